	.target	sm_80

	.elftype	@"ET_EXEC"


//--------------------- .note.nv.tkinfo           --------------------------
	.section	.note.nv.tkinfo,"",@"SHT_NOTE"
	.sectionflags	@"SHF_NOTE_NV_TKINFO"
	.tkinfo
        /*0018*/ 	.word	0x00000002
        /*0030*/ 	.string	""
        /*0030*/ 	.string	"ptxas"
        /*0030*/ 	.string	"Cuda compilation tools, release 13.0, V13.0.88"
        /*0030*/ 	.string	"Build cuda_13.0.r13.0/compiler.36424714_0"
        /*0030*/ 	.string	"-v  -suppress-debug-info  -lineinfo  -arch sm_80 "



//--------------------- .note.nv.cuinfo           --------------------------
	.section	.note.nv.cuinfo,"",@"SHT_NOTE"
	.sectionflags	@"SHF_NOTE_NV_CUINFO"
        /*0018*/ 	.short	0x0002
        /*001a*/ 	.short	0x0050
        /*001c*/ 	.short	0x0082
	.zero		2


//--------------------- .nv.info                  --------------------------
	.section	.nv.info,"",@"SHT_CUDA_INFO"
	.align	4


	//----- nvinfo : EIATTR_REGCOUNT
	.align		4
        /*0000*/ 	.byte	0x04, 0x2f
        /*0002*/ 	.short	(.L_1 - .L_0)
	.align		4
.L_0:
        /*0004*/ 	.word	index@(matmul_kernel)
        /*0008*/ 	.word	0x000000ff


	//----- nvinfo : EIATTR_FRAME_SIZE
	.align		4
.L_1:
        /*000c*/ 	.byte	0x04, 0x11
        /*000e*/ 	.short	(.L_3 - .L_2)
	.align		4
.L_2:
        /*0010*/ 	.word	index@(matmul_kernel)
        /*0014*/ 	.word	0x00009128


	//----- nvinfo : EIATTR_MIN_STACK_SIZE
	.align		4
.L_3:
        /*0018*/ 	.byte	0x04, 0x12
        /*001a*/ 	.short	(.L_5 - .L_4)
	.align		4
.L_4:
        /*001c*/ 	.word	index@(matmul_kernel)
        /*0020*/ 	.word	0x00009128
.L_5:


//--------------------- .nv.info.matmul_kernel    --------------------------
	.section	.nv.info.matmul_kernel,"",@"SHT_CUDA_INFO"
	.sectionflags	@""
	.align	4


	//----- nvinfo : EIATTR_CUDA_API_VERSION
	.align		4
        /*0000*/ 	.byte	0x04, 0x37
        /*0002*/ 	.short	(.L_7 - .L_6)
.L_6:
        /*0004*/ 	.word	0x00000082


	//----- nvinfo : EIATTR_SW2861232_WAR
	.align		4
.L_7:
        /*0008*/ 	.byte	0x01, 0x35
	.zero		2


	//----- nvinfo : EIATTR_PARAM_CBANK
	.align		4
        /*000c*/ 	.byte	0x04, 0x0a
        /*000e*/ 	.short	(.L_9 - .L_8)
	.align		4
.L_8:
        /*0010*/ 	.word	index@(.nv.constant0.matmul_kernel)
        /*0014*/ 	.short	0x0160
        /*0016*/ 	.short	0x0050


	//----- nvinfo : EIATTR_CBANK_PARAM_SIZE
	.align		4
.L_9:
        /*0018*/ 	.byte	0x03, 0x19
        /*001a*/ 	.short	0x0050


	//----- nvinfo : EIATTR_KPARAM_INFO
	.align		4
        /*001c*/ 	.byte	0x04, 0x17
        /*001e*/ 	.short	(.L_11 - .L_10)
.L_10:
        /*0020*/ 	.word	0x00000000
        /*0024*/ 	.short	0x000d
        /*0026*/ 	.short	0x0048
        /*0028*/ 	.byte	0x00, 0xf4, 0x21, 0x00


	//----- nvinfo : EIATTR_KPARAM_INFO
	.align		4
.L_11:
        /*002c*/ 	.byte	0x04, 0x17
        /*002e*/ 	.short	(.L_13 - .L_12)
.L_12:
        /*0030*/ 	.word	0x00000000
        /*0034*/ 	.short	0x000c
        /*0036*/ 	.short	0x0040
        /*0038*/ 	.byte	0x00, 0xf4, 0x21, 0x00


	//----- nvinfo : EIATTR_KPARAM_INFO
	.align		4
.L_13:
        /*003c*/ 	.byte	0x04, 0x17
        /*003e*/ 	.short	(.L_15 - .L_14)
.L_14:
        /*0040*/ 	.word	0x00000000
        /*0044*/ 	.short	0x000b
        /*0046*/ 	.short	0x0038
        /*0048*/ 	.byte	0x00, 0xf0, 0x11, 0x00


	//----- nvinfo : EIATTR_KPARAM_INFO
	.align		4
.L_15:
        /*004c*/ 	.byte	0x04, 0x17
        /*004e*/ 	.short	(.L_17 - .L_16)
.L_16:
        /*0050*/ 	.word	0x00000000
        /*0054*/ 	.short	0x000a
        /*0056*/ 	.short	0x0034
        /*0058*/ 	.byte	0x00, 0xf0, 0x11, 0x00


	//----- nvinfo : EIATTR_KPARAM_INFO
	.align		4
.L_17:
        /*005c*/ 	.byte	0x04, 0x17
        /*005e*/ 	.short	(.L_19 - .L_18)
.L_18:
        /*0060*/ 	.word	0x00000000
        /*0064*/ 	.short	0x0009
        /*0066*/ 	.short	0x0030
        /*0068*/ 	.byte	0x00, 0xf0, 0x11, 0x00


	//----- nvinfo : EIATTR_KPARAM_INFO
	.align		4
.L_19:
        /*006c*/ 	.byte	0x04, 0x17
        /*006e*/ 	.short	(.L_21 - .L_20)
.L_20:
        /*0070*/ 	.word	0x00000000
        /*0074*/ 	.short	0x0008
        /*0076*/ 	.short	0x002c
        /*0078*/ 	.byte	0x00, 0xf0, 0x11, 0x00


	//----- nvinfo : EIATTR_KPARAM_INFO
	.align		4
.L_21:
        /*007c*/ 	.byte	0x04, 0x17
        /*007e*/ 	.short	(.L_23 - .L_22)
.L_22:
        /*0080*/ 	.word	0x00000000
        /*0084*/ 	.short	0x0007
        /*0086*/ 	.short	0x0028
        /*0088*/ 	.byte	0x00, 0xf0, 0x11, 0x00


	//----- nvinfo : EIATTR_KPARAM_INFO
	.align		4
.L_23:
        /*008c*/ 	.byte	0x04, 0x17
        /*008e*/ 	.short	(.L_25 - .L_24)
.L_24:
        /*0090*/ 	.word	0x00000000
        /*0094*/ 	.short	0x0006
        /*0096*/ 	.short	0x0024
        /*0098*/ 	.byte	0x00, 0xf0, 0x11, 0x00


	//----- nvinfo : EIATTR_KPARAM_INFO
	.align		4
.L_25:
        /*009c*/ 	.byte	0x04, 0x17
        /*009e*/ 	.short	(.L_27 - .L_26)
.L_26:
        /*00a0*/ 	.word	0x00000000
        /*00a4*/ 	.short	0x0005
        /*00a6*/ 	.short	0x0020
        /*00a8*/ 	.byte	0x00, 0xf0, 0x11, 0x00


	//----- nvinfo : EIATTR_KPARAM_INFO
	.align		4
.L_27:
        /*00ac*/ 	.byte	0x04, 0x17
        /*00ae*/ 	.short	(.L_29 - .L_28)
.L_28:
        /*00b0*/ 	.word	0x00000000
        /*00b4*/ 	.short	0x0004
        /*00b6*/ 	.short	0x001c
        /*00b8*/ 	.byte	0x00, 0xf0, 0x11, 0x00


	//----- nvinfo : EIATTR_KPARAM_INFO
	.align		4
.L_29:
        /*00bc*/ 	.byte	0x04, 0x17
        /*00be*/ 	.short	(.L_31 - .L_30)
.L_30:
        /*00c0*/ 	.word	0x00000000
        /*00c4*/ 	.short	0x0003
        /*00c6*/ 	.short	0x0018
        /*00c8*/ 	.byte	0x00, 0xf0, 0x11, 0x00


	//----- nvinfo : EIATTR_KPARAM_INFO
	.align		4
.L_31:
        /*00cc*/ 	.byte	0x04, 0x17
        /*00ce*/ 	.short	(.L_33 - .L_32)
.L_32:
        /*00d0*/ 	.word	0x00000000
        /*00d4*/ 	.short	0x0002
        /*00d6*/ 	.short	0x0010
        /*00d8*/ 	.byte	0x00, 0xf4, 0x21, 0x00


	//----- nvinfo : EIATTR_KPARAM_INFO
	.align		4
.L_33:
        /*00dc*/ 	.byte	0x04, 0x17
        /*00de*/ 	.short	(.L_35 - .L_34)
.L_34:
        /*00e0*/ 	.word	0x00000000
        /*00e4*/ 	.short	0x0001
        /*00e6*/ 	.short	0x0008
        /*00e8*/ 	.byte	0x00, 0xf4, 0x21, 0x00


	//----- nvinfo : EIATTR_KPARAM_INFO
	.align		4
.L_35:
        /*00ec*/ 	.byte	0x04, 0x17
        /*00ee*/ 	.short	(.L_37 - .L_36)
.L_36:
        /*00f0*/ 	.word	0x00000000
        /*00f4*/ 	.short	0x0000
        /*00f6*/ 	.short	0x0000
        /*00f8*/ 	.byte	0x00, 0xf4, 0x21, 0x00


	//----- nvinfo : EIATTR_MAXREG_COUNT
	.align		4
.L_37:
        /*00fc*/ 	.byte	0x03, 0x1b
        /*00fe*/ 	.short	0x00ff


	//----- nvinfo : EIATTR_NUM_BARRIERS
	.align		4
        /*0100*/ 	.byte	0x02, 0x4c
        /*0102*/ 	.byte	0x01
	.zero		1


	//----- nvinfo : EIATTR_ANNOTATIONS
	.align		4
        /*0104*/ 	.byte	0x04, 0x55
        /*0106*/ 	.short	(.L_39 - .L_38)


	//   ....[0]....
.L_38:
        /*0108*/ 	.word	0x00000001
        /*010c*/ 	.byte	0x70, 0x05, 0x00, 0x00, 0x01, 0x00, 0x00, 0x00, 0xd0, 0x05, 0x00, 0x00, 0x01, 0x00, 0x00, 0x00
        /* <DEDUP_REMOVED lines=392> */
        /*199c*/ 	.byte	0x10, 0xd6, 0x00, 0x00, 0x01, 0x00, 0x00, 0x00, 0x40, 0xd7, 0x00, 0x00


	//----- nvinfo : EIATTR_MERCURY_ISA_VERSION
	.align		4
.L_39:
        /*19a8*/ 	.byte	0x03, 0x5f
        /*19aa*/ 	.short	0x0000


	//----- nvinfo : EIATTR_EXIT_INSTR_OFFSETS
	.align		4
        /*19ac*/ 	.byte	0x04, 0x1c
        /*19ae*/ 	.short	(.L_41 - .L_40)


	//   ....[0]....
.L_40:
        /*19b0*/ 	.word	0x0018fef0


	//   ....[1]....
        /*19b4*/ 	.word	0x0018ff10


	//----- nvinfo : EIATTR_REQNTID
	.align		4
.L_41:
        /*19b8*/ 	.byte	0x04, 0x10
        /*19ba*/ 	.short	(.L_43 - .L_42)
.L_42:
        /*19bc*/ 	.word	0x00000080
        /*19c0*/ 	.word	0x00000001
        /*19c4*/ 	.word	0x00000001
.L_43:


//--------------------- .nv.callgraph             --------------------------
	.section	.nv.callgraph,"",@"SHT_CUDA_CALLGRAPH"
	.align	4
	.sectionentsize	8
	.align		4
        /*0000*/ 	.word	0x00000000
	.align		4
        /*0004*/ 	.word	0xffffffff
	.align		4
        /*0008*/ 	.word	0x00000000
	.align		4
        /*000c*/ 	.word	0xfffffffe
	.align		4
        /*0010*/ 	.word	0x00000000
	.align		4
        /*0014*/ 	.word	0xfffffffd
	.align		4
        /*0018*/ 	.word	0x00000000
	.align		4
        /*001c*/ 	.word	0xfffffffc


//--------------------- .nv.rel.action            --------------------------
	.section	.nv.rel.action,"",@"SHT_CUDA_RELOCINFO"
	.align	8
	.sectionentsize	8
        /*0000*/ 	.byte	0x73, 0x00, 0x00, 0x00, 0x00, 0x00, 0x00, 0x00, 0x00, 0x00, 0x00, 0x11, 0x25, 0x00, 0x05, 0x36


//--------------------- .nv.constant0.matmul_kernel --------------------------
	.section	.nv.constant0.matmul_kernel,"a",@progbits
	.sectionflags	@""
	.align	4
.nv.constant0.matmul_kernel:
	.zero		432


//--------------------- .text.matmul_kernel       --------------------------
	.section	.text.matmul_kernel,"ax",@progbits
	.sectioninfo	@"SHI_REGISTERS=255"
	.align	128
        .global         matmul_kernel
        .type           matmul_kernel,@function
        .size           matmul_kernel,(.L_x_3 - matmul_kernel)
        .other          matmul_kernel,@"STO_CUDA_ENTRY STV_DEFAULT"
matmul_kernel:
.text.matmul_kernel:
[----:B------:R-:W-:Y:S02]  /*0000*/  IMAD.MOV.U32 R1, RZ, RZ, c[0x0][0x28] ;  /* 0x00000a00ff017624 */ /* 0x000fe400078e00ff */
[----:B------:R-:W-:Y:S01]  /*0010*/  IMAD.MOV.U32 R6, RZ, RZ, 0x1ff ;  /* 0x000001ffff067424 */ /* 0x000fe200078e00ff */
[----:B------:R-:W1:Y:S01]  /*0020*/  S2R R5, SR_CTAID.X ;  /* 0x0000000000057919 */ /* 0x000e620000002500 */
[----:B------:R-:W-:Y:S02]  /*0030*/  IABS R251, c[0x0][0x17c] ;  /* 0x00005f0000fb7a13 */ /* 0x000fe40000000000 */
[----:B------:R-:W-:Y:S02]  /*0040*/  IABS R12, c[0x0][0x178] ;  /* 0x00005e00000c7a13 */ /* 0x000fe40000000000 */
[----:B------:R-:W-:Y:S02]  /*0050*/  IADD3 R0, R6, c[0x0][0x17c], RZ ;  /* 0x00005f0006007a10 */ /* 0x000fe40007ffe0ff */
[----:B------:R-:W-:Y:S01]  /*0060*/  IADD3 R1, R1, -0x9128, RZ ;  /* 0xffff6ed801017810 */ /* 0x000fe20007ffe0ff */
[----:B------:R-:W-:Y:S01]  /*0070*/  IMAD.MOV.U32 R13, RZ, RZ, R12 ;  /* 0x000000ffff0d7224 */ /* 0x000fe200078e000c */
[----:B------:R-:W-:-:S04]  /*0080*/  SHF.R.S32.HI R3, RZ, 0x1f, R0 ;  /* 0x0000001fff037819 */ /* 0x000fc80000011400 */
[----:B------:R-:W-:-:S04]  /*0090*/  LEA.HI R3, R3, R0, RZ, 0x9 ;  /* 0x0000000003037211 */ /* 0x000fc800078f48ff */
[----:B------:R-:W-:-:S04]  /*00a0*/  SHF.R.S32.HI R4, RZ, 0x9, R3 ;  /* 0x00000009ff047819 */ /* 0x000fc80000011403 */
[-C--:B------:R-:W-:Y:S02]  /*00b0*/  IABS R7, R4.reuse ;  /* 0x0000000400077213 */ /* 0x080fe40000000000 */
[----:B------:R-:W-:Y:S02]  /*00c0*/  IABS R11, R4 ;  /* 0x00000004000b7213 */ /* 0x000fe40000000000 */
[----:B------:R-:W2:Y:S01]  /*00d0*/  I2F.RP R0, R7 ;  /* 0x0000000700007306 */ /* 0x000ea20000209400 */
[----:B-1----:R-:W-:-:S07]  /*00e0*/  IABS R10, R5 ;  /* 0x00000005000a7213 */ /* 0x002fce0000000000 */
[----:B--2---:R-:W1:Y:S02]  /*00f0*/  MUFU.RCP R0, R0 ;  /* 0x0000000000007308 */ /* 0x004e640000001000 */
[----:B-1----:R-:W-:Y:S01]  /*0100*/  IADD3 R2, R0, 0xffffffe, RZ ;  /* 0x0ffffffe00027810 */ /* 0x002fe20007ffe0ff */
[----:B------:R-:W-:-:S05]  /*0110*/  IMAD.MOV R0, RZ, RZ, -R11 ;  /* 0x000000ffff007224 */ /* 0x000fca00078e0a0b */
[----:B------:R1:W2:Y:S02]  /*0120*/  F2I.FTZ.U32.TRUNC.NTZ R3, R2 ;  /* 0x0000000200037305 */ /* 0x0002a4000021f000 */
[----:B-1----:R-:W-:Y:S02]  /*0130*/  IMAD.MOV.U32 R2, RZ, RZ, RZ ;  /* 0x000000ffff027224 */ /* 0x002fe400078e00ff */
[----:B--2---:R-:W-:-:S04]  /*0140*/  IMAD.MOV R8, RZ, RZ, -R3 ;  /* 0x000000ffff087224 */ /* 0x004fc800078e0a03 */
[----:B------:R-:W-:Y:S01]  /*0150*/  IMAD R9, R8, R7, RZ ;  /* 0x0000000708097224 */ /* 0x000fe200078e02ff */
[----:B------:R-:W-:-:S03]  /*0160*/  MOV R8, R10 ;  /* 0x0000000a00087202 */ /* 0x000fc60000000f00 */
[----:B------:R-:W-:-:S06]  /*0170*/  IMAD.HI.U32 R3, R3, R9, R2 ;  /* 0x0000000903037227 */ /* 0x000fcc00078e0002 */
[----:B------:R-:W-:-:S04]  /*0180*/  IMAD.HI.U32 R3, R3, R8, RZ ;  /* 0x0000000803037227 */ /* 0x000fc800078e00ff */
[----:B------:R-:W-:-:S05]  /*0190*/  IMAD R0, R3, R0, R8 ;  /* 0x0000000003007224 */ /* 0x000fca00078e0208 */
[----:B------:R-:W-:-:S13]  /*01a0*/  ISETP.GT.U32.AND P1, PT, R7, R0, PT ;  /* 0x000000000700720c */ /* 0x000fda0003f24070 */
[----:B------:R-:W-:Y:S01]  /*01b0*/  @!P1 IMAD.IADD R0, R0, 0x1, -R7 ;  /* 0x0000000100009824 */ /* 0x000fe200078e0a07 */
[----:B------:R-:W-:Y:S02]  /*01c0*/  @!P1 IADD3 R3, R3, 0x1, RZ ;  /* 0x0000000103039810 */ /* 0x000fe40007ffe0ff */
[----:B------:R-:W-:Y:S02]  /*01d0*/  ISETP.NE.AND P1, PT, R4, RZ, PT ;  /* 0x000000ff0400720c */ /* 0x000fe40003f25270 */
[----:B------:R-:W-:Y:S02]  /*01e0*/  ISETP.GE.U32.AND P0, PT, R0, R7, PT ;  /* 0x000000070000720c */ /* 0x000fe40003f06070 */
[----:B------:R-:W-:-:S04]  /*01f0*/  LOP3.LUT R0, R5, R4, RZ, 0x3c, !PT ;  /* 0x0000000405007212 */ /* 0x000fc800078e3cff */
[----:B------:R-:W-:Y:S02]  /*0200*/  ISETP.GE.AND P2, PT, R0, RZ, PT ;  /* 0x000000ff0000720c */ /* 0x000fe40003f46270 */
[----:B------:R-:W-:-:S05]  /*0210*/  IADD3 R0, R6, c[0x0][0x178], RZ ;  /* 0x00005e0006007a10 */ /* 0x000fca0007ffe0ff */
[----:B------:R-:W-:-:S04]  /*0220*/  @P0 IADD3 R3, R3, 0x1, RZ ;  /* 0x0000000103030810 */ /* 0x000fc80007ffe0ff */
[----:B------:R-:W-:Y:S02]  /*0230*/  MOV R9, R3 ;  /* 0x0000000300097202 */ /* 0x000fe40000000f00 */
[----:B------:R-:W-:-:S03]  /*0240*/  SHF.R.S32.HI R3, RZ, 0x1f, R0 ;  /* 0x0000001fff037819 */ /* 0x000fc60000011400 */
[----:B------:R-:W-:Y:S01]  /*0250*/  @!P2 IMAD.MOV R9, RZ, RZ, -R9 ;  /* 0x000000ffff09a224 */ /* 0x000fe200078e0a09 */
[----:B------:R-:W-:Y:S02]  /*0260*/  LEA.HI R3, R3, R0, RZ, 0x9 ;  /* 0x0000000003037211 */ /* 0x000fe400078f48ff */
[----:B------:R-:W-:-:S04]  /*0270*/  @!P1 LOP3.LUT R9, RZ, R4, RZ, 0x33, !PT ;  /* 0x00000004ff099212 */ /* 0x000fc800078e33ff */
[----:B------:R-:W-:Y:S01]  /*0280*/  LEA.HI.SX32 R3, R3, -R9, 0x17 ;  /* 0x8000000903037211 */ /* 0x000fe200078fbaff */
[----:B------:R-:W-:-:S03]  /*0290*/  IMAD.MOV R6, RZ, RZ, -R9 ;  /* 0x000000ffff067224 */ /* 0x000fc600078e0a09 */
[----:B------:R-:W-:Y:S01]  /*02a0*/  IMNMX R11, R3, 0x1, PT ;  /* 0x00000001030b7817 */ /* 0x000fe20003800200 */
[----:B------:R-:W-:Y:S02]  /*02b0*/  IMAD R10, R4, R6, R5 ;  /* 0x00000006040a7224 */ /* 0x000fe400078e0205 */
[----:B------:R-:W1:Y:S01]  /*02c0*/  I2F.RP R6, R251 ;  /* 0x000000fb00067306 */ /* 0x000e620000209400 */
[-C--:B------:R-:W-:Y:S02]  /*02d0*/  IABS R7, R11.reuse ;  /* 0x0000000b00077213 */ /* 0x080fe40000000000 */
[----:B------:R-:W-:-:S05]  /*02e0*/  IABS R4, R11 ;  /* 0x0000000b00047213 */ /* 0x000fca0000000000 */
[----:B------:R-:W2:Y:S08]  /*02f0*/  I2F.RP R0, R7 ;  /* 0x0000000700007306 */ /* 0x000eb00000209400 */
[----:B-1----:R-:W-:Y:S08]  /*0300*/  MUFU.RCP R6, R6 ;  /* 0x0000000600067308 */ /* 0x002ff00000001000 */
[----:B--2---:R-:W1:Y:S02]  /*0310*/  MUFU.RCP R0, R0 ;  /* 0x0000000000007308 */ /* 0x004e640000001000 */
[----:B-1----:R-:W-:-:S02]  /*0320*/  IADD3 R2, R0, 0xffffffe, RZ ;  /* 0x0ffffffe00027810 */ /* 0x002fc40007ffe0ff */
[----:B------:R-:W-:-:S04]  /*0330*/  IABS R0, R10 ;  /* 0x0000000a00007213 */ /* 0x000fc80000000000 */
[----:B------:R1:W2:Y:S02]  /*0340*/  F2I.FTZ.U32.TRUNC.NTZ R3, R2 ;  /* 0x0000000200037305 */ /* 0x0002a4000021f000 */
[----:B-1----:R-:W-:Y:S01]  /*0350*/  MOV R2, RZ ;  /* 0x000000ff00027202 */ /* 0x002fe20000000f00 */
[----:B--2---:R-:W-:-:S04]  /*0360*/  IMAD.MOV R8, RZ, RZ, -R3 ;  /* 0x000000ffff087224 */ /* 0x004fc800078e0a03 */
[----:B------:R-:W-:-:S04]  /*0370*/  IMAD R5, R8, R7, RZ ;  /* 0x0000000708057224 */ /* 0x000fc800078e02ff */
[----:B------:R-:W-:Y:S02]  /*0380*/  IMAD.HI.U32 R2, R3, R5, R2 ;  /* 0x0000000503027227 */ /* 0x000fe400078e0002 */
[----:B------:R-:W1:Y:S02]  /*0390*/  I2F.RP R3, R13 ;  /* 0x0000000d00037306 */ /* 0x000e640000209400 */
[----:B------:R-:W-:Y:S02]  /*03a0*/  IMAD.MOV.U32 R5, RZ, RZ, R0 ;  /* 0x000000ffff057224 */ /* 0x000fe400078e0000 */
[----:B------:R-:W-:Y:S01]  /*03b0*/  IMAD.MOV R0, RZ, RZ, -R4 ;  /* 0x000000ffff007224 */ /* 0x000fe200078e0a04 */
[----:B------:R-:W-:Y:S01]  /*03c0*/  IADD3 R4, R6, 0xffffffe, RZ ;  /* 0x0ffffffe06047810 */ /* 0x000fe20007ffe0ff */
[----:B------:R-:W-:-:S04]  /*03d0*/  IMAD.HI.U32 R2, R2, R5, RZ ;  /* 0x0000000502027227 */ /* 0x000fc800078e00ff */
[----:B------:R-:W-:Y:S02]  /*03e0*/  IMAD R0, R2, R0, R5 ;  /* 0x0000000002007224 */ /* 0x000fe400078e0205 */
[----:B------:R2:W3:Y:S03]  /*03f0*/  F2I.FTZ.U32.TRUNC.NTZ R5, R4 ;  /* 0x0000000400057305 */ /* 0x0004e6000021f000 */
[----:B------:R-:W-:-:S05]  /*0400*/  ISETP.GT.U32.AND P1, PT, R7, R0, PT ;  /* 0x000000000700720c */ /* 0x000fca0003f24070 */
[----:B-1----:R-:W1:Y:S01]  /*0410*/  MUFU.RCP R3, R3 ;  /* 0x0000000300037308 */ /* 0x002e620000001000 */
[----:B--2---:R-:W-:-:S07]  /*0420*/  MOV R4, RZ ;  /* 0x000000ff00047202 */ /* 0x004fce0000000f00 */
[-C--:B------:R-:W-:Y:S02]  /*0430*/  @!P1 IADD3 R0, R0, -R7.reuse, RZ ;  /* 0x8000000700009210 */ /* 0x080fe40007ffe0ff */
[----:B------:R-:W-:Y:S02]  /*0440*/  @!P1 IADD3 R2, R2, 0x1, RZ ;  /* 0x0000000102029810 */ /* 0x000fe40007ffe0ff */
[----:B------:R-:W-:Y:S02]  /*0450*/  ISETP.GE.U32.AND P0, PT, R0, R7, PT ;  /* 0x000000070000720c */ /* 0x000fe40003f06070 */
[----:B------:R-:W-:Y:S02]  /*0460*/  LOP3.LUT R0, R10, R11, RZ, 0x3c, !PT ;  /* 0x0000000b0a007212 */ /* 0x000fe400078e3cff */
[----:B------:R-:W-:Y:S02]  /*0470*/  ISETP.NE.AND P1, PT, R11, RZ, PT ;  /* 0x000000ff0b00720c */ /* 0x000fe40003f25270 */
[----:B------:R-:W-:Y:S01]  /*0480*/  ISETP.GE.AND P2, PT, R0, RZ, PT ;  /* 0x000000ff0000720c */ /* 0x000fe20003f46270 */
[----:B---3--:R-:W-:Y:S01]  /*0490*/  IMAD.MOV R0, RZ, RZ, -R5 ;  /* 0x000000ffff007224 */ /* 0x008fe200078e0a05 */
[----:B-1----:R-:W-:-:S03]  /*04a0*/  IADD3 R3, R3, 0xffffffe, RZ ;  /* 0x0ffffffe03037810 */ /* 0x002fc60007ffe0ff */
[----:B------:R-:W-:Y:S02]  /*04b0*/  IMAD R7, R0, R251, RZ ;  /* 0x000000fb00077224 */ /* 0x000fe400078e02ff */
[----:B------:R-:W-:Y:S01]  /*04c0*/  @P0 IADD3 R2, R2, 0x1, RZ ;  /* 0x0000000102020810 */ /* 0x000fe20007ffe0ff */
[----:B------:R-:W1:Y:S01]  /*04d0*/  F2I.FTZ.U32.TRUNC.NTZ R3, R3 ;  /* 0x0000000300037305 */ /* 0x000e62000021f000 */
[----:B------:R-:W-:-:S04]  /*04e0*/  IMAD.HI.U32 R252, R5, R7, R4 ;  /* 0x0000000705fc7227 */ /* 0x000fc800078e0004 */
[----:B------:R-:W-:Y:S01]  /*04f0*/  @!P2 IMAD.MOV R2, RZ, RZ, -R2 ;  /* 0x000000ffff02a224 */ /* 0x000fe200078e0a02 */
[----:B------:R-:W-:-:S05]  /*0500*/  @!P1 LOP3.LUT R2, RZ, R11, RZ, 0x33, !PT ;  /* 0x0000000bff029212 */ /* 0x000fca00078e33ff */
[----:B------:R-:W-:Y:S02]  /*0510*/  IMAD.SHL.U32 R246, R2, 0x200, RZ ;  /* 0x0000020002f67824 */ /* 0x000fe400078e00ff */
[----:B------:R-:W-:Y:S02]  /*0520*/  IMAD.MOV R248, RZ, RZ, -R2 ;  /* 0x000000fffff87224 */ /* 0x000fe400078e0a02 */
[----:B------:R-:W-:Y:S01]  /*0530*/  IMAD.MOV.U32 R2, RZ, RZ, RZ ;  /* 0x000000ffff027224 */ /* 0x000fe200078e00ff */
[C---:B------:R-:W-:Y:S01]  /*0540*/  IADD3 R14, R246.reuse, 0x2, RZ ;  /* 0x00000002f60e7810 */ /* 0x040fe20007ffe0ff */
[----:B-1----:R-:W-:Y:S01]  /*0550*/  IMAD.MOV R7, RZ, RZ, -R3 ;  /* 0x000000ffff077224 */ /* 0x002fe200078e0a03 */
[----:B------:R-:W-:Y:S01]  /*0560*/  IABS R6, R246 ;  /* 0x000000f600067213 */ /* 0x000fe20000000000 */
[----:B------:R-:W-:Y:S01]  /*0570*/  STL [R1+0x3718], R246 ;  /* 0x003718f601007387 */ /* 0x000fe20000100800 */
[----:B------:R-:W-:Y:S01]  /*0580*/  IADD3 R15, R246, 0x1, RZ ;  /* 0x00000001f60f7810 */ /* 0x000fe20007ffe0ff */
[----:B------:R-:W-:Y:S01]  /*0590*/  IMAD R7, R7, R13, RZ ;  /* 0x0000000d07077224 */ /* 0x000fe200078e02ff */
[----:B------:R-:W-:Y:S01]  /*05a0*/  IABS R8, R14 ;  /* 0x0000000e00087213 */ /* 0x000fe20000000000 */
[C---:B------:R-:W-:Y:S01]  /*05b0*/  IMAD.HI.U32 R0, R252.reuse, R6, RZ ;  /* 0x00000006fc007227 */ /* 0x040fe200078e00ff */
[----:B------:R-:W-:Y:S01]  /*05c0*/  IABS R244, R15 ;  /* 0x0000000f00f47213 */ /* 0x000fe20000000000 */
[----:B------:R-:W-:Y:S02]  /*05d0*/  STL [R1+0x589c], R15 ;  /* 0x00589c0f01007387 */ /* 0x000fe40000100800 */
[----:B------:R-:W-:Y:S01]  /*05e0*/  IMAD.HI.U32 R5, R252, R8, RZ ;  /* 0x00000008fc057227 */ /* 0x000fe200078e00ff */
[----:B------:R-:W-:Y:S01]  /*05f0*/  IADD3 R0, -R0, RZ, RZ ;  /* 0x000000ff00007210 */ /* 0x000fe20007ffe1ff */
[----:B------:R-:W-:Y:S02]  /*0600*/  STL [R1+0x5898], R14 ;  /* 0x0058980e01007387 */ /* 0x000fe40000100800 */
[----:B------:R-:W-:-:S04]  /*0610*/  IMAD.HI.U32 R4, R252, R244, RZ ;  /* 0x000000f4fc047227 */ /* 0x000fc800078e00ff */
[----:B------:R-:W-:Y:S02]  /*0620*/  IMAD.MOV R5, RZ, RZ, -R5 ;  /* 0x000000ffff057224 */ /* 0x000fe400078e0a05 */
[----:B------:R-:W-:Y:S02]  /*0630*/  IMAD.MOV R4, RZ, RZ, -R4 ;  /* 0x000000ffff047224 */ /* 0x000fe400078e0a04 */
[C---:B------:R-:W-:Y:S01]  /*0640*/  IMAD R249, R251.reuse, R0, R6 ;  /* 0x00000000fbf97224 */ /* 0x040fe200078e0206 */
[C---:B------:R-:W-:Y:S01]  /*0650*/  IADD3 R6, R246.reuse, 0x3, RZ ;  /* 0x00000003f6067810 */ /* 0x040fe20007ffe0ff */
[C---:B------:R-:W-:Y:S02]  /*0660*/  IMAD R0, R251.reuse, R5, R8 ;  /* 0x00000005fb007224 */ /* 0x040fe400078e0208 */
[----:B------:R-:W-:Y:S01]  /*0670*/  IMAD R244, R251, R4, R244 ;  /* 0x00000004fbf47224 */ /* 0x000fe200078e02f4 */
[C---:B------:R-:W-:Y:S01]  /*0680*/  IADD3 R4, R246.reuse, 0x4, RZ ;  /* 0x00000004f6047810 */ /* 0x040fe20007ffe0ff */
[----:B------:R-:W-:Y:S01]  /*0690*/  IMAD.HI.U32 R245, R3, R7, R2 ;  /* 0x0000000703f57227 */ /* 0x000fe200078e0002 */
[C---:B------:R-:W-:Y:S01]  /*06a0*/  IADD3 R3, R246.reuse, 0x5, RZ ;  /* 0x00000005f6037810 */ /* 0x040fe20007ffe0ff */
[----:B------:R1:W-:Y:S01]  /*06b0*/  STL [R1+0x50], R0 ;  /* 0x0000500001007387 */ /* 0x0003e20000100800 */
[C---:B------:R-:W-:Y:S01]  /*06c0*/  IADD3 R2, R246.reuse, 0x6, RZ ;  /* 0x00000006f6027810 */ /* 0x040fe20007ffe0ff */
[----:B------:R-:W-:Y:S01]  /*06d0*/  IMAD R248, R11, R248, R10 ;  /* 0x000000f80bf87224 */ /* 0x000fe200078e020a */
[----:B------:R-:W-:Y:S01]  /*06e0*/  IABS R7, R4 ;  /* 0x0000000400077213 */ /* 0x000fe20000000000 */
[----:B------:R2:W-:Y:S01]  /*06f0*/  STL [R1+0x58a0], R6 ;  /* 0x0058a00601007387 */ /* 0x0005e20000100800 */
[----:B------:R-:W-:Y:S01]  /*0700*/  IABS R8, R3 ;  /* 0x0000000300087213 */ /* 0x000fe20000000000 */
[----:B------:R-:W-:Y:S01]  /*0710*/  IMAD.IADD R248, R9, 0x1, R248 ;  /* 0x0000000109f87824 */ /* 0x000fe200078e02f8 */
[----:B------:R-:W-:Y:S01]  /*0720*/  IABS R9, R2 ;  /* 0x0000000200097213 */ /* 0x000fe20000000000 */
[----:B------:R3:W-:Y:S01]  /*0730*/  STL [R1+0x58a4], R4 ;  /* 0x0058a40401007387 */ /* 0x0007e20000100800 */
[----:B------:R-:W-:-:S02]  /*0740*/  IADD3 R11, R246, 0xfd, RZ ;  /* 0x000000fdf60b7810 */ /* 0x000fc40007ffe0ff */
[----:B-1----:R-:W-:Y:S01]  /*0750*/  IADD3 R0, R246, 0x7, RZ ;  /* 0x00000007f6007810 */ /* 0x002fe20007ffe0ff */
[----:B------:R1:W-:Y:S01]  /*0760*/  STL [R1+0x58ac], R3 ;  /* 0x0058ac0301007387 */ /* 0x0003e20000100800 */
[----:B------:R-:W-:Y:S02]  /*0770*/  IABS R226, R11 ;  /* 0x0000000b00e27213 */ /* 0x000fe40000000000 */
[----:B--2---:R-:W-:Y:S01]  /*0780*/  IABS R6, R6 ;  /* 0x0000000600067213 */ /* 0x004fe20000000000 */
[----:B------:R2:W-:Y:S01]  /*0790*/  STL [R1+0x58a8], R2 ;  /* 0x0058a80201007387 */ /* 0x0005e20000100800 */
[----:B------:R-:W-:Y:S01]  /*07a0*/  IABS R10, R0 ;  /* 0x00000000000a7213 */ /* 0x000fe20000000000 */
[C---:B---3--:R-:W-:Y:S02]  /*07b0*/  IMAD.HI.U32 R4, R252.reuse, R9, RZ ;  /* 0x00000009fc047227 */ /* 0x048fe400078e00ff */
[----:B------:R3:W-:Y:S02]  /*07c0*/  STL [R1+0x58b0], R0 ;  /* 0x0058b00001007387 */ /* 0x0007e40000100800 */
[----:B-1----:R-:W-:-:S04]  /*07d0*/  IMAD.HI.U32 R3, R252, R8, RZ ;  /* 0x00000008fc037227 */ /* 0x002fc800078e00ff */
[----:B--2---:R-:W-:-:S04]  /*07e0*/  IMAD.HI.U32 R2, R252, R7, RZ ;  /* 0x00000007fc027227 */ /* 0x004fc800078e00ff */
[----:B---3--:R-:W-:-:S04]  /*07f0*/  IMAD.HI.U32 R0, R252, R6, RZ ;  /* 0x00000006fc007227 */ /* 0x008fc800078e00ff */
[----:B------:R-:W-:Y:S01]  /*0800*/  IMAD.HI.U32 R5, R252, R10, RZ ;  /* 0x0000000afc057227 */ /* 0x000fe200078e00ff */
[----:B------:R-:W-:-:S03]  /*0810*/  IADD3 R0, -R0, RZ, RZ ;  /* 0x000000ff00007210 */ /* 0x000fc60007ffe1ff */
[----:B------:R-:W-:Y:S01]  /*0820*/  IMAD.MOV R2, RZ, RZ, -R2 ;  /* 0x000000ffff027224 */ /* 0x000fe200078e0a02 */
[----:B------:R-:W-:Y:S01]  /*0830*/  IADD3 R5, -R5, RZ, RZ ;  /* 0x000000ff05057210 */ /* 0x000fe20007ffe1ff */
[C---:B------:R-:W-:Y:S02]  /*0840*/  IMAD R6, R251.reuse, R0, R6 ;  /* 0x00000000fb067224 */ /* 0x040fe400078e0206 */
[----:B------:R-:W-:Y:S02]  /*0850*/  IMAD.MOV R3, RZ, RZ, -R3 ;  /* 0x000000ffff037224 */ /* 0x000fe400078e0a03 */
[C---:B------:R-:W-:Y:S01]  /*0860*/  IMAD R0, R251.reuse, R2, R7 ;  /* 0x00000002fb007224 */ /* 0x040fe200078e0207 */
[----:B------:R1:W-:Y:S01]  /*0870*/  STL [R1+0x4c], R6 ;  /* 0x00004c0601007387 */ /* 0x0003e20000100800 */
[----:B------:R-:W-:Y:S02]  /*0880*/  IMAD.MOV R4, RZ, RZ, -R4 ;  /* 0x000000ffff047224 */ /* 0x000fe400078e0a04 */
[C---:B------:R-:W-:Y:S01]  /*0890*/  IMAD R3, R251.reuse, R3, R8 ;  /* 0x00000003fb037224 */ /* 0x040fe200078e0208 */
[----:B------:R2:W-:Y:S01]  /*08a0*/  STL [R1+0x48], R0 ;  /* 0x0000480001007387 */ /* 0x0005e20000100800 */
[----:B------:R-:W-:Y:S01]  /*08b0*/  IMAD R2, R251, R4, R9 ;  /* 0x00000004fb027224 */ /* 0x000fe200078e0209 */
[----:B------:R-:W-:-:S02]  /*08c0*/  IADD3 R4, R246, 0x9, RZ ;  /* 0x00000009f6047810 */ /* 0x000fc40007ffe0ff */
[----:B------:R3:W-:Y:S01]  /*08d0*/  STL [R1+0x44], R3 ;  /* 0x0000440301007387 */ /* 0x0007e20000100800 */
[----:B-1----:R-:W-:-:S03]  /*08e0*/  IADD3 R6, R246, 0x8, RZ ;  /* 0x00000008f6067810 */ /* 0x002fc60007ffe0ff */
[----:B------:R1:W-:Y:S01]  /*08f0*/  STL [R1+0x40], R2 ;  /* 0x0000400201007387 */ /* 0x0003e20000100800 */
[----:B------:R-:W-:Y:S01]  /*0900*/  IABS R7, R4 ;  /* 0x0000000400077213 */ /* 0x000fe20000000000 */
[----:B--2---:R-:W-:Y:S01]  /*0910*/  IMAD R0, R251, R5, R10 ;  /* 0x00000005fb007224 */ /* 0x004fe200078e020a */
[----:B---3--:R-:W-:-:S04]  /*0920*/  IADD3 R3, R246, 0xa, RZ ;  /* 0x0000000af6037810 */ /* 0x008fc80007ffe0ff */
[----:B------:R2:W-:Y:S01]  /*0930*/  STL [R1+0x3c], R0 ;  /* 0x00003c0001007387 */ /* 0x0005e20000100800 */
[----:B-1----:R-:W-:-:S03]  /*0940*/  IADD3 R2, R246, 0xb, RZ ;  /* 0x0000000bf6027810 */ /* 0x002fc60007ffe0ff */
[----:B------:R1:W-:Y:S01]  /*0950*/  STL [R1+0x58b4], R6 ;  /* 0x0058b40601007387 */ /* 0x0003e20000100800 */
[----:B------:R-:W-:Y:S02]  /*0960*/  IABS R8, R3 ;  /* 0x0000000300087213 */ /* 0x000fe40000000000 */
[----:B------:R-:W-:Y:S01]  /*0970*/  IABS R9, R2 ;  /* 0x0000000200097213 */ /* 0x000fe20000000000 */
[----:B------:R3:W-:Y:S01]  /*0980*/  STL [R1+0x58bc], R4 ;  /* 0x0058bc0401007387 */ /* 0x0007e20000100800 */
[----:B--2---:R-:W-:-:S03]  /*0990*/  IADD3 R0, R246, 0xc, RZ ;  /* 0x0000000cf6007810 */ /* 0x004fc60007ffe0ff */
[----:B------:R2:W-:Y:S01]  /*09a0*/  STL [R1+0x58b8], R3 ;  /* 0x0058b80301007387 */ /* 0x0005e20000100800 */
[----:B-1----:R-:W-:-:S03]  /*09b0*/  IABS R6, R6 ;  /* 0x0000000600067213 */ /* 0x002fc60000000000 */
[----:B------:R1:W-:Y:S01]  /*09c0*/  STL [R1+0x58c0], R2 ;  /* 0x0058c00201007387 */ /* 0x0003e20000100800 */
[----:B------:R-:W-:Y:S01]  /*09d0*/  IABS R10, R0 ;  /* 0x00000000000a7213 */ /* 0x000fe20000000000 */
[C---:B---3--:R-:W-:Y:S02]  /*09e0*/  IMAD.HI.U32 R4, R252.reuse, R9, RZ ;  /* 0x00000009fc047227 */ /* 0x048fe400078e00ff */
[----:B------:R3:W-:Y:S02]  /*09f0*/  STL [R1+0x58c4], R0 ;  /* 0x0058c40001007387 */ /* 0x0007e40000100800 */
[----:B--2---:R-:W-:Y:S01]  /*0a00*/  IMAD.HI.U32 R3, R252, R8, RZ ;  /* 0x00000008fc037227 */ /* 0x004fe200078e00ff */
[----:B------:R-:W-:-:S03]  /*0a10*/  IADD3 R4, -R4, RZ, RZ ;  /* 0x000000ff04047210 */ /* 0x000fc60007ffe1ff */
[----:B-1----:R-:W-:-:S04]  /*0a20*/  IMAD.HI.U32 R2, R252, R7, RZ ;  /* 0x00000007fc027227 */ /* 0x002fc800078e00ff */
[----:B---3--:R-:W-:-:S04]  /*0a30*/  IMAD.HI.U32 R0, R252, R6, RZ ;  /* 0x00000006fc007227 */ /* 0x008fc800078e00ff */
[----:B------:R-:W-:Y:S02]  /*0a40*/  IMAD.MOV R0, RZ, RZ, -R0 ;  /* 0x000000ffff007224 */ /* 0x000fe400078e0a00 */
[----:B------:R-:W-:Y:S02]  /*0a50*/  IMAD.MOV R2, RZ, RZ, -R2 ;  /* 0x000000ffff027224 */ /* 0x000fe400078e0a02 */
[----:B------:R-:W-:-:S04]  /*0a60*/  IMAD.HI.U32 R5, R252, R10, RZ ;  /* 0x0000000afc057227 */ /* 0x000fc800078e00ff */
        /* <DEDUP_REMOVED lines=28> */
[----:B--2---:R-:W-:-:S04]  /*0c30*/  IMAD.HI.U32 R3, R252, R8, RZ ;  /* 0x00000008fc037227 */ /* 0x004fc800078e00ff */
[----:B-1----:R-:W-:Y:S01]  /*0c40*/  IMAD.HI.U32 R2, R252, R7, RZ ;  /* 0x00000007fc027227 */ /* 0x002fe200078e00ff */
[----:B------:R-:W-:-:S03]  /*0c50*/  IADD3 R3, -R3, RZ, RZ ;  /* 0x000000ff03037210 */ /* 0x000fc60007ffe1ff */
[----:B---3--:R-:W-:-:S04]  /*0c60*/  IMAD.HI.U32 R0, R252, R6, RZ ;  /* 0x00000006fc007227 */ /* 0x008fc800078e00ff */
[----:B------:R-:W-:Y:S02]  /*0c70*/  IMAD.MOV R0, RZ, RZ, -R0 ;  /* 0x000000ffff007224 */ /* 0x000fe400078e0a00 */
[----:B------:R-:W-:Y:S02]  /*0c80*/  IMAD.MOV R2, RZ, RZ, -R2 ;  /* 0x000000ffff027224 */ /* 0x000fe400078e0a02 */
[----:B------:R-:W-:-:S04]  /*0c90*/  IMAD.HI.U32 R5, R252, R10, RZ ;  /* 0x0000000afc057227 */ /* 0x000fc800078e00ff */
[C---:B------:R-:W-:Y:S02]  /*0ca0*/  IMAD R6, R251.reuse, R0, R6 ;  /* 0x00000000fb067224 */ /* 0x040fe400078e0206 */
[C---:B------:R-:W-:Y:S02]  /*0cb0*/  IMAD R0, R251.reuse, R2, R7 ;  /* 0x00000002fb007224 */ /* 0x040fe400078e0207 */
[----:B------:R-:W-:Y:S01]  /*0cc0*/  IMAD.MOV R4, RZ, RZ, -R4 ;  /* 0x000000ffff047224 */ /* 0x000fe200078e0a04 */
        /* <DEDUP_REMOVED lines=26> */
[----:B-1----:R-:W-:-:S04]  /*0e70*/  IMAD.HI.U32 R2, R252, R243, RZ ;  /* 0x000000f3fc027227 */ /* 0x002fc800078e00ff */
[----:B---3--:R-:W-:Y:S01]  /*0e80*/  IMAD.HI.U32 R0, R252, R6, RZ ;  /* 0x00000006fc007227 */ /* 0x008fe200078e00ff */
[----:B------:R-:W-:-:S03]  /*0e90*/  IADD3 R2, -R2, RZ, RZ ;  /* 0x000000ff02027210 */ /* 0x000fc60007ffe1ff */
[----:B------:R-:W-:Y:S02]  /*0ea0*/  IMAD.MOV R0, RZ, RZ, -R0 ;  /* 0x000000ffff007224 */ /* 0x000fe400078e0a00 */
[----:B------:R-:W-:-:S04]  /*0eb0*/  IMAD.HI.U32 R5, R252, R10, RZ ;  /* 0x0000000afc057227 */ /* 0x000fc800078e00ff */
[----:B------:R-:W-:Y:S02]  /*0ec0*/  IMAD.MOV R8, RZ, RZ, -R3 ;  /* 0x000000ffff087224 */ /* 0x000fe400078e0a03 */
[C---:B------:R-:W-:Y:S01]  /*0ed0*/  IMAD R0, R251.reuse, R0, R6 ;  /* 0x00000000fb007224 */ /* 0x040fe200078e0206 */
[----:B------:R-:W-:Y:S01]  /*0ee0*/  IADD3 R6, R246, 0x17, RZ ;  /* 0x00000017f6067810 */ /* 0x000fe20007ffe0ff */
[----:B------:R-:W-:Y:S02]  /*0ef0*/  IMAD.MOV R4, RZ, RZ, -R4 ;  /* 0x000000ffff047224 */ /* 0x000fe400078e0a04 */
[----:B------:R-:W-:Y:S01]  /*0f00*/  IMAD.MOV R5, RZ, RZ, -R5 ;  /* 0x000000ffff057224 */ /* 0x000fe200078e0a05 */
[----:B------:R1:W-:Y:S01]  /*0f10*/  STL [R1+0x10], R0 ;  /* 0x0000100001007387 */ /* 0x0003e20000100800 */
[C---:B------:R-:W-:Y:S02]  /*0f20*/  IMAD R243, R251.reuse, R2, R243 ;  /* 0x00000002fbf37224 */ /* 0x040fe400078e02f3 */
[----:B------:R-:W-:-:S02]  /*0f30*/  IMAD R3, R251, R8, R7 ;  /* 0x00000008fb037224 */ /* 0x000fc400078e0207 */
[C---:B------:R-:W-:Y:S01]  /*0f40*/  IMAD R2, R251.reuse, R4, R9 ;  /* 0x00000004fb027224 */ /* 0x040fe200078e0209 */
[C---:B------:R-:W-:Y:S02]  /*0f50*/  IADD3 R4, R246.reuse, 0x18, RZ ;  /* 0x00000018f6047810 */ /* 0x040fe40007ffe0ff */
[----:B------:R2:W-:Y:S01]  /*0f60*/  STL [R1+0x94], R3 ;  /* 0x0000940301007387 */ /* 0x0005e20000100800 */
[----:B-1----:R-:W-:Y:S01]  /*0f70*/  IMAD R0, R251, R5, R10 ;  /* 0x00000005fb007224 */ /* 0x002fe200078e020a */
[----:B------:R-:W-:Y:S02]  /*0f80*/  IABS R7, R4 ;  /* 0x0000000400077213 */ /* 0x000fe40000000000 */
[----:B------:R1:W-:Y:S04]  /*0f90*/  STL [R1+0x90], R2 ;  /* 0x0000900201007387 */ /* 0x0003e80000100800 */
[----:B------:R3:W-:Y:S01]  /*0fa0*/  STL [R1+0x8c], R0 ;  /* 0x00008c0001007387 */ /* 0x0007e20000100800 */
[----:B--2---:R-:W-:-:S03]  /*0fb0*/  IADD3 R3, R246, 0x19, RZ ;  /* 0x00000019f6037810 */ /* 0x004fc60007ffe0ff */
[----:B------:R2:W-:Y:S01]  /*0fc0*/  STL [R1+0x58f0], R6 ;  /* 0x0058f00601007387 */ /* 0x0005e20000100800 */
[----:B-1----:R-:W-:-:S03]  /*0fd0*/  IADD3 R2, R246, 0x1a, RZ ;  /* 0x0000001af6027810 */ /* 0x002fc60007ffe0ff */
[----:B------:R1:W-:Y:S01]  /*0fe0*/  STL [R1+0x58f4], R4 ;  /* 0x0058f40401007387 */ /* 0x0003e20000100800 */
[----:B------:R-:W-:Y:S02]  /*0ff0*/  IABS R8, R3 ;  /* 0x0000000300087213 */ /* 0x000fe40000000000 */
[----:B---3--:R-:W-:Y:S01]  /*1000*/  IADD3 R0, R246, 0x1b, RZ ;  /* 0x0000001bf6007810 */ /* 0x008fe20007ffe0ff */
[----:B------:R3:W-:Y:S01]  /*1010*/  STL [R1+0x58fc], R3 ;  /* 0x0058fc0301007387 */ /* 0x0007e20000100800 */
[----:B------:R-:W-:Y:S02]  /*1020*/  IABS R9, R2 ;  /* 0x0000000200097213 */ /* 0x000fe40000000000 */
[----:B--2---:R-:W-:Y:S01]  /*1030*/  IABS R6, R6 ;  /* 0x0000000600067213 */ /* 0x004fe20000000000 */
[----:B------:R2:W-:Y:S01]  /*1040*/  STL [R1+0x58f8], R2 ;  /* 0x0058f80201007387 */ /* 0x0005e20000100800 */
[----:B------:R-:W-:Y:S01]  /*1050*/  IABS R10, R0 ;  /* 0x00000000000a7213 */ /* 0x000fe20000000000 */
[----:B-1----:R-:W-:-:S02]  /*1060*/  IMAD.HI.U32 R4, R252, R9, RZ ;  /* 0x00000009fc047227 */ /* 0x002fc400078e00ff */
[----:B------:R1:W-:Y:S02]  /*1070*/  STL [R1+0x5900], R0 ;  /* 0x0059000001007387 */ /* 0x0003e40000100800 */
[----:B---3--:R-:W-:-:S04]  /*1080*/  IMAD.HI.U32 R3, R252, R8, RZ ;  /* 0x00000008fc037227 */ /* 0x008fc800078e00ff */
[----:B--2---:R-:W-:-:S04]  /*1090*/  IMAD.HI.U32 R2, R252, R7, RZ ;  /* 0x00000007fc027227 */ /* 0x004fc800078e00ff */
[----:B-1----:R-:W-:-:S04]  /*10a0*/  IMAD.HI.U32 R0, R252, R6, RZ ;  /* 0x00000006fc007227 */ /* 0x002fc800078e00ff */
        /* <DEDUP_REMOVED lines=73> */
[C---:B------:R-:W-:Y:S02]  /*1540*/  IMAD R0, R251.reuse, R0, R6 ;  /* 0x00000000fb007224 */ /* 0x040fe400078e0206 */
[C---:B------:R-:W-:Y:S01]  /*1550*/  IMAD R6, R251.reuse, R2, R7 ;  /* 0x00000002fb067224 */ /* 0x040fe200078e0207 */
[C---:B------:R-:W-:Y:S01]  /*1560*/  IADD3 R7, R246.reuse, 0x27, RZ ;  /* 0x00000027f6077810 */ /* 0x040fe20007ffe0ff */
[----:B------:R-:W-:Y:S01]  /*1570*/  IMAD.MOV R4, RZ, RZ, -R4 ;  /* 0x000000ffff047224 */ /* 0x000fe200078e0a04 */
[----:B------:R1:W-:Y:S01]  /*1580*/  STL [R1+0x60], R0 ;  /* 0x0000600001007387 */ /* 0x0003e20000100800 */
[C---:B------:R-:W-:Y:S01]  /*1590*/  IMAD R2, R251.reuse, R3, R8 ;  /* 0x00000003fb027224 */ /* 0x040fe200078e0208 */
[----:B------:R-:W-:Y:S01]  /*15a0*/  IADD3 R3, R246, 0x28, RZ ;  /* 0x00000028f6037810 */ /* 0x000fe20007ffe0ff */
[----:B------:R-:W-:Y:S01]  /*15b0*/  IMAD.HI.U32 R5, R252, R242, RZ ;  /* 0x000000f2fc057227 */ /* 0x000fe200078e00ff */
[----:B------:R2:W-:Y:S02]  /*15c0*/  STL [R1+0x5c], R6 ;  /* 0x00005c0601007387 */ /* 0x0005e40000100800 */
[----:B------:R-:W-:Y:S01]  /*15d0*/  IABS R8, R3 ;  /* 0x0000000300087213 */ /* 0x000fe20000000000 */
[----:B------:R-:W-:Y:S01]  /*15e0*/  IMAD.MOV R5, RZ, RZ, -R5 ;  /* 0x000000ffff057224 */ /* 0x000fe200078e0a05 */
[----:B------:R3:W-:Y:S01]  /*15f0*/  STL [R1+0x58], R2 ;  /* 0x0000580201007387 */ /* 0x0007e20000100800 */
[----:B-1----:R-:W-:-:S02]  /*1600*/  IMAD R0, R251, R4, R9 ;  /* 0x00000004fb007224 */ /* 0x002fc400078e0209 */
[----:B------:R-:W-:Y:S01]  /*1610*/  IMAD R242, R251, R5, R242 ;  /* 0x00000005fbf27224 */ /* 0x000fe200078e02f2 */
[C---:B--2---:R-:W-:Y:S02]  /*1620*/  IADD3 R6, R246.reuse, 0x26, RZ ;  /* 0x00000026f6067810 */ /* 0x044fe40007ffe0ff */
[----:B------:R1:W-:Y:S01]  /*1630*/  STL [R1+0x54], R0 ;  /* 0x0000540001007387 */ /* 0x0003e20000100800 */
[----:B---3--:R-:W-:-:S03]  /*1640*/  IADD3 R2, R246, 0x29, RZ ;  /* 0x00000029f6027810 */ /* 0x008fc60007ffe0ff */
[----:B------:R2:W-:Y:S01]  /*1650*/  STL [R1+0x5928], R6 ;  /* 0x0059280601007387 */ /* 0x0005e20000100800 */
[----:B------:R-:W-:-:S03]  /*1660*/  IABS R9, R2 ;  /* 0x0000000200097213 */ /* 0x000fc60000000000 */
[----:B------:R3:W-:Y:S01]  /*1670*/  STL [R1+0x5930], R7 ;  /* 0x0059300701007387 */ /* 0x0007e20000100800 */
[----:B-1----:R-:W-:-:S03]  /*1680*/  IADD3 R0, R246, 0x2a, RZ ;  /* 0x0000002af6007810 */ /* 0x002fc60007ffe0ff */
[----:B------:R1:W-:Y:S01]  /*1690*/  STL [R1+0x5934], R3 ;  /* 0x0059340301007387 */ /* 0x0003e20000100800 */
[C---:B------:R-:W-:Y:S01]  /*16a0*/  IMAD.HI.U32 R4, R252.reuse, R9, RZ ;  /* 0x00000009fc047227 */ /* 0x040fe200078e00ff */
[----:B--2---:R-:W-:Y:S02]  /*16b0*/  IABS R6, R6 ;  /* 0x0000000600067213 */ /* 0x004fe40000000000 */
[----:B------:R2:W-:Y:S01]  /*16c0*/  STL [R1+0x593c], R2 ;  /* 0x00593c0201007387 */ /* 0x0005e20000100800 */
[----:B------:R-:W-:Y:S01]  /*16d0*/  IABS R10, R0 ;  /* 0x00000000000a7213 */ /* 0x000fe20000000000 */
[----:B------:R-:W-:Y:S01]  /*16e0*/  IMAD.MOV R4, RZ, RZ, -R4 ;  /* 0x000000ffff047224 */ /* 0x000fe200078e0a04 */
[----:B---3--:R-:W-:Y:S01]  /*16f0*/  IABS R7, R7 ;  /* 0x0000000700077213 */ /* 0x008fe20000000000 */
[----:B------:R3:W-:Y:S01]  /*1700*/  STL [R1+0x5938], R0 ;  /* 0x0059380001007387 */ /* 0x0007e20000100800 */
[----:B-1----:R-:W-:-:S04]  /*1710*/  IMAD.HI.U32 R3, R252, R8, RZ ;  /* 0x00000008fc037227 */ /* 0x002fc800078e00ff */
[----:B--2---:R-:W-:-:S04]  /*1720*/  IMAD.HI.U32 R2, R252, R7, RZ ;  /* 0x00000007fc027227 */ /* 0x004fc800078e00ff */
[----:B---3--:R-:W-:Y:S01]  /*1730*/  IMAD.HI.U32 R0, R252, R6, RZ ;  /* 0x00000006fc007227 */ /* 0x008fe200078e00ff */
[----:B------:R-:W-:-:S03]  /*1740*/  IADD3 R2, -R2, RZ, RZ ;  /* 0x000000ff02027210 */ /* 0x000fc60007ffe1ff */
        /* <DEDUP_REMOVED lines=107> */
[C---:B------:R-:W-:Y:S01]  /*1e00*/  IMAD R3, R251.reuse, R0, R6 ;  /* 0x00000000fb037224 */ /* 0x040fe200078e0206 */
[C---:B------:R-:W-:Y:S01]  /*1e10*/  IADD3 R6, R246.reuse, 0x3a, RZ ;  /* 0x0000003af6067810 */ /* 0x040fe20007ffe0ff */
[C---:B------:R-:W-:Y:S02]  /*1e20*/  IMAD R0, R251.reuse, R2, R7 ;  /* 0x00000002fb007224 */ /* 0x040fe400078e0207 */
[----:B------:R-:W-:Y:S01]  /*1e30*/  IMAD.MOV R4, RZ, RZ, -R4 ;  /* 0x000000ffff047224 */ /* 0x000fe200078e0a04 */
[----:B------:R1:W-:Y:S01]  /*1e40*/  STL [R1+0x9c], R3 ;  /* 0x00009c0301007387 */ /* 0x0003e20000100800 */
[----:B------:R-:W-:Y:S02]  /*1e50*/  IMAD.MOV R5, RZ, RZ, -R5 ;  /* 0x000000ffff057224 */ /* 0x000fe400078e0a05 */
[C---:B------:R-:W-:Y:S01]  /*1e60*/  IMAD R2, R251.reuse, R4, R9 ;  /* 0x00000004fb027224 */ /* 0x040fe200078e0209 */
[----:B------:R2:W-:Y:S01]  /*1e70*/  STL [R1+0x98], R0 ;  /* 0x0000980001007387 */ /* 0x0005e20000100800 */
[----:B------:R-:W-:Y:S01]  /*1e80*/  IADD3 R4, R246, 0x3b, RZ ;  /* 0x0000003bf6047810 */ /* 0x000fe20007ffe0ff */
[----:B------:R-:W-:-:S02]  /*1e90*/  IMAD R241, R251, R8, R241 ;  /* 0x00000008fbf17224 */ /* 0x000fc400078e02f1 */
[----:B------:R3:W-:Y:S01]  /*1ea0*/  STL [R1+0x11c], R2 ;  /* 0x00011c0201007387 */ /* 0x0007e20000100800 */
[----:B------:R-:W-:Y:S02]  /*1eb0*/  IABS R7, R4 ;  /* 0x0000000400077213 */ /* 0x000fe40000000000 */
[----:B-1----:R-:W-:Y:S01]  /*1ec0*/  IADD3 R3, R246, 0x3c, RZ ;  /* 0x0000003cf6037810 */ /* 0x002fe20007ffe0ff */
[----:B--2---:R-:W-:-:S03]  /*1ed0*/  IMAD R0, R251, R5, R10 ;  /* 0x00000005fb007224 */ /* 0x004fc600078e020a */
[----:B------:R-:W-:Y:S02]  /*1ee0*/  IABS R8, R3 ;  /* 0x0000000300087213 */ /* 0x000fe40000000000 */
[C---:B---3--:R-:W-:Y:S01]  /*1ef0*/  IADD3 R2, R246.reuse, 0x3d, RZ ;  /* 0x0000003df6027810 */ /* 0x048fe20007ffe0ff */
[----:B------:R1:W-:Y:S03]  /*1f00*/  STL [R1+0x118], R0 ;  /* 0x0001180001007387 */ /* 0x0003e60000100800 */
[----:B------:R-:W-:Y:S01]  /*1f10*/  IABS R9, R2 ;  /* 0x0000000200097213 */ /* 0x000fe20000000000 */
[----:B------:R2:W-:Y:S04]  /*1f20*/  STL [R1+0x5978], R6 ;  /* 0x0059780601007387 */ /* 0x0005e80000100800 */
[----:B------:R3:W-:Y:S01]  /*1f30*/  STL [R1+0x5980], R4 ;  /* 0x0059800401007387 */ /* 0x0007e20000100800 */
[----:B-1----:R-:W-:-:S03]  /*1f40*/  IADD3 R0, R246, 0x3e, RZ ;  /* 0x0000003ef6007810 */ /* 0x002fc60007ffe0ff */
[----:B------:R1:W-:Y:S01]  /*1f50*/  STL [R1+0x5984], R3 ;  /* 0x0059840301007387 */ /* 0x0003e20000100800 */
[----:B--2---:R-:W-:-:S03]  /*1f60*/  IABS R6, R6 ;  /* 0x0000000600067213 */ /* 0x004fc60000000000 */
[----:B------:R2:W-:Y:S01]  /*1f70*/  STL [R1+0x598c], R2 ;  /* 0x00598c0201007387 */ /* 0x0005e20000100800 */
[----:B------:R-:W-:Y:S01]  /*1f80*/  IABS R10, R0 ;  /* 0x00000000000a7213 */ /* 0x000fe20000000000 */
[C---:B---3--:R-:W-:Y:S02]  /*1f90*/  IMAD.HI.U32 R4, R252.reuse, R9, RZ ;  /* 0x00000009fc047227 */ /* 0x048fe400078e00ff */
[----:B------:R3:W-:Y:S02]  /*1fa0*/  STL [R1+0x5988], R0 ;  /* 0x0059880001007387 */ /* 0x0007e40000100800 */
        /* <DEDUP_REMOVED lines=11> */
[----:B------:R-:W-:Y:S01]  /*2060*/  IMAD.MOV R5, RZ, RZ, -R5 ;  /* 0x000000ffff057224 */ /* 0x000fe200078e0a05 */
[----:B------:R2:W-:Y:S01]  /*2070*/  STL [R1+0x110], R0 ;  /* 0x0001100001007387 */ /* 0x0005e20000100800 */
[----:B------:R-:W-:-:S02]  /*2080*/  IMAD R3, R251, R3, R8 ;  /* 0x00000003fb037224 */ /* 0x000fc400078e0208 */
[C---:B------:R-:W-:Y:S01]  /*2090*/  IMAD R2, R251.reuse, R4, R9 ;  /* 0x00000004fb027224 */ /* 0x040fe200078e0209 */
[C---:B------:R-:W-:Y:S02]  /*20a0*/  IADD3 R4, R246.reuse, 0x40, RZ ;  /* 0x00000040f6047810 */ /* 0x040fe40007ffe0ff */
[C---:B-1----:R-:W-:Y:S01]  /*20b0*/  IADD3 R6, R246.reuse, 0x3f, RZ ;  /* 0x0000003ff6067810 */ /* 0x042fe20007ffe0ff */
[----:B------:R1:W-:Y:S01]  /*20c0*/  STL [R1+0x10c], R3 ;  /* 0x00010c0301007387 */ /* 0x0003e20000100800 */
[----:B------:R-:W-:Y:S01]  /*20d0*/  IABS R7, R4 ;  /* 0x0000000400077213 */ /* 0x000fe20000000000 */
[----:B--2---:R-:W-:Y:S02]  /*20e0*/  IMAD R0, R251, R5, R10 ;  /* 0x00000005fb007224 */ /* 0x004fe400078e020a */
[----:B------:R2:W-:Y:S04]  /*20f0*/  STL [R1+0x108], R2 ;  /* 0x0001080201007387 */ /* 0x0005e80000100800 */
[----:B------:R3:W-:Y:S01]  /*2100*/  STL [R1+0x104], R0 ;  /* 0x0001040001007387 */ /* 0x0007e20000100800 */
[----:B-1----:R-:W-:-:S03]  /*2110*/  IADD3 R3, R246, 0x41, RZ ;  /* 0x00000041f6037810 */ /* 0x002fc60007ffe0ff */
[----:B------:R1:W-:Y:S01]  /*2120*/  STL [R1+0x5990], R6 ;  /* 0x0059900601007387 */ /* 0x0003e20000100800 */
[----:B--2---:R-:W-:-:S03]  /*2130*/  IADD3 R2, R246, 0x42, RZ ;  /* 0x00000042f6027810 */ /* 0x004fc60007ffe0ff */
[----:B------:R2:W-:Y:S01]  /*2140*/  STL [R1+0x5994], R4 ;  /* 0x0059940401007387 */ /* 0x0005e20000100800 */
[----:B------:R-:W-:Y:S02]  /*2150*/  IABS R8, R3 ;  /* 0x0000000300087213 */ /* 0x000fe40000000000 */
[----:B---3--:R-:W-:Y:S01]  /*2160*/  IADD3 R0, R246, 0x43, RZ ;  /* 0x00000043f6007810 */ /* 0x008fe20007ffe0ff */
[----:B------:R3:W-:Y:S01]  /*2170*/  STL [R1+0x599c], R3 ;  /* 0x00599c0301007387 */ /* 0x0007e20000100800 */
[----:B------:R-:W-:Y:S02]  /*2180*/  IABS R9, R2 ;  /* 0x0000000200097213 */ /* 0x000fe40000000000 */
[----:B-1----:R-:W-:Y:S01]  /*2190*/  IABS R6, R6 ;  /* 0x0000000600067213 */ /* 0x002fe20000000000 */
[----:B------:R1:W-:Y:S01]  /*21a0*/  STL [R1+0x5998], R2 ;  /* 0x0059980201007387 */ /* 0x0003e20000100800 */
[----:B------:R-:W-:Y:S01]  /*21b0*/  IABS R10, R0 ;  /* 0x00000000000a7213 */ /* 0x000fe20000000000 */
[----:B--2---:R-:W-:-:S02]  /*21c0*/  IMAD.HI.U32 R4, R252, R9, RZ ;  /* 0x00000009fc047227 */ /* 0x004fc400078e00ff */
[----:B------:R2:W-:Y:S02]  /*21d0*/  STL [R1+0x59a0], R0 ;  /* 0x0059a00001007387 */ /* 0x0005e40000100800 */
[----:B---3--:R-:W-:-:S04]  /*21e0*/  IMAD.HI.U32 R3, R252, R8, RZ ;  /* 0x00000008fc037227 */ /* 0x008fc800078e00ff */
[----:B-1----:R-:W-:-:S04]  /*21f0*/  IMAD.HI.U32 R2, R252, R7, RZ ;  /* 0x00000007fc027227 */ /* 0x002fc800078e00ff */
[----:B--2---:R-:W-:-:S04]  /*2200*/  IMAD.HI.U32 R0, R252, R6, RZ ;  /* 0x00000006fc007227 */ /* 0x004fc800078e00ff */
        /* <DEDUP_REMOVED lines=51> */
[----:B--2---:R-:W-:Y:S01]  /*2540*/  IMAD R0, R251, R5, R10 ;  /* 0x00000005fb007224 */ /* 0x004fe200078e020a */
[----:B------:R-:W-:Y:S02]  /*2550*/  IABS R240, R6 ;  /* 0x0000000600f07213 */ /* 0x000fe40000000000 */
[C---:B---3--:R-:W-:Y:S02]  /*2560*/  IADD3 R3, R246.reuse, 0x4b, RZ ;  /* 0x0000004bf6037810 */ /* 0x048fe40007ffe0ff */
        /* <DEDUP_REMOVED lines=21> */
[C---:B------:R-:W-:Y:S01]  /*26c0*/  IMAD R0, R251.reuse, R2, R6 ;  /* 0x00000002fb007224 */ /* 0x040fe200078e0206 */
[C---:B------:R-:W-:Y:S01]  /*26d0*/  IADD3 R6, R246.reuse, 0x4e, RZ ;  /* 0x0000004ef6067810 */ /* 0x040fe20007ffe0ff */
[----:B------:R-:W-:Y:S02]  /*26e0*/  IMAD.MOV R4, RZ, RZ, -R4 ;  /* 0x000000ffff047224 */ /* 0x000fe400078e0a04 */
[----:B------:R-:W-:Y:S01]  /*26f0*/  IMAD.MOV R5, RZ, RZ, -R5 ;  /* 0x000000ffff057224 */ /* 0x000fe200078e0a05 */
[----:B------:R1:W-:Y:S01]  /*2700*/  STL [R1+0x160], R0 ;  /* 0x0001600001007387 */ /* 0x0003e20000100800 */
[C---:B------:R-:W-:Y:S02]  /*2710*/  IMAD R3, R251.reuse, R8, R7 ;  /* 0x00000008fb037224 */ /* 0x040fe400078e0207 */
[----:B------:R-:W-:Y:S01]  /*2720*/  IMAD R2, R251, R4, R9 ;  /* 0x00000004fb027224 */ /* 0x000fe200078e0209 */
[----:B------:R-:W-:-:S02]  /*2730*/  IADD3 R4, R246, 0x4f, RZ ;  /* 0x0000004ff6047810 */ /* 0x000fc40007ffe0ff */
[----:B------:R2:W-:Y:S02]  /*2740*/  STL [R1+0x15c], R3 ;  /* 0x00015c0301007387 */ /* 0x0005e40000100800 */
[----:B------:R-:W-:Y:S01]  /*2750*/  IABS R7, R4 ;  /* 0x0000000400077213 */ /* 0x000fe20000000000 */
[----:B-1----:R-:W-:Y:S01]  /*2760*/  IMAD R0, R251, R5, R10 ;  /* 0x00000005fb007224 */ /* 0x002fe200078e020a */
[----:B------:R1:W-:Y:S04]  /*2770*/  STL [R1+0x158], R2 ;  /* 0x0001580201007387 */ /* 0x0003e80000100800 */
[----:B------:R3:W-:Y:S01]  /*2780*/  STL [R1+0x154], R0 ;  /* 0x0001540001007387 */ /* 0x0007e20000100800 */
[----:B--2---:R-:W-:-:S03]  /*2790*/  IADD3 R3, R246, 0x50, RZ ;  /* 0x00000050f6037810 */ /* 0x004fc60007ffe0ff */
[----:B------:R2:W-:Y:S01]  /*27a0*/  STL [R1+0x59c8], R6 ;  /* 0x0059c80601007387 */ /* 0x0005e20000100800 */
[----:B------:R-:W-:Y:S02]  /*27b0*/  IABS R8, R3 ;  /* 0x0000000300087213 */ /* 0x000fe40000000000 */
[C---:B-1----:R-:W-:Y:S01]  /*27c0*/  IADD3 R2, R246.reuse, 0x51, RZ ;  /* 0x00000051f6027810 */ /* 0x042fe20007ffe0ff */
[----:B------:R1:W-:Y:S01]  /*27d0*/  STL [R1+0x59d0], R4 ;  /* 0x0059d00401007387 */ /* 0x0003e20000100800 */
[----:B---3--:R-:W-:-:S03]  /*27e0*/  IADD3 R0, R246, 0x52, RZ ;  /* 0x00000052f6007810 */ /* 0x008fc60007ffe0ff */
[----:B------:R3:W-:Y:S01]  /*27f0*/  STL [R1+0x59d4], R3 ;  /* 0x0059d40301007387 */ /* 0x0007e20000100800 */
[----:B------:R-:W-:Y:S02]  /*2800*/  IABS R9, R2 ;  /* 0x0000000200097213 */ /* 0x000fe40000000000 */
[----:B--2---:R-:W-:Y:S01]  /*2810*/  IABS R6, R6 ;  /* 0x0000000600067213 */ /* 0x004fe20000000000 */
[----:B------:R2:W-:Y:S01]  /*2820*/  STL [R1+0x59dc], R2 ;  /* 0x0059dc0201007387 */ /* 0x0005e20000100800 */
[----:B------:R-:W-:Y:S01]  /*2830*/  IABS R10, R0 ;  /* 0x00000000000a7213 */ /* 0x000fe20000000000 */
[C---:B-1----:R-:W-:Y:S02]  /*2840*/  IMAD.HI.U32 R4, R252.reuse, R9, RZ ;  /* 0x00000009fc047227 */ /* 0x042fe400078e00ff */
[----:B------:R1:W-:Y:S02]  /*2850*/  STL [R1+0x59d8], R0 ;  /* 0x0059d80001007387 */ /* 0x0003e40000100800 */
[----:B---3--:R-:W-:-:S04]  /*2860*/  IMAD.HI.U32 R3, R252, R8, RZ ;  /* 0x00000008fc037227 */ /* 0x008fc800078e00ff */
[----:B--2---:R-:W-:-:S04]  /*2870*/  IMAD.HI.U32 R2, R252, R7, RZ ;  /* 0x00000007fc027227 */ /* 0x004fc800078e00ff */
[----:B-1----:R-:W-:Y:S01]  /*2880*/  IMAD.HI.U32 R0, R252, R6, RZ ;  /* 0x00000006fc007227 */ /* 0x002fe200078e00ff */
        /* <DEDUP_REMOVED lines=61> */
[----:B------:R-:W-:Y:S01]  /*2c60*/  STL [R1+0x59f8], R3 ;  /* 0x0059f80301007387 */ /* 0x000fe20000100800 */
[----:B-1----:R-:W-:-:S03]  /*2c70*/  IABS R6, R6 ;  /* 0x0000000600067213 */ /* 0x002fc60000000000 */
[----:B------:R1:W-:Y:S01]  /*2c80*/  STL [R1+0x5a00], R2 ;  /* 0x005a000201007387 */ /* 0x0003e20000100800 */
[----:B------:R-:W-:Y:S01]  /*2c90*/  IABS R9, R0 ;  /* 0x0000000000097213 */ /* 0x000fe20000000000 */
[C---:B---3--:R-:W-:Y:S02]  /*2ca0*/  IMAD.HI.U32 R4, R252.reuse, R239, RZ ;  /* 0x000000effc047227 */ /* 0x048fe400078e00ff */
[----:B------:R2:W-:Y:S02]  /*2cb0*/  STL [R1+0x5a04], R0 ;  /* 0x005a040001007387 */ /* 0x0005e40000100800 */
[----:B------:R-:W-:Y:S01]  /*2cc0*/  IMAD.HI.U32 R5, R252, R9, RZ ;  /* 0x00000009fc057227 */ /* 0x000fe200078e00ff */
[----:B------:R-:W-:-:S03]  /*2cd0*/  IADD3 R4, -R4, RZ, RZ ;  /* 0x000000ff04047210 */ /* 0x000fc60007ffe1ff */
[----:B-1----:R-:W-:-:S04]  /*2ce0*/  IMAD.HI.U32 R2, R252, R7, RZ ;  /* 0x00000007fc027227 */ /* 0x002fc800078e00ff */
[----:B--2---:R-:W-:-:S04]  /*2cf0*/  IMAD.HI.U32 R0, R252, R6, RZ ;  /* 0x00000006fc007227 */ /* 0x004fc800078e00ff */
[----:B------:R-:W-:Y:S02]  /*2d00*/  IMAD.MOV R0, RZ, RZ, -R0 ;  /* 0x000000ffff007224 */ /* 0x000fe400078e0a00 */
[----:B------:R-:W-:Y:S02]  /*2d10*/  IMAD.MOV R2, RZ, RZ, -R2 ;  /* 0x000000ffff027224 */ /* 0x000fe400078e0a02 */
[----:B------:R-:W-:-:S04]  /*2d20*/  IMAD.HI.U32 R3, R252, R8, RZ ;  /* 0x00000008fc037227 */ /* 0x000fc800078e00ff */
[----:B------:R-:W-:Y:S02]  /*2d30*/  IMAD.MOV R10, RZ, RZ, -R5 ;  /* 0x000000ffff0a7224 */ /* 0x000fe400078e0a05 */
[C---:B------:R-:W-:Y:S02]  /*2d40*/  IMAD R5, R251.reuse, R0, R6 ;  /* 0x00000000fb057224 */ /* 0x040fe400078e0206 */
[C---:B------:R-:W-:Y:S02]  /*2d50*/  IMAD R0, R251.reuse, R2, R7 ;  /* 0x00000002fb007224 */ /* 0x040fe400078e0207 */
[----:B------:R-:W-:Y:S01]  /*2d60*/  IMAD.MOV R3, RZ, RZ, -R3 ;  /* 0x000000ffff037224 */ /* 0x000fe200078e0a03 */
[----:B------:R1:W-:Y:S01]  /*2d70*/  STL [R1+0x128], R5 ;  /* 0x0001280501007387 */ /* 0x0003e20000100800 */
[C---:B------:R-:W-:Y:S01]  /*2d80*/  IMAD R239, R251.reuse, R4, R239 ;  /* 0x00000004fbef7224 */ /* 0x040fe200078e02ef */
[C---:B------:R-:W-:Y:S01]  /*2d90*/  IADD3 R4, R246.reuse, 0x5e, RZ ;  /* 0x0000005ef6047810 */ /* 0x040fe20007ffe0ff */
[----:B------:R-:W-:Y:S01]  /*2da0*/  IMAD R2, R251, R3, R8 ;  /* 0x00000003fb027224 */ /* 0x000fe200078e0208 */
[----:B------:R2:W-:Y:S01]  /*2db0*/  STL [R1+0x124], R0 ;  /* 0x0001240001007387 */ /* 0x0005e20000100800 */
[----:B------:R-:W-:-:S02]  /*2dc0*/  IADD3 R3, R246, 0x5f, RZ ;  /* 0x0000005ff6037810 */ /* 0x000fc40007ffe0ff */
[----:B------:R-:W-:Y:S01]  /*2dd0*/  IABS R7, R4 ;  /* 0x0000000400077213 */ /* 0x000fe20000000000 */
        /* <DEDUP_REMOVED lines=8> */
[----:B------:R-:W-:Y:S04]  /*2e60*/  STL [R1+0x5a0c], R5 ;  /* 0x005a0c0501007387 */ /* 0x000fe80000100800 */
[----:B------:R2:W-:Y:S01]  /*2e70*/  STL [R1+0x5a08], R4 ;  /* 0x005a080401007387 */ /* 0x0005e20000100800 */
[----:B-1----:R-:W-:-:S03]  /*2e80*/  IADD3 R0, R246, 0x61, RZ ;  /* 0x00000061f6007810 */ /* 0x002fc60007ffe0ff */
[----:B------:R1:W-:Y:S01]  /*2e90*/  STL [R1+0x5a10], R3 ;  /* 0x005a100301007387 */ /* 0x0003e20000100800 */
[----:B------:R-:W-:-:S03]  /*2ea0*/  IABS R10, R0 ;  /* 0x00000000000a7213 */ /* 0x000fc60000000000 */
[----:B------:R3:W-:Y:S01]  /*2eb0*/  STL [R1+0x5a14], R2 ;  /* 0x005a140201007387 */ /* 0x0007e20000100800 */
[----:B--2---:R-:W-:-:S03]  /*2ec0*/  IMAD.HI.U32 R4, R252, R9, RZ ;  /* 0x00000009fc047227 */ /* 0x004fc600078e00ff */
[----:B------:R2:W-:Y:S01]  /*2ed0*/  STL [R1+0x5a1c], R0 ;  /* 0x005a1c0001007387 */ /* 0x0005e20000100800 */
[----:B-1----:R-:W-:-:S04]  /*2ee0*/  IMAD.HI.U32 R3, R252, R8, RZ ;  /* 0x00000008fc037227 */ /* 0x002fc800078e00ff */
[----:B---3--:R-:W-:Y:S01]  /*2ef0*/  IMAD.HI.U32 R2, R252, R7, RZ ;  /* 0x00000007fc027227 */ /* 0x008fe200078e00ff */
[----:B------:R-:W-:-:S03]  /*2f00*/  IADD3 R3, -R3, RZ, RZ ;  /* 0x000000ff03037210 */ /* 0x000fc60007ffe1ff */
[----:B--2---:R-:W-:-:S04]  /*2f10*/  IMAD.HI.U32 R0, R252, R6, RZ ;  /* 0x00000006fc007227 */ /* 0x004fc800078e00ff */
        /* <DEDUP_REMOVED lines=106> */
[----:B------:R-:W-:-:S04]  /*35c0*/  IMAD.HI.U32 R5, R252, R10, RZ ;  /* 0x0000000afc057227 */ /* 0x000fc800078e00ff */
[----:B------:R-:W-:Y:S02]  /*35d0*/  IMAD.MOV R2, RZ, RZ, -R2 ;  /* 0x000000ffff027224 */ /* 0x000fe400078e0a02 */
[----:B------:R-:W-:Y:S02]  /*35e0*/  IMAD.MOV R8, RZ, RZ, -R3 ;  /* 0x000000ffff087224 */ /* 0x000fe400078e0a03 */
[C---:B------:R-:W-:Y:S01]  /*35f0*/  IMAD R0, R251.reuse, R0, R6 ;  /* 0x00000000fb007224 */ /* 0x040fe200078e0206 */
[----:B------:R-:W-:Y:S01]  /*3600*/  IADD3 R6, R246, 0x72, RZ ;  /* 0x00000072f6067810 */ /* 0x000fe20007ffe0ff */
[----:B------:R-:W-:Y:S02]  /*3610*/  IMAD.MOV R5, RZ, RZ, -R5 ;  /* 0x000000ffff057224 */ /* 0x000fe400078e0a05 */
[C---:B------:R-:W-:Y:S01]  /*3620*/  IMAD R238, R251.reuse, R2, R238 ;  /* 0x00000002fbee7224 */ /* 0x040fe200078e02ee */
[----:B------:R1:W-:Y:S01]  /*3630*/  STL [R1+0x164], R0 ;  /* 0x0001640001007387 */ /* 0x0003e20000100800 */
[----:B------:R-:W-:-:S02]  /*3640*/  IMAD R3, R251, R8, R7 ;  /* 0x00000008fb037224 */ /* 0x000fc400078e0207 */
[C---:B------:R-:W-:Y:S01]  /*3650*/  IMAD R2, R251.reuse, R4, R9 ;  /* 0x00000004fb027224 */ /* 0x040fe200078e0209 */
[----:B------:R-:W-:Y:S02]  /*3660*/  IADD3 R4, R246, 0x71, RZ ;  /* 0x00000071f6047810 */ /* 0x000fe40007ffe0ff */
[----:B------:R2:W-:Y:S01]  /*3670*/  STL [R1+0x1e8], R3 ;  /* 0x0001e80301007387 */ /* 0x0005e20000100800 */
[----:B-1----:R-:W-:-:S03]  /*3680*/  IMAD R0, R251, R5, R10 ;  /* 0x00000005fb007224 */ /* 0x002fc600078e020a */
[----:B------:R1:W-:Y:S01]  /*3690*/  STL [R1+0x1e4], R2 ;  /* 0x0001e40201007387 */ /* 0x0003e20000100800 */
[----:B------:R-:W-:-:S03]  /*36a0*/  IABS R5, R6 ;  /* 0x0000000600057213 */ /* 0x000fc60000000000 */
[----:B------:R3:W-:Y:S01]  /*36b0*/  STL [R1+0x1e0], R0 ;  /* 0x0001e00001007387 */ /* 0x0007e20000100800 */
[----:B--2---:R-:W-:Y:S01]  /*36c0*/  IADD3 R3, R246, 0x73, RZ ;  /* 0x00000073f6037810 */ /* 0x004fe20007ffe0ff */
[----:B------:R-:W-:Y:S02]  /*36d0*/  IMAD.HI.U32 R7, R252, R5, RZ ;  /* 0x00000005fc077227 */ /* 0x000fe400078e00ff */
[----:B------:R2:W-:Y:S01]  /*36e0*/  STL [R1+0x5a5c], R4 ;  /* 0x005a5c0401007387 */ /* 0x0005e20000100800 */
[C---:B-1----:R-:W-:Y:S01]  /*36f0*/  IADD3 R2, R246.reuse, 0x74, RZ ;  /* 0x00000074f6027810 */ /* 0x042fe20007ffe0ff */
[----:B------:R-:W-:Y:S02]  /*3700*/  IMAD.MOV R12, RZ, RZ, -R7 ;  /* 0x000000ffff0c7224 */ /* 0x000fe400078e0a07 */
[----:B------:R1:W-:Y:S01]  /*3710*/  STL [R1+0x5a58], R6 ;  /* 0x005a580601007387 */ /* 0x0003e20000100800 */
[----:B---3--:R-:W-:-:S03]  /*3720*/  IADD3 R0, R246, 0x75, RZ ;  /* 0x00000075f6007810 */ /* 0x008fc60007ffe0ff */
[----:B------:R3:W-:Y:S01]  /*3730*/  STL [R1+0x5a60], R3 ;  /* 0x005a600301007387 */ /* 0x0007e20000100800 */
[----:B--2---:R-:W-:-:S03]  /*3740*/  IABS R4, R4 ;  /* 0x0000000400047213 */ /* 0x004fc60000000000 */
[----:B------:R2:W-:Y:S02]  /*3750*/  STL [R1+0x5a64], R2 ;  /* 0x005a640201007387 */ /* 0x0005e40000100800 */
[----:B-1----:R-:W-:Y:S02]  /*3760*/  IMAD.HI.U32 R6, R252, R4, RZ ;  /* 0x00000004fc067227 */ /* 0x002fe400078e00ff */
[----:B------:R1:W-:Y:S01]  /*3770*/  STL [R1+0x5a6c], R0 ;  /* 0x005a6c0001007387 */ /* 0x0003e20000100800 */
[----:B---3--:R-:W-:Y:S01]  /*3780*/  IABS R3, R3 ;  /* 0x0000000300037213 */ /* 0x008fe20000000000 */
[----:B------:R-:W-:Y:S01]  /*3790*/  IMAD.MOV R6, RZ, RZ, -R6 ;  /* 0x000000ffff067224 */ /* 0x000fe200078e0a06 */
[----:B--2---:R-:W-:-:S03]  /*37a0*/  IABS R2, R2 ;  /* 0x0000000200027213 */ /* 0x004fc60000000000 */
[----:B------:R-:W-:Y:S01]  /*37b0*/  IMAD.HI.U32 R8, R252, R3, RZ ;  /* 0x00000003fc087227 */ /* 0x000fe200078e00ff */
[----:B-1----:R-:W-:-:S03]  /*37c0*/  IABS R0, R0 ;  /* 0x0000000000007213 */ /* 0x002fc60000000000 */
[----:B------:R-:W-:Y:S01]  /*37d0*/  IMAD.HI.U32 R9, R252, R2, RZ ;  /* 0x00000002fc097227 */ /* 0x000fe200078e00ff */
[----:B------:R-:W-:-:S03]  /*37e0*/  IADD3 R8, -R8, RZ, RZ ;  /* 0x000000ff08087210 */ /* 0x000fc60007ffe1ff */
[----:B------:R-:W-:-:S04]  /*37f0*/  IMAD.HI.U32 R10, R252, R0, RZ ;  /* 0x00000000fc0a7227 */ /* 0x000fc800078e00ff */
[C---:B------:R-:W-:Y:S02]  /*3800*/  IMAD R6, R251.reuse, R6, R4 ;  /* 0x00000006fb067224 */ /* 0x040fe400078e0204 */
[----:B------:R-:W-:Y:S02]  /*3810*/  IMAD.MOV R9, RZ, RZ, -R9 ;  /* 0x000000ffff097224 */ /* 0x000fe400078e0a09 */
[----:B------:R-:W-:Y:S01]  /*3820*/  IMAD.MOV R10, RZ, RZ, -R10 ;  /* 0x000000ffff0a7224 */ /* 0x000fe200078e0a0a */
[----:B------:R1:W-:Y:S01]  /*3830*/  STL [R1+0x1dc], R6 ;  /* 0x0001dc0601007387 */ /* 0x0003e20000100800 */
[C---:B------:R-:W-:Y:S01]  /*3840*/  IMAD R4, R251.reuse, R12, R5 ;  /* 0x0000000cfb047224 */ /* 0x040fe200078e0205 */
[----:B------:R-:W-:Y:S01]  /*3850*/  IADD3 R5, R246, 0x77, RZ ;  /* 0x00000077f6057810 */ /* 0x000fe20007ffe0ff */
[C---:B------:R-:W-:Y:S02]  /*3860*/  IMAD R3, R251.reuse, R8, R3 ;  /* 0x00000008fb037224 */ /* 0x040fe400078e0203 */
[C---:B------:R-:W-:Y:S01]  /*3870*/  IMAD R2, R251.reuse, R9, R2 ;  /* 0x00000009fb027224 */ /* 0x040fe200078e0202 */
[----:B------:R2:W-:Y:S01]  /*3880*/  STL [R1+0x1d8], R4 ;  /* 0x0001d80401007387 */ /* 0x0005e20000100800 */
[----:B------:R-:W-:Y:S01]  /*3890*/  IMAD R0, R251, R10, R0 ;  /* 0x0000000afb007224 */ /* 0x000fe200078e0200 */
[----:B------:R-:W-:-:S02]  /*38a0*/  IABS R7, R5 ;  /* 0x0000000500077213 */ /* 0x000fc40000000000 */
[----:B-1----:R-:W-:Y:S01]  /*38b0*/  IADD3 R6, R246, 0x76, RZ ;  /* 0x00000076f6067810 */ /* 0x002fe20007ffe0ff */
[----:B------:R1:W-:Y:S02]  /*38c0*/  STL [R1+0x1d4], R3 ;  /* 0x0001d40301007387 */ /* 0x0003e40000100800 */
[----:B------:R-:W-:Y:S01]  /*38d0*/  IMAD.HI.U32 R8, R252, R7, RZ ;  /* 0x00000007fc087227 */ /* 0x000fe200078e00ff */
[----:B------:R-:W-:Y:S01]  /*38e0*/  IABS R9, R6 ;  /* 0x0000000600097213 */ /* 0x000fe20000000000 */
[----:B------:R3:W-:Y:S01]  /*38f0*/  STL [R1+0x1d0], R2 ;  /* 0x0001d00201007387 */ /* 0x0007e20000100800 */
[----:B--2---:R-:W-:Y:S02]  /*3900*/  IADD3 R4, R246, 0x78, RZ ;  /* 0x00000078f6047810 */ /* 0x004fe40007ffe0ff */
[----:B------:R-:W-:Y:S01]  /*3910*/  IADD3 R8, -R8, RZ, RZ ;  /* 0x000000ff08087210 */ /* 0x000fe20007ffe1ff */
[----:B------:R2:W-:Y:S01]  /*3920*/  STL [R1+0x1cc], R0 ;  /* 0x0001cc0001007387 */ /* 0x0005e20000100800 */
[----:B------:R-:W-:Y:S01]  /*3930*/  IMAD.HI.U32 R10, R252, R9, RZ ;  /* 0x00000009fc0a7227 */ /* 0x000fe200078e00ff */
[----:B-1----:R-:W-:-:S02]  /*3940*/  IADD3 R3, R246, 0x79, RZ ;  /* 0x00000079f6037810 */ /* 0x002fc40007ffe0ff */
[----:B------:R-:W-:Y:S01]  /*3950*/  STL [R1+0x5a68], R6 ;  /* 0x005a680601007387 */ /* 0x000fe20000100800 */
[----:B------:R-:W-:Y:S01]  /*3960*/  IMAD.MOV R10, RZ, RZ, -R10 ;  /* 0x000000ffff0a7224 */ /* 0x000fe200078e0a0a */
[----:B---3--:R-:W-:Y:S01]  /*3970*/  IADD3 R2, R246, 0x7a, RZ ;  /* 0x0000007af6027810 */ /* 0x008fe20007ffe0ff */
[C---:B------:R-:W-:Y:S01]  /*3980*/  IMAD R7, R251.reuse, R8, R7 ;  /* 0x00000008fb077224 */ /* 0x040fe200078e0207 */
[----:B------:R1:W-:Y:S01]  /*3990*/  STL [R1+0x5a70], R5 ;  /* 0x005a700501007387 */ /* 0x0003e20000100800 */
[----:B------:R-:W-:Y:S01]  /*39a0*/  IMAD R9, R251, R10, R9 ;  /* 0x0000000afb097224 */ /* 0x000fe200078e0209 */
[----:B--2---:R-:W-:Y:S02]  /*39b0*/  IABS R0, R2 ;  /* 0x0000000200007213 */ /* 0x004fe40000000000 */
[----:B------:R-:W-:Y:S04]  /*39c0*/  STL [R1+0x5a74], R4 ;  /* 0x005a740401007387 */ /* 0x000fe80000100800 */
[----:B------:R2:W-:Y:S01]  /*39d0*/  STL [R1+0x5a80], R3 ;  /* 0x005a800301007387 */ /* 0x0005e20000100800 */
[----:B-1----:R-:W-:-:S03]  /*39e0*/  IABS R5, R4 ;  /* 0x0000000400057213 */ /* 0x002fc60000000000 */
[----:B------:R1:W-:Y:S02]  /*39f0*/  STL [R1+0x5a7c], R2 ;  /* 0x005a7c0201007387 */ /* 0x0003e40000100800 */
[C---:B------:R-:W-:Y:S02]  /*3a00*/  IMAD.HI.U32 R6, R252.reuse, R5, RZ ;  /* 0x00000005fc067227 */ /* 0x040fe400078e00ff */
[----:B------:R-:W-:Y:S01]  /*3a10*/  STL [R1+0x1c8], R9 ;  /* 0x0001c80901007387 */ /* 0x000fe20000100800 */
[----:B--2---:R-:W-:Y:S01]  /*3a20*/  IABS R3, R3 ;  /* 0x0000000300037213 */ /* 0x004fe20000000000 */
[----:B------:R-:W-:Y:S02]  /*3a30*/  IMAD.MOV R6, RZ, RZ, -R6 ;  /* 0x000000ffff067224 */ /* 0x000fe400078e0a06 */
[----:B------:R2:W-:Y:S01]  /*3a40*/  STL [R1+0x1c4], R7 ;  /* 0x0001c40701007387 */ /* 0x0005e20000100800 */
[----:B-1----:R-:W-:-:S04]  /*3a50*/  IMAD.HI.U32 R2, R252, R0, RZ ;  /* 0x00000000fc027227 */ /* 0x002fc800078e00ff */
[----:B------:R-:W-:-:S04]  /*3a60*/  IMAD.HI.U32 R4, R252, R3, RZ ;  /* 0x00000003fc047227 */ /* 0x000fc800078e00ff */
[----:B------:R-:W-:Y:S01]  /*3a70*/  IMAD.MOV R4, RZ, RZ, -R4 ;  /* 0x000000ffff047224 */ /* 0x000fe200078e0a04 */
[C---:B--2---:R-:W-:Y:S01]  /*3a80*/  IADD3 R7, R246.reuse, 0x7b, RZ ;  /* 0x0000007bf6077810 */ /* 0x044fe20007ffe0ff */
[----:B------:R-:W-:Y:S02]  /*3a90*/  IMAD.MOV R2, RZ, RZ, -R2 ;  /* 0x000000ffff027224 */ /* 0x000fe400078e0a02 */
[C---:B------:R-:W-:Y:S01]  /*3aa0*/  IMAD R5, R251.reuse, R6, R5 ;  /* 0x00000006fb057224 */ /* 0x040fe200078e0205 */
[C---:B------:R-:W-:Y:S01]  /*3ab0*/  IADD3 R6, R246.reuse, 0x7c, RZ ;  /* 0x0000007cf6067810 */ /* 0x040fe20007ffe0ff */
[C---:B------:R-:W-:Y:S01]  /*3ac0*/  IMAD R3, R251.reuse, R4, R3 ;  /* 0x00000004fb037224 */ /* 0x040fe200078e0203 */
[----:B------:R-:W-:Y:S01]  /*3ad0*/  IADD3 R4, R246, 0x7d, RZ ;  /* 0x0000007df6047810 */ /* 0x000fe20007ffe0ff */
[----:B------:R-:W-:Y:S01]  /*3ae0*/  IMAD R0, R251, R2, R0 ;  /* 0x00000002fb007224 */ /* 0x000fe200078e0200 */
[----:B------:R1:W-:Y:S01]  /*3af0*/  STL [R1+0x1c0], R5 ;  /* 0x0001c00501007387 */ /* 0x0003e20000100800 */
[----:B------:R-:W-:-:S03]  /*3b00*/  IABS R8, R7 ;  /* 0x0000000700087213 */ /* 0x000fc60000000000 */
[----:B------:R2:W-:Y:S02]  /*3b10*/  STL [R1+0x1bc], R3 ;  /* 0x0001bc0301007387 */ /* 0x0005e40000100800 */
[----:B------:R-:W-:Y:S02]  /*3b20*/  IMAD.HI.U32 R9, R252, R8, RZ ;  /* 0x00000008fc097227 */ /* 0x000fe400078e00ff */
[----:B------:R3:W-:Y:S01]  /*3b30*/  STL [R1+0x1b8], R0 ;  /* 0x0001b80001007387 */ /* 0x0007e20000100800 */
[----:B-1----:R-:W-:-:S03]  /*3b40*/  IADD3 R5, R246, 0x7e, RZ ;  /* 0x0000007ef6057810 */ /* 0x002fc60007ffe0ff */
[----:B------:R-:W-:Y:S01]  /*3b50*/  STL [R1+0x5a78], R7 ;  /* 0x005a780701007387 */ /* 0x000fe20000100800 */
[----:B------:R-:W-:Y:S02]  /*3b60*/  IADD3 R9, -R9, RZ, RZ ;  /* 0x000000ff09097210 */ /* 0x000fe40007ffe1ff */
[----:B--2---:R-:W-:Y:S01]  /*3b70*/  IADD3 R3, R246, 0x7f, RZ ;  /* 0x0000007ff6037810 */ /* 0x004fe20007ffe0ff */
[----:B------:R1:W-:Y:S01]  /*3b80*/  STL [R1+0x5a84], R6 ;  /* 0x005a840601007387 */ /* 0x0003e20000100800 */
[----:B------:R-:W-:Y:S01]  /*3b90*/  IABS R2, R5 ;  /* 0x0000000500027213 */ /* 0x000fe20000000000 */
[----:B------:R-:W-:Y:S01]  /*3ba0*/  IMAD R8, R251, R9, R8 ;  /* 0x00000009fb087224 */ /* 0x000fe200078e0208 */
[----:B------:R-:W-:Y:S01]  /*3bb0*/  IABS R237, R3 ;  /* 0x0000000300ed7213 */ /* 0x000fe20000000000 */
[----:B------:R2:W-:Y:S04]  /*3bc0*/  STL [R1+0x5a8c], R4 ;  /* 0x005a8c0401007387 */ /* 0x0005e80000100800 */
[----:B------:R4:W-:Y:S01]  /*3bd0*/  STL [R1+0x5a88], R5 ;  /* 0x005a880501007387 */ /* 0x0009e20000100800 */
[----:B---3--:R-:W-:Y:S01]  /*3be0*/  IMAD.HI.U32 R0, R252, R237, RZ ;  /* 0x000000edfc007227 */ /* 0x008fe200078e00ff */
[----:B-1----:R-:W-:-:S02]  /*3bf0*/  IABS R6, R6 ;  /* 0x0000000600067213 */ /* 0x002fc40000000000 */
[----:B------:R1:W-:Y:S01]  /*3c00*/  STL [R1+0x5a94], R3 ;  /* 0x005a940301007387 */ /* 0x0003e20000100800 */
[----:B--2---:R-:W-:Y:S02]  /*3c10*/  IABS R4, R4 ;  /* 0x0000000400047213 */ /* 0x004fe40000000000 */
[----:B------:R-:W-:Y:S01]  /*3c20*/  IMAD.HI.U32 R7, R252, R6, RZ ;  /* 0x00000006fc077227 */ /* 0x000fe200078e00ff */
[----:B------:R2:W-:Y:S01]  /*3c30*/  STL [R1+0x1b4], R8 ;  /* 0x0001b40801007387 */ /* 0x0005e20000100800 */
[----:B------:R-:W-:Y:S02]  /*3c40*/  IADD3 R0, -R0, RZ, RZ ;  /* 0x000000ff00007210 */ /* 0x000fe40007ffe1ff */
[----:B----4-:R-:W-:-:S04]  /*3c50*/  IMAD.HI.U32 R5, R252, R4, RZ ;  /* 0x00000004fc057227 */ /* 0x010fc800078e00ff */
[----:B-1----:R-:W-:Y:S01]  /*3c60*/  IMAD.HI.U32 R3, R252, R2, RZ ;  /* 0x00000002fc037227 */ /* 0x002fe200078e00ff */
[----:B--2---:R-:W-:-:S03]  /*3c70*/  IADD3 R8, R246, 0x80, RZ ;  /* 0x00000080f6087810 */ /* 0x004fc60007ffe0ff */
[----:B------:R-:W-:Y:S02]  /*3c80*/  IMAD.MOV R7, RZ, RZ, -R7 ;  /* 0x000000ffff077224 */ /* 0x000fe400078e0a07 */
[----:B------:R-:W-:Y:S01]  /*3c90*/  IMAD.MOV R5, RZ, RZ, -R5 ;  /* 0x000000ffff057224 */ /* 0x000fe200078e0a05 */
[----:B------:R-:W-:Y:S01]  /*3ca0*/  IABS R9, R8 ;  /* 0x0000000800097213 */ /* 0x000fe20000000000 */
[----:B------:R-:W-:Y:S02]  /*3cb0*/  IMAD.MOV R3, RZ, RZ, -R3 ;  /* 0x000000ffff037224 */ /* 0x000fe400078e0a03 */
[C---:B------:R-:W-:Y:S01]  /*3cc0*/  IMAD R6, R251.reuse, R7, R6 ;  /* 0x00000007fb067224 */ /* 0x040fe200078e0206 */
[C---:B------:R-:W-:Y:S01]  /*3cd0*/  IADD3 R7, R246.reuse, 0x81, RZ ;  /* 0x00000081f6077810 */ /* 0x040fe20007ffe0ff */
[C---:B------:R-:W-:Y:S01]  /*3ce0*/  IMAD R4, R251.reuse, R5, R4 ;  /* 0x00000005fb047224 */ /* 0x040fe200078e0204 */
[----:B------:R-:W-:Y:S01]  /*3cf0*/  IADD3 R5, R246, 0x82, RZ ;  /* 0x00000082f6057810 */ /* 0x000fe20007ffe0ff */
[C---:B------:R-:W-:Y:S01]  /*3d00*/  IMAD R2, R251.reuse, R3, R2 ;  /* 0x00000003fb027224 */ /* 0x040fe200078e0202 */
[----:B------:R1:W-:Y:S01]  /*3d10*/  STL [R1+0x1b0], R6 ;  /* 0x0001b00601007387 */ /* 0x0003e20000100800 */
[----:B------:R-:W-:-:S02]  /*3d20*/  IMAD R237, R251, R0, R237 ;  /* 0x00000000fbed7224 */ /* 0x000fc400078e02ed */
[----:B------:R-:W-:Y:S01]  /*3d30*/  IMAD.HI.U32 R10, R252, R9, RZ ;  /* 0x00000009fc0a7227 */ /* 0x000fe200078e00ff */
[----:B------:R2:W-:Y:S03]  /*3d40*/  STL [R1+0x1ac], R4 ;  /* 0x0001ac0401007387 */ /* 0x0005e60000100800 */
[----:B------:R-:W-:Y:S01]  /*3d50*/  IMAD.MOV R10, RZ, RZ, -R10 ;  /* 0x000000ffff0a7224 */ /* 0x000fe200078e0a0a */
[----:B------:R3:W-:Y:S01]  /*3d60*/  STL [R1+0x1a8], R2 ;  /* 0x0001a80201007387 */ /* 0x0007e20000100800 */
[C---:B-1----:R-:W-:Y:S02]  /*3d70*/  IADD3 R6, R246.reuse, 0x83, RZ ;  /* 0x00000083f6067810 */ /* 0x042fe40007ffe0ff */
[----:B------:R-:W-:Y:S01]  /*3d80*/  IMAD R9, R251, R10, R9 ;  /* 0x0000000afb097224 */ /* 0x000fe200078e0209 */
[----:B------:R-:W-:Y:S01]  /*3d90*/  STL [R1+0x5a90], R8 ;  /* 0x005a900801007387 */ /* 0x000fe20000100800 */
[----:B--2---:R-:W-:-:S03]  /*3da0*/  IADD3 R4, R246, 0x84, RZ ;  /* 0x00000084f6047810 */ /* 0x004fc60007ffe0ff */
[----:B------:R1:W-:Y:S01]  /*3db0*/  STL [R1+0x5a9c], R7 ;  /* 0x005a9c0701007387 */ /* 0x0003e20000100800 */
[----:B------:R-:W-:Y:S02]  /*3dc0*/  IABS R3, R6 ;  /* 0x0000000600037213 */ /* 0x000fe40000000000 */
[----:B------:R-:W-:Y:S01]  /*3dd0*/  IABS R0, R4 ;  /* 0x0000000400007213 */ /* 0x000fe20000000000 */
[----:B------:R2:W-:Y:S04]  /*3de0*/  STL [R1+0x5a98], R5 ;  /* 0x005a980501007387 */ /* 0x0005e80000100800 */
[----:B------:R4:W-:Y:S01]  /*3df0*/  STL [R1+0x5aa0], R6 ;  /* 0x005aa00601007387 */ /* 0x0009e20000100800 */
[----:B---3--:R-:W-:Y:S01]  /*3e00*/  IMAD.HI.U32 R2, R252, R0, RZ ;  /* 0x00000000fc027227 */ /* 0x008fe200078e00ff */
[----:B-1----:R-:W-:-:S02]  /*3e10*/  IABS R7, R7 ;  /* 0x0000000700077213 */ /* 0x002fc40000000000 */
[----:B------:R1:W-:Y:S01]  /*3e20*/  STL [R1+0x5ab4], R4 ;  /* 0x005ab40401007387 */ /* 0x0003e20000100800 */
[----:B------:R-:W-:Y:S01]  /*3e30*/  IMAD.MOV R2, RZ, RZ, -R2 ;  /* 0x000000ffff027224 */ /* 0x000fe200078e0a02 */
[----:B--2---:R-:W-:Y:S01]  /*3e40*/  IABS R5, R5 ;  /* 0x0000000500057213 */ /* 0x004fe20000000000 */
[C---:B------:R-:W-:Y:S01]  /*3e50*/  IMAD.HI.U32 R8, R252.reuse, R7, RZ ;  /* 0x00000007fc087227 */ /* 0x040fe200078e00ff */
[----:B------:R-:W-:Y:S03]  /*3e60*/  STL [R1+0x22c], R9 ;  /* 0x00022c0901007387 */ /* 0x000fe60000100800 */
[----:B----4-:R-:W-:-:S04]  /*3e70*/  IMAD.HI.U32 R6, R252, R5, RZ ;  /* 0x00000005fc067227 */ /* 0x010fc800078e00ff */
[----:B-1----:R-:W-:-:S04]  /*3e80*/  IMAD.HI.U32 R4, R252, R3, RZ ;  /* 0x00000003fc047227 */ /* 0x002fc800078e00ff */
[----:B------:R-:W-:Y:S01]  /*3e90*/  IMAD.MOV R8, RZ, RZ, -R8 ;  /* 0x000000ffff087224 */ /* 0x000fe200078e0a08 */
[----:B------:R-:W-:Y:S01]  /*3ea0*/  IADD3 R4, -R4, RZ, RZ ;  /* 0x000000ff04047210 */ /* 0x000fe20007ffe1ff */
[----:B------:R-:W-:Y:S02]  /*3eb0*/  IMAD.MOV R6, RZ, RZ, -R6 ;  /* 0x000000ffff067224 */ /* 0x000fe400078e0a06 */
[C---:B------:R-:W-:Y:S02]  /*3ec0*/  IMAD R7, R251.reuse, R8, R7 ;  /* 0x00000008fb077224 */ /* 0x040fe400078e0207 */
[C---:B------:R-:W-:Y:S01]  /*3ed0*/  IMAD R5, R251.reuse, R6, R5 ;  /* 0x00000006fb057224 */ /* 0x040fe200078e0205 */
[C---:B------:R-:W-:Y:S01]  /*3ee0*/  IADD3 R6, R246.reuse, 0x86, RZ ;  /* 0x00000086f6067810 */ /* 0x040fe20007ffe0ff */
[C---:B------:R-:W-:Y:S01]  /*3ef0*/  IMAD R3, R251.reuse, R4, R3 ;  /* 0x00000004fb037224 */ /* 0x040fe200078e0203 */
[----:B------:R1:W-:Y:S01]  /*3f00*/  STL [R1+0x228], R7 ;  /* 0x0002280701007387 */ /* 0x0003e20000100800 */
[----:B------:R-:W-:Y:S01]  /*3f10*/  IMAD R0, R251, R2, R0 ;  /* 0x00000002fb007224 */ /* 0x000fe200078e0200 */
[----:B------:R-:W-:-:S02]  /*3f20*/  IADD3 R4, R246, 0x89, RZ ;  /* 0x00000089f6047810 */ /* 0x000fc40007ffe0ff */
        /* <DEDUP_REMOVED lines=8> */
[----:B------:R-:W-:Y:S02]  /*3fb0*/  STL [R1+0x5aa4], R6 ;  /* 0x005aa40601007387 */ /* 0x000fe40000100800 */
[----:B------:R-:W-:Y:S01]  /*3fc0*/  IMAD.HI.U32 R10, R252, R9, RZ ;  /* 0x00000009fc0a7227 */ /* 0x000fe200078e00ff */
[----:B-1----:R-:W-:Y:S01]  /*3fd0*/  IABS R0, R4 ;  /* 0x0000000400007213 */ /* 0x002fe20000000000 */
[----:B------:R1:W-:Y:S01]  /*3fe0*/  STL [R1+0x5aac], R5 ;  /* 0x005aac0501007387 */ /* 0x0003e20000100800 */
[----:B--2---:R-:W-:Y:S01]  /*3ff0*/  IABS R7, R6 ;  /* 0x0000000600077213 */ /* 0x004fe20000000000 */
[----:B------:R-:W-:-:S02]  /*4000*/  IMAD.MOV R10, RZ, RZ, -R10 ;  /* 0x000000ffff0a7224 */ /* 0x000fc400078e0a0a */
[----:B------:R2:W-:Y:S01]  /*4010*/  STL [R1+0x5abc], R3 ;  /* 0x005abc0301007387 */ /* 0x0005e20000100800 */
[----:B------:R-:W-:-:S03]  /*4020*/  IMAD.HI.U32 R2, R252, R0, RZ ;  /* 0x00000000fc027227 */ /* 0x000fc600078e00ff */
[----:B------:R3:W-:Y:S01]  /*4030*/  STL [R1+0x5ac0], R4 ;  /* 0x005ac00401007387 */ /* 0x0007e20000100800 */
[----:B------:R-:W-:Y:S01]  /*4040*/  IMAD.HI.U32 R8, R252, R7, RZ ;  /* 0x00000007fc087227 */ /* 0x000fe200078e00ff */
[----:B-1----:R-:W-:-:S03]  /*4050*/  IABS R5, R5 ;  /* 0x0000000500057213 */ /* 0x002fc60000000000 */
[----:B------:R-:W-:Y:S01]  /*4060*/  IMAD.MOV R8, RZ, RZ, -R8 ;  /* 0x000000ffff087224 */ /* 0x000fe200078e0a08 */
[----:B--2---:R-:W-:Y:S01]  /*4070*/  IABS R3, R3 ;  /* 0x0000000300037213 */ /* 0x004fe20000000000 */
[----:B------:R-:W-:-:S04]  /*4080*/  IMAD.HI.U32 R6, R252, R5, RZ ;  /* 0x00000005fc067227 */ /* 0x000fc800078e00ff */
[----:B---3--:R-:W-:Y:S01]  /*4090*/  IMAD.HI.U32 R4, R252, R3, RZ ;  /* 0x00000003fc047227 */ /* 0x008fe200078e00ff */
[----:B------:R-:W-:-:S03]  /*40a0*/  IADD3 R6, -R6, RZ, RZ ;  /* 0x000000ff06067210 */ /* 0x000fc60007ffe1ff */
[C---:B------:R-:W-:Y:S02]  /*40b0*/  IMAD R9, R251.reuse, R10, R9 ;  /* 0x0000000afb097224 */ /* 0x040fe400078e0209 */
[----:B------:R-:W-:Y:S02]  /*40c0*/  IMAD.MOV R4, RZ, RZ, -R4 ;  /* 0x000000ffff047224 */ /* 0x000fe400078e0a04 */
[C---:B------:R-:W-:Y:S01]  /*40d0*/  IMAD R7, R251.reuse, R8, R7 ;  /* 0x00000008fb077224 */ /* 0x040fe200078e0207 */
[----:B------:R-:W-:Y:S01]  /*40e0*/  STL [R1+0x218], R9 ;  /* 0x0002180901007387 */ /* 0x000fe20000100800 */
[----:B------:R-:W-:Y:S02]  /*40f0*/  IMAD.MOV R2, RZ, RZ, -R2 ;  /* 0x000000ffff027224 */ /* 0x000fe400078e0a02 */
[C---:B------:R-:W-:Y:S01]  /*4100*/  IMAD R5, R251.reuse, R6, R5 ;  /* 0x00000006fb057224 */ /* 0x040fe200078e0205 */
[----:B------:R1:W-:Y:S01]  /*4110*/  STL [R1+0x214], R7 ;  /* 0x0002140701007387 */ /* 0x0003e20000100800 */
[C---:B------:R-:W-:Y:S01]  /*4120*/  IMAD R3, R251.reuse, R4, R3 ;  /* 0x00000004fb037224 */ /* 0x040fe200078e0203 */
[C---:B------:R-:W-:Y:S01]  /*4130*/  IADD3 R6, R246.reuse, 0x8b, RZ ;  /* 0x0000008bf6067810 */ /* 0x040fe20007ffe0ff */
[----:B------:R-:W-:Y:S01]  /*4140*/  IMAD R0, R251, R2, R0 ;  /* 0x00000002fb007224 */ /* 0x000fe200078e0200 */
[----:B------:R2:W-:Y:S01]  /*4150*/  STL [R1+0x210], R5 ;  /* 0x0002100501007387 */ /* 0x0005e20000100800 */
[----:B------:R-:W-:-:S03]  /*4160*/  IADD3 R4, R246, 0x8e, RZ ;  /* 0x0000008ef6047810 */ /* 0x000fc60007ffe0ff */
        /* <DEDUP_REMOVED lines=18> */
[----:B------:R-:W-:Y:S01]  /*4290*/  IMAD R9, R251, R10, R9 ;  /* 0x0000000afb097224 */ /* 0x000fe200078e0209 */
[----:B--2---:R-:W-:Y:S01]  /*42a0*/  IABS R3, R3 ;  /* 0x0000000300037213 */ /* 0x004fe20000000000 */
[----:B------:R-:W-:Y:S01]  /*42b0*/  IMAD.HI.U32 R6, R252, R5, RZ ;  /* 0x00000005fc067227 */ /* 0x000fe200078e00ff */
[----:B------:R-:W-:Y:S02]  /*42c0*/  IADD3 R8, -R8, RZ, RZ ;  /* 0x000000ff08087210 */ /* 0x000fe40007ffe1ff */
[----:B------:R-:W-:Y:S01]  /*42d0*/  STL [R1+0x204], R9 ;  /* 0x0002040901007387 */ /* 0x000fe20000100800 */
[----:B---3--:R-:W-:-:S04]  /*42e0*/  IMAD.HI.U32 R4, R252, R3, RZ ;  /* 0x00000003fc047227 */ /* 0x008fc800078e00ff */
[----:B------:R-:W-:Y:S02]  /*42f0*/  IMAD.MOV R6, RZ, RZ, -R6 ;  /* 0x000000ffff067224 */ /* 0x000fe400078e0a06 */
[----:B------:R-:W-:Y:S02]  /*4300*/  IMAD.MOV R4, RZ, RZ, -R4 ;  /* 0x000000ffff047224 */ /* 0x000fe400078e0a04 */
[C---:B------:R-:W-:Y:S02]  /*4310*/  IMAD R7, R251.reuse, R8, R7 ;  /* 0x00000008fb077224 */ /* 0x040fe400078e0207 */
        /* <DEDUP_REMOVED lines=11> */
[C---:B--2---:R-:W-:Y:S02]  /*43d0*/  IADD3 R5, R246.reuse, 0x91, RZ ;  /* 0x00000091f6057810 */ /* 0x044fe40007ffe0ff */
[----:B------:R-:W-:Y:S01]  /*43e0*/  IABS R8, R7 ;  /* 0x0000000700087213 */ /* 0x000fe20000000000 */
[----:B------:R-:W-:Y:S01]  /*43f0*/  STL [R1+0x5ac4], R7 ;  /* 0x005ac40701007387 */ /* 0x000fe20000100800 */
[----:B---3--:R-:W-:Y:S02]  /*4400*/  IADD3 R3, R246, 0x92, RZ ;  /* 0x00000092f6037810 */ /* 0x008fe40007ffe0ff */
[----:B------:R-:W-:Y:S01]  /*4410*/  IABS R236, R5 ;  /* 0x0000000500ec7213 */ /* 0x000fe20000000000 */
[----:B------:R2:W-:Y:S01]  /*4420*/  STL [R1+0x5ad4], R6 ;  /* 0x005ad40601007387 */ /* 0x0005e20000100800 */
[----:B-1----:R-:W-:Y:S01]  /*4430*/  IABS R0, R4 ;  /* 0x0000000400007213 */ /* 0x002fe20000000000 */
[----:B------:R-:W-:-:S02]  /*4440*/  IMAD.HI.U32 R9, R252, R8, RZ ;  /* 0x00000008fc097227 */ /* 0x000fc400078e00ff */
[----:B------:R1:W-:Y:S02]  /*4450*/  STL [R1+0x5adc], R5 ;  /* 0x005adc0501007387 */ /* 0x0003e40000100800 */
[----:B------:R-:W-:Y:S01]  /*4460*/  IMAD.HI.U32 R2, R252, R0, RZ ;  /* 0x00000000fc027227 */ /* 0x000fe200078e00ff */
[----:B------:R-:W-:Y:S01]  /*4470*/  IADD3 R9, -R9, RZ, RZ ;  /* 0x000000ff09097210 */ /* 0x000fe20007ffe1ff */
[----:B------:R3:W-:Y:S01]  /*4480*/  STL [R1+0x5ad8], R3 ;  /* 0x005ad80301007387 */ /* 0x0007e20000100800 */
[----:B--2---:R-:W-:-:S03]  /*4490*/  IABS R6, R6 ;  /* 0x0000000600067213 */ /* 0x004fc60000000000 */
[----:B------:R2:W-:Y:S01]  /*44a0*/  STL [R1+0x5ae4], R4 ;  /* 0x005ae40401007387 */ /* 0x0005e20000100800 */
[----:B------:R-:W-:Y:S01]  /*44b0*/  IADD3 R2, -R2, RZ, RZ ;  /* 0x000000ff02027210 */ /* 0x000fe20007ffe1ff */
[----:B-1----:R-:W-:Y:S01]  /*44c0*/  IMAD.HI.U32 R5, R252, R236, RZ ;  /* 0x000000ecfc057227 */ /* 0x002fe200078e00ff */
[----:B---3--:R-:W-:-:S03]  /*44d0*/  IABS R3, R3 ;  /* 0x0000000300037213 */ /* 0x008fc60000000000 */
[----:B------:R-:W-:-:S04]  /*44e0*/  IMAD.HI.U32 R7, R252, R6, RZ ;  /* 0x00000006fc077227 */ /* 0x000fc800078e00ff */
[----:B--2---:R-:W-:-:S04]  /*44f0*/  IMAD.HI.U32 R4, R252, R3, RZ ;  /* 0x00000003fc047227 */ /* 0x004fc800078e00ff */
[----:B------:R-:W-:Y:S02]  /*4500*/  IMAD.MOV R7, RZ, RZ, -R7 ;  /* 0x000000ffff077224 */ /* 0x000fe400078e0a07 */
[----:B------:R-:W-:Y:S02]  /*4510*/  IMAD.MOV R4, RZ, RZ, -R4 ;  /* 0x000000ffff047224 */ /* 0x000fe400078e0a04 */
[C---:B------:R-:W-:Y:S02]  /*4520*/  IMAD R8, R251.reuse, R9, R8 ;  /* 0x00000009fb087224 */ /* 0x040fe400078e0208 */
[C---:B------:R-:W-:Y:S01]  /*4530*/  IMAD R6, R251.reuse, R7, R6 ;  /* 0x00000007fb067224 */ /* 0x040fe200078e0206 */
[C---:B------:R-:W-:Y:S01]  /*4540*/  IADD3 R7, R246.reuse, 0x94, RZ ;  /* 0x00000094f6077810 */ /* 0x040fe20007ffe0ff */
[----:B------:R-:W-:Y:S01]  /*4550*/  IMAD.MOV R5, RZ, RZ, -R5 ;  /* 0x000000ffff057224 */ /* 0x000fe200078e0a05 */
[----:B------:R-:W-:Y:S01]  /*4560*/  STL [R1+0x1f0], R8 ;  /* 0x0001f00801007387 */ /* 0x000fe20000100800 */
[C---:B------:R-:W-:Y:S01]  /*4570*/  IMAD R3, R251.reuse, R4, R3 ;  /* 0x00000004fb037224 */ /* 0x040fe200078e0203 */
[----:B------:R-:W-:Y:S01]  /*4580*/  IABS R9, R7 ;  /* 0x0000000700097213 */ /* 0x000fe20000000000 */
[C---:B------:R-:W-:Y:S01]  /*4590*/  IMAD R0, R251.reuse, R2, R0 ;  /* 0x00000002fb007224 */ /* 0x040fe200078e0200 */
[----:B------:R1:W-:Y:S01]  /*45a0*/  STL [R1+0x1ec], R6 ;  /* 0x0001ec0601007387 */ /* 0x0003e20000100800 */
[----:B------:R-:W-:Y:S01]  /*45b0*/  IMAD R236, R251, R5, R236 ;  /* 0x00000005fbec7224 */ /* 0x000fe200078e02ec */
[----:B------:R-:W-:Y:S01]  /*45c0*/  IADD3 R5, R246, 0x96, RZ ;  /* 0x00000096f6057810 */ /* 0x000fe20007ffe0ff */
[----:B------:R-:W-:Y:S01]  /*45d0*/  IMAD.HI.U32 R10, R252, R9, RZ ;  /* 0x00000009fc0a7227 */ /* 0x000fe200078e00ff */
[----:B------:R2:W-:Y:S01]  /*45e0*/  STL [R1+0x270], R3 ;  /* 0x0002700301007387 */ /* 0x0005e20000100800 */
[----:B------:R-:W-:-:S02]  /*45f0*/  IADD3 R4, R246, 0x98, RZ ;  /* 0x00000098f6047810 */ /* 0x000fc40007ffe0ff */
[----:B------:R-:W-:Y:S01]  /*4600*/  IMAD.MOV R10, RZ, RZ, -R10 ;  /* 0x000000ffff0a7224 */ /* 0x000fe200078e0a0a */
[----:B------:R3:W-:Y:S01]  /*4610*/  STL [R1+0x26c], R0 ;  /* 0x00026c0001007387 */ /* 0x0007e20000100800 */
[C---:B-1----:R-:W-:Y:S02]  /*4620*/  IADD3 R6, R246.reuse, 0x95, RZ ;  /* 0x00000095f6067810 */ /* 0x042fe40007ffe0ff */
[----:B------:R-:W-:Y:S01]  /*4630*/  IMAD R9, R251, R10, R9 ;  /* 0x0000000afb097224 */ /* 0x000fe200078e0209 */
[----:B------:R1:W-:Y:S01]  /*4640*/  STL [R1+0x5ae0], R7 ;  /* 0x005ae00701007387 */ /* 0x0003e20000100800 */
[----:B--2---:R-:W-:-:S03]  /*4650*/  IADD3 R3, R246, 0x97, RZ ;  /* 0x00000097f6037810 */ /* 0x004fc60007ffe0ff */
[----:B------:R-:W-:Y:S01]  /*4660*/  STL [R1+0x5aec], R6 ;  /* 0x005aec0601007387 */ /* 0x000fe20000100800 */
[----:B---3--:R-:W-:-:S03]  /*4670*/  IABS R0, R4 ;  /* 0x0000000400007213 */ /* 0x008fc60000000000 */
[----:B------:R2:W-:Y:S01]  /*4680*/  STL [R1+0x5ae8], R5 ;  /* 0x005ae80501007387 */ /* 0x0005e20000100800 */
[----:B-1----:R-:W-:Y:S01]  /*4690*/  IABS R7, R6 ;  /* 0x0000000600077213 */ /* 0x002fe20000000000 */
[C---:B------:R-:W-:Y:S02]  /*46a0*/  IMAD.HI.U32 R2, R252.reuse, R0, RZ ;  /* 0x00000000fc027227 */ /* 0x040fe400078e00ff */
[----:B------:R1:W-:Y:S02]  /*46b0*/  STL [R1+0x5af0], R3 ;  /* 0x005af00301007387 */ /* 0x0003e40000100800 */
[----:B------:R-:W-:Y:S02]  /*46c0*/  IMAD.HI.U32 R8, R252, R7, RZ ;  /* 0x00000007fc087227 */ /* 0x000fe400078e00ff */
[----:B------:R3:W-:Y:S01]  /*46d0*/  STL [R1+0x5b04], R4 ;  /* 0x005b040401007387 */ /* 0x0007e20000100800 */
[----:B--2---:R-:W-:Y:S01]  /*46e0*/  IABS R5, R5 ;  /* 0x0000000500057213 */ /* 0x004fe20000000000 */
[----:B------:R-:W-:-:S02]  /*46f0*/  IMAD.MOV R8, RZ, RZ, -R8 ;  /* 0x000000ffff087224 */ /* 0x000fc400078e0a08 */
[----:B------:R-:W-:Y:S01]  /*4700*/  STL [R1+0x268], R9 ;  /* 0x0002680901007387 */ /* 0x000fe20000100800 */
[----:B------:R-:W-:Y:S01]  /*4710*/  IMAD.MOV R2, RZ, RZ, -R2 ;  /* 0x000000ffff027224 */ /* 0x000fe200078e0a02 */
[----:B-1----:R-:W-:Y:S01]  /*4720*/  IABS R3, R3 ;  /* 0x0000000300037213 */ /* 0x002fe20000000000 */
[----:B------:R-:W-:-:S04]  /*4730*/  IMAD.HI.U32 R6, R252, R5, RZ ;  /* 0x00000005fc067227 */ /* 0x000fc800078e00ff */
[----:B---3--:R-:W-:-:S04]  /*4740*/  IMAD.HI.U32 R4, R252, R3, RZ ;  /* 0x00000003fc047227 */ /* 0x008fc800078e00ff */
[----:B------:R-:W-:Y:S01]  /*4750*/  IMAD.MOV R6, RZ, RZ, -R6 ;  /* 0x000000ffff067224 */ /* 0x000fe200078e0a06 */
[----:B------:R-:W-:Y:S01]  /*4760*/  IADD3 R4, -R4, RZ, RZ ;  /* 0x000000ff04047210 */ /* 0x000fe20007ffe1ff */
[C---:B------:R-:W-:Y:S02]  /*4770*/  IMAD R7, R251.reuse, R8, R7 ;  /* 0x00000008fb077224 */ /* 0x040fe400078e0207 */
[C---:B------:R-:W-:Y:S01]  /*4780*/  IMAD R5, R251.reuse, R6, R5 ;  /* 0x00000006fb057224 */ /* 0x040fe200078e0205 */
[C---:B------:R-:W-:Y:S01]  /*4790*/  IADD3 R6, R246.reuse, 0x9a, RZ ;  /* 0x0000009af6067810 */ /* 0x040fe20007ffe0ff */
[C---:B------:R-:W-:Y:S01]  /*47a0*/  IMAD R3, R251.reuse, R4, R3 ;  /* 0x00000004fb037224 */ /* 0x040fe200078e0203 */
[----:B------:R1:W-:Y:S01]  /*47b0*/  STL [R1+0x264], R7 ;  /* 0x0002640701007387 */ /* 0x0003e20000100800 */
[----:B------:R-:W-:Y:S01]  /*47c0*/  IMAD R0, R251, R2, R0 ;  /* 0x00000002fb007224 */ /* 0x000fe200078e0200 */
[C---:B------:R-:W-:Y:S02]  /*47d0*/  IADD3 R4, R246.reuse, 0x9d, RZ ;  /* 0x0000009df6047810 */ /* 0x040fe40007ffe0ff */
        /* <DEDUP_REMOVED lines=78> */
[----:B------:R-:W-:Y:S01]  /*4cc0*/  STL [R1+0x5b24], R6 ;  /* 0x005b240601007387 */ /* 0x000fe20000100800 */
[----:B-1----:R-:W-:Y:S01]  /*4cd0*/  IABS R0, R4 ;  /* 0x0000000400007213 */ /* 0x002fe20000000000 */
[C---:B------:R-:W-:Y:S02]  /*4ce0*/  IMAD.HI.U32 R9, R252.reuse, R235, RZ ;  /* 0x000000ebfc097227 */ /* 0x040fe400078e00ff */
[----:B------:R1:W-:Y:S01]  /*4cf0*/  STL [R1+0x5b2c], R5 ;  /* 0x005b2c0501007387 */ /* 0x0003e20000100800 */
[----:B--2---:R-:W-:Y:S01]  /*4d00*/  IABS R7, R6 ;  /* 0x0000000600077213 */ /* 0x004fe20000000000 */
[----:B------:R-:W-:-:S02]  /*4d10*/  IMAD.HI.U32 R2, R252, R0, RZ ;  /* 0x00000000fc027227 */ /* 0x000fc400078e00ff */
[----:B------:R2:W-:Y:S01]  /*4d20*/  STL [R1+0x5b28], R3 ;  /* 0x005b280301007387 */ /* 0x0005e20000100800 */
[----:B------:R-:W-:Y:S01]  /*4d30*/  IADD3 R9, -R9, RZ, RZ ;  /* 0x000000ff09097210 */ /* 0x000fe20007ffe1ff */
[----:B------:R-:W-:Y:S02]  /*4d40*/  IMAD.HI.U32 R8, R252, R7, RZ ;  /* 0x00000007fc087227 */ /* 0x000fe400078e00ff */
[----:B------:R3:W-:Y:S01]  /*4d50*/  STL [R1+0x5b34], R4 ;  /* 0x005b340401007387 */ /* 0x0007e20000100800 */
[----:B------:R-:W-:Y:S02]  /*4d60*/  IADD3 R2, -R2, RZ, RZ ;  /* 0x000000ff02027210 */ /* 0x000fe40007ffe1ff */
[----:B-1----:R-:W-:Y:S01]  /*4d70*/  IABS R5, R5 ;  /* 0x0000000500057213 */ /* 0x002fe20000000000 */
[----:B------:R-:W-:Y:S01]  /*4d80*/  IMAD.MOV R8, RZ, RZ, -R8 ;  /* 0x000000ffff087224 */ /* 0x000fe200078e0a08 */
[----:B--2---:R-:W-:Y:S01]  /*4d90*/  IABS R3, R3 ;  /* 0x0000000300037213 */ /* 0x004fe20000000000 */
[----:B------:R-:W-:-:S02]  /*4da0*/  IMAD R0, R251, R2, R0 ;  /* 0x00000002fb007224 */ /* 0x000fc400078e0200 */
[----:B------:R-:W-:-:S04]  /*4db0*/  IMAD.HI.U32 R6, R252, R5, RZ ;  /* 0x00000005fc067227 */ /* 0x000fc800078e00ff */
[----:B---3--:R-:W-:-:S04]  /*4dc0*/  IMAD.HI.U32 R4, R252, R3, RZ ;  /* 0x00000003fc047227 */ /* 0x008fc800078e00ff */
[----:B------:R-:W-:Y:S02]  /*4dd0*/  IMAD.MOV R6, RZ, RZ, -R6 ;  /* 0x000000ffff067224 */ /* 0x000fe400078e0a06 */
        /* <DEDUP_REMOVED lines=30> */
[----:B---3--:R-:W-:-:S04]  /*4fc0*/  IMAD.HI.U32 R4, R252, R3, RZ ;  /* 0x00000003fc047227 */ /* 0x008fc800078e00ff */
[----:B------:R-:W-:Y:S01]  /*4fd0*/  IMAD.MOV R6, RZ, RZ, -R6 ;  /* 0x000000ffff067224 */ /* 0x000fe200078e0a06 */
[----:B------:R-:W-:Y:S01]  /*4fe0*/  IADD3 R4, -R4, RZ, RZ ;  /* 0x000000ff04047210 */ /* 0x000fe20007ffe1ff */
[C---:B------:R-:W-:Y:S02]  /*4ff0*/  IMAD R9, R251.reuse, R10, R9 ;  /* 0x0000000afb097224 */ /* 0x040fe400078e0209 */
[C---:B------:R-:W-:Y:S02]  /*5000*/  IMAD R7, R251.reuse, R8, R7 ;  /* 0x00000008fb077224 */ /* 0x040fe400078e0207 */
[----:B------:R-:W-:Y:S01]  /*5010*/  IMAD.MOV R2, RZ, RZ, -R2 ;  /* 0x000000ffff027224 */ /* 0x000fe200078e0a02 */
[----:B------:R-:W-:Y:S01]  /*5020*/  STL [R1+0x2a4], R9 ;  /* 0x0002a40901007387 */ /* 0x000fe20000100800 */
        /* <DEDUP_REMOVED lines=45> */
[----:B------:R-:W-:-:S03]  /*5300*/  IABS R8, R7 ;  /* 0x0000000700087213 */ /* 0x000fc60000000000 */
[----:B------:R-:W-:Y:S01]  /*5310*/  STL [R1+0x5b50], R7 ;  /* 0x005b500701007387 */ /* 0x000fe20000100800 */
[C---:B--2---:R-:W-:Y:S02]  /*5320*/  IADD3 R5, R246.reuse, 0xb5, RZ ;  /* 0x000000b5f6057810 */ /* 0x044fe40007ffe0ff */
[----:B---3--:R-:W-:Y:S01]  /*5330*/  IADD3 R3, R246, 0xb6, RZ ;  /* 0x000000b6f6037810 */ /* 0x008fe20007ffe0ff */
[----:B------:R2:W-:Y:S01]  /*5340*/  STL [R1+0x5b58], R6 ;  /* 0x005b580601007387 */ /* 0x0005e20000100800 */
[----:B------:R-:W-:Y:S01]  /*5350*/  IMAD.HI.U32 R9, R252, R8, RZ ;  /* 0x00000008fc097227 */ /* 0x000fe200078e00ff */
[----:B------:R-:W-:Y:S02]  /*5360*/  IABS R234, R5 ;  /* 0x0000000500ea7213 */ /* 0x000fe40000000000 */
[----:B------:R3:W-:Y:S01]  /*5370*/  STL [R1+0x5b68], R4 ;  /* 0x005b680401007387 */ /* 0x0007e20000100800 */
[----:B-1----:R-:W-:Y:S01]  /*5380*/  IABS R0, R3 ;  /* 0x0000000300007213 */ /* 0x002fe20000000000 */
[----:B------:R-:W-:-:S02]  /*5390*/  IMAD.MOV R9, RZ, RZ, -R9 ;  /* 0x000000ffff097224 */ /* 0x000fc400078e0a09 */
[----:B------:R1:W-:Y:S01]  /*53a0*/  STL [R1+0x5b70], R5 ;  /* 0x005b700501007387 */ /* 0x0003e20000100800 */
[----:B--2---:R-:W-:Y:S01]  /*53b0*/  IABS R6, R6 ;  /* 0x0000000600067213 */ /* 0x004fe20000000000 */
[C---:B------:R-:W-:Y:S02]  /*53c0*/  IMAD.HI.U32 R2, R252.reuse, R0, RZ ;  /* 0x00000000fc027227 */ /* 0x040fe400078e00ff */
[----:B------:R2:W-:Y:S01]  /*53d0*/  STL [R1+0x5b6c], R3 ;  /* 0x005b6c0301007387 */ /* 0x0005e20000100800 */
[----:B---3--:R-:W-:Y:S01]  /*53e0*/  IABS R4, R4 ;  /* 0x0000000400047213 */ /* 0x008fe20000000000 */
[----:B------:R-:W-:-:S04]  /*53f0*/  IMAD.HI.U32 R7, R252, R6, RZ ;  /* 0x00000006fc077227 */ /* 0x000fc800078e00ff */
[----:B-1----:R-:W-:Y:S01]  /*5400*/  IMAD.HI.U32 R5, R252, R4, RZ ;  /* 0x00000004fc057227 */ /* 0x002fe200078e00ff */
[----:B------:R-:W-:-:S03]  /*5410*/  IADD3 R7, -R7, RZ, RZ ;  /* 0x000000ff07077210 */ /* 0x000fc60007ffe1ff */
[----:B--2---:R-:W-:-:S04]  /*5420*/  IMAD.HI.U32 R3, R252, R234, RZ ;  /* 0x000000eafc037227 */ /* 0x004fc800078e00ff */
[----:B------:R-:W-:Y:S02]  /*5430*/  IMAD.MOV R5, RZ, RZ, -R5 ;  /* 0x000000ffff057224 */ /* 0x000fe400078e0a05 */
[C---:B------:R-:W-:Y:S02]  /*5440*/  IMAD R8, R251.reuse, R9, R8 ;  /* 0x00000009fb087224 */ /* 0x040fe400078e0208 */
[----:B------:R-:W-:Y:S02]  /*5450*/  IMAD.MOV R2, RZ, RZ, -R2 ;  /* 0x000000ffff027224 */ /* 0x000fe400078e0a02 */
[C---:B------:R-:W-:Y:S01]  /*5460*/  IMAD R6, R251.reuse, R7, R6 ;  /* 0x00000007fb067224 */ /* 0x040fe200078e0206 */
[----:B------:R-:W-:Y:S01]  /*5470*/  STL [R1+0x27c], R8 ;  /* 0x00027c0801007387 */ /* 0x000fe20000100800 */
[----:B------:R-:W-:Y:S01]  /*5480*/  IMAD.MOV R3, RZ, RZ, -R3 ;  /* 0x000000ffff037224 */ /* 0x000fe200078e0a03 */
[C---:B------:R-:W-:Y:S01]  /*5490*/  IADD3 R7, R246.reuse, 0xb7, RZ ;  /* 0x000000b7f6077810 */ /* 0x040fe20007ffe0ff */
[C---:B------:R-:W-:Y:S01]  /*54a0*/  IMAD R4, R251.reuse, R5, R4 ;  /* 0x00000005fb047224 */ /* 0x040fe200078e0204 */
        /* <DEDUP_REMOVED lines=8> */
[----:B-1----:R-:W-:-:S03]  /*5530*/  IADD3 R6, R246, 0xb8, RZ ;  /* 0x000000b8f6067810 */ /* 0x002fc60007ffe0ff */
[----:B------:R1:W-:Y:S01]  /*5540*/  STL [R1+0x5b64], R7 ;  /* 0x005b640701007387 */ /* 0x0003e20000100800 */
[----:B------:R-:W-:Y:S01]  /*5550*/  IMAD.HI.U32 R10, R252, R9, RZ ;  /* 0x00000009fc0a7227 */ /* 0x000fe200078e00ff */
[----:B--2---:R-:W-:Y:S02]  /*5560*/  IADD3 R4, R246, 0xbb, RZ ;  /* 0x000000bbf6047810 */ /* 0x004fe40007ffe0ff */
[----:B------:R-:W-:Y:S02]  /*5570*/  STL [R1+0x5b74], R6 ;  /* 0x005b740601007387 */ /* 0x000fe40000100800 */
[----:B---3--:R-:W-:Y:S02]  /*5580*/  IABS R0, R4 ;  /* 0x0000000400007213 */ /* 0x008fe40000000000 */
[----:B------:R2:W-:Y:S01]  /*5590*/  STL [R1+0x5b7c], R5 ;  /* 0x005b7c0501007387 */ /* 0x0005e20000100800 */
[----:B------:R-:W-:Y:S02]  /*55a0*/  IADD3 R10, -R10, RZ, RZ ;  /* 0x000000ff0a0a7210 */ /* 0x000fe40007ffe1ff */
[----:B-1----:R-:W-:Y:S01]  /*55b0*/  IABS R7, R6 ;  /* 0x0000000600077213 */ /* 0x002fe20000000000 */
[----:B------:R1:W-:Y:S01]  /*55c0*/  STL [R1+0x5b78], R3 ;  /* 0x005b780301007387 */ /* 0x0003e20000100800 */
[----:B------:R-:W-:-:S03]  /*55d0*/  IMAD.HI.U32 R2, R252, R0, RZ ;  /* 0x00000000fc027227 */ /* 0x000fc600078e00ff */
[----:B------:R3:W-:Y:S01]  /*55e0*/  STL [R1+0x5b84], R4 ;  /* 0x005b840401007387 */ /* 0x0007e20000100800 */
[----:B------:R-:W-:Y:S01]  /*55f0*/  IMAD.HI.U32 R8, R252, R7, RZ ;  /* 0x00000007fc087227 */ /* 0x000fe200078e00ff */
[----:B--2---:R-:W-:Y:S02]  /*5600*/  IABS R5, R5 ;  /* 0x0000000500057213 */ /* 0x004fe40000000000 */
[----:B------:R-:W-:Y:S01]  /*5610*/  IADD3 R2, -R2, RZ, RZ ;  /* 0x000000ff02027210 */ /* 0x000fe20007ffe1ff */
[----:B------:R-:W-:Y:S01]  /*5620*/  IMAD.MOV R8, RZ, RZ, -R8 ;  /* 0x000000ffff087224 */ /* 0x000fe200078e0a08 */
[----:B-1----:R-:W-:Y:S01]  /*5630*/  IABS R3, R3 ;  /* 0x0000000300037213 */ /* 0x002fe20000000000 */
[----:B------:R-:W-:-:S04]  /*5640*/  IMAD.HI.U32 R6, R252, R5, RZ ;  /* 0x00000005fc067227 */ /* 0x000fc800078e00ff */
[----:B---3--:R-:W-:-:S04]  /*5650*/  IMAD.HI.U32 R4, R252, R3, RZ ;  /* 0x00000003fc047227 */ /* 0x008fc800078e00ff */
[----:B------:R-:W-:Y:S02]  /*5660*/  IMAD.MOV R6, RZ, RZ, -R6 ;  /* 0x000000ffff067224 */ /* 0x000fe400078e0a06 */
[----:B------:R-:W-:Y:S02]  /*5670*/  IMAD.MOV R4, RZ, RZ, -R4 ;  /* 0x000000ffff047224 */ /* 0x000fe400078e0a04 */
[C---:B------:R-:W-:Y:S02]  /*5680*/  IMAD R9, R251.reuse, R10, R9 ;  /* 0x0000000afb097224 */ /* 0x040fe400078e0209 */
[C---:B------:R-:W-:Y:S02]  /*5690*/  IMAD R7, R251.reuse, R8, R7 ;  /* 0x00000008fb077224 */ /* 0x040fe400078e0207 */
[C---:B------:R-:W-:Y:S01]  /*56a0*/  IMAD R5, R251.reuse, R6, R5 ;  /* 0x00000006fb057224 */ /* 0x040fe200078e0205 */
[----:B------:R-:W-:Y:S01]  /*56b0*/  STL [R1+0x2f4], R9 ;  /* 0x0002f40901007387 */ /* 0x000fe20000100800 */
[C---:B------:R-:W-:Y:S01]  /*56c0*/  IMAD R3, R251.reuse, R4, R3 ;  /* 0x00000004fb037224 */ /* 0x040fe200078e0203 */
[C---:B------:R-:W-:Y:S01]  /*56d0*/  IADD3 R6, R246.reuse, 0xbd, RZ ;  /* 0x000000bdf6067810 */ /* 0x040fe20007ffe0ff */
[----:B------:R-:W-:Y:S01]  /*56e0*/  IMAD R0, R251, R2, R0 ;  /* 0x00000002fb007224 */ /* 0x000fe200078e0200 */
[----:B------:R1:W-:Y:S01]  /*56f0*/  STL [R1+0x2f0], R7 ;  /* 0x0002f00701007387 */ /* 0x0003e20000100800 */
[----:B------:R-:W-:-:S03]  /*5700*/  IADD3 R4, R246, 0xc0, RZ ;  /* 0x000000c0f6047810 */ /* 0x000fc60007ffe0ff */
        /* <DEDUP_REMOVED lines=59> */
[----:B------:R-:W-:Y:S02]  /*5ac0*/  IMAD.MOV R4, RZ, RZ, -R4 ;  /* 0x000000ffff047224 */ /* 0x000fe400078e0a04 */
        /* <DEDUP_REMOVED lines=10> */
[----:B------:R2:W-:Y:S01]  /*5b70*/  STL [R1+0x2c4], R5 ;  /* 0x0002c40501007387 */ /* 0x0005e20000100800 */
[----:B------:R-:W-:-:S03]  /*5b80*/  IABS R233, R6 ;  /* 0x0000000600e97213 */ /* 0x000fc60000000000 */
        /* <DEDUP_REMOVED lines=10> */
[----:B------:R1:W-:Y:S02]  /*5c30*/  STL [R1+0x5bb8], R5 ;  /* 0x005bb80501007387 */ /* 0x0003e40000100800 */
[----:B--2---:R-:W-:-:S02]  /*5c40*/  IMAD.HI.U32 R7, R252, R233, RZ ;  /* 0x000000e9fc077227 */ /* 0x004fc400078e00ff */
[----:B------:R2:W-:Y:S02]  /*5c50*/  STL [R1+0x5bc0], R3 ;  /* 0x005bc00301007387 */ /* 0x0005e40000100800 */
[----:B------:R-:W-:Y:S02]  /*5c60*/  IMAD.HI.U32 R2, R252, R0, RZ ;  /* 0x00000000fc027227 */ /* 0x000fe400078e00ff */
[----:B------:R3:W-:Y:S01]  /*5c70*/  STL [R1+0x5bbc], R4 ;  /* 0x005bbc0401007387 */ /* 0x0007e20000100800 */
[----:B------:R-:W-:Y:S02]  /*5c80*/  IADD3 R7, -R7, RZ, RZ ;  /* 0x000000ff07077210 */ /* 0x000fe40007ffe1ff */
[----:B-1----:R-:W-:Y:S01]  /*5c90*/  IABS R5, R5 ;  /* 0x0000000500057213 */ /* 0x002fe20000000000 */
[----:B------:R-:W-:Y:S01]  /*5ca0*/  IMAD.MOV R9, RZ, RZ, -R9 ;  /* 0x000000ffff097224 */ /* 0x000fe200078e0a09 */
[----:B--2---:R-:W-:Y:S01]  /*5cb0*/  IABS R3, R3 ;  /* 0x0000000300037213 */ /* 0x004fe20000000000 */
[----:B------:R-:W-:-:S02]  /*5cc0*/  IMAD.MOV R2, RZ, RZ, -R2 ;  /* 0x000000ffff027224 */ /* 0x000fc400078e0a02 */
        /* <DEDUP_REMOVED lines=8> */
[----:B------:R-:W-:Y:S01]  /*5d50*/  STL [R1+0x2b8], R8 ;  /* 0x0002b80801007387 */ /* 0x000fe20000100800 */
[C---:B------:R-:W-:Y:S01]  /*5d60*/  IMAD R233, R251.reuse, R7, R233 ;  /* 0x00000007fbe97224 */ /* 0x040fe200078e02e9 */
[C---:B------:R-:W-:Y:S01]  /*5d70*/  IADD3 R7, R246.reuse, 0xcb, RZ ;  /* 0x000000cbf6077810 */ /* 0x040fe20007ffe0ff */
[----:B------:R-:W-:Y:S01]  /*5d80*/  IMAD R0, R251, R2, R0 ;  /* 0x00000002fb007224 */ /* 0x000fe200078e0200 */
[----:B------:R1:W-:Y:S01]  /*5d90*/  STL [R1+0x33c], R5 ;  /* 0x00033c0501007387 */ /* 0x0003e20000100800 */
[----:B------:R-:W-:-:S02]  /*5da0*/  IADD3 R4, R246, 0xcf, RZ ;  /* 0x000000cff6047810 */ /* 0x000fc40007ffe0ff */
[----:B------:R-:W-:Y:S01]  /*5db0*/  IABS R9, R7 ;  /* 0x0000000700097213 */ /* 0x000fe20000000000 */
[----:B------:R2:W-:Y:S04]  /*5dc0*/  STL [R1+0x338], R3 ;  /* 0x0003380301007387 */ /* 0x0005e80000100800 */
[----:B------:R3:W-:Y:S01]  /*5dd0*/  STL [R1+0x334], R0 ;  /* 0x0003340001007387 */ /* 0x0007e20000100800 */
[----:B------:R-:W-:Y:S01]  /*5de0*/  IMAD.HI.U32 R10, R252, R9, RZ ;  /* 0x00000009fc0a7227 */ /* 0x000fe200078e00ff */
[C---:B-1----:R-:W-:Y:S02]  /*5df0*/  IADD3 R5, R246.reuse, 0xcd, RZ ;  /* 0x000000cdf6057810 */ /* 0x042fe40007ffe0ff */
[----:B------:R1:W-:Y:S01]  /*5e00*/  STL [R1+0x5bb4], R7 ;  /* 0x005bb40701007387 */ /* 0x0003e20000100800 */
[----:B--2---:R-:W-:-:S03]  /*5e10*/  IADD3 R3, R246, 0xce, RZ ;  /* 0x000000cef6037810 */ /* 0x004fc60007ffe0ff */
[----:B------:R-:W-:Y:S01]  /*5e20*/  STL [R1+0x5bc4], R6 ;  /* 0x005bc40601007387 */ /* 0x000fe20000100800 */
[----:B------:R-:W-:Y:S02]  /*5e30*/  IADD3 R10, -R10, RZ, RZ ;  /* 0x000000ff0a0a7210 */ /* 0x000fe40007ffe1ff */
[----:B---3--:R-:W-:Y:S01]  /*5e40*/  IABS R0, R4 ;  /* 0x0000000400007213 */ /* 0x008fe20000000000 */
[----:B------:R2:W-:Y:S01]  /*5e50*/  STL [R1+0x5bcc], R5 ;  /* 0x005bcc0501007387 */ /* 0x0005e20000100800 */
[----:B-1----:R-:W-:Y:S01]  /*5e60*/  IABS R7, R6 ;  /* 0x0000000600077213 */ /* 0x002fe20000000000 */
[----:B------:R-:W-:Y:S02]  /*5e70*/  IMAD R9, R251, R10, R9 ;  /* 0x0000000afb097224 */ /* 0x000fe400078e0209 */
        /* <DEDUP_REMOVED lines=8> */
[C---:B------:R-:W-:Y:S01]  /*5f00*/  IMAD.HI.U32 R6, R252.reuse, R5, RZ ;  /* 0x00000005fc067227 */ /* 0x040fe200078e00ff */
[----:B------:R-:W-:Y:S03]  /*5f10*/  STL [R1+0x330], R9 ;  /* 0x0003300901007387 */ /* 0x000fe60000100800 */
        /* <DEDUP_REMOVED lines=54> */
[----:B------:R-:W-:Y:S01]  /*6280*/  IABS R2, R5 ;  /* 0x0000000500027213 */ /* 0x000fe20000000000 */
[----:B------:R-:W-:Y:S01]  /*6290*/  IMAD.HI.U32 R9, R252, R8, RZ ;  /* 0x00000008fc097227 */ /* 0x000fe200078e00ff */
[----:B------:R-:W-:Y:S01]  /*62a0*/  IABS R232, R3 ;  /* 0x0000000300e87213 */ /* 0x000fe20000000000 */
[----:B------:R3:W-:Y:S02]  /*62b0*/  STL [R1+0x5bec], R4 ;  /* 0x005bec0401007387 */ /* 0x0007e40000100800 */
[----:B------:R-:W-:-:S02]  /*62c0*/  IMAD.MOV R9, RZ, RZ, -R9 ;  /* 0x000000ffff097224 */ /* 0x000fc400078e0a09 */
[----:B------:R4:W-:Y:S01]  /*62d0*/  STL [R1+0x5bfc], R5 ;  /* 0x005bfc0501007387 */ /* 0x0009e20000100800 */
[C---:B-1----:R-:W-:Y:S01]  /*62e0*/  IMAD.HI.U32 R0, R252.reuse, R232, RZ ;  /* 0x000000e8fc007227 */ /* 0x042fe200078e00ff */
[----:B--2---:R-:W-:Y:S02]  /*62f0*/  IABS R6, R6 ;  /* 0x0000000600067213 */ /* 0x004fe40000000000 */
[----:B------:R1:W-:Y:S01]  /*6300*/  STL [R1+0x5c00], R3 ;  /* 0x005c000301007387 */ /* 0x0003e20000100800 */
[----:B------:R-:W-:Y:S01]  /*6310*/  IMAD R8, R251, R9, R8 ;  /* 0x00000009fb087224 */ /* 0x000fe200078e0208 */
[----:B---3--:R-:W-:Y:S01]  /*6320*/  IABS R4, R4 ;  /* 0x0000000400047213 */ /* 0x008fe20000000000 */
[----:B------:R-:W-:-:S03]  /*6330*/  IMAD.HI.U32 R7, R252, R6, RZ ;  /* 0x00000006fc077227 */ /* 0x000fc600078e00ff */
[----:B------:R2:W-:Y:S01]  /*6340*/  STL [R1+0x308], R8 ;  /* 0x0003080801007387 */ /* 0x0005e20000100800 */
[----:B----4-:R-:W-:-:S04]  /*6350*/  IMAD.HI.U32 R5, R252, R4, RZ ;  /* 0x00000004fc057227 */ /* 0x010fc800078e00ff */
[----:B-1----:R-:W-:Y:S01]  /*6360*/  IMAD.HI.U32 R3, R252, R2, RZ ;  /* 0x00000002fc037227 */ /* 0x002fe200078e00ff */
[----:B------:R-:W-:-:S03]  /*6370*/  IADD3 R5, -R5, RZ, RZ ;  /* 0x000000ff05057210 */ /* 0x000fc60007ffe1ff */
        /* <DEDUP_REMOVED lines=9> */
[----:B------:R-:W-:Y:S01]  /*6410*/  IABS R9, R8 ;  /* 0x0000000800097213 */ /* 0x000fe20000000000 */
[----:B------:R-:W-:-:S02]  /*6420*/  IMAD.MOV R0, RZ, RZ, -R0 ;  /* 0x000000ffff007224 */ /* 0x000fc400078e0a00 */
[----:B------:R2:W-:Y:S02]  /*6430*/  STL [R1+0x300], R4 ;  /* 0x0003000401007387 */ /* 0x0005e40000100800 */
[----:B------:R-:W-:Y:S02]  /*6440*/  IMAD.HI.U32 R10, R252, R9, RZ ;  /* 0x00000009fc0a7227 */ /* 0x000fe400078e00ff */
[----:B------:R3:W-:Y:S01]  /*6450*/  STL [R1+0x2fc], R2 ;  /* 0x0002fc0201007387 */ /* 0x0007e20000100800 */
[C---:B-1----:R-:W-:Y:S01]  /*6460*/  IADD3 R6, R246.reuse, 0xdd, RZ ;  /* 0x000000ddf6067810 */ /* 0x042fe20007ffe0ff */
[----:B------:R-:W-:Y:S02]  /*6470*/  IMAD R232, R251, R0, R232 ;  /* 0x00000000fbe87224 */ /* 0x000fe400078e02e8 */
[----:B------:R-:W-:Y:S01]  /*6480*/  STL [R1+0x5bf0], R8 ;  /* 0x005bf00801007387 */ /* 0x000fe20000100800 */
[----:B------:R-:W-:Y:S01]  /*6490*/  IMAD.MOV R10, RZ, RZ, -R10 ;  /* 0x000000ffff0a7224 */ /* 0x000fe200078e0a0a */
[----:B--2---:R-:W-:-:S02]  /*64a0*/  IADD3 R4, R246, 0xde, RZ ;  /* 0x000000def6047810 */ /* 0x004fc40007ffe0ff */
        /* <DEDUP_REMOVED lines=13> */
[----:B----4-:R-:W-:Y:S01]  /*6580*/  IMAD.HI.U32 R6, R252, R5, RZ ;  /* 0x00000005fc067227 */ /* 0x010fe200078e00ff */
[----:B------:R-:W-:-:S03]  /*6590*/  IADD3 R8, -R8, RZ, RZ ;  /* 0x000000ff08087210 */ /* 0x000fc60007ffe1ff */
[----:B-1----:R-:W-:-:S04]  /*65a0*/  IMAD.HI.U32 R4, R252, R3, RZ ;  /* 0x00000003fc047227 */ /* 0x002fc800078e00ff */
        /* <DEDUP_REMOVED lines=13> */
[C---:B--2---:R-:W-:Y:S02]  /*6680*/  IADD3 R5, R246.reuse, 0xe1, RZ ;  /* 0x000000e1f6057810 */ /* 0x044fe40007ffe0ff */
[----:B------:R-:W-:Y:S01]  /*6690*/  IABS R9, R7 ;  /* 0x0000000700097213 */ /* 0x000fe20000000000 */
[----:B------:R2:W-:Y:S01]  /*66a0*/  STL [R1+0x5c04], R7 ;  /* 0x005c040701007387 */ /* 0x0005e20000100800 */
[----:B---3--:R-:W-:-:S03]  /*66b0*/  IADD3 R3, R246, 0xe2, RZ ;  /* 0x000000e2f6037810 */ /* 0x008fc60007ffe0ff */
[----:B------:R-:W-:Y:S01]  /*66c0*/  STL [R1+0x5c14], R6 ;  /* 0x005c140601007387 */ /* 0x000fe20000100800 */
[C---:B------:R-:W-:Y:S01]  /*66d0*/  IMAD.HI.U32 R10, R252.reuse, R9, RZ ;  /* 0x00000009fc0a7227 */ /* 0x040fe200078e00ff */
[----:B-1----:R-:W-:Y:S02]  /*66e0*/  IABS R0, R4 ;  /* 0x0000000400007213 */ /* 0x002fe40000000000 */
[----:B------:R1:W-:Y:S01]  /*66f0*/  STL [R1+0x5c1c], R5 ;  /* 0x005c1c0501007387 */ /* 0x0003e20000100800 */
[----:B--2---:R-:W-:Y:S02]  /*6700*/  IABS R7, R6 ;  /* 0x0000000600077213 */ /* 0x004fe40000000000 */
[----:B------:R-:W-:Y:S01]  /*6710*/  IMAD.HI.U32 R2, R252, R0, RZ ;  /* 0x00000000fc027227 */ /* 0x000fe200078e00ff */
[----:B------:R2:W-:Y:S01]  /*6720*/  STL [R1+0x5c18], R3 ;  /* 0x005c180301007387 */ /* 0x0005e20000100800 */
[----:B------:R-:W-:Y:S02]  /*6730*/  IADD3 R10, -R10, RZ, RZ ;  /* 0x000000ff0a0a7210 */ /* 0x000fe40007ffe1ff */
[----:B------:R-:W-:Y:S01]  /*6740*/  IMAD.HI.U32 R8, R252, R7, RZ ;  /* 0x00000007fc087227 */ /* 0x000fe200078e00ff */
[----:B------:R3:W-:Y:S01]  /*6750*/  STL [R1+0x5c24], R4 ;  /* 0x005c240401007387 */ /* 0x0007e20000100800 */
[----:B------:R-:W-:-:S02]  /*6760*/  IADD3 R2, -R2, RZ, RZ ;  /* 0x000000ff02027210 */ /* 0x000fc40007ffe1ff */
[----:B-1----:R-:W-:Y:S01]  /*6770*/  IABS R5, R5 ;  /* 0x0000000500057213 */ /* 0x002fe20000000000 */
[----:B------:R-:W-:Y:S01]  /*6780*/  IMAD.MOV R8, RZ, RZ, -R8 ;  /* 0x000000ffff087224 */ /* 0x000fe200078e0a08 */
[----:B--2---:R-:W-:Y:S01]  /*6790*/  IABS R3, R3 ;  /* 0x0000000300037213 */ /* 0x004fe20000000000 */
[----:B------:R-:W-:Y:S02]  /*67a0*/  IMAD R9, R251, R10, R9 ;  /* 0x0000000afb097224 */ /* 0x000fe400078e0209 */
[----:B------:R-:W-:-:S03]  /*67b0*/  IMAD.HI.U32 R6, R252, R5, RZ ;  /* 0x00000005fc067227 */ /* 0x000fc600078e00ff */
[----:B------:R-:W-:Y:S01]  /*67c0*/  STL [R1+0x36c], R9 ;  /* 0x00036c0901007387 */ /* 0x000fe20000100800 */
        /* <DEDUP_REMOVED lines=37> */
[C---:B------:R-:W-:Y:S01]  /*6a20*/  IMAD R5, R251.reuse, R6, R5 ;  /* 0x00000006fb057224 */ /* 0x040fe200078e0205 */
[----:B------:R-:W-:Y:S01]  /*6a30*/  STL [R1+0x358], R9 ;  /* 0x0003580901007387 */ /* 0x000fe20000100800 */
[----:B------:R-:W-:Y:S01]  /*6a40*/  IMAD.MOV R2, RZ, RZ, -R2 ;  /* 0x000000ffff027224 */ /* 0x000fe200078e0a02 */
        /* <DEDUP_REMOVED lines=10> */
[----:B------:R-:W-:Y:S01]  /*6af0*/  STL [R1+0x5c38], R7 ;  /* 0x005c380701007387 */ /* 0x000fe20000100800 */
[----:B------:R-:W-:Y:S02]  /*6b00*/  IABS R8, R7 ;  /* 0x0000000700087213 */ /* 0x000fe40000000000 */
[----:B---3--:R-:W-:Y:S01]  /*6b10*/  IADD3 R3, R246, 0xec, RZ ;  /* 0x000000ecf6037810 */ /* 0x008fe20007ffe0ff */
[----:B------:R2:W-:Y:S01]  /*6b20*/  STL [R1+0x5c34], R6 ;  /* 0x005c340601007387 */ /* 0x0005e20000100800 */
[----:B------:R-:W-:Y:S01]  /*6b30*/  IABS R231, R5 ;  /* 0x0000000500e77213 */ /* 0x000fe20000000000 */
[----:B------:R-:W-:Y:S01]  /*6b40*/  IMAD.HI.U32 R9, R252, R8, RZ ;  /* 0x00000008fc097227 */ /* 0x000fe200078e00ff */
[----:B-1----:R-:W-:Y:S01]  /*6b50*/  IABS R0, R4 ;  /* 0x0000000400007213 */ /* 0x002fe20000000000 */
[----:B------:R1:W-:Y:S02]  /*6b60*/  STL [R1+0x5c3c], R5 ;  /* 0x005c3c0501007387 */ /* 0x0003e40000100800 */
[----:B------:R-:W-:-:S02]  /*6b70*/  IMAD.MOV R9, RZ, RZ, -R9 ;  /* 0x000000ffff097224 */ /* 0x000fc400078e0a09 */
[----:B------:R3:W-:Y:S01]  /*6b80*/  STL [R1+0x5c4c], R3 ;  /* 0x005c4c0301007387 */ /* 0x0007e20000100800 */
[C---:B------:R-:W-:Y:S01]  /*6b90*/  IMAD.HI.U32 R2, R252.reuse, R0, RZ ;  /* 0x00000000fc027227 */ /* 0x040fe200078e00ff */
[----:B--2---:R-:W-:Y:S02]  /*6ba0*/  IABS R6, R6 ;  /* 0x0000000600067213 */ /* 0x004fe40000000000 */
[----:B------:R2:W-:Y:S01]  /*6bb0*/  STL [R1+0x5c50], R4 ;  /* 0x005c500401007387 */ /* 0x0005e20000100800 */
[----:B------:R-:W-:Y:S02]  /*6bc0*/  IMAD R8, R251, R9, R8 ;  /* 0x00000009fb087224 */ /* 0x000fe400078e0208 */
[----:B-1----:R-:W-:Y:S01]  /*6bd0*/  IMAD.HI.U32 R5, R252, R231, RZ ;  /* 0x000000e7fc057227 */ /* 0x002fe200078e00ff */
[----:B---3--:R-:W-:-:S03]  /*6be0*/  IABS R3, R3 ;  /* 0x0000000300037213 */ /* 0x008fc60000000000 */
[C---:B------:R-:W-:Y:S01]  /*6bf0*/  IMAD.HI.U32 R7, R252.reuse, R6, RZ ;  /* 0x00000006fc077227 */ /* 0x040fe200078e00ff */
[----:B------:R-:W-:Y:S01]  /*6c00*/  IADD3 R5, -R5, RZ, RZ ;  /* 0x000000ff05057210 */ /* 0x000fe20007ffe1ff */
[----:B------:R-:W-:Y:S02]  /*6c10*/  STL [R1+0x344], R8 ;  /* 0x0003440801007387 */ /* 0x000fe40000100800 */
[----:B--2---:R-:W-:-:S04]  /*6c20*/  IMAD.HI.U32 R4, R252, R3, RZ ;  /* 0x00000003fc047227 */ /* 0x004fc800078e00ff */
[----:B------:R-:W-:Y:S02]  /*6c30*/  IMAD.MOV R7, RZ, RZ, -R7 ;  /* 0x000000ffff077224 */ /* 0x000fe400078e0a07 */
[----:B------:R-:W-:Y:S02]  /*6c40*/  IMAD.MOV R4, RZ, RZ, -R4 ;  /* 0x000000ffff047224 */ /* 0x000fe400078e0a04 */
[----:B------:R-:W-:Y:S02]  /*6c50*/  IMAD.MOV R2, RZ, RZ, -R2 ;  /* 0x000000ffff027224 */ /* 0x000fe400078e0a02 */
[C---:B------:R-:W-:Y:S01]  /*6c60*/  IMAD R231, R251.reuse, R5, R231 ;  /* 0x00000005fbe77224 */ /* 0x040fe200078e02e7 */
[C---:B------:R-:W-:Y:S01]  /*6c70*/  IADD3 R5, R246.reuse, 0xf0, RZ ;  /* 0x000000f0f6057810 */ /* 0x040fe20007ffe0ff */
[C---:B------:R-:W-:Y:S01]  /*6c80*/  IMAD R6, R251.reuse, R7, R6 ;  /* 0x00000007fb067224 */ /* 0x040fe200078e0206 */
[----:B------:R-:W-:Y:S01]  /*6c90*/  IADD3 R7, R246, 0xee, RZ ;  /* 0x000000eef6077810 */ /* 0x000fe20007ffe0ff */
[C---:B------:R-:W-:Y:S01]  /*6ca0*/  IMAD R3, R251.reuse, R4, R3 ;  /* 0x00000004fb037224 */ /* 0x040fe200078e0203 */
[----:B------:R-:W-:Y:S01]  /*6cb0*/  STL [R1+0x63ec], R231 ;  /* 0x0063ece701007387 */ /* 0x000fe20000100800 */
[----:B------:R-:W-:Y:S01]  /*6cc0*/  IMAD R0, R251, R2, R0 ;  /* 0x00000002fb007224 */ /* 0x000fe200078e0200 */
[----:B------:R-:W-:-:S02]  /*6cd0*/  IABS R9, R7 ;  /* 0x0000000700097213 */ /* 0x000fc40000000000 */
[----:B------:R1:W-:Y:S01]  /*6ce0*/  STL [R1+0x340], R6 ;  /* 0x0003400601007387 */ /* 0x0003e20000100800 */
[----:B------:R-:W-:Y:S02]  /*6cf0*/  IADD3 R4, R246, 0xf2, RZ ;  /* 0x000000f2f6047810 */ /* 0x000fe40007ffe0ff */
[----:B------:R-:W-:Y:S01]  /*6d00*/  IMAD.HI.U32 R10, R252, R9, RZ ;  /* 0x00000009fc0a7227 */ /* 0x000fe200078e00ff */
[----:B------:R2:W-:Y:S03]  /*6d10*/  STL [R1+0x3b4], R3 ;  /* 0x0003b40301007387 */ /* 0x0005e60000100800 */
        /* <DEDUP_REMOVED lines=15> */
[----:B------:R-:W-:Y:S01]  /*6e10*/  IMAD.MOV R2, RZ, RZ, -R2 ;  /* 0x000000ffff027224 */ /* 0x000fe200078e0a02 */
[----:B------:R-:W-:Y:S01]  /*6e20*/  IADD3 R8, -R8, RZ, RZ ;  /* 0x000000ff08087210 */ /* 0x000fe20007ffe1ff */
[----:B------:R-:W-:Y:S01]  /*6e30*/  STL [R1+0x3ac], R9 ;  /* 0x0003ac0901007387 */ /* 0x000fe20000100800 */
[----:B-1----:R-:W-:Y:S01]  /*6e40*/  IABS R3, R3 ;  /* 0x0000000300037213 */ /* 0x002fe20000000000 */
        /* <DEDUP_REMOVED lines=16> */
[----:B------:R-:W-:Y:S02]  /*6f50*/  IABS R2, R7 ;  /* 0x0000000700027213 */ /* 0x000fe40000000000 */
[----:B---3--:R-:W-:Y:S01]  /*6f60*/  IADD3 R3, R246, 0xf5, RZ ;  /* 0x000000f5f6037810 */ /* 0x008fe20007ffe0ff */
[----:B------:R2:W-:Y:S02]  /*6f70*/  STL [R1+0x5c54], R5 ;  /* 0x005c540501007387 */ /* 0x0005e40000100800 */
[----:B------:R-:W-:Y:S01]  /*6f80*/  IMAD.HI.U32 R9, R252, R2, RZ ;  /* 0x00000002fc097227 */ /* 0x000fe200078e00ff */
[----:B-1----:R-:W-:Y:S01]  /*6f90*/  IABS R0, R6 ;  /* 0x0000000600007213 */ /* 0x002fe20000000000 */
[----:B------:R1:W-:Y:S02]  /*6fa0*/  STL [R1+0x5c64], R4 ;  /* 0x005c640401007387 */ /* 0x0003e40000100800 */
[----:B------:R-:W-:-:S02]  /*6fb0*/  IMAD.MOV R9, RZ, RZ, -R9 ;  /* 0x000000ffff097224 */ /* 0x000fc400078e0a09 */
[----:B------:R3:W-:Y:S01]  /*6fc0*/  STL [R1+0x5c6c], R3 ;  /* 0x005c6c0301007387 */ /* 0x0007e20000100800 */
[----:B------:R-:W-:Y:S01]  /*6fd0*/  IMAD.HI.U32 R10, R252, R0, RZ ;  /* 0x00000000fc0a7227 */ /* 0x000fe200078e00ff */
[----:B--2---:R-:W-:Y:S02]  /*6fe0*/  IABS R5, R5 ;  /* 0x0000000500057213 */ /* 0x004fe40000000000 */
[----:B------:R2:W-:Y:S01]  /*6ff0*/  STL [R1+0x5c68], R7 ;  /* 0x005c680701007387 */ /* 0x0005e20000100800 */
[----:B------:R-:W-:Y:S01]  /*7000*/  IMAD R2, R251, R9, R2 ;  /* 0x00000009fb027224 */ /* 0x000fe200078e0202 */
[----:B-1----:R-:W-:Y:S02]  /*7010*/  IABS R4, R4 ;  /* 0x0000000400047213 */ /* 0x002fe40000000000 */
[----:B------:R1:W-:Y:S01]  /*7020*/  STL [R1+0x5c74], R6 ;  /* 0x005c740601007387 */ /* 0x0003e20000100800 */
[----:B------:R-:W-:Y:S02]  /*7030*/  IADD3 R10, -R10, RZ, RZ ;  /* 0x000000ff0a0a7210 */ /* 0x000fe40007ffe1ff */
[----:B---3--:R-:W-:-:S02]  /*7040*/  IABS R3, R3 ;  /* 0x0000000300037213 */ /* 0x008fc40000000000 */
[----:B------:R-:W-:Y:S01]  /*7050*/  IADD3 R9, R246, 0xff, RZ ;  /* 0x000000fff6097810 */ /* 0x000fe20007ffe0ff */
[----:B--2---:R-:W-:-:S03]  /*7060*/  IMAD.HI.U32 R7, R252, R4, RZ ;  /* 0x00000004fc077227 */ /* 0x004fc600078e00ff */
[----:B------:R-:W-:Y:S01]  /*7070*/  IABS R224, R9 ;  /* 0x0000000900e07213 */ /* 0x000fe20000000000 */
[----:B-1----:R-:W-:-:S04]  /*7080*/  IMAD.HI.U32 R6, R252, R5, RZ ;  /* 0x00000005fc067227 */ /* 0x002fc800078e00ff */
[----:B------:R-:W-:Y:S01]  /*7090*/  IMAD.HI.U32 R8, R252, R3, RZ ;  /* 0x00000003fc087227 */ /* 0x000fe200078e00ff */
[----:B------:R-:W-:-:S03]  /*70a0*/  IADD3 R6, -R6, RZ, RZ ;  /* 0x000000ff06067210 */ /* 0x000fc60007ffe1ff */
[----:B------:R-:W-:Y:S02]  /*70b0*/  IMAD.MOV R7, RZ, RZ, -R7 ;  /* 0x000000ffff077224 */ /* 0x000fe400078e0a07 */
[----:B------:R-:W-:Y:S02]  /*70c0*/  IMAD.MOV R8, RZ, RZ, -R8 ;  /* 0x000000ffff087224 */ /* 0x000fe400078e0a08 */
[C---:B------:R-:W-:Y:S01]  /*70d0*/  IMAD R5, R251.reuse, R6, R5 ;  /* 0x00000006fb057224 */ /* 0x040fe200078e0205 */
[C---:B------:R-:W-:Y:S01]  /*70e0*/  IADD3 R6, R246.reuse, 0xf8, RZ ;  /* 0x000000f8f6067810 */ /* 0x040fe20007ffe0ff */
[C---:B------:R-:W-:Y:S01]  /*70f0*/  IMAD R4, R251.reuse, R7, R4 ;  /* 0x00000007fb047224 */ /* 0x040fe200078e0204 */
[C---:B------:R-:W-:Y:S01]  /*7100*/  IADD3 R7, R246.reuse, 0x101, RZ ;  /* 0x00000101f6077810 */ /* 0x040fe20007ffe0ff */
[C---:B------:R-:W-:Y:S01]  /*7110*/  IMAD R3, R251.reuse, R8, R3 ;  /* 0x00000008fb037224 */ /* 0x040fe200078e0203 */
[----:B------:R1:W-:Y:S01]  /*7120*/  STL [R1+0x398], R5 ;  /* 0x0003980501007387 */ /* 0x0003e20000100800 */
[----:B------:R-:W-:Y:S01]  /*7130*/  IMAD R0, R251, R10, R0 ;  /* 0x0000000afb007224 */ /* 0x000fe200078e0200 */
[----:B------:R-:W-:-:S02]  /*7140*/  IADD3 R10, R246, 0xfe, RZ ;  /* 0x000000fef60a7810 */ /* 0x000fc40007ffe0ff */
[----:B------:R2:W-:Y:S01]  /*7150*/  STL [R1+0x394], R4 ;  /* 0x0003940401007387 */ /* 0x0005e20000100800 */
[C---:B------:R-:W-:Y:S02]  /*7160*/  IADD3 R8, R246.reuse, 0x100, RZ ;  /* 0x00000100f6087810 */ /* 0x040fe40007ffe0ff */
[----:B------:R-:W-:Y:S01]  /*7170*/  IABS R225, R10 ;  /* 0x0000000a00e17213 */ /* 0x000fe20000000000 */
[----:B------:R3:W-:Y:S01]  /*7180*/  STL [R1+0x390], R3 ;  /* 0x0003900301007387 */ /* 0x0007e20000100800 */
[----:B------:R-:W-:Y:S02]  /*7190*/  IABS R223, R8 ;  /* 0x0000000800df7213 */ /* 0x000fe40000000000 */
[C---:B-1----:R-:W-:Y:S01]  /*71a0*/  IADD3 R5, R246.reuse, 0xf9, RZ ;  /* 0x000000f9f6057810 */ /* 0x042fe20007ffe0ff */
[----:B------:R1:W-:Y:S01]  /*71b0*/  STL [R1+0x38c], R2 ;  /* 0x00038c0201007387 */ /* 0x0003e20000100800 */
[----:B------:R-:W-:Y:S02]  /*71c0*/  IABS R222, R7 ;  /* 0x0000000700de7213 */ /* 0x000fe40000000000 */
[----:B--2---:R-:W-:Y:S01]  /*71d0*/  IADD3 R4, R246, 0xfa, RZ ;  /* 0x000000faf6047810 */ /* 0x004fe20007ffe0ff */
[----:B------:R2:W-:Y:S01]  /*71e0*/  STL [R1+0x388], R0 ;  /* 0x0003880001007387 */ /* 0x0005e20000100800 */
[----:B------:R-:W-:-:S02]  /*71f0*/  IABS R230, R5 ;  /* 0x0000000500e67213 */ /* 0x000fc40000000000 */
[C---:B---3--:R-:W-:Y:S01]  /*7200*/  IADD3 R3, R246.reuse, 0xfb, RZ ;  /* 0x000000fbf6037810 */ /* 0x048fe20007ffe0ff */
[----:B------:R-:W-:Y:S01]  /*7210*/  STL [R1+0x5c70], R6 ;  /* 0x005c700601007387 */ /* 0x000fe20000100800 */
[----:B------:R-:W-:Y:S02]  /*7220*/  IABS R229, R4 ;  /* 0x0000000400e57213 */ /* 0x000fe40000000000 */
[----:B-1----:R-:W-:Y:S01]  /*7230*/  IADD3 R2, R246, 0xfc, RZ ;  /* 0x000000fcf6027810 */ /* 0x002fe20007ffe0ff */
[----:B------:R1:W-:Y:S01]  /*7240*/  STL [R1+0x5c7c], R5 ;  /* 0x005c7c0501007387 */ /* 0x0003e20000100800 */
[----:B------:R-:W-:Y:S02]  /*7250*/  IABS R228, R3 ;  /* 0x0000000300e47213 */ /* 0x000fe40000000000 */
[----:B--2---:R-:W-:Y:S01]  /*7260*/  IABS R0, R6 ;  /* 0x0000000600007213 */ /* 0x004fe20000000000 */
[----:B------:R2:W-:Y:S01]  /*7270*/  STL [R1+0x5c78], R4 ;  /* 0x005c780401007387 */ /* 0x0005e20000100800 */
[----:B------:R-:W-:-:S03]  /*7280*/  IABS R227, R2 ;  /* 0x0000000200e37213 */ /* 0x000fc60000000000 */
[----:B------:R3:W-:Y:S01]  /*7290*/  STL [R1+0x5c80], R3 ;  /* 0x005c800301007387 */ /* 0x0007e20000100800 */
[----:B-1----:R-:W-:-:S03]  /*72a0*/  IMAD.HI.U32 R5, R252, R228, RZ ;  /* 0x000000e4fc057227 */ /* 0x002fc600078e00ff */
[----:B------:R1:W-:Y:S01]  /*72b0*/  STL [R1+0x5c94], R2 ;  /* 0x005c940201007387 */ /* 0x0003e20000100800 */
[----:B--2---:R-:W-:Y:S01]  /*72c0*/  IMAD.HI.U32 R4, R252, R229, RZ ;  /* 0x000000e5fc047227 */ /* 0x004fe200078e00ff */
[----:B------:R-:W-:-:S03]  /*72d0*/  IADD3 R5, -R5, RZ, RZ ;  /* 0x000000ff05057210 */ /* 0x000fc60007ffe1ff */
[----:B---3--:R-:W-:-:S04]  /*72e0*/  IMAD.HI.U32 R3, R252, R230, RZ ;  /* 0x000000e6fc037227 */ /* 0x008fc800078e00ff */
[----:B-1----:R-:W-:-:S04]  /*72f0*/  IMAD.HI.U32 R2, R252, R0, RZ ;  /* 0x00000000fc027227 */ /* 0x002fc800078e00ff */
[----:B------:R-:W-:-:S04]  /*7300*/  IMAD.HI.U32 R6, R252, R227, RZ ;  /* 0x000000e3fc067227 */ /* 0x000fc800078e00ff */
[----:B------:R-:W-:Y:S02]  /*7310*/  IMAD.MOV R3, RZ, RZ, -R3 ;  /* 0x000000ffff037224 */ /* 0x000fe400078e0a03 */
[----:B------:R-:W-:Y:S02]  /*7320*/  IMAD.MOV R2, RZ, RZ, -R2 ;  /* 0x000000ffff027224 */ /* 0x000fe400078e0a02 */
[----:B------:R-:W-:Y:S02]  /*7330*/  IMAD.MOV R4, RZ, RZ, -R4 ;  /* 0x000000ffff047224 */ /* 0x000fe400078e0a04 */
[----:B------:R-:W-:Y:S02]  /*7340*/  IMAD.MOV R6, RZ, RZ, -R6 ;  /* 0x000000ffff067224 */ /* 0x000fe400078e0a06 */
[C---:B------:R-:W-:Y:S02]  /*7350*/  IMAD R230, R251.reuse, R3, R230 ;  /* 0x00000003fbe67224 */ /* 0x040fe400078e02e6 */
[----:B------:R-:W-:-:S02]  /*7360*/  IMAD R0, R251, R2, R0 ;  /* 0x00000002fb007224 */ /* 0x000fc400078e0200 */
[C---:B------:R-:W-:Y:S01]  /*7370*/  IMAD R229, R251.reuse, R4, R229 ;  /* 0x00000004fbe57224 */ /* 0x040fe200078e02e5 */
[----:B------:R-:W-:Y:S01]  /*7380*/  STL [R1+0x63c0], R230 ;  /* 0x0063c0e601007387 */ /* 0x000fe20000100800 */
[C---:B------:R-:W-:Y:S02]  /*7390*/  IMAD R228, R251.reuse, R5, R228 ;  /* 0x00000005fbe47224 */ /* 0x040fe400078e02e4 */
[----:B------:R-:W-:Y:S01]  /*73a0*/  IMAD R227, R251, R6, R227 ;  /* 0x00000006fbe37224 */ /* 0x000fe200078e02e3 */
[----:B------:R1:W-:Y:S01]  /*73b0*/  STL [R1+0x384], R0 ;  /* 0x0003840001007387 */ /* 0x0003e20000100800 */
[----:B------:R-:W-:Y:S01]  /*73c0*/  IMAD.HI.U32 R3, R252, R224, RZ ;  /* 0x000000e0fc037227 */ /* 0x000fe200078e00ff */
[----:B------:R-:W-:Y:S02]  /*73d0*/  IADD3 R6, R246, 0x106, RZ ;  /* 0x00000106f6067810 */ /* 0x000fe40007ffe0ff */
[----:B------:R-:W-:Y:S01]  /*73e0*/  STL [R1+0x63c4], R229 ;  /* 0x0063c4e501007387 */ /* 0x000fe20000100800 */
[----:B------:R-:W-:Y:S01]  /*73f0*/  IMAD.HI.U32 R2, R252, R225, RZ ;  /* 0x000000e1fc027227 */ /* 0x000fe200078e00ff */
[----:B------:R-:W-:-:S02]  /*7400*/  IADD3 R3, -R3, RZ, RZ ;  /* 0x000000ff03037210 */ /* 0x000fc40007ffe1ff */
[----:B------:R-:W-:Y:S01]  /*7410*/  STL [R1+0x63c8], R228 ;  /* 0x0063c8e401007387 */ /* 0x000fe20000100800 */
[C---:B------:R-:W-:Y:S01]  /*7420*/  IMAD.HI.U32 R4, R252.reuse, R223, RZ ;  /* 0x000000dffc047227 */ /* 0x040fe200078e00ff */
[----:B------:R-:W-:Y:S02]  /*7430*/  IABS R217, R6 ;  /* 0x0000000600d97213 */ /* 0x000fe40000000000 */
[----:B------:R-:W-:Y:S01]  /*7440*/  STL [R1+0x63cc], R227 ;  /* 0x0063cce301007387 */ /* 0x000fe20000100800 */
[----:B-1----:R-:W-:-:S03]  /*7450*/  IMAD.HI.U32 R0, R252, R226, RZ ;  /* 0x000000e2fc007227 */ /* 0x002fc600078e00ff */
[----:B------:R-:W-:Y:S01]  /*7460*/  STL [R1+0x5c88], R11 ;  /* 0x005c880b01007387 */ /* 0x000fe20000100800 */
[----:B------:R-:W-:-:S03]  /*7470*/  IMAD.HI.U32 R5, R252, R222, RZ ;  /* 0x000000defc057227 */ /* 0x000fc600078e00ff */
[----:B------:R1:W-:Y:S01]  /*7480*/  STL [R1+0x5c84], R10 ;  /* 0x005c840a01007387 */ /* 0x0003e20000100800 */
[----:B------:R-:W-:Y:S02]  /*7490*/  IMAD.MOV R0, RZ, RZ, -R0 ;  /* 0x000000ffff007224 */ /* 0x000fe400078e0a00 */
[----:B------:R-:W-:Y:S01]  /*74a0*/  IMAD.MOV R2, RZ, RZ, -R2 ;  /* 0x000000ffff027224 */ /* 0x000fe200078e0a02 */
[----:B------:R2:W-:Y:S01]  /*74b0*/  STL [R1+0x5c8c], R9 ;  /* 0x005c8c0901007387 */ /* 0x0005e20000100800 */
[----:B------:R-:W-:Y:S02]  /*74c0*/  IMAD.MOV R4, RZ, RZ, -R4 ;  /* 0x000000ffff047224 */ /* 0x000fe400078e0a04 */
[----:B------:R-:W-:Y:S01]  /*74d0*/  IMAD.MOV R5, RZ, RZ, -R5 ;  /* 0x000000ffff057224 */ /* 0x000fe200078e0a05 */
[----:B------:R3:W-:Y:S01]  /*74e0*/  STL [R1+0x5c9c], R8 ;  /* 0x005c9c0801007387 */ /* 0x0007e20000100800 */
[C---:B------:R-:W-:Y:S01]  /*74f0*/  IMAD R226, R251.reuse, R0, R226 ;  /* 0x00000000fbe27224 */ /* 0x040fe200078e02e2 */
[C---:B-1----:R-:W-:Y:S01]  /*7500*/  IADD3 R10, R246.reuse, 0x102, RZ ;  /* 0x00000102f60a7810 */ /* 0x042fe20007ffe0ff */
[C---:B------:R-:W-:Y:S01]  /*7510*/  IMAD R225, R251.reuse, R2, R225 ;  /* 0x00000002fbe17224 */ /* 0x040fe200078e02e1 */
[----:B------:R1:W-:Y:S01]  /*7520*/  STL [R1+0x5ca0], R7 ;  /* 0x005ca00701007387 */ /* 0x0003e20000100800 */
[C---:B------:R-:W-:Y:S01]  /*7530*/  IMAD R224, R251.reuse, R3, R224 ;  /* 0x00000003fbe07224 */ /* 0x040fe200078e02e0 */
[C---:B--2---:R-:W-:Y:S01]  /*7540*/  IADD3 R9, R246.reuse, 0x103, RZ ;  /* 0x00000103f6097810 */ /* 0x044fe20007ffe0ff */
[C---:B------:R-:W-:Y:S01]  /*7550*/  IMAD R223, R251.reuse, R4, R223 ;  /* 0x00000004fbdf7224 */ /* 0x040fe200078e02df */
[----:B------:R-:W-:Y:S01]  /*7560*/  IABS R221, R10 ;  /* 0x0000000a00dd7213 */ /* 0x000fe20000000000 */
[----:B------:R-:W-:Y:S01]  /*7570*/  IMAD R222, R251, R5, R222 ;  /* 0x00000005fbde7224 */ /* 0x000fe200078e02de */
[----:B---3--:R-:W-:Y:S01]  /*7580*/  IADD3 R8, R246, 0x104, RZ ;  /* 0x00000104f6087810 */ /* 0x008fe20007ffe0ff */
[----:B------:R-:W-:Y:S01]  /*7590*/  STL [R1+0x63d0], R226 ;  /* 0x0063d0e201007387 */ /* 0x000fe20000100800 */
[----:B------:R-:W-:Y:S01]  /*75a0*/  IABS R220, R9 ;  /* 0x0000000900dc7213 */ /* 0x000fe20000000000 */
[----:B------:R-:W-:Y:S01]  /*75b0*/  IMAD.HI.U32 R0, R252, R221, RZ ;  /* 0x000000ddfc007227 */ /* 0x000fe200078e00ff */
[----:B-1----:R-:W-:Y:S01]  /*75c0*/  IADD3 R7, R246, 0x105, RZ ;  /* 0x00000105f6077810 */ /* 0x002fe20007ffe0ff */
[----:B------:R-:W-:Y:S01]  /*75d0*/  STL [R1+0x63ac], R225 ;  /* 0x0063ace101007387 */ /* 0x000fe20000100800 */
[----:B------:R-:W-:Y:S01]  /*75e0*/  IABS R219, R8 ;  /* 0x0000000800db7213 */ /* 0x000fe20000000000 */
[C---:B------:R-:W-:Y:S01]  /*75f0*/  IMAD.HI.U32 R2, R252.reuse, R220, RZ ;  /* 0x000000dcfc027227 */ /* 0x040fe200078e00ff */
[----:B------:R-:W-:Y:S01]  /*7600*/  IABS R218, R7 ;  /* 0x0000000700da7213 */ /* 0x000fe20000000000 */
[----:B------:R-:W-:Y:S02]  /*7610*/  STL [R1+0x63b0], R224 ;  /* 0x0063b0e001007387 */ /* 0x000fe40000100800 */
[----:B------:R-:W-:Y:S01]  /*7620*/  IMAD.HI.U32 R3, R252, R219, RZ ;  /* 0x000000dbfc037227 */ /* 0x000fe200078e00ff */
[----:B------:R-:W-:Y:S01]  /*7630*/  IADD3 R2, -R2, RZ, RZ ;  /* 0x000000ff02027210 */ /* 0x000fe20007ffe1ff */
[----:B------:R-:W-:Y:S02]  /*7640*/  STL [R1+0x63b4], R223 ;  /* 0x0063b4df01007387 */ /* 0x000fe40000100800 */
[----:B------:R-:W-:-:S02]  /*7650*/  IMAD.HI.U32 R4, R252, R218, RZ ;  /* 0x000000dafc047227 */ /* 0x000fc400078e00ff */
[----:B------:R-:W-:Y:S02]  /*7660*/  STL [R1+0x63b8], R222 ;  /* 0x0063b8de01007387 */ /* 0x000fe40000100800 */
[----:B------:R-:W-:Y:S02]  /*7670*/  IMAD.HI.U32 R5, R252, R217, RZ ;  /* 0x000000d9fc057227 */ /* 0x000fe400078e00ff */
[----:B------:R1:W-:Y:S02]  /*7680*/  STL [R1+0x5c90], R10 ;  /* 0x005c900a01007387 */ /* 0x0003e40000100800 */
[----:B------:R-:W-:Y:S02]  /*7690*/  IMAD.MOV R0, RZ, RZ, -R0 ;  /* 0x000000ffff007224 */ /* 0x000fe400078e0a00 */
[----:B------:R2:W-:Y:S01]  /*76a0*/  STL [R1+0x5c98], R9 ;  /* 0x005c980901007387 */ /* 0x0005e20000100800 */
[----:B------:R-:W-:Y:S02]  /*76b0*/  IMAD.MOV R3, RZ, RZ, -R3 ;  /* 0x000000ffff037224 */ /* 0x000fe400078e0a03 */
[----:B------:R-:W-:Y:S01]  /*76c0*/  IMAD.MOV R4, RZ, RZ, -R4 ;  /* 0x000000ffff047224 */ /* 0x000fe200078e0a04 */
[----:B------:R3:W-:Y:S01]  /*76d0*/  STL [R1+0x5ca8], R8 ;  /* 0x005ca80801007387 */ /* 0x0007e20000100800 */
[----:B------:R-:W-:Y:S01]  /*76e0*/  IMAD.MOV R5, RZ, RZ, -R5 ;  /* 0x000000ffff057224 */ /* 0x000fe200078e0a05 */
[C---:B-1----:R-:W-:Y:S01]  /*76f0*/  IADD3 R10, R246.reuse, 0x107, RZ ;  /* 0x00000107f60a7810 */ /* 0x042fe20007ffe0ff */
[C---:B------:R-:W-:Y:S01]  /*7700*/  IMAD R221, R251.reuse, R0, R221 ;  /* 0x00000000fbdd7224 */ /* 0x040fe200078e02dd */
[----:B------:R1:W-:Y:S01]  /*7710*/  STL [R1+0x5cb0], R7 ;  /* 0x005cb00701007387 */ /* 0x0003e20000100800 */
[C---:B------:R-:W-:Y:S01]  /*7720*/  IMAD R220, R251.reuse, R2, R220 ;  /* 0x00000002fbdc7224 */ /* 0x040fe200078e02dc */
[C---:B--2---:R-:W-:Y:S01]  /*7730*/  IADD3 R9, R246.reuse, 0x108, RZ ;  /* 0x00000108f6097810 */ /* 0x044fe20007ffe0ff */
[C---:B------:R-:W-:Y:S01]  /*7740*/  IMAD R219, R251.reuse, R3, R219 ;  /* 0x00000003fbdb7224 */ /* 0x040fe200078e02db */
[----:B------:R2:W-:Y:S01]  /*7750*/  STL [R1+0x5cac], R6 ;  /* 0x005cac0601007387 */ /* 0x0005e20000100800 */
[----:B------:R-:W-:Y:S01]  /*7760*/  IABS R216, R10 ;  /* 0x0000000a00d87213 */ /* 0x000fe20000000000 */
[C---:B------:R-:W-:Y:S01]  /*7770*/  IMAD R218, R251.reuse, R4, R218 ;  /* 0x00000004fbda7224 */ /* 0x040fe200078e02da */
[C---:B---3--:R-:W-:Y:S01]  /*7780*/  IADD3 R8, R246.reuse, 0x109, RZ ;  /* 0x00000109f6087810 */ /* 0x048fe20007ffe0ff */
[----:B------:R-:W-:Y:S01]  /*7790*/  IMAD R217, R251, R5, R217 ;  /* 0x00000005fbd97224 */ /* 0x000fe200078e02d9 */
[----:B------:R-:W-:Y:S01]  /*77a0*/  IABS R215, R9 ;  /* 0x0000000900d77213 */ /* 0x000fe20000000000 */
[----:B------:R-:W-:Y:S01]  /*77b0*/  STL [R1+0x63bc], R221 ;  /* 0x0063bcdd01007387 */ /* 0x000fe20000100800 */
[----:B-1----:R-:W-:Y:S01]  /*77c0*/  IADD3 R7, R246, 0x10a, RZ ;  /* 0x0000010af6077810 */ /* 0x002fe20007ffe0ff */
[----:B------:R-:W-:Y:S01]  /*77d0*/  IMAD.HI.U32 R0, R252, R216, RZ ;  /* 0x000000d8fc007227 */ /* 0x000fe200078e00ff */
[----:B------:R-:W-:Y:S01]  /*77e0*/  IABS R214, R8 ;  /* 0x0000000800d67213 */ /* 0x000fe20000000000 */
[----:B------:R-:W-:Y:S01]  /*77f0*/  STL [R1+0x63d4], R220 ;  /* 0x0063d4dc01007387 */ /* 0x000fe20000100800 */
[----:B--2---:R-:W-:Y:S01]  /*7800*/  IADD3 R6, R246, 0x10b, RZ ;  /* 0x0000010bf6067810 */ /* 0x004fe20007ffe0ff */
[C---:B------:R-:W-:Y:S01]  /*7810*/  IMAD.HI.U32 R2, R252.reuse, R215, RZ ;  /* 0x000000d7fc027227 */ /* 0x040fe200078e00ff */
[----:B------:R-:W-:Y:S01]  /*7820*/  IABS R213, R7 ;  /* 0x0000000700d57213 */ /* 0x000fe20000000000 */
[----:B------:R-:W-:Y:S01]  /*7830*/  STL [R1+0x63a8], R219 ;  /* 0x0063a8db01007387 */ /* 0x000fe20000100800 */
[----:B------:R-:W-:Y:S01]  /*7840*/  IABS R212, R6 ;  /* 0x0000000600d47213 */ /* 0x000fe20000000000 */
[----:B------:R-:W-:Y:S01]  /*7850*/  IMAD.HI.U32 R3, R252, R214, RZ ;  /* 0x000000d6fc037227 */ /* 0x000fe200078e00ff */
[----:B------:R-:W-:Y:S01]  /*7860*/  IADD3 R0, -R0, RZ, RZ ;  /* 0x000000ff00007210 */ /* 0x000fe20007ffe1ff */
[----:B------:R-:W-:Y:S02]  /*7870*/  STL [R1+0x63d8], R218 ;  /* 0x0063d8da01007387 */ /* 0x000fe40000100800 */
[----:B------:R-:W-:-:S02]  /*7880*/  IMAD.HI.U32 R5, R252, R212, RZ ;  /* 0x000000d4fc057227 */ /* 0x000fc400078e00ff */
[----:B------:R-:W-:Y:S02]  /*7890*/  STL [R1+0x63a0], R217 ;  /* 0x0063a0d901007387 */ /* 0x000fe40000100800 */
[----:B------:R-:W-:Y:S01]  /*78a0*/  IMAD.HI.U32 R4, R252, R213, RZ ;  /* 0x000000d5fc047227 */ /* 0x000fe200078e00ff */
[----:B------:R-:W-:Y:S01]  /*78b0*/  IADD3 R5, -R5, RZ, RZ ;  /* 0x000000ff05057210 */ /* 0x000fe20007ffe1ff */
[----:B------:R1:W-:Y:S02]  /*78c0*/  STL [R1+0x5ca4], R10 ;  /* 0x005ca40a01007387 */ /* 0x0003e40000100800 */
[----:B------:R-:W-:Y:S02]  /*78d0*/  IMAD.MOV R2, RZ, RZ, -R2 ;  /* 0x000000ffff027224 */ /* 0x000fe400078e0a02 */
[----:B------:R-:W-:Y:S01]  /*78e0*/  IMAD.MOV R3, RZ, RZ, -R3 ;  /* 0x000000ffff037224 */ /* 0x000fe200078e0a03 */
[----:B------:R2:W-:Y:S01]  /*78f0*/  STL [R1+0x5cb4], R9 ;  /* 0x005cb40901007387 */ /* 0x0005e20000100800 */
[----:B------:R-:W-:-:S02]  /*7900*/  IMAD.MOV R4, RZ, RZ, -R4 ;  /* 0x000000ffff047224 */ /* 0x000fc400078e0a04 */
[C---:B------:R-:W-:Y:S01]  /*7910*/  IMAD R216, R251.reuse, R0, R216 ;  /* 0x00000000fbd87224 */ /* 0x040fe200078e02d8 */
[----:B------:R3:W-:Y:S01]  /*7920*/  STL [R1+0x5cbc], R8 ;  /* 0x005cbc0801007387 */ /* 0x0007e20000100800 */
[C---:B-1----:R-:W-:Y:S01]  /*7930*/  IADD3 R10, R246.reuse, 0x10c, RZ ;  /* 0x0000010cf60a7810 */ /* 0x042fe20007ffe0ff */
[C---:B------:R-:W-:Y:S02]  /*7940*/  IMAD R215, R251.reuse, R2, R215 ;  /* 0x00000002fbd77224 */ /* 0x040fe400078e02d7 */
[C---:B------:R-:W-:Y:S01]  /*7950*/  IMAD R214, R251.reuse, R3, R214 ;  /* 0x00000003fbd67224 */ /* 0x040fe200078e02d6 */
[----:B------:R-:W-:Y:S01]  /*7960*/  IABS R211, R10 ;  /* 0x0000000a00d37213 */ /* 0x000fe20000000000 */
[----:B------:R1:W-:Y:S01]  /*7970*/  STL [R1+0x5cb8], R7 ;  /* 0x005cb80701007387 */ /* 0x0003e20000100800 */
[C---:B------:R-:W-:Y:S01]  /*7980*/  IMAD R213, R251.reuse, R4, R213 ;  /* 0x00000004fbd57224 */ /* 0x040fe200078e02d5 */
[----:B--2---:R-:W-:Y:S01]  /*7990*/  IADD3 R9, R246, 0x10d, RZ ;  /* 0x0000010df6097810 */ /* 0x004fe20007ffe0ff */
[----:B------:R-:W-:Y:S01]  /*79a0*/  IMAD R212, R251, R5, R212 ;  /* 0x00000005fbd47224 */ /* 0x000fe200078e02d4 */
[----:B------:R2:W-:Y:S01]  /*79b0*/  STL [R1+0x5cc4], R6 ;  /* 0x005cc40601007387 */ /* 0x0005e20000100800 */
[----:B------:R-:W-:Y:S01]  /*79c0*/  IMAD.HI.U32 R0, R252, R211, RZ ;  /* 0x000000d3fc007227 */ /* 0x000fe200078e00ff */
[----:B---3--:R-:W-:-:S02]  /*79d0*/  IADD3 R8, R246, 0x10e, RZ ;  /* 0x0000010ef6087810 */ /* 0x008fc40007ffe0ff */
[----:B------:R-:W-:Y:S01]  /*79e0*/  STL [R1+0x63a4], R216 ;  /* 0x0063a4d801007387 */ /* 0x000fe20000100800 */
[----:B------:R-:W-:Y:S01]  /*79f0*/  IMAD.MOV R0, RZ, RZ, -R0 ;  /* 0x000000ffff007224 */ /* 0x000fe200078e0a00 */
[C---:B-1----:R-:W-:Y:S02]  /*7a00*/  IADD3 R7, R246.reuse, 0x10f, RZ ;  /* 0x0000010ff6077810 */ /* 0x042fe40007ffe0ff */
[----:B------:R-:W-:Y:S01]  /*7a10*/  STL [R1+0x63dc], R215 ;  /* 0x0063dcd701007387 */ /* 0x000fe20000100800 */
[----:B------:R-:W-:Y:S01]  /*7a20*/  IMAD R211, R251, R0, R211 ;  /* 0x00000000fbd37224 */ /* 0x000fe200078e02d3 */
[----:B--2---:R-:W-:Y:S02]  /*7a30*/  IADD3 R6, R246, 0x110, RZ ;  /* 0x00000110f6067810 */ /* 0x004fe40007ffe0ff */
[----:B------:R-:W-:Y:S01]  /*7a40*/  STL [R1+0x63e0], R214 ;  /* 0x0063e0d601007387 */ /* 0x000fe20000100800 */
[----:B------:R-:W-:Y:S02]  /*7a50*/  IABS R210, R9 ;  /* 0x0000000900d27213 */ /* 0x000fe40000000000 */
[----:B------:R-:W-:Y:S01]  /*7a60*/  IABS R207, R6 ;  /* 0x0000000600cf7213 */ /* 0x000fe20000000000 */
[----:B------:R-:W-:Y:S01]  /*7a70*/  STL [R1+0x63e4], R213 ;  /* 0x0063e4d501007387 */ /* 0x000fe20000100800 */
[----:B------:R-:W-:Y:S01]  /*7a80*/  IABS R209, R8 ;  /* 0x0000000800d17213 */ /* 0x000fe20000000000 */
[C---:B------:R-:W-:Y:S01]  /*7a90*/  IMAD.HI.U32 R2, R252.reuse, R210, RZ ;  /* 0x000000d2fc027227 */ /* 0x040fe200078e00ff */
[----:B------:R-:W-:Y:S01]  /*7aa0*/  IABS R208, R7 ;  /* 0x0000000700d07213 */ /* 0x000fe20000000000 */
[----:B------:R-:W-:Y:S02]  /*7ab0*/  STL [R1+0x63e8], R212 ;  /* 0x0063e8d401007387 */ /* 0x000fe40000100800 */
[----:B------:R-:W-:-:S02]  /*7ac0*/  IMAD.HI.U32 R5, R252, R207, RZ ;  /* 0x000000cffc057227 */ /* 0x000fc400078e00ff */
[----:B------:R1:W-:Y:S02]  /*7ad0*/  STL [R1+0x5cc0], R10 ;  /* 0x005cc00a01007387 */ /* 0x0003e40000100800 */
[----:B------:R-:W-:Y:S02]  /*7ae0*/  IMAD.MOV R5, RZ, RZ, -R5 ;  /* 0x000000ffff057224 */ /* 0x000fe400078e0a05 */
[----:B------:R2:W-:Y:S01]  /*7af0*/  STL [R1+0x5ccc], R9 ;  /* 0x005ccc0901007387 */ /* 0x0005e20000100800 */
[----:B------:R-:W-:-:S03]  /*7b00*/  IMAD.HI.U32 R3, R252, R209, RZ ;  /* 0x000000d1fc037227 */ /* 0x000fc600078e00ff */
[----:B------:R3:W-:Y:S01]  /*7b10*/  STL [R1+0x5cc8], R8 ;  /* 0x005cc80801007387 */ /* 0x0007e20000100800 */
[C---:B------:R-:W-:Y:S01]  /*7b20*/  IMAD R207, R251.reuse, R5, R207 ;  /* 0x00000005fbcf7224 */ /* 0x040fe200078e02cf */
[C---:B-1----:R-:W-:Y:S01]  /*7b30*/  IADD3 R10, R246.reuse, 0x111, RZ ;  /* 0x00000111f60a7810 */ /* 0x042fe20007ffe0ff */
[----:B------:R-:W-:Y:S01]  /*7b40*/  IMAD.MOV R3, RZ, RZ, -R3 ;  /* 0x000000ffff037224 */ /* 0x000fe200078e0a03 */
[----:B------:R1:W-:Y:S01]  /*7b50*/  STL [R1+0x5cd0], R7 ;  /* 0x005cd00701007387 */ /* 0x0003e20000100800 */
[----:B------:R-:W-:Y:S01]  /*7b60*/  IMAD.MOV R2, RZ, RZ, -R2 ;  /* 0x000000ffff027224 */ /* 0x000fe200078e0a02 */
[----:B------:R-:W-:Y:S01]  /*7b70*/  IABS R206, R10 ;  /* 0x0000000a00ce7213 */ /* 0x000fe20000000000 */
[C---:B------:R-:W-:Y:S01]  /*7b80*/  IMAD R209, R251.reuse, R3, R209 ;  /* 0x00000003fbd17224 */ /* 0x040fe200078e02d1 */
[----:B------:R4:W-:Y:S01]  /*7b90*/  STL [R1+0x5ce4], R6 ;  /* 0x005ce40601007387 */ /* 0x0009e20000100800 */
[C---:B--2---:R-:W-:Y:S01]  /*7ba0*/  IADD3 R9, R246.reuse, 0x112, RZ ;  /* 0x00000112f6097810 */ /* 0x044fe20007ffe0ff */
[----:B------:R-:W-:Y:S01]  /*7bb0*/  IMAD R210, R251, R2, R210 ;  /* 0x00000002fbd27224 */ /* 0x000fe200078e02d2 */
[----:B---3--:R-:W-:Y:S01]  /*7bc0*/  IADD3 R8, R246, 0x113, RZ ;  /* 0x00000113f6087810 */ /* 0x008fe20007ffe0ff */
[----:B------:R-:W-:Y:S01]  /*7bd0*/  STL [R1+0x63f0], R211 ;  /* 0x0063f0d301007387 */ /* 0x000fe20000100800 */
[----:B------:R-:W-:Y:S01]  /*7be0*/  IMAD.HI.U32 R0, R252, R206, RZ ;  /* 0x000000cefc007227 */ /* 0x000fe200078e00ff */
[----:B-1----:R-:W-:-:S02]  /*7bf0*/  IADD3 R7, R246, 0x114, RZ ;  /* 0x00000114f6077810 */ /* 0x002fc40007ffe0ff */
[----:B------:R1:W-:Y:S01]  /*7c00*/  STL [R1+0x5cd8], R10 ;  /* 0x005cd80a01007387 */ /* 0x0003e20000100800 */
[----:B------:R-:W-:Y:S01]  /*7c10*/  IMAD.MOV R0, RZ, RZ, -R0 ;  /* 0x000000ffff007224 */ /* 0x000fe200078e0a00 */
[----:B----4-:R-:W-:Y:S01]  /*7c20*/  IADD3 R6, R246, 0x115, RZ ;  /* 0x00000115f6067810 */ /* 0x010fe20007ffe0ff */
[----:B------:R-:W-:Y:S01]  /*7c30*/  IMAD.HI.U32 R4, R252, R208, RZ ;  /* 0x000000d0fc047227 */ /* 0x000fe200078e00ff */
[----:B------:R2:W-:Y:S01]  /*7c40*/  STL [R1+0x5cd4], R9 ;  /* 0x005cd40901007387 */ /* 0x0005e20000100800 */
[----:B------:R-:W-:Y:S02]  /*7c50*/  IABS R205, R9 ;  /* 0x0000000900cd7213 */ /* 0x000fe40000000000 */
[----:B------:R-:W-:Y:S01]  /*7c60*/  IABS R202, R6 ;  /* 0x0000000600ca7213 */ /* 0x000fe20000000000 */
[----:B------:R3:W-:Y:S01]  /*7c70*/  STL [R1+0x5cdc], R8 ;  /* 0x005cdc0801007387 */ /* 0x0007e20000100800 */
[----:B------:R-:W-:Y:S01]  /*7c80*/  IABS R204, R8 ;  /* 0x0000000800cc7213 */ /* 0x000fe20000000000 */
[----:B------:R-:W-:Y:S01]  /*7c90*/  IMAD R206, R251, R0, R206 ;  /* 0x00000000fbce7224 */ /* 0x000fe200078e02ce */
[----:B-1----:R-:W-:Y:S01]  /*7ca0*/  IADD3 R10, R246, 0x116, RZ ;  /* 0x00000116f60a7810 */ /* 0x002fe20007ffe0ff */
[----:B------:R1:W-:Y:S01]  /*7cb0*/  STL [R1+0x5cec], R7 ;  /* 0x005cec0701007387 */ /* 0x0003e20000100800 */
[----:B------:R-:W-:Y:S01]  /*7cc0*/  IMAD.HI.U32 R5, R252, R202, RZ ;  /* 0x000000cafc057227 */ /* 0x000fe200078e00ff */
[----:B--2---:R-:W-:-:S02]  /*7cd0*/  IADD3 R9, R246, 0x117, RZ ;  /* 0x00000117f6097810 */ /* 0x004fc40007ffe0ff */
[----:B------:R-:W-:Y:S01]  /*7ce0*/  IABS R201, R10 ;  /* 0x0000000a00c97213 */ /* 0x000fe20000000000 */
[----:B------:R2:W-:Y:S01]  /*7cf0*/  STL [R1+0x5cf0], R6 ;  /* 0x005cf00601007387 */ /* 0x0005e20000100800 */
[----:B------:R-:W-:Y:S01]  /*7d00*/  IABS R203, R7 ;  /* 0x0000000700cb7213 */ /* 0x000fe20000000000 */
[----:B------:R-:W-:Y:S01]  /*7d10*/  IMAD.MOV R5, RZ, RZ, -R5 ;  /* 0x000000ffff057224 */ /* 0x000fe200078e0a05 */
[C---:B---3--:R-:W-:Y:S01]  /*7d20*/  IADD3 R8, R246.reuse, 0x118, RZ ;  /* 0x00000118f6087810 */ /* 0x048fe20007ffe0ff */
[----:B------:R3:W-:Y:S01]  /*7d30*/  STL [R1+0x5ce0], R10 ;  /* 0x005ce00a01007387 */ /* 0x0007e20000100800 */
[----:B-1----:R-:W-:Y:S01]  /*7d40*/  IADD3 R7, R246, 0x119, RZ ;  /* 0x00000119f6077810 */ /* 0x002fe20007ffe0ff */
[----:B------:R-:W-:Y:S01]  /*7d50*/  IMAD.HI.U32 R0, R252, R201, RZ ;  /* 0x000000c9fc007227 */ /* 0x000fe200078e00ff */
[----:B------:R-:W-:Y:S01]  /*7d60*/  IABS R200, R9 ;  /* 0x0000000900c87213 */ /* 0x000fe20000000000 */
[----:B------:R1:W-:Y:S01]  /*7d70*/  STL [R1+0x5ce8], R9 ;  /* 0x005ce80901007387 */ /* 0x0003e20000100800 */
[----:B------:R-:W-:Y:S01]  /*7d80*/  IABS R199, R8 ;  /* 0x0000000800c77213 */ /* 0x000fe20000000000 */
[----:B------:R-:W-:Y:S01]  /*7d90*/  IMAD.MOV R0, RZ, RZ, -R0 ;  /* 0x000000ffff007224 */ /* 0x000fe200078e0a00 */
[C---:B--2---:R-:W-:Y:S01]  /*7da0*/  IADD3 R6, R246.reuse, 0x11a, RZ ;  /* 0x0000011af6067810 */ /* 0x044fe20007ffe0ff */
[----:B------:R2:W-:Y:S01]  /*7db0*/  STL [R1+0x5cf8], R8 ;  /* 0x005cf80801007387 */ /* 0x0005e20000100800 */
[C---:B------:R-:W-:Y:S01]  /*7dc0*/  IMAD R202, R251.reuse, R5, R202 ;  /* 0x00000005fbca7224 */ /* 0x040fe200078e02ca */
[----:B---3--:R-:W-:Y:S01]  /*7dd0*/  IADD3 R10, R246, 0x11b, RZ ;  /* 0x0000011bf60a7810 */ /* 0x008fe20007ffe0ff */
[----:B------:R-:W-:Y:S01]  /*7de0*/  IMAD R201, R251, R0, R201 ;  /* 0x00000000fbc97224 */ /* 0x000fe200078e02c9 */
[----:B------:R-:W-:Y:S01]  /*7df0*/  IABS R197, R6 ;  /* 0x0000000600c57213 */ /* 0x000fe20000000000 */
[----:B------:R3:W-:Y:S01]  /*7e00*/  STL [R1+0x5d00], R7 ;  /* 0x005d000701007387 */ /* 0x0007e20000100800 */
[----:B------:R-:W-:Y:S01]  /*7e10*/  IABS R196, R10 ;  /* 0x0000000a00c47213 */ /* 0x000fe20000000000 */
[----:B------:R-:W-:Y:S01]  /*7e20*/  IMAD.HI.U32 R3, R252, R204, RZ ;  /* 0x000000ccfc037227 */ /* 0x000fe200078e00ff */
[----:B-1----:R-:W-:Y:S01]  /*7e30*/  IADD3 R9, R246, 0x11c, RZ ;  /* 0x0000011cf6097810 */ /* 0x002fe20007ffe0ff */
[----:B------:R1:W-:Y:S01]  /*7e40*/  STL [R1+0x5cfc], R6 ;  /* 0x005cfc0601007387 */ /* 0x0003e20000100800 */
[----:B------:R-:W-:Y:S01]  /*7e50*/  IABS R198, R7 ;  /* 0x0000000700c67213 */ /* 0x000fe20000000000 */
[----:B------:R-:W-:Y:S01]  /*7e60*/  IMAD.HI.U32 R5, R252, R197, RZ ;  /* 0x000000c5fc057227 */ /* 0x000fe200078e00ff */
[----:B--2---:R-:W-:Y:S01]  /*7e70*/  IADD3 R8, R246, 0x11d, RZ ;  /* 0x0000011df6087810 */ /* 0x004fe20007ffe0ff */
[----:B------:R2:W-:Y:S01]  /*7e80*/  STL [R1+0x5cf4], R10 ;  /* 0x005cf40a01007387 */ /* 0x0005e20000100800 */
[----:B------:R-:W-:Y:S01]  /*7e90*/  IADD3 R3, -R3, RZ, RZ ;  /* 0x000000ff03037210 */ /* 0x000fe20007ffe1ff */
[----:B------:R-:W-:Y:S01]  /*7ea0*/  IMAD.HI.U32 R0, R252, R196, RZ ;  /* 0x000000c4fc007227 */ /* 0x000fe200078e00ff */
[C---:B---3--:R-:W-:Y:S01]  /*7eb0*/  IADD3 R7, R246.reuse, 0x11e, RZ ;  /* 0x0000011ef6077810 */ /* 0x048fe20007ffe0ff */
[----:B------:R3:W-:Y:S01]  /*7ec0*/  STL [R1+0x5d04], R9 ;  /* 0x005d040901007387 */ /* 0x0007e20000100800 */
[----:B------:R-:W-:Y:S01]  /*7ed0*/  IABS R195, R9 ;  /* 0x0000000900c37213 */ /* 0x000fe20000000000 */
[----:B------:R-:W-:Y:S01]  /*7ee0*/  IMAD.MOV R5, RZ, RZ, -R5 ;  /* 0x000000ffff057224 */ /* 0x000fe200078e0a05 */
[----:B-1----:R-:W-:Y:S01]  /*7ef0*/  IADD3 R6, R246, 0x11f, RZ ;  /* 0x0000011ff6067810 */ /* 0x002fe20007ffe0ff */
[----:B------:R1:W-:Y:S01]  /*7f00*/  STL [R1+0x5d0c], R8 ;  /* 0x005d0c0801007387 */ /* 0x0003e20000100800 */
[----:B------:R-:W-:Y:S01]  /*7f10*/  IADD3 R0, -R0, RZ, RZ ;  /* 0x000000ff00007210 */ /* 0x000fe20007ffe1ff */
[C---:B------:R-:W-:Y:S01]  /*7f20*/  IMAD R197, R251.reuse, R5, R197 ;  /* 0x00000005fbc57224 */ /* 0x040fe200078e02c5 */
[----:B------:R-:W-:Y:S01]  /*7f30*/  IABS R192, R6 ;  /* 0x0000000600c07213 */ /* 0x000fe20000000000 */
[----:B------:R4:W-:Y:S01]  /*7f40*/  STL [R1+0x5d08], R7 ;  /* 0x005d080701007387 */ /* 0x0009e20000100800 */
[----:B--2---:R-:W-:Y:S01]  /*7f50*/  IADD3 R10, R246, 0x120, RZ ;  /* 0x00000120f60a7810 */ /* 0x004fe20007ffe0ff */
[C---:B------:R-:W-:Y:S01]  /*7f60*/  IMAD R196, R251.reuse, R0, R196 ;  /* 0x00000000fbc47224 */ /* 0x040fe200078e02c4 */
[----:B------:R-:W-:Y:S01]  /*7f70*/  IABS R194, R8 ;  /* 0x0000000800c27213 */ /* 0x000fe20000000000 */
[----:B------:R-:W-:Y:S01]  /*7f80*/  IMAD.HI.U32 R5, R252, R192, RZ ;  /* 0x000000c0fc057227 */ /* 0x000fe200078e00ff */
[----:B------:R-:W-:Y:S01]  /*7f90*/  IABS R191, R10 ;  /* 0x0000000a00bf7213 */ /* 0x000fe20000000000 */
[----:B------:R2:W-:Y:S01]  /*7fa0*/  STL [R1+0x5d14], R6 ;  /* 0x005d140601007387 */ /* 0x0005e20000100800 */
[C---:B---3--:R-:W-:Y:S01]  /*7fb0*/  IADD3 R9, R246.reuse, 0x121, RZ ;  /* 0x00000121f6097810 */ /* 0x048fe20007ffe0ff */
[----:B------:R-:W-:Y:S01]  /*7fc0*/  IMAD R204, R251, R3, R204 ;  /* 0x00000003fbcc7224 */ /* 0x000fe200078e02cc */
[----:B------:R-:W-:Y:S01]  /*7fd0*/  IABS R193, R7 ;  /* 0x0000000700c17213 */ /* 0x000fe20000000000 */
[----:B------:R3:W-:Y:S01]  /*7fe0*/  STL [R1+0x5d10], R10 ;  /* 0x005d100a01007387 */ /* 0x0007e20000100800 */
[----:B-1----:R-:W-:Y:S01]  /*7ff0*/  IADD3 R8, R246, 0x122, RZ ;  /* 0x00000122f6087810 */ /* 0x002fe20007ffe0ff */
[----:B------:R-:W-:Y:S01]  /*8000*/  IMAD.HI.U32 R0, R252, R191, RZ ;  /* 0x000000bffc007227 */ /* 0x000fe200078e00ff */
[----:B----4-:R-:W-:Y:S01]  /*8010*/  IADD3 R7, R246, 0x123, RZ ;  /* 0x00000123f6077810 */ /* 0x010fe20007ffe0ff */
[----:B------:R1:W-:Y:S01]  /*8020*/  STL [R1+0x5d1c], R9 ;  /* 0x005d1c0901007387 */ /* 0x0003e20000100800 */
[----:B------:R-:W-:Y:S01]  /*8030*/  IADD3 R5, -R5, RZ, RZ ;  /* 0x000000ff05057210 */ /* 0x000fe20007ffe1ff */
[----:B------:R-:W-:Y:S01]  /*8040*/  IMAD.HI.U32 R3, R252, R199, RZ ;  /* 0x000000c7fc037227 */ /* 0x000fe200078e00ff */
[C---:B--2---:R-:W-:Y:S01]  /*8050*/  IADD3 R6, R246.reuse, 0x124, RZ ;  /* 0x00000124f6067810 */ /* 0x044fe20007ffe0ff */
[----:B------:R2:W-:Y:S01]  /*8060*/  STL [R1+0x5d18], R8 ;  /* 0x005d180801007387 */ /* 0x0005e20000100800 */
[----:B------:R-:W-:Y:S01]  /*8070*/  IABS R190, R9 ;  /* 0x0000000900be7213 */ /* 0x000fe20000000000 */
[----:B------:R-:W-:Y:S01]  /*8080*/  IMAD.MOV R0, RZ, RZ, -R0 ;  /* 0x000000ffff007224 */ /* 0x000fe200078e0a00 */
[----:B---3--:R-:W-:Y:S01]  /*8090*/  IADD3 R10, R246, 0x125, RZ ;  /* 0x00000125f60a7810 */ /* 0x008fe20007ffe0ff */
[----:B------:R3:W-:Y:S01]  /*80a0*/  STL [R1+0x5d20], R7 ;  /* 0x005d200701007387 */ /* 0x0007e20000100800 */
[----:B------:R-:W-:Y:S01]  /*80b0*/  IABS R187, R6 ;  /* 0x0000000600bb7213 */ /* 0x000fe20000000000 */
[----:B------:R-:W-:Y:S01]  /*80c0*/  IMAD.MOV R3, RZ, RZ, -R3 ;  /* 0x000000ffff037224 */ /* 0x000fe200078e0a03 */
[----:B------:R-:W-:Y:S01]  /*80d0*/  IABS R186, R10 ;  /* 0x0000000a00ba7213 */ /* 0x000fe20000000000 */
[C---:B------:R-:W-:Y:S01]  /*80e0*/  IMAD R192, R251.reuse, R5, R192 ;  /* 0x00000005fbc07224 */ /* 0x040fe200078e02c0 */
[----:B------:R4:W-:Y:S01]  /*80f0*/  STL [R1+0x5d34], R6 ;  /* 0x005d340601007387 */ /* 0x0009e20000100800 */
[----:B------:R-:W-:Y:S01]  /*8100*/  IABS R189, R8 ;  /* 0x0000000800bd7213 */ /* 0x000fe20000000000 */
[----:B------:R-:W-:Y:S01]  /*8110*/  IMAD.HI.U32 R5, R252, R187, RZ ;  /* 0x000000bbfc057227 */ /* 0x000fe200078e00ff */
[C---:B-1----:R-:W-:Y:S01]  /*8120*/  IADD3 R9, R246.reuse, 0x126, RZ ;  /* 0x00000126f6097810 */ /* 0x042fe20007ffe0ff */
[----:B------:R1:W-:Y:S01]  /*8130*/  STL [R1+0x5d28], R10 ;  /* 0x005d280a01007387 */ /* 0x0003e20000100800 */
[----:B------:R-:W-:Y:S01]  /*8140*/  IABS R188, R7 ;  /* 0x0000000700bc7213 */ /* 0x000fe20000000000 */
[C---:B------:R-:W-:Y:S01]  /*8150*/  IMAD R191, R251.reuse, R0, R191 ;  /* 0x00000000fbbf7224 */ /* 0x040fe200078e02bf */
[C---:B--2---:R-:W-:Y:S01]  /*8160*/  IADD3 R8, R246.reuse, 0x127, RZ ;  /* 0x00000127f6087810 */ /* 0x044fe20007ffe0ff */
[C---:B------:R-:W-:Y:S01]  /*8170*/  IMAD R199, R251.reuse, R3, R199 ;  /* 0x00000003fbc77224 */ /* 0x040fe200078e02c7 */
[----:B---3--:R-:W-:Y:S01]  /*8180*/  IADD3 R7, R246, 0x128, RZ ;  /* 0x00000128f6077810 */ /* 0x008fe20007ffe0ff */
[----:B------:R-:W-:Y:S01]  /*8190*/  IMAD.HI.U32 R0, R252, R186, RZ ;  /* 0x000000bafc007227 */ /* 0x000fe200078e00ff */
[----:B----4-:R-:W-:Y:S01]  /*81a0*/  IADD3 R6, R246, 0x129, RZ ;  /* 0x00000129f6067810 */ /* 0x010fe20007ffe0ff */
[----:B------:R2:W-:Y:S01]  /*81b0*/  STL [R1+0x5d24], R9 ;  /* 0x005d240901007387 */ /* 0x0005e20000100800 */
[----:B------:R-:W-:Y:S01]  /*81c0*/  IABS R185, R9 ;  /* 0x0000000900b97213 */ /* 0x000fe20000000000 */
[----:B------:R-:W-:Y:S01]  /*81d0*/  IMAD.HI.U32 R3, R252, R194, RZ ;  /* 0x000000c2fc037227 */ /* 0x000fe200078e00ff */
[C---:B-1----:R-:W-:Y:S01]  /*81e0*/  IADD3 R10, R246.reuse, 0x12a, RZ ;  /* 0x0000012af60a7810 */ /* 0x042fe20007ffe0ff */
[----:B------:R1:W-:Y:S01]  /*81f0*/  STL [R1+0x5d2c], R8 ;  /* 0x005d2c0801007387 */ /* 0x0003e20000100800 */
[----:B------:R-:W-:Y:S01]  /*8200*/  IABS R182, R6 ;  /* 0x0000000600b67213 */ /* 0x000fe20000000000 */
[----:B------:R-:W-:Y:S01]  /*8210*/  IMAD.MOV R5, RZ, RZ, -R5 ;  /* 0x000000ffff057224 */ /* 0x000fe200078e0a05 */
[----:B------:R-:W-:Y:S01]  /*8220*/  IABS R181, R10 ;  /* 0x0000000a00b57213 */ /* 0x000fe20000000000 */
[----:B------:R3:W-:Y:S01]  /*8230*/  STL [R1+0x5d3c], R7 ;  /* 0x005d3c0701007387 */ /* 0x0007e20000100800 */
[----:B------:R-:W-:Y:S01]  /*8240*/  IMAD.MOV R0, RZ, RZ, -R0 ;  /* 0x000000ffff007224 */ /* 0x000fe200078e0a00 */
[----:B------:R-:W-:Y:S01]  /*8250*/  IABS R184, R8 ;  /* 0x0000000800b87213 */ /* 0x000fe20000000000 */
[----:B------:R-:W-:Y:S01]  /*8260*/  IMAD.MOV R3, RZ, RZ, -R3 ;  /* 0x000000ffff037224 */ /* 0x000fe200078e0a03 */
[----:B------:R4:W-:Y:S01]  /*8270*/  STL [R1+0x5d40], R6 ;  /* 0x005d400601007387 */ /* 0x0009e20000100800 */
[C---:B------:R-:W-:Y:S01]  /*8280*/  IMAD R187, R251.reuse, R5, R187 ;  /* 0x00000005fbbb7224 */ /* 0x040fe200078e02bb */
[----:B--2---:R-:W-:Y:S01]  /*8290*/  IADD3 R9, R246, 0x12b, RZ ;  /* 0x0000012bf6097810 */ /* 0x004fe20007ffe0ff */
[----:B------:R-:W-:Y:S01]  /*82a0*/  IMAD.HI.U32 R5, R252, R182, RZ ;  /* 0x000000b6fc057227 */ /* 0x000fe200078e00ff */
[----:B------:R-:W-:Y:S01]  /*82b0*/  IABS R183, R7 ;  /* 0x0000000700b77213 */ /* 0x000fe20000000000 */
[----:B------:R2:W-:Y:S01]  /*82c0*/  STL [R1+0x5d30], R10 ;  /* 0x005d300a01007387 */ /* 0x0005e20000100800 */
[C---:B-1----:R-:W-:Y:S01]  /*82d0*/  IADD3 R8, R246.reuse, 0x12c, RZ ;  /* 0x0000012cf6087810 */ /* 0x042fe20007ffe0ff */
[C---:B------:R-:W-:Y:S01]  /*82e0*/  IMAD R186, R251.reuse, R0, R186 ;  /* 0x00000000fbba7224 */ /* 0x040fe200078e02ba */
[C---:B---3--:R-:W-:Y:S01]  /*82f0*/  IADD3 R7, R246.reuse, 0x12d, RZ ;  /* 0x0000012df6077810 */ /* 0x048fe20007ffe0ff */
[----:B------:R-:W-:Y:S01]  /*8300*/  IMAD R194, R251, R3, R194 ;  /* 0x00000003fbc27224 */ /* 0x000fe200078e02c2 */
[----:B----4-:R-:W-:Y:S01]  /*8310*/  IADD3 R6, R246, 0x12e, RZ ;  /* 0x0000012ef6067810 */ /* 0x010fe20007ffe0ff */
[----:B------:R-:W-:Y:S01]  /*8320*/  IMAD.HI.U32 R0, R252, R181, RZ ;  /* 0x000000b5fc007227 */ /* 0x000fe200078e00ff */
[----:B------:R1:W-:Y:S01]  /*8330*/  STL [R1+0x5d38], R9 ;  /* 0x005d380901007387 */ /* 0x0003e20000100800 */
[----:B------:R-:W-:-:S02]  /*8340*/  IABS R180, R9 ;  /* 0x0000000900b47213 */ /* 0x000fc40000000000 */
[----:B--2---:R-:W-:Y:S01]  /*8350*/  IADD3 R10, R246, 0x12f, RZ ;  /* 0x0000012ff60a7810 */ /* 0x004fe20007ffe0ff */
[----:B------:R-:W-:Y:S01]  /*8360*/  IMAD.HI.U32 R3, R252, R189, RZ ;  /* 0x000000bdfc037227 */ /* 0x000fe200078e00ff */
[----:B------:R-:W-:Y:S01]  /*8370*/  IABS R177, R6 ;  /* 0x0000000600b17213 */ /* 0x000fe20000000000 */
[----:B------:R2:W-:Y:S01]  /*8380*/  STL [R1+0x5d48], R8 ;  /* 0x005d480801007387 */ /* 0x0005e20000100800 */
[----:B------:R-:W-:Y:S01]  /*8390*/  IABS R176, R10 ;  /* 0x0000000a00b07213 */ /* 0x000fe20000000000 */
[----:B------:R-:W-:Y:S01]  /*83a0*/  IMAD.MOV R5, RZ, RZ, -R5 ;  /* 0x000000ffff057224 */ /* 0x000fe200078e0a05 */
[----:B------:R-:W-:Y:S01]  /*83b0*/  IABS R179, R8 ;  /* 0x0000000800b37213 */ /* 0x000fe20000000000 */
[----:B------:R3:W-:Y:S01]  /*83c0*/  STL [R1+0x5d50], R7 ;  /* 0x005d500701007387 */ /* 0x0007e20000100800 */
[----:B------:R-:W-:Y:S01]  /*83d0*/  IMAD.MOV R0, RZ, RZ, -R0 ;  /* 0x000000ffff007224 */ /* 0x000fe200078e0a00 */
[----:B-1----:R-:W-:Y:S01]  /*83e0*/  IADD3 R9, R246, 0x130, RZ ;  /* 0x00000130f6097810 */ /* 0x002fe20007ffe0ff */
[----:B------:R-:W-:Y:S01]  /*83f0*/  IMAD.MOV R3, RZ, RZ, -R3 ;  /* 0x000000ffff037224 */ /* 0x000fe200078e0a03 */
[----:B------:R1:W-:Y:S01]  /*8400*/  STL [R1+0x5d4c], R6 ;  /* 0x005d4c0601007387 */ /* 0x0003e20000100800 */
[C---:B------:R-:W-:Y:S01]  /*8410*/  IMAD R182, R251.reuse, R5, R182 ;  /* 0x00000005fbb67224 */ /* 0x040fe200078e02b6 */
[----:B------:R-:W-:Y:S01]  /*8420*/  IABS R178, R7 ;  /* 0x0000000700b27213 */ /* 0x000fe20000000000 */
[----:B------:R-:W-:Y:S01]  /*8430*/  IMAD.HI.U32 R5, R252, R177, RZ ;  /* 0x000000b1fc057227 */ /* 0x000fe200078e00ff */
[C---:B--2---:R-:W-:Y:S01]  /*8440*/  IADD3 R8, R246.reuse, 0x131, RZ ;  /* 0x00000131f6087810 */ /* 0x044fe20007ffe0ff */
[----:B------:R2:W-:Y:S01]  /*8450*/  STL [R1+0x5d44], R10 ;  /* 0x005d440a01007387 */ /* 0x0005e20000100800 */
[C---:B---3--:R-:W-:Y:S01]  /*8460*/  IADD3 R7, R246.reuse, 0x132, RZ ;  /* 0x00000132f6077810 */ /* 0x048fe20007ffe0ff */
[C---:B------:R-:W-:Y:S01]  /*8470*/  IMAD R181, R251.reuse, R0, R181 ;  /* 0x00000000fbb57224 */ /* 0x040fe200078e02b5 */
[----:B------:R-:W-:Y:S01]  /*8480*/  IABS R175, R9 ;  /* 0x0000000900af7213 */ /* 0x000fe20000000000 */
[----:B------:R-:W-:Y:S01]  /*8490*/  IMAD R189, R251, R3, R189 ;  /* 0x00000003fbbd7224 */ /* 0x000fe200078e02bd */
[----:B-1----:R-:W-:Y:S01]  /*84a0*/  IADD3 R6, R246, 0x133, RZ ;  /* 0x00000133f6067810 */ /* 0x002fe20007ffe0ff */
[----:B------:R-:W-:Y:S01]  /*84b0*/  IMAD.HI.U32 R0, R252, R176, RZ ;  /* 0x000000b0fc007227 */ /* 0x000fe200078e00ff */
[----:B------:R1:W-:Y:S01]  /*84c0*/  STL [R1+0x5d58], R9 ;  /* 0x005d580901007387 */ /* 0x0003e20000100800 */
[----:B------:R-:W-:-:S02]  /*84d0*/  IABS R174, R8 ;  /* 0x0000000800ae7213 */ /* 0x000fc40000000000 */
[----:B------:R-:W-:Y:S01]  /*84e0*/  IMAD.HI.U32 R3, R252, R184, RZ ;  /* 0x000000b8fc037227 */ /* 0x000fe200078e00ff */
[----:B------:R-:W-:Y:S01]  /*84f0*/  IABS R172, R6 ;  /* 0x0000000600ac7213 */ /* 0x000fe20000000000 */
[----:B------:R3:W-:Y:S01]  /*8500*/  STL [R1+0x5d60], R8 ;  /* 0x005d600801007387 */ /* 0x0007e20000100800 */
[----:B--2---:R-:W-:Y:S01]  /*8510*/  IADD3 R10, R246, 0x134, RZ ;  /* 0x00000134f60a7810 */ /* 0x004fe20007ffe0ff */
[----:B------:R-:W-:Y:S01]  /*8520*/  IMAD.MOV R5, RZ, RZ, -R5 ;  /* 0x000000ffff057224 */ /* 0x000fe200078e0a05 */
[----:B------:R-:W-:Y:S01]  /*8530*/  IADD3 R0, -R0, RZ, RZ ;  /* 0x000000ff00007210 */ /* 0x000fe20007ffe1ff */
[----:B------:R2:W-:Y:S01]  /*8540*/  STL [R1+0x5d5c], R7 ;  /* 0x005d5c0701007387 */ /* 0x0005e20000100800 */
[----:B------:R-:W-:Y:S01]  /*8550*/  IADD3 R3, -R3, RZ, RZ ;  /* 0x000000ff03037210 */ /* 0x000fe20007ffe1ff */
[----:B------:R-:W-:Y:S01]  /*8560*/  IMAD R177, R251, R5, R177 ;  /* 0x00000005fbb17224 */ /* 0x000fe200078e02b1 */
[----:B------:R-:W-:Y:S01]  /*8570*/  IABS R171, R10 ;  /* 0x0000000a00ab7213 */ /* 0x000fe20000000000 */
[----:B------:R-:W-:Y:S01]  /*8580*/  IMAD.HI.U32 R5, R252, R172, RZ ;  /* 0x000000acfc057227 */ /* 0x000fe200078e00ff */
[----:B------:R4:W-:Y:S01]  /*8590*/  STL [R1+0x5d68], R6 ;  /* 0x005d680601007387 */ /* 0x0009e20000100800 */
[----:B-1----:R-:W-:-:S02]  /*85a0*/  IADD3 R9, R246, 0x135, RZ ;  /* 0x00000135f6097810 */ /* 0x002fc40007ffe0ff */
[----:B------:R-:W-:Y:S01]  /*85b0*/  IABS R173, R7 ;  /* 0x0000000700ad7213 */ /* 0x000fe20000000000 */
[C---:B------:R-:W-:Y:S01]  /*85c0*/  IMAD R176, R251.reuse, R0, R176 ;  /* 0x00000000fbb07224 */ /* 0x040fe200078e02b0 */
[C---:B---3--:R-:W-:Y:S01]  /*85d0*/  IADD3 R8, R246.reuse, 0x136, RZ ;  /* 0x00000136f6087810 */ /* 0x048fe20007ffe0ff */
[----:B------:R1:W-:Y:S01]  /*85e0*/  STL [R1+0x5d64], R10 ;  /* 0x005d640a01007387 */ /* 0x0003e20000100800 */
[----:B--2---:R-:W-:Y:S01]  /*85f0*/  IADD3 R7, R246, 0x137, RZ ;  /* 0x00000137f6077810 */ /* 0x004fe20007ffe0ff */
[----:B------:R-:W-:Y:S01]  /*8600*/  IMAD R184, R251, R3, R184 ;  /* 0x00000003fbb87224 */ /* 0x000fe200078e02b8 */
[----:B------:R-:W-:Y:S01]  /*8610*/  IADD3 R5, -R5, RZ, RZ ;  /* 0x000000ff05057210 */ /* 0x000fe20007ffe1ff */
[----:B------:R-:W-:Y:S01]  /*8620*/  IMAD.HI.U32 R0, R252, R171, RZ ;  /* 0x000000abfc007227 */ /* 0x000fe200078e00ff */
[----:B----4-:R-:W-:Y:S01]  /*8630*/  IADD3 R6, R246, 0x138, RZ ;  /* 0x00000138f6067810 */ /* 0x010fe20007ffe0ff */
[----:B------:R2:W-:Y:S01]  /*8640*/  STL [R1+0x5d74], R9 ;  /* 0x005d740901007387 */ /* 0x0005e20000100800 */
[----:B------:R-:W-:Y:S01]  /*8650*/  IABS R170, R9 ;  /* 0x0000000900aa7213 */ /* 0x000fe20000000000 */
[----:B------:R-:W-:Y:S01]  /*8660*/  IMAD.HI.U32 R3, R252, R179, RZ ;  /* 0x000000b3fc037227 */ /* 0x000fe200078e00ff */
[----:B------:R-:W-:Y:S01]  /*8670*/  IABS R167, R6 ;  /* 0x0000000600a77213 */ /* 0x000fe20000000000 */
[----:B------:R3:W-:Y:S01]  /*8680*/  STL [R1+0x5d6c], R8 ;  /* 0x005d6c0801007387 */ /* 0x0007e20000100800 */
[C---:B-1----:R-:W-:Y:S01]  /*8690*/  IADD3 R10, R246.reuse, 0x139, RZ ;  /* 0x00000139f60a7810 */ /* 0x042fe20007ffe0ff */
[----:B------:R-:W-:Y:S01]  /*86a0*/  IMAD.MOV R0, RZ, RZ, -R0 ;  /* 0x000000ffff007224 */ /* 0x000fe200078e0a00 */
[----:B------:R-:W-:Y:S01]  /*86b0*/  IABS R169, R8 ;  /* 0x0000000800a97213 */ /* 0x000fe20000000000 */
[----:B------:R1:W-:Y:S01]  /*86c0*/  STL [R1+0x5d78], R7 ;  /* 0x005d780701007387 */ /* 0x0003e20000100800 */
[----:B------:R-:W-:Y:S01]  /*86d0*/  IABS R166, R10 ;  /* 0x0000000a00a67213 */ /* 0x000fe20000000000 */
[----:B------:R-:W-:Y:S01]  /*86e0*/  IMAD.MOV R3, RZ, RZ, -R3 ;  /* 0x000000ffff037224 */ /* 0x000fe200078e0a03 */
[----:B--2---:R-:W-:Y:S01]  /*86f0*/  IADD3 R9, R246, 0x13a, RZ ;  /* 0x0000013af6097810 */ /* 0x004fe20007ffe0ff */
[----:B------:R-:W-:Y:S01]  /*8700*/  IMAD R172, R251, R5, R172 ;  /* 0x00000005fbac7224 */ /* 0x000fe200078e02ac */
[----:B------:R2:W-:Y:S01]  /*8710*/  STL [R1+0x5d8c], R6 ;  /* 0x005d8c0601007387 */ /* 0x0005e20000100800 */
[----:B------:R-:W-:Y:S01]  /*8720*/  IMAD.HI.U32 R5, R252, R167, RZ ;  /* 0x000000a7fc057227 */ /* 0x000fe200078e00ff */
[----:B------:R-:W-:-:S02]  /*8730*/  IABS R168, R7 ;  /* 0x0000000700a87213 */ /* 0x000fc40000000000 */
[C---:B---3--:R-:W-:Y:S01]  /*8740*/  IADD3 R8, R246.reuse, 0x13b, RZ ;  /* 0x0000013bf6087810 */ /* 0x048fe20007ffe0ff */
[C---:B------:R-:W-:Y:S01]  /*8750*/  IMAD R171, R251.reuse, R0, R171 ;  /* 0x00000000fbab7224 */ /* 0x040fe200078e02ab */
[----:B-1----:R-:W-:Y:S01]  /*8760*/  IADD3 R7, R246, 0x13c, RZ ;  /* 0x0000013cf6077810 */ /* 0x002fe20007ffe0ff */
[----:B------:R1:W-:Y:S01]  /*8770*/  STL [R1+0x5d80], R10 ;  /* 0x005d800a01007387 */ /* 0x0003e20000100800 */
[C---:B------:R-:W-:Y:S01]  /*8780*/  IMAD R179, R251.reuse, R3, R179 ;  /* 0x00000003fbb37224 */ /* 0x040fe200078e02b3 */
[----:B------:R-:W-:Y:S01]  /*8790*/  IABS R165, R9 ;  /* 0x0000000900a57213 */ /* 0x000fe20000000000 */
[----:B------:R-:W-:Y:S01]  /*87a0*/  IMAD.HI.U32 R0, R252, R166, RZ ;  /* 0x000000a6fc007227 */ /* 0x000fe200078e00ff */
[----:B--2---:R-:W-:Y:S01]  /*87b0*/  IADD3 R6, R246, 0x13d, RZ ;  /* 0x0000013df6067810 */ /* 0x004fe20007ffe0ff */
        /* <DEDUP_REMOVED lines=16> */
[C---:B---3--:R-:W-:Y:S01]  /*88c0*/  IADD3 R8, R246.reuse, 0x140, RZ ;  /* 0x00000140f6087810 */ /* 0x048fe20007ffe0ff */
[----:B------:R2:W-:Y:S01]  /*88d0*/  STL [R1+0x5d88], R10 ;  /* 0x005d880a01007387 */ /* 0x0005e20000100800 */
[C---:B-1----:R-:W-:Y:S01]  /*88e0*/  IADD3 R7, R246.reuse, 0x141, RZ ;  /* 0x00000141f6077810 */ /* 0x042fe20007ffe0ff */
[C---:B------:R-:W-:Y:S01]  /*88f0*/  IMAD R166, R251.reuse, R0, R166 ;  /* 0x00000000fba67224 */ /* 0x040fe200078e02a6 */
[----:B------:R-:W-:Y:S01]  /*8900*/  IABS R160, R9 ;  /* 0x0000000900a07213 */ /* 0x000fe20000000000 */
        /* <DEDUP_REMOVED lines=14> */
[C---:B-1----:R-:W-:Y:S01]  /*89f0*/  IADD3 R9, R246.reuse, 0x144, RZ ;  /* 0x00000144f6097810 */ /* 0x042fe20007ffe0ff */
[----:B------:R-:W-:Y:S01]  /*8a00*/  IMAD.MOV R3, RZ, RZ, -R3 ;  /* 0x000000ffff037224 */ /* 0x000fe200078e0a03 */
[----:B------:R1:W-:Y:S01]  /*8a10*/  STL [R1+0x5dac], R6 ;  /* 0x005dac0601007387 */ /* 0x0003e20000100800 */
[----:B------:R-:W-:Y:S01]  /*8a20*/  IMAD R162, R251, R5, R162 ;  /* 0x00000005fba27224 */ /* 0x000fe200078e02a2 */
[----:B--2---:R-:W-:Y:S01]  /*8a30*/  IADD3 R8, R246, 0x145, RZ ;  /* 0x00000145f6087810 */ /* 0x004fe20007ffe0ff */
[----:B------:R-:W-:Y:S01]  /*8a40*/  IMAD.HI.U32 R5, R252, R157, RZ ;  /* 0x0000009dfc057227 */ /* 0x000fe200078e00ff */
[----:B------:R2:W-:Y:S01]  /*8a50*/  STL [R1+0x5da4], R10 ;  /* 0x005da40a01007387 */ /* 0x0005e20000100800 */
[----:B------:R-:W-:-:S02]  /*8a60*/  IABS R155, R9 ;  /* 0x00000009009b7213 */ /* 0x000fc40000000000 */
[C---:B------:R-:W-:Y:S01]  /*8a70*/  IMAD R161, R251.reuse, R0, R161 ;  /* 0x00000000fba17224 */ /* 0x040fe200078e02a1 */
[C---:B---3--:R-:W-:Y:S01]  /*8a80*/  IADD3 R7, R246.reuse, 0x146, RZ ;  /* 0x00000146f6077810 */ /* 0x048fe20007ffe0ff */
[----:B------:R-:W-:Y:S01]  /*8a90*/  IMAD R169, R251, R3, R169 ;  /* 0x00000003fba97224 */ /* 0x000fe200078e02a9 */
[----:B-1----:R-:W-:Y:S01]  /*8aa0*/  IADD3 R6, R246, 0x147, RZ ;  /* 0x00000147f6067810 */ /* 0x002fe20007ffe0ff */
[C---:B------:R-:W-:Y:S01]  /*8ab0*/  IMAD.HI.U32 R0, R252.reuse, R156, RZ ;  /* 0x0000009cfc007227 */ /* 0x040fe200078e00ff */
[----:B------:R1:W-:Y:S01]  /*8ac0*/  STL [R1+0x5db4], R9 ;  /* 0x005db40901007387 */ /* 0x0003e20000100800 */
[----:B------:R-:W-:Y:S02]  /*8ad0*/  IABS R154, R8 ;  /* 0x00000008009a7213 */ /* 0x000fe40000000000 */
        /* <DEDUP_REMOVED lines=568> */
[----:B------:R-:W-:-:S02]  /*ae60*/  IADD3 R4, -R4, RZ, RZ ;  /* 0x000000ff04047210 */ /* 0x000fc40007ffe1ff */
[----:B------:R-:W-:Y:S01]  /*ae70*/  IMAD.HI.U32 R5, R252, R37, RZ ;  /* 0x00000025fc057227 */ /* 0x000fe200078e00ff */
[C---:B---3--:R-:W-:Y:S01]  /*ae80*/  IADD3 R7, R246.reuse, 0x1be, RZ ;  /* 0x000001bef6077810 */ /* 0x048fe20007ffe0ff */
[----:B------:R3:W-:Y:S01]  /*ae90*/  STL [R1+0x5fec], R9 ;  /* 0x005fec0901007387 */ /* 0x0007e20000100800 */
[----:B-1----:R-:W-:Y:S01]  /*aea0*/  IADD3 R6, R246, 0x1bf, RZ ;  /* 0x000001bff6067810 */ /* 0x002fe20007ffe0ff */
[C---:B------:R-:W-:Y:S01]  /*aeb0*/  IMAD R41, R251.reuse, R0, R41 ;  /* 0x00000000fb297224 */ /* 0x040fe200078e0229 */
[----:B------:R-:W-:Y:S01]  /*aec0*/  IABS R35, R9 ;  /* 0x0000000900237213 */ /* 0x000fe20000000000 */
[----:B------:R-:W-:Y:S01]  /*aed0*/  IMAD R49, R251, R3, R49 ;  /* 0x00000003fb317224 */ /* 0x000fe200078e0231 */
[----:B------:R-:W-:Y:S01]  /*aee0*/  IABS R32, R6 ;  /* 0x0000000600207213 */ /* 0x000fe20000000000 */
[----:B------:R-:W-:Y:S01]  /*aef0*/  IMAD.HI.U32 R0, R252, R36, RZ ;  /* 0x00000024fc007227 */ /* 0x000fe200078e00ff */
[----:B--2---:R-:W-:Y:S01]  /*af00*/  IADD3 R10, R246, 0x1c0, RZ ;  /* 0x000001c0f60a7810 */ /* 0x004fe20007ffe0ff */
[----:B------:R1:W-:Y:S01]  /*af10*/  STL [R1+0x5ff8], R8 ;  /* 0x005ff80801007387 */ /* 0x0003e20000100800 */
[----:B------:R-:W-:Y:S01]  /*af20*/  IABS R34, R8 ;  /* 0x0000000800227213 */ /* 0x000fe20000000000 */
[----:B------:R-:W-:Y:S01]  /*af30*/  IMAD.MOV R2, RZ, RZ, -R2 ;  /* 0x000000ffff027224 */ /* 0x000fe200078e0a02 */
[----:B------:R-:W-:Y:S01]  /*af40*/  IADD3 R0, -R0, RZ, RZ ;  /* 0x000000ff00007210 */ /* 0x000fe20007ffe1ff */
[----:B------:R-:W-:Y:S01]  /*af50*/  IMAD.HI.U32 R3, R252, R44, RZ ;  /* 0x0000002cfc037227 */ /* 0x000fe200078e00ff */
[----:B------:R2:W-:Y:S01]  /*af60*/  STL [R1+0x5ffc], R7 ;  /* 0x005ffc0701007387 */ /* 0x0005e20000100800 */
[----:B------:R-:W-:-:S02]  /*af70*/  IABS R31, R10 ;  /* 0x0000000a001f7213 */ /* 0x000fc40000000000 */
[----:B------:R-:W-:Y:S01]  /*af80*/  IMAD.MOV R5, RZ, RZ, -R5 ;  /* 0x000000ffff057224 */ /* 0x000fe200078e0a05 */
[----:B------:R-:W-:Y:S01]  /*af90*/  IADD3 R3, -R3, RZ, RZ ;  /* 0x000000ff03037210 */ /* 0x000fe20007ffe1ff */
[C---:B------:R-:W-:Y:S01]  /*afa0*/  IMAD R205, R251.reuse, R2, R205 ;  /* 0x00000002fbcd7224 */ /* 0x040fe200078e02cd */
[----:B------:R4:W-:Y:S01]  /*afb0*/  STL [R1+0x6008], R6 ;  /* 0x0060080601007387 */ /* 0x0009e20000100800 */
[C---:B------:R-:W-:Y:S01]  /*afc0*/  IMAD R37, R251.reuse, R5, R37 ;  /* 0x00000005fb257224 */ /* 0x040fe200078e0225 */
[----:B---3--:R-:W-:Y:S01]  /*afd0*/  IADD3 R9, R246, 0x1c1, RZ ;  /* 0x000001c1f6097810 */ /* 0x008fe20007ffe0ff */
[----:B------:R-:W-:Y:S01]  /*afe0*/  IMAD.HI.U32 R2, R252, R200, RZ ;  /* 0x000000c8fc027227 */ /* 0x000fe200078e00ff */
[----:B------:R-:W-:Y:S01]  /*aff0*/  IABS R33, R7 ;  /* 0x0000000700217213 */ /* 0x000fe20000000000 */
[----:B------:R3:W-:Y:S01]  /*b000*/  STL [R1+0x6004], R10 ;  /* 0x0060040a01007387 */ /* 0x0007e20000100800 */
[----:B-1----:R-:W-:Y:S01]  /*b010*/  IADD3 R8, R246, 0x1c2, RZ ;  /* 0x000001c2f6087810 */ /* 0x002fe20007ffe0ff */
[----:B------:R-:W-:Y:S01]  /*b020*/  IMAD.HI.U32 R5, R252, R32, RZ ;  /* 0x00000020fc057227 */ /* 0x000fe200078e00ff */
[C---:B--2---:R-:W-:Y:S01]  /*b030*/  IADD3 R7, R246.reuse, 0x1c3, RZ ;  /* 0x000001c3f6077810 */ /* 0x044fe20007ffe0ff */
[----:B------:R1:W-:Y:S01]  /*b040*/  STL [R1+0x600c], R9 ;  /* 0x00600c0901007387 */ /* 0x0003e20000100800 */
[----:B----4-:R-:W-:Y:S01]  /*b050*/  IADD3 R6, R246, 0x1c4, RZ ;  /* 0x000001c4f6067810 */ /* 0x010fe20007ffe0ff */
[----:B------:R-:W-:Y:S01]  /*b060*/  IMAD R208, R251, R4, R208 ;  /* 0x00000004fbd07224 */ /* 0x000fe200078e02d0 */
[----:B------:R-:W-:Y:S01]  /*b070*/  IADD3 R2, -R2, RZ, RZ ;  /* 0x000000ff02027210 */ /* 0x000fe20007ffe1ff */
[----:B------:R-:W-:Y:S01]  /*b080*/  IMAD.HI.U32 R4, R252, R203, RZ ;  /* 0x000000cbfc047227 */ /* 0x000fe200078e00ff */
[----:B------:R-:W-:Y:S01]  /*b090*/  IADD3 R5, -R5, RZ, RZ ;  /* 0x000000ff05057210 */ /* 0x000fe20007ffe1ff */
[----:B------:R2:W-:Y:S01]  /*b0a0*/  STL [R1+0x6014], R8 ;  /* 0x0060140801007387 */ /* 0x0005e20000100800 */
[----:B---3--:R-:W-:Y:S01]  /*b0b0*/  IADD3 R10, R246, 0x1c5, RZ ;  /* 0x000001c5f60a7810 */ /* 0x008fe20007ffe0ff */
[C---:B------:R-:W-:Y:S01]  /*b0c0*/  IMAD R36, R251.reuse, R0, R36 ;  /* 0x00000000fb247224 */ /* 0x040fe200078e0224 */
[----:B------:R-:W-:Y:S01]  /*b0d0*/  IABS R27, R6 ;  /* 0x00000006001b7213 */ /* 0x000fe20000000000 */
[----:B------:R-:W-:Y:S01]  /*b0e0*/  IMAD R44, R251, R3, R44 ;  /* 0x00000003fb2c7224 */ /* 0x000fe200078e022c */
[----:B------:R-:W-:Y:S01]  /*b0f0*/  STL [R1+0x601c], R7 ;  /* 0x00601c0701007387 */ /* 0x000fe20000100800 */
[----:B------:R-:W-:Y:S01]  /*b100*/  IMAD.HI.U32 R0, R252, R31, RZ ;  /* 0x0000001ffc007227 */ /* 0x000fe200078e00ff */
[----:B------:R-:W-:-:S02]  /*b110*/  IABS R26, R10 ;  /* 0x0000000a001a7213 */ /* 0x000fc40000000000 */
[----:B------:R-:W-:Y:S01]  /*b120*/  IABS R30, R9 ;  /* 0x00000009001e7213 */ /* 0x000fe20000000000 */
[----:B------:R-:W-:Y:S01]  /*b130*/  IMAD.HI.U32 R3, R252, R39, RZ ;  /* 0x00000027fc037227 */ /* 0x000fe200078e00ff */
[----:B------:R3:W-:Y:S01]  /*b140*/  STL [R1+0x6034], R6 ;  /* 0x0060340601007387 */ /* 0x0007e20000100800 */
[----:B------:R-:W-:Y:S02]  /*b150*/  IABS R29, R8 ;  /* 0x00000008001d7213 */ /* 0x000fe40000000000 */
[----:B------:R-:W-:Y:S01]  /*b160*/  IMAD.MOV R4, RZ, RZ, -R4 ;  /* 0x000000ffff047224 */ /* 0x000fe200078e0a04 */
[C---:B-1----:R-:W-:Y:S01]  /*b170*/  IADD3 R9, R246.reuse, 0x1c6, RZ ;  /* 0x000001c6f6097810 */ /* 0x042fe20007ffe0ff */
[----:B------:R-:W-:Y:S01]  /*b180*/  IMAD.MOV R0, RZ, RZ, -R0 ;  /* 0x000000ffff007224 */ /* 0x000fe200078e0a00 */
[----:B------:R-:W-:Y:S01]  /*b190*/  IABS R28, R7 ;  /* 0x00000007001c7213 */ /* 0x000fe20000000000 */
[C---:B------:R-:W-:Y:S01]  /*b1a0*/  IMAD R200, R251.reuse, R2, R200 ;  /* 0x00000002fbc87224 */ /* 0x040fe200078e02c8 */
[C---:B--2---:R-:W-:Y:S01]  /*b1b0*/  IADD3 R8, R246.reuse, 0x1c7, RZ ;  /* 0x000001c7f6087810 */ /* 0x044fe20007ffe0ff */
[----:B------:R-:W-:Y:S01]  /*b1c0*/  IMAD.MOV R3, RZ, RZ, -R3 ;  /* 0x000000ffff037224 */ /* 0x000fe200078e0a03 */
[C---:B---3--:R-:W-:Y:S01]  /*b1d0*/  IADD3 R6, R246.reuse, 0x1c9, RZ ;  /* 0x000001c9f6067810 */ /* 0x048fe20007ffe0ff */
[C---:B------:R-:W-:Y:S01]  /*b1e0*/  IMAD R32, R251.reuse, R5, R32 ;  /* 0x00000005fb207224 */ /* 0x040fe200078e0220 */
[----:B------:R-:W-:Y:S01]  /*b1f0*/  IADD3 R7, R246, 0x1c8, RZ ;  /* 0x000001c8f6077810 */ /* 0x000fe20007ffe0ff */
[----:B------:R-:W-:Y:S01]  /*b200*/  IMAD R203, R251, R4, R203 ;  /* 0x00000004fbcb7224 */ /* 0x000fe200078e02cb */
[----:B------:R1:W-:Y:S01]  /*b210*/  STL [R1+0x6020], R10 ;  /* 0x0060200a01007387 */ /* 0x0003e20000100800 */
[----:B------:R-:W-:Y:S01]  /*b220*/  IMAD.HI.U32 R2, R252, R195, RZ ;  /* 0x000000c3fc027227 */ /* 0x000fe200078e00ff */
[----:B------:R-:W-:-:S02]  /*b230*/  IABS R22, R6 ;  /* 0x0000000600167213 */ /* 0x000fc40000000000 */
[----:B------:R2:W-:Y:S01]  /*b240*/  STL [R1+0x602c], R9 ;  /* 0x00602c0901007387 */ /* 0x0005e20000100800 */
[C---:B------:R-:W-:Y:S01]  /*b250*/  IMAD.HI.U32 R5, R252.reuse, R27, RZ ;  /* 0x0000001bfc057227 */ /* 0x040fe200078e00ff */
[----:B------:R-:W-:Y:S02]  /*b260*/  IABS R25, R9 ;  /* 0x0000000900197213 */ /* 0x000fe40000000000 */
[----:B------:R3:W-:Y:S01]  /*b270*/  STL [R1+0x6030], R8 ;  /* 0x0060300801007387 */ /* 0x0007e20000100800 */
[----:B------:R-:W-:Y:S01]  /*b280*/  IMAD.HI.U32 R4, R252, R198, RZ ;  /* 0x000000c6fc047227 */ /* 0x000fe200078e00ff */
[----:B-1----:R-:W-:Y:S02]  /*b290*/  IADD3 R10, R246, 0x1ca, RZ ;  /* 0x000001caf60a7810 */ /* 0x002fe40007ffe0ff */
[----:B------:R-:W-:Y:S01]  /*b2a0*/  STL [R1+0x6044], R7 ;  /* 0x0060440701007387 */ /* 0x000fe20000100800 */
[C---:B------:R-:W-:Y:S01]  /*b2b0*/  IMAD R31, R251.reuse, R0, R31 ;  /* 0x00000000fb1f7224 */ /* 0x040fe200078e021f */
[----:B------:R-:W-:Y:S01]  /*b2c0*/  IABS R21, R10 ;  /* 0x0000000a00157213 */ /* 0x000fe20000000000 */
[----:B------:R-:W-:Y:S01]  /*b2d0*/  IMAD R39, R251, R3, R39 ;  /* 0x00000003fb277224 */ /* 0x000fe200078e0227 */
[----:B------:R1:W-:Y:S01]  /*b2e0*/  STL [R1+0x6048], R6 ;  /* 0x0060480601007387 */ /* 0x0003e20000100800 */
[----:B------:R-:W-:Y:S01]  /*b2f0*/  IMAD.HI.U32 R0, R252, R26, RZ ;  /* 0x0000001afc007227 */ /* 0x000fe200078e00ff */
[----:B------:R-:W-:-:S02]  /*b300*/  IABS R24, R8 ;  /* 0x0000000800187213 */ /* 0x000fc40000000000 */
[----:B--2---:R-:W-:Y:S01]  /*b310*/  IADD3 R9, R246, 0x1cb, RZ ;  /* 0x000001cbf6097810 */ /* 0x004fe20007ffe0ff */
[----:B------:R-:W-:Y:S01]  /*b320*/  IMAD.MOV R2, RZ, RZ, -R2 ;  /* 0x000000ffff027224 */ /* 0x000fe200078e0a02 */
[----:B------:R-:W-:Y:S01]  /*b330*/  IABS R23, R7 ;  /* 0x0000000700177213 */ /* 0x000fe20000000000 */
[----:B------:R-:W-:Y:S01]  /*b340*/  IMAD.HI.U32 R3, R252, R34, RZ ;  /* 0x00000022fc037227 */ /* 0x000fe200078e00ff */
[C---:B---3--:R-:W-:Y:S01]  /*b350*/  IADD3 R8, R246.reuse, 0x1cc, RZ ;  /* 0x000001ccf6087810 */ /* 0x048fe20007ffe0ff */
[----:B------:R2:W-:Y:S01]  /*b360*/  STL [R1+0x6038], R10 ;  /* 0x0060380a01007387 */ /* 0x0005e20000100800 */
[C---:B-1----:R-:W-:Y:S01]  /*b370*/  IADD3 R6, R246.reuse, 0x1ce, RZ ;  /* 0x000001cef6067810 */ /* 0x042fe20007ffe0ff */
[----:B------:R-:W-:Y:S01]  /*b380*/  IMAD.MOV R5, RZ, RZ, -R5 ;  /* 0x000000ffff057224 */ /* 0x000fe200078e0a05 */
[C---:B------:R-:W-:Y:S01]  /*b390*/  IADD3 R7, R246.reuse, 0x1cd, RZ ;  /* 0x000001cdf6077810 */ /* 0x040fe20007ffe0ff */
[----:B------:R-:W-:Y:S01]  /*b3a0*/  IMAD.MOV R4, RZ, RZ, -R4 ;  /* 0x000000ffff047224 */ /* 0x000fe200078e0a04 */
[----:B------:R-:W-:Y:S01]  /*b3b0*/  IABS R17, R6 ;  /* 0x0000000600117213 */ /* 0x000fe20000000000 */
[----:B------:R-:W-:Y:S01]  /*b3c0*/  IMAD.MOV R0, RZ, RZ, -R0 ;  /* 0x000000ffff007224 */ /* 0x000fe200078e0a00 */
[----:B------:R1:W-:Y:S01]  /*b3d0*/  STL [R1+0x603c], R9 ;  /* 0x00603c0901007387 */ /* 0x0003e20000100800 */
[C---:B------:R-:W-:Y:S01]  /*b3e0*/  IMAD R195, R251.reuse, R2, R195 ;  /* 0x00000002fbc37224 */ /* 0x040fe200078e02c3 */
[----:B------:R-:W-:Y:S01]  /*b3f0*/  IABS R20, R9 ;  /* 0x0000000900147213 */ /* 0x000fe20000000000 */
[----:B------:R-:W-:Y:S01]  /*b400*/  IMAD.MOV R3, RZ, RZ, -R3 ;  /* 0x000000ffff037224 */ /* 0x000fe200078e0a03 */
[----:B--2---:R-:W-:Y:S01]  /*b410*/  IADD3 R10, R246, 0x1cf, RZ ;  /* 0x000001cff60a7810 */ /* 0x004fe20007ffe0ff */
[C---:B------:R-:W-:Y:S01]  /*b420*/  IMAD R27, R251.reuse, R5, R27 ;  /* 0x00000005fb1b7224 */ /* 0x040fe200078e021b */
[----:B------:R2:W-:Y:S01]  /*b430*/  STL [R1+0x6050], R8 ;  /* 0x0060500801007387 */ /* 0x0005e20000100800 */
[----:B------:R-:W-:Y:S01]  /*b440*/  IMAD R198, R251, R4, R198 ;  /* 0x00000004fbc67224 */ /* 0x000fe200078e02c6 */
[----:B------:R-:W-:Y:S01]  /*b450*/  IABS R16, R10 ;  /* 0x0000000a00107213 */ /* 0x000fe20000000000 */
[----:B------:R-:W-:Y:S01]  /*b460*/  IMAD.HI.U32 R2, R252, R190, RZ ;  /* 0x000000befc027227 */ /* 0x000fe200078e00ff */
[----:B------:R3:W-:Y:S01]  /*b470*/  STL [R1+0x605c], R7 ;  /* 0x00605c0701007387 */ /* 0x0007e20000100800 */
[----:B------:R-:W-:-:S02]  /*b480*/  IABS R19, R8 ;  /* 0x0000000800137213 */ /* 0x000fc40000000000 */
[----:B------:R-:W-:Y:S01]  /*b490*/  IMAD.HI.U32 R5, R252, R22, RZ ;  /* 0x00000016fc057227 */ /* 0x000fe200078e00ff */
[----:B------:R4:W-:Y:S01]  /*b4a0*/  STL [R1+0x6064], R6 ;  /* 0x0060640601007387 */ /* 0x0009e20000100800 */
[----:B-1----:R-:W-:Y:S02]  /*b4b0*/  IADD3 R9, R246, 0x1d0, RZ ;  /* 0x000001d0f6097810 */ /* 0x002fe40007ffe0ff */
[----:B------:R-:W-:Y:S01]  /*b4c0*/  IMAD.HI.U32 R4, R252, R193, RZ ;  /* 0x000000c1fc047227 */ /* 0x000fe200078e00ff */
[----:B------:R-:W-:Y:S01]  /*b4d0*/  IABS R18, R7 ;  /* 0x0000000700127213 */ /* 0x000fe20000000000 */
[----:B------:R-:W-:Y:S01]  /*b4e0*/  STL [R1+0x604c], R10 ;  /* 0x00604c0a01007387 */ /* 0x000fe20000100800 */
[C---:B--2---:R-:W-:Y:S01]  /*b4f0*/  IADD3 R8, R246.reuse, 0x1d1, RZ ;  /* 0x000001d1f6087810 */ /* 0x044fe20007ffe0ff */
[C---:B------:R-:W-:Y:S01]  /*b500*/  IMAD R26, R251.reuse, R0, R26 ;  /* 0x00000000fb1a7224 */ /* 0x040fe200078e021a */
[C---:B---3--:R-:W-:Y:S01]  /*b510*/  IADD3 R7, R246.reuse, 0x1d2, RZ ;  /* 0x000001d2f6077810 */ /* 0x048fe20007ffe0ff */
[----:B------:R-:W-:Y:S01]  /*b520*/  IMAD R34, R251, R3, R34 ;  /* 0x00000003fb227224 */ /* 0x000fe200078e0222 */
[----:B----4-:R-:W-:Y:S01]  /*b530*/  IADD3 R6, R246, 0x1d3, RZ ;  /* 0x000001d3f6067810 */ /* 0x010fe20007ffe0ff */
[----:B------:R-:W-:Y:S01]  /*b540*/  IMAD.HI.U32 R0, R252, R21, RZ ;  /* 0x00000015fc007227 */ /* 0x000fe200078e00ff */
[----:B------:R-:W-:Y:S01]  /*b550*/  STL [R1+0x6068], R9 ;  /* 0x0060680901007387 */ /* 0x000fe20000100800 */
[----:B------:R-:W-:-:S02]  /*b560*/  IABS R14, R8 ;  /* 0x00000008000e7213 */ /* 0x000fc40000000000 */
[----:B------:R-:W-:Y:S01]  /*b570*/  IMAD.MOV R2, RZ, RZ, -R2 ;  /* 0x000000ffff027224 */ /* 0x000fe200078e0a02 */
[----:B------:R-:W-:Y:S01]  /*b580*/  IABS R12, R6 ;  /* 0x00000006000c7213 */ /* 0x000fe20000000000 */
[----:B------:R-:W-:Y:S01]  /*b590*/  IMAD.HI.U32 R3, R252, R29, RZ ;  /* 0x0000001dfc037227 */ /* 0x000fe200078e00ff */
[----:B------:R1:W-:Y:S01]  /*b5a0*/  STL [R1+0x606c], R8 ;  /* 0x00606c0801007387 */ /* 0x0003e20000100800 */
[----:B------:R-:W-:Y:S02]  /*b5b0*/  IABS R13, R7 ;  /* 0x00000007000d7213 */ /* 0x000fe40000000000 */
[----:B------:R-:W-:Y:S01]  /*b5c0*/  IMAD.MOV R5, RZ, RZ, -R5 ;  /* 0x000000ffff057224 */ /* 0x000fe200078e0a05 */
[----:B------:R2:W-:Y:S01]  /*b5d0*/  STL [R1+0x6074], R7 ;  /* 0x0060740701007387 */ /* 0x0005e20000100800 */
[----:B------:R-:W-:Y:S01]  /*b5e0*/  IMAD.MOV R4, RZ, RZ, -R4 ;  /* 0x000000ffff047224 */ /* 0x000fe200078e0a04 */
[----:B------:R-:W-:Y:S01]  /*b5f0*/  IABS R15, R9 ;  /* 0x00000009000f7213 */ /* 0x000fe20000000000 */
[----:B------:R-:W-:Y:S01]  /*b600*/  IMAD.MOV R0, RZ, RZ, -R0 ;  /* 0x000000ffff007224 */ /* 0x000fe200078e0a00 */
[----:B------:R3:W-:Y:S01]  /*b610*/  STL [R1+0x6080], R6 ;  /* 0x0060800601007387 */ /* 0x0007e20000100800 */
[----:B------:R-:W-:Y:S01]  /*b620*/  IMAD R190, R251, R2, R190 ;  /* 0x00000002fbbe7224 */ /* 0x000fe200078e02be */
[----:B-1----:R-:W-:Y:S01]  /*b630*/  IADD3 R8, R246, 0x1d4, RZ ;  /* 0x000001d4f6087810 */ /* 0x002fe20007ffe0ff */
[----:B------:R-:W-:-:S02]  /*b640*/  IMAD.MOV R3, RZ, RZ, -R3 ;  /* 0x000000ffff037224 */ /* 0x000fc400078e0a03 */
[C---:B------:R-:W-:Y:S01]  /*b650*/  IMAD R22, R251.reuse, R5, R22 ;  /* 0x00000005fb167224 */ /* 0x040fe200078e0216 */
[----:B--2---:R-:W-:Y:S01]  /*b660*/  IADD3 R7, R246, 0x1d5, RZ ;  /* 0x000001d5f6077810 */ /* 0x004fe20007ffe0ff */
[----:B------:R-:W-:Y:S01]  /*b670*/  IMAD R193, R251, R4, R193 ;  /* 0x00000004fbc17224 */ /* 0x000fe200078e02c1 */
[----:B------:R-:W-:Y:S01]  /*b680*/  IABS R11, R8 ;  /* 0x00000008000b7213 */ /* 0x000fe20000000000 */
[----:B------:R-:W-:Y:S01]  /*b690*/  IMAD.HI.U32 R2, R252, R185, RZ ;  /* 0x000000b9fc027227 */ /* 0x000fe200078e00ff */
[----:B---3--:R-:W-:Y:S01]  /*b6a0*/  IADD3 R6, R246, 0x1d6, RZ ;  /* 0x000001d6f6067810 */ /* 0x008fe20007ffe0ff */
[----:B------:R1:W-:Y:S01]  /*b6b0*/  STL [R1+0x607c], R8 ;  /* 0x00607c0801007387 */ /* 0x0003e20000100800 */
[----:B------:R-:W-:Y:S01]  /*b6c0*/  IABS R10, R7 ;  /* 0x00000007000a7213 */ /* 0x000fe20000000000 */
[C---:B------:R-:W-:Y:S01]  /*b6d0*/  IMAD.HI.U32 R5, R252.reuse, R17, RZ ;  /* 0x00000011fc057227 */ /* 0x040fe200078e00ff */
[----:B------:R-:W-:Y:S01]  /*b6e0*/  IABS R9, R6 ;  /* 0x0000000600097213 */ /* 0x000fe20000000000 */
[----:B------:R-:W-:Y:S02]  /*b6f0*/  STL [R1+0x6084], R7 ;  /* 0x0060840701007387 */ /* 0x000fe40000100800 */
[----:B------:R-:W-:-:S02]  /*b700*/  IMAD.HI.U32 R4, R252, R188, RZ ;  /* 0x000000bcfc047227 */ /* 0x000fc400078e00ff */
[----:B------:R-:W-:Y:S02]  /*b710*/  STL [R1+0x6088], R6 ;  /* 0x0060880601007387 */ /* 0x000fe40000100800 */
[C---:B------:R-:W-:Y:S01]  /*b720*/  IMAD R21, R251.reuse, R0, R21 ;  /* 0x00000000fb157224 */ /* 0x040fe200078e0215 */
[----:B------:R-:W-:Y:S01]  /*b730*/  IADD3 R4, -R4, RZ, RZ ;  /* 0x000000ff04047210 */ /* 0x000fe20007ffe1ff */
[----:B------:R-:W-:Y:S02]  /*b740*/  IMAD R29, R251, R3, R29 ;  /* 0x00000003fb1d7224 */ /* 0x000fe400078e021d */
[----:B------:R-:W-:-:S04]  /*b750*/  IMAD.HI.U32 R0, R252, R16, RZ ;  /* 0x00000010fc007227 */ /* 0x000fc800078e00ff */
[----:B------:R-:W-:Y:S01]  /*b760*/  IMAD.MOV R2, RZ, RZ, -R2 ;  /* 0x000000ffff027224 */ /* 0x000fe200078e0a02 */
[----:B------:R-:W-:Y:S01]  /*b770*/  IADD3 R0, -R0, RZ, RZ ;  /* 0x000000ff00007210 */ /* 0x000fe20007ffe1ff */
[----:B------:R-:W-:-:S04]  /*b780*/  IMAD.HI.U32 R3, R252, R24, RZ ;  /* 0x00000018fc037227 */ /* 0x000fc800078e00ff */
[----:B------:R-:W-:Y:S01]  /*b790*/  IMAD.MOV R5, RZ, RZ, -R5 ;  /* 0x000000ffff057224 */ /* 0x000fe200078e0a05 */
[----:B------:R-:W-:Y:S01]  /*b7a0*/  IADD3 R3, -R3, RZ, RZ ;  /* 0x000000ff03037210 */ /* 0x000fe20007ffe1ff */
[C---:B------:R-:W-:Y:S02]  /*b7b0*/  IMAD R185, R251.reuse, R2, R185 ;  /* 0x00000002fbb97224 */ /* 0x040fe400078e02b9 */
[----:B------:R-:W-:Y:S02]  /*b7c0*/  IMAD R17, R251, R5, R17 ;  /* 0x00000005fb117224 */ /* 0x000fe400078e0211 */
[----:B------:R-:W-:-:S04]  /*b7d0*/  IMAD.HI.U32 R2, R252, R180, RZ ;  /* 0x000000b4fc027227 */ /* 0x000fc800078e00ff */
[----:B------:R-:W-:Y:S01]  /*b7e0*/  IMAD.HI.U32 R5, R252, R12, RZ ;  /* 0x0000000cfc057227 */ /* 0x000fe200078e00ff */
[----:B------:R-:W-:-:S03]  /*b7f0*/  IADD3 R2, -R2, RZ, RZ ;  /* 0x000000ff02027210 */ /* 0x000fc60007ffe1ff */
[----:B------:R-:W-:Y:S02]  /*b800*/  IMAD R188, R251, R4, R188 ;  /* 0x00000004fbbc7224 */ /* 0x000fe400078e02bc */
[----:B------:R-:W-:-:S04]  /*b810*/  IMAD.HI.U32 R4, R252, R183, RZ ;  /* 0x000000b7fc047227 */ /* 0x000fc800078e00ff */
[----:B------:R-:W-:Y:S01]  /*b820*/  IMAD R16, R251, R0, R16 ;  /* 0x00000000fb107224 */ /* 0x000fe200078e0210 */
[----:B------:R-:W-:Y:S01]  /*b830*/  IADD3 R0, -R5, RZ, RZ ;  /* 0x000000ff05007210 */ /* 0x000fe20007ffe1ff */
[----:B------:R-:W-:Y:S02]  /*b840*/  IMAD R24, R251, R3, R24 ;  /* 0x00000003fb187224 */ /* 0x000fe400078e0218 */
[----:B------:R-:W-:-:S04]  /*b850*/  IMAD.HI.U32 R3, R252, R19, RZ ;  /* 0x00000013fc037227 */ /* 0x000fc800078e00ff */
[----:B------:R-:W-:Y:S02]  /*b860*/  IMAD.MOV R4, RZ, RZ, -R4 ;  /* 0x000000ffff047224 */ /* 0x000fe400078e0a04 */
[C---:B------:R-:W-:Y:S02]  /*b870*/  IMAD R180, R251.reuse, R2, R180 ;  /* 0x00000002fbb47224 */ /* 0x040fe400078e02b4 */
[----:B------:R-:W-:Y:S02]  /*b880*/  IMAD.MOV R3, RZ, RZ, -R3 ;  /* 0x000000ffff037224 */ /* 0x000fe400078e0a03 */
[C---:B------:R-:W-:Y:S01]  /*b890*/  IMAD R12, R251.reuse, R0, R12 ;  /* 0x00000000fb0c7224 */ /* 0x040fe200078e020c */
[----:B------:R-:W-:Y:S01]  /*b8a0*/  IADD3 R0, R246, 0x1d7, RZ ;  /* 0x000001d7f6007810 */ /* 0x000fe20007ffe0ff */
[----:B------:R-:W-:Y:S02]  /*b8b0*/  IMAD R183, R251, R4, R183 ;  /* 0x00000004fbb77224 */ /* 0x000fe400078e02b7 */
[C---:B------:R-:W-:Y:S01]  /*b8c0*/  IMAD.HI.U32 R2, R252.reuse, R175, RZ ;  /* 0x000000affc027227 */ /* 0x040fe200078e00ff */
[----:B-1----:R-:W-:Y:S01]  /*b8d0*/  IABS R8, R0 ;  /* 0x0000000000087213 */ /* 0x002fe20000000000 */
[----:B------:R1:W-:Y:S02]  /*b8e0*/  STL [R1+0x608c], R0 ;  /* 0x00608c0001007387 */ /* 0x0003e40000100800 */
[----:B------:R-:W-:-:S04]  /*b8f0*/  IMAD.HI.U32 R4, R252, R178, RZ ;  /* 0x000000b2fc047227 */ /* 0x000fc800078e00ff */
[----:B------:R-:W-:Y:S02]  /*b900*/  IMAD R19, R251, R3, R19 ;  /* 0x00000003fb137224 */ /* 0x000fe400078e0213 */
[----:B------:R-:W-:Y:S02]  /*b910*/  IMAD.MOV R2, RZ, RZ, -R2 ;  /* 0x000000ffff027224 */ /* 0x000fe400078e0a02 */
[----:B------:R-:W-:-:S04]  /*b920*/  IMAD.HI.U32 R3, R252, R13, RZ ;  /* 0x0000000dfc037227 */ /* 0x000fc800078e00ff */
[----:B------:R-:W-:Y:S02]  /*b930*/  IMAD.MOV R4, RZ, RZ, -R4 ;  /* 0x000000ffff047224 */ /* 0x000fe400078e0a04 */
[----:B-1----:R-:W-:-:S04]  /*b940*/  IMAD.HI.U32 R0, R252, R11, RZ ;  /* 0x0000000bfc007227 */ /* 0x002fc800078e00ff */
[C---:B------:R-:W-:Y:S02]  /*b950*/  IMAD R175, R251.reuse, R2, R175 ;  /* 0x00000002fbaf7224 */ /* 0x040fe400078e02af */
[----:B------:R-:W-:Y:S02]  /*b960*/  IMAD.MOV R3, RZ, RZ, -R3 ;  /* 0x000000ffff037224 */ /* 0x000fe400078e0a03 */
[----:B------:R-:W-:Y:S02]  /*b970*/  IMAD R178, R251, R4, R178 ;  /* 0x00000004fbb27224 */ /* 0x000fe400078e02b2 */
[----:B------:R-:W-:-:S04]  /*b980*/  IMAD.HI.U32 R2, R252, R170, RZ ;  /* 0x000000aafc027227 */ /* 0x000fc800078e00ff */
[----:B------:R-:W-:-:S04]  /*b990*/  IMAD.HI.U32 R4, R252, R173, RZ ;  /* 0x000000adfc047227 */ /* 0x000fc800078e00ff */
[----:B------:R-:W-:Y:S02]  /*b9a0*/  IMAD.MOV R0, RZ, RZ, -R0 ;  /* 0x000000ffff007224 */ /* 0x000fe400078e0a00 */
[C---:B------:R-:W-:Y:S01]  /*b9b0*/  IMAD R13, R251.reuse, R3, R13 ;  /* 0x00000003fb0d7224 */ /* 0x040fe200078e020d */
[----:B------:R-:W-:Y:S01]  /*b9c0*/  IADD3 R3, R246, 0x1d8, RZ ;  /* 0x000001d8f6037810 */ /* 0x000fe20007ffe0ff */
[----:B------:R-:W-:Y:S02]  /*b9d0*/  IMAD.MOV R2, RZ, RZ, -R2 ;  /* 0x000000ffff027224 */ /* 0x000fe400078e0a02 */
[----:B------:R-:W-:Y:S01]  /*b9e0*/  IMAD.MOV R4, RZ, RZ, -R4 ;  /* 0x000000ffff047224 */ /* 0x000fe200078e0a04 */
[----:B------:R-:W1:Y:S01]  /*b9f0*/  S2R R211, SR_TID.X ;  /* 0x0000000000d37919 */ /* 0x000e620000002100 */
[C---:B------:R-:W-:Y:S01]  /*ba00*/  IMAD R11, R251.reuse, R0, R11 ;  /* 0x00000000fb0b7224 */ /* 0x040fe200078e020b */
[----:B------:R-:W-:Y:S01]  /*ba10*/  IABS R7, R3 ;  /* 0x0000000300077213 */ /* 0x000fe20000000000 */
[C---:B------:R-:W-:Y:S01]  /*ba20*/  IMAD R170, R251.reuse, R2, R170 ;  /* 0x00000002fbaa7224 */ /* 0x040fe200078e02aa */
[----:B------:R2:W-:Y:S01]  /*ba30*/  STL [R1+0x6090], R3 ;  /* 0x0060900301007387 */ /* 0x0005e20000100800 */
[----:B------:R-:W-:-:S02]  /*ba40*/  IMAD R173, R251, R4, R173 ;  /* 0x00000004fbad7224 */ /* 0x000fc400078e02ad */
[C---:B------:R-:W-:Y:S01]  /*ba50*/  IMAD.HI.U32 R2, R252.reuse, R165, RZ ;  /* 0x000000a5fc027227 */ /* 0x040fe200078e00ff */
[----:B------:R3:W-:Y:S03]  /*ba60*/  STL [R1+0x639c], R11 ;  /* 0x00639c0b01007387 */ /* 0x0007e60000100800 */
[----:B------:R-:W-:-:S04]  /*ba70*/  IMAD.HI.U32 R4, R252, R168, RZ ;  /* 0x000000a8fc047227 */ /* 0x000fc800078e00ff */
[----:B------:R-:W-:Y:S01]  /*ba80*/  IMAD.MOV R2, RZ, RZ, -R2 ;  /* 0x000000ffff027224 */ /* 0x000fe200078e0a02 */
[----:B------:R-:W-:Y:S01]  /*ba90*/  IADD3 R4, -R4, RZ, RZ ;  /* 0x000000ff04047210 */ /* 0x000fe20007ffe1ff */
[C---:B--2---:R-:W-:Y:S01]  /*baa0*/  IMAD.HI.U32 R3, R252.reuse, R9, RZ ;  /* 0x00000009fc037227 */ /* 0x044fe200078e00ff */
[----:B---3--:R-:W2:Y:S03]  /*bab0*/  LDL R11, [R1+0x3718] ;  /* 0x00371800010b7983 */ /* 0x008ea60000100800 */
[----:B------:R-:W-:Y:S02]  /*bac0*/  IMAD R165, R251, R2, R165 ;  /* 0x00000002fba57224 */ /* 0x000fe400078e02a5 */
[----:B------:R-:W-:-:S04]  /*bad0*/  IMAD.HI.U32 R2, R252, R160, RZ ;  /* 0x000000a0fc027227 */ /* 0x000fc800078e00ff */
[----:B------:R-:W-:Y:S01]  /*bae0*/  IMAD R168, R251, R4, R168 ;  /* 0x00000004fba87224 */ /* 0x000fe200078e02a8 */
[----:B------:R-:W-:Y:S01]  /*baf0*/  IADD3 R2, -R2, RZ, RZ ;  /* 0x000000ff02027210 */ /* 0x000fe20007ffe1ff */
[----:B------:R-:W-:-:S04]  /*bb00*/  IMAD.HI.U32 R4, R252, R163, RZ ;  /* 0x000000a3fc047227 */ /* 0x000fc800078e00ff */
[----:B------:R-:W-:Y:S02]  /*bb10*/  IMAD.MOV R4, RZ, RZ, -R4 ;  /* 0x000000ffff047224 */ /* 0x000fe400078e0a04 */
[C---:B------:R-:W-:Y:S02]  /*bb20*/  IMAD R160, R251.reuse, R2, R160 ;  /* 0x00000002fba07224 */ /* 0x040fe400078e02a0 */
[----:B------:R-:W-:Y:S02]  /*bb30*/  IMAD R163, R251, R4, R163 ;  /* 0x00000004fba37224 */ /* 0x000fe400078e02a3 */
[----:B------:R-:W-:-:S04]  /*bb40*/  IMAD.HI.U32 R2, R252, R155, RZ ;  /* 0x0000009bfc027227 */ /* 0x000fc800078e00ff */
[----:B------:R-:W-:-:S04]  /*bb50*/  IMAD.HI.U32 R4, R252, R158, RZ ;  /* 0x0000009efc047227 */ /* 0x000fc800078e00ff */
[----:B------:R-:W-:Y:S02]  /*bb60*/  IMAD.MOV R2, RZ, RZ, -R2 ;  /* 0x000000ffff027224 */ /* 0x000fe400078e0a02 */
        /* <DEDUP_REMOVED lines=11> */
[----:B------:R-:W-:Y:S01]  /*bc20*/  IMAD.MOV R2, RZ, RZ, -R2 ;  /* 0x000000ffff027224 */ /* 0x000fe200078e0a02 */
[----:B------:R-:W-:Y:S01]  /*bc30*/  IADD3 R4, -R4, RZ, RZ ;  /* 0x000000ff04047210 */ /* 0x000fe20007ffe1ff */
[----:B------:R-:W-:Y:S02]  /*bc40*/  IMAD.MOV R3, RZ, RZ, -R3 ;  /* 0x000000ffff037224 */ /* 0x000fe400078e0a03 */
        /* <DEDUP_REMOVED lines=23> */
[----:B------:R-:W-:-:S03]  /*bdc0*/  IADD3 R4, -R4, RZ, RZ ;  /* 0x000000ff04047210 */ /* 0x000fc60007ffe1ff */
        /* <DEDUP_REMOVED lines=135> */
[----:B------:R-:W-:Y:S01]  /*c640*/  IMAD.HI.U32 R4, R252, R14, RZ ;  /* 0x0000000efc047227 */ /* 0x000fe200078e00ff */
[----:B--2---:R-:W-:-:S03]  /*c650*/  IADD3 R6, R11, 0x1d9, RZ ;  /* 0x000001d90b067810 */ /* 0x004fc60007ffe0ff */
[----:B------:R-:W-:Y:S02]  /*c660*/  IMAD.MOV R2, RZ, RZ, -R2 ;  /* 0x000000ffff027224 */ /* 0x000fe400078e0a02 */
[----:B------:R-:W-:Y:S02]  /*c670*/  IMAD.MOV R4, RZ, RZ, -R4 ;  /* 0x000000ffff047224 */ /* 0x000fe400078e0a04 */
[C---:B------:R-:W-:Y:S02]  /*c680*/  IMAD R10, R251.reuse, R2, R10 ;  /* 0x00000002fb0a7224 */ /* 0x040fe400078e020a */
[----:B------:R-:W-:Y:S02]  /*c690*/  IMAD R14, R251, R4, R14 ;  /* 0x00000004fb0e7224 */ /* 0x000fe400078e020e */
[C---:B------:R-:W-:Y:S01]  /*c6a0*/  IMAD.HI.U32 R2, R252.reuse, R7, RZ ;  /* 0x00000007fc027227 */ /* 0x040fe200078e00ff */
[----:B------:R2:W-:Y:S03]  /*c6b0*/  STL [R1+0x6078], R6 ;  /* 0x0060780601007387 */ /* 0x0005e60000100800 */
[----:B------:R-:W-:Y:S01]  /*c6c0*/  IMAD.HI.U32 R4, R252, R8, RZ ;  /* 0x00000008fc047227 */ /* 0x000fe200078e00ff */
[----:B------:R-:W-:-:S03]  /*c6d0*/  IADD3 R212, R11, 0x1dd, RZ ;  /* 0x000001dd0bd47810 */ /* 0x000fc60007ffe0ff */
[----:B------:R-:W-:Y:S01]  /*c6e0*/  IMAD.MOV R2, RZ, RZ, -R2 ;  /* 0x000000ffff027224 */ /* 0x000fe200078e0a02 */
[----:B------:R-:W-:Y:S02]  /*c6f0*/  IADD3 R0, -R4, RZ, RZ ;  /* 0x000000ff04007210 */ /* 0x000fe40007ffe1ff */
[----:B--2---:R-:W-:Y:S01]  /*c700*/  IABS R6, R6 ;  /* 0x0000000600067213 */ /* 0x004fe20000000000 */
[C---:B------:R-:W-:Y:S01]  /*c710*/  IMAD R7, R251.reuse, R2, R7 ;  /* 0x00000002fb077224 */ /* 0x040fe200078e0207 */
[----:B------:R-:W-:Y:S01]  /*c720*/  IABS R246, R212 ;  /* 0x000000d400f67213 */ /* 0x000fe20000000000 */
[----:B------:R-:W-:Y:S01]  /*c730*/  IMAD R8, R251, R0, R8 ;  /* 0x00000000fb087224 */ /* 0x000fe200078e0208 */
[C---:B------:R-:W-:Y:S01]  /*c740*/  IADD3 R5, R11.reuse, 0x1da, RZ ;  /* 0x000001da0b057810 */ /* 0x040fe20007ffe0ff */
[----:B------:R-:W-:Y:S01]  /*c750*/  IMAD.HI.U32 R2, R252, R6, RZ ;  /* 0x00000006fc027227 */ /* 0x000fe200078e00ff */
[----:B------:R-:W-:-:S03]  /*c760*/  IADD3 R0, R11, 0x1db, RZ ;  /* 0x000001db0b007810 */ /* 0x000fc60007ffe0ff */
[----:B------:R-:W-:Y:S01]  /*c770*/  IMAD R9, R251, R3, R9 ;  /* 0x00000003fb097224 */ /* 0x000fe200078e0209 */
[----:B------:R-:W-:Y:S01]  /*c780*/  IADD3 R3, R11, 0x1dc, RZ ;  /* 0x000001dc0b037810 */ /* 0x000fe20007ffe0ff */
[----:B------:R-:W-:Y:S02]  /*c790*/  IMAD.MOV.U32 R230, RZ, RZ, R245 ;  /* 0x000000ffffe67224 */ /* 0x000fe400078e00f5 */
[----:B------:R-:W-:Y:S01]  /*c7a0*/  IMAD.MOV R245, RZ, RZ, -R2 ;  /* 0x000000fffff57224 */ /* 0x000fe200078e0a02 */
[----:B------:R2:W-:Y:S01]  /*c7b0*/  STL [R1+0x6070], R5 ;  /* 0x0060700501007387 */ /* 0x0005e20000100800 */
[----:B------:R-:W-:Y:S01]  /*c7c0*/  IMAD.MOV.U32 R2, RZ, RZ, R246 ;  /* 0x000000ffff027224 */ /* 0x000fe200078e00f6 */
[----:B-1----:R-:W-:Y:S01]  /*c7d0*/  LOP3.LUT R211, R211, 0x7f, RZ, 0xc0, !PT ;  /* 0x0000007fd3d37812 */ /* 0x002fe200078ec0ff */
[----:B------:R-:W-:Y:S01]  /*c7e0*/  IMAD R6, R251, R245, R6 ;  /* 0x000000f5fb067224 */ /* 0x000fe200078e0206 */
[----:B------:R1:W-:Y:S01]  /*c7f0*/  STL [R1+0x6060], R0 ;  /* 0x0060600001007387 */ /* 0x0003e20000100800 */
[----:B------:R-:W-:Y:S01]  /*c800*/  IMAD.HI.U32 R245, R252, R2, RZ ;  /* 0x00000002fcf57227 */ /* 0x000fe200078e00ff */
[----:B------:R-:W-:-:S02]  /*c810*/  IABS R4, R0 ;  /* 0x0000000000047213 */ /* 0x000fc40000000000 */
[----:B------:R3:W-:Y:S01]  /*c820*/  STL [R1+0x6058], R3 ;  /* 0x0060580301007387 */ /* 0x0007e20000100800 */
[----:B--2---:R-:W-:Y:S01]  /*c830*/  IABS R5, R5 ;  /* 0x0000000500057213 */ /* 0x004fe20000000000 */
[----:B------:R-:W-:Y:S01]  /*c840*/  IMAD R218, R248, 0x200, R211 ;  /* 0x00000200f8da7824 */ /* 0x000fe200078e02d3 */
[----:B------:R-:W-:-:S03]  /*c850*/  IADD3 R245, -R245, RZ, RZ ;  /* 0x000000fff5f57210 */ /* 0x000fc60007ffe1ff */
[----:B-1----:R-:W-:Y:S01]  /*c860*/  IMAD.HI.U32 R0, R252, R5, RZ ;  /* 0x00000005fc007227 */ /* 0x002fe200078e00ff */
[----:B---3--:R-:W-:-:S04]  /*c870*/  IABS R3, R3 ;  /* 0x0000000300037213 */ /* 0x008fc80000000000 */
[----:B------:R-:W-:Y:S01]  /*c880*/  IADD3 R0, -R0, RZ, RZ ;  /* 0x000000ff00007210 */ /* 0x000fe20007ffe1ff */
[----:B------:R-:W-:Y:S01]  /*c890*/  IMAD.HI.U32 R246, R252, R3, RZ ;  /* 0x00000003fcf67227 */ /* 0x000fe200078e00ff */
[C---:B------:R-:W-:Y:S02]  /*c8a0*/  IADD3 R213, R218.reuse, 0x180, RZ ;  /* 0x00000180dad57810 */ /* 0x040fe40007ffe0ff */
[----:B------:R-:W-:Y:S01]  /*c8b0*/  IADD3 R223, R218, 0x80, RZ ;  /* 0x00000080dadf7810 */ /* 0x000fe20007ffe0ff */
[----:B------:R-:W-:Y:S01]  /*c8c0*/  IMAD.HI.U32 R247, R252, R4, RZ ;  /* 0x00000004fcf77227 */ /* 0x000fe200078e00ff */
[----:B------:R-:W-:-:S03]  /*c8d0*/  IADD3 R221, R218, 0x100, RZ ;  /* 0x00000100dadd7810 */ /* 0x000fc60007ffe0ff */
[----:B------:R-:W-:Y:S02]  /*c8e0*/  IMAD.MOV R246, RZ, RZ, -R246 ;  /* 0x000000fffff67224 */ /* 0x000fe400078e0af6 */
[C---:B------:R-:W-:Y:S01]  /*c8f0*/  IMAD R2, R251.reuse, R245, R2 ;  /* 0x000000f5fb027224 */ /* 0x040fe200078e0202 */
[----:B------:R-:W-:Y:S01]  /*c900*/  IABS R245, R218 ;  /* 0x000000da00f57213 */ /* 0x000fe20000000000 */
[----:B------:R1:W-:Y:S01]  /*c910*/  STL [R1+0x6054], R212 ;  /* 0x006054d401007387 */ /* 0x0003e20000100800 */
[C---:B------:R-:W-:Y:S01]  /*c920*/  IMAD R5, R251.reuse, R0, R5 ;  /* 0x00000000fb057224 */ /* 0x040fe200078e0205 */
[----:B------:R-:W-:Y:S01]  /*c930*/  IABS R248, R213 ;  /* 0x000000d500f87213 */ /* 0x000fe20000000000 */
[----:B------:R-:W-:Y:S01]  /*c940*/  IMAD.MOV R0, RZ, RZ, -R247 ;  /* 0x000000ffff007224 */ /* 0x000fe200078e0af7 */
[----:B------:R-:W-:Y:S01]  /*c950*/  IABS R247, R221 ;  /* 0x000000dd00f77213 */ /* 0x000fe20000000000 */
[----:B------:R-:W-:Y:S01]  /*c960*/  IMAD R3, R251, R246, R3 ;  /* 0x000000f6fb037224 */ /* 0x000fe200078e0203 */
[----:B------:R-:W-:Y:S01]  /*c970*/  IABS R246, R223 ;  /* 0x000000df00f67213 */ /* 0x000fe20000000000 */
[----:B------:R-:W-:Y:S01]  /*c980*/  IMAD.HI.U32 R250, R230, R245, RZ ;  /* 0x000000f5e6fa7227 */ /* 0x000fe200078e00ff */
[----:B-1----:R-:W-:-:S03]  /*c990*/  IADD3 R212, R11, 0x1de, RZ ;  /* 0x000001de0bd47810 */ /* 0x002fc60007ffe0ff */
[----:B------:R-:W-:Y:S02]  /*c9a0*/  IMAD R4, R251, R0, R4 ;  /* 0x00000000fb047224 */ /* 0x000fe400078e0204 */
[----:B------:R-:W-:Y:S01]  /*c9b0*/  IMAD.HI.U32 R211, R230, R248, RZ ;  /* 0x000000f8e6d37227 */ /* 0x000fe200078e00ff */
[----:B------:R-:W-:Y:S01]  /*c9c0*/  IABS R0, R212 ;  /* 0x000000d400007213 */ /* 0x000fe20000000000 */
[----:B------:R1:W-:Y:S01]  /*c9d0*/  STL [R1+0x6040], R212 ;  /* 0x006040d401007387 */ /* 0x0003e20000100800 */
[----:B------:R-:W-:Y:S01]  /*c9e0*/  IADD3 R250, -R250, RZ, RZ ;  /* 0x000000fffafa7210 */ /* 0x000fe20007ffe1ff */
[----:B------:R-:W-:-:S04]  /*c9f0*/  IMAD.HI.U32 R214, R230, R246, RZ ;  /* 0x000000f6e6d67227 */ /* 0x000fc800078e00ff */
[----:B------:R-:W-:Y:S02]  /*ca00*/  IMAD.MOV R211, RZ, RZ, -R211 ;  /* 0x000000ffffd37224 */ /* 0x000fe400078e0ad3 */
[----:B-1----:R-:W-:Y:S01]  /*ca10*/  IMAD.HI.U32 R212, R230, R247, RZ ;  /* 0x000000f7e6d47227 */ /* 0x002fe200078e00ff */
[----:B------:R-:W-:-:S03]  /*ca20*/  IABS R230, c[0x0][0x178] ;  /* 0x00005e0000e67a13 */ /* 0x000fc60000000000 */
[----:B------:R-:W-:Y:S02]  /*ca30*/  IMAD.MOV R214, RZ, RZ, -R214 ;  /* 0x000000ffffd67224 */ /* 0x000fe400078e0ad6 */
[----:B------:R-:W-:Y:S01]  /*ca40*/  IMAD.MOV R212, RZ, RZ, -R212 ;  /* 0x000000ffffd47224 */ /* 0x000fe200078e0ad4 */
[C---:B------:R-:W-:Y:S01]  /*ca50*/  IADD3 R217, R11.reuse, 0x1df, RZ ;  /* 0x000001df0bd97810 */ /* 0x040fe20007ffe0ff */
[C---:B------:R-:W-:Y:S01]  /*ca60*/  IMAD R222, R230.reuse, R250, R245 ;  /* 0x000000fae6de7224 */ /* 0x040fe200078e02f5 */
[----:B------:R-:W-:Y:S01]  /*ca70*/  STL [R1+0x3714], R218 ;  /* 0x003714da01007387 */ /* 0x000fe20000100800 */
[C---:B------:R-:W-:Y:S01]  /*ca80*/  IMAD R245, R230.reuse, R211, R248 ;  /* 0x000000d3e6f57224 */ /* 0x040fe200078e02f8 */
[C---:B------:R-:W-:Y:S01]  /*ca90*/  IADD3 R216, R11.reuse, 0x1e0, RZ ;  /* 0x000001e00bd87810 */ /* 0x040fe20007ffe0ff */
[C---:B------:R-:W-:Y:S01]  /*caa0*/  IMAD R220, R230.reuse, R214, R246 ;  /* 0x000000d6e6dc7224 */ /* 0x040fe200078e02f6 */
[C---:B------:R-:W-:Y:S01]  /*cab0*/  IADD3 R211, R11.reuse, 0x1e3, RZ ;  /* 0x000001e30bd37810 */ /* 0x040fe20007ffe0ff */
[----:B------:R-:W-:Y:S01]  /*cac0*/  STL [R1+0x371c], R223 ;  /* 0x00371cdf01007387 */ /* 0x000fe20000100800 */
[----:B------:R-:W-:Y:S01]  /*cad0*/  IMAD R215, R230, R212, R247 ;  /* 0x000000d4e6d77224 */ /* 0x000fe200078e02f7 */
[----:B------:R-:W-:-:S02]  /*cae0*/  IADD3 R214, R11, 0x1e1, RZ ;  /* 0x000001e10bd67810 */ /* 0x000fc40007ffe0ff */
[----:B------:R-:W-:Y:S01]  /*caf0*/  STL [R1+0x3724], R221 ;  /* 0x003724dd01007387 */ /* 0x000fe20000100800 */
[----:B------:R-:W-:Y:S02]  /*cb00*/  IADD3 R212, R11, 0x1e2, RZ ;  /* 0x000001e20bd47810 */ /* 0x000fe40007ffe0ff */
[----:B------:R-:W-:Y:S01]  /*cb10*/  IABS R250, R211 ;  /* 0x000000d300fa7213 */ /* 0x000fe20000000000 */
[----:B------:R-:W-:Y:S04]  /*cb20*/  STL [R1+0x3720], R213 ;  /* 0x003720d501007387 */ /* 0x000fe80000100800 */
[----:B------:R-:W-:Y:S04]  /*cb30*/  STL [R1+0x6010], R217 ;  /* 0x006010d901007387 */ /* 0x000fe80000100800 */
[----:B------:R-:W-:Y:S04]  /*cb40*/  STL [R1+0x6000], R216 ;  /* 0x006000d801007387 */ /* 0x000fe80000100800 */
[----:B------:R1:W-:Y:S04]  /*cb50*/  STL [R1+0x6018], R214 ;  /* 0x006018d601007387 */ /* 0x0003e80000100800 */
[----:B------:R-:W-:Y:S01]  /*cb60*/  STL [R1+0x6028], R212 ;  /* 0x006028d401007387 */ /* 0x000fe20000100800 */
[----:B------:R-:W-:-:S03]  /*cb70*/  IABS R248, R214 ;  /* 0x000000d600f87213 */ /* 0x000fc60000000000 */
[----:B------:R2:W-:Y:S01]  /*cb80*/  STL [R1+0x6024], R211 ;  /* 0x006024d301007387 */ /* 0x0005e20000100800 */
[----:B------:R-:W-:Y:S01]  /*cb90*/  IABS R247, R216 ;  /* 0x000000d800f77213 */ /* 0x000fe20000000000 */
[----:B-1----:R-:W-:-:S04]  /*cba0*/  IMAD.HI.U32 R214, R252, R248, RZ ;  /* 0x000000f8fcd67227 */ /* 0x002fc800078e00ff */
[----:B--2---:R-:W-:-:S05]  /*cbb0*/  IMAD.HI.U32 R211, R252, R250, RZ ;  /* 0x000000fafcd37227 */ /* 0x004fca00078e00ff */
[----:B------:R-:W-:Y:S01]  /*cbc0*/  IADD3 R211, -R211, RZ, RZ ;  /* 0x000000ffd3d37210 */ /* 0x000fe20007ffe1ff */
[----:B------:R-:W-:Y:S01]  /*cbd0*/  IMAD.HI.U32 R216, R252, R247, RZ ;  /* 0x000000f7fcd87227 */ /* 0x000fe200078e00ff */
[----:B------:R-:W-:-:S03]  /*cbe0*/  ISETP.GT.U32.AND P2, PT, R230, R215, PT ;  /* 0x000000d7e600720c */ /* 0x000fc60003f44070 */
[----:B------:R-:W-:Y:S01]  /*cbf0*/  IMAD R250, R251, R211, R250 ;  /* 0x000000d3fbfa7224 */ /* 0x000fe200078e02fa */
[----:B------:R-:W-:Y:S01]  /*cc00*/  IADD3 R211, R11, 0x1e4, RZ ;  /* 0x000001e40bd37810 */ /* 0x000fe20007ffe0ff */
[----:B------:R-:W-:Y:S02]  /*cc10*/  IMAD.MOV R214, RZ, RZ, -R214 ;  /* 0x000000ffffd67224 */ /* 0x000fe400078e0ad6 */
[----:B------:R-:W-:Y:S01]  /*cc20*/  IMAD.MOV R216, RZ, RZ, -R216 ;  /* 0x000000ffffd87224 */ /* 0x000fe200078e0ad8 */
[C---:B------:R-:W-:Y:S01]  /*cc30*/  ISETP.GT.U32.AND P0, PT, R230.reuse, R222, PT ;  /* 0x000000dee600720c */ /* 0x040fe20003f04070 */
[----:B------:R-:W-:Y:S01]  /*cc40*/  IMAD.MOV.U32 R231, RZ, RZ, R249 ;  /* 0x000000ffffe77224 */ /* 0x000fe200078e00f9 */
[----:B------:R-:W-:Y:S01]  /*cc50*/  ISETP.GT.U32.AND P1, PT, R230, R220, PT ;  /* 0x000000dce600720c */ /* 0x000fe20003f24070 */
[----:B------:R-:W-:Y:S01]  /*cc60*/  IMAD.HI.U32 R249, R252, R0, RZ ;  /* 0x00000000fcf97227 */ /* 0x000fe200078e00ff */
[----:B------:R-:W-:Y:S01]  /*cc70*/  ISETP.GT.U32.AND P3, PT, R230, R245, PT ;  /* 0x000000f5e600720c */ /* 0x000fe20003f64070 */
[----:B------:R1:W-:Y:S01]  /*cc80*/  STL [R1+0x5ff4], R211 ;  /* 0x005ff4d301007387 */ /* 0x0003e20000100800 */
[----:B------:R-:W-:Y:S01]  /*cc90*/  IABS R246, R217 ;  /* 0x000000d900f67213 */ /* 0x000fe20000000000 */
[----:B------:R-:W-:-:S02]  /*cca0*/  IMAD R248, R251, R214, R248 ;  /* 0x000000d6fbf87224 */ /* 0x000fc400078e02f8 */
[----:B------:R-:W-:Y:S01]  /*ccb0*/  IMAD R247, R251, R216, R247 ;  /* 0x000000d8fbf77224 */ /* 0x000fe200078e02f7 */
[----:B------:R-:W2:Y:S01]  /*ccc0*/  LDL.LU R214, [R1+0x50] ;  /* 0x0000500001d67983 */ /* 0x000ea20000300800 */
[----:B------:R-:W-:-:S03]  /*ccd0*/  IMAD.MOV R249, RZ, RZ, -R249 ;  /* 0x000000fffff97224 */ /* 0x000fc600078e0af9 */
[----:B------:R-:W3:Y:S01]  /*cce0*/  LDL.LU R216, [R1+0x4c] ;  /* 0x00004c0001d87983 */ /* 0x000ee20000300800 */
[----:B------:R-:W-:Y:S01]  /*ccf0*/  IMAD.HI.U32 R217, R252, R246, RZ ;  /* 0x000000f6fcd97227 */ /* 0x000fe200078e00ff */
[----:B------:R-:W-:-:S03]  /*cd00*/  @!P2 IADD3 R215, R215, -R230, RZ ;  /* 0x800000e6d7d7a210 */ /* 0x000fc60007ffe0ff */
[----:B------:R-:W-:Y:S01]  /*cd10*/  IMAD R0, R251, R249, R0 ;  /* 0x000000f9fb007224 */ /* 0x000fe200078e0200 */
[----:B------:R-:W-:Y:S01]  /*cd20*/  IABS R249, R212 ;  /* 0x000000d400f97213 */ /* 0x000fe20000000000 */
[--C-:B------:R-:W-:Y:S01]  /*cd30*/  @!P0 IMAD.IADD R222, R222, 0x1, -R230.reuse ;  /* 0x00000001dede8824 */ /* 0x100fe200078e0ae6 */
[----:B------:R-:W-:Y:S01]  /*cd40*/  IADD3 R217, -R217, RZ, RZ ;  /* 0x000000ffd9d97210 */ /* 0x000fe20007ffe1ff */
[--C-:B------:R-:W-:Y:S01]  /*cd50*/  @!P1 IMAD.IADD R220, R220, 0x1, -R230.reuse ;  /* 0x00000001dcdc9824 */ /* 0x100fe200078e0ae6 */
[----:B------:R-:W-:Y:S01]  /*cd60*/  ISETP.GT.U32.AND P2, PT, R230, R215, PT ;  /* 0x000000d7e600720c */ /* 0x000fe20003f44070 */
[----:B------:R-:W-:Y:S02]  /*cd70*/  @!P3 IMAD.IADD R245, R245, 0x1, -R230 ;  /* 0x00000001f5f5b824 */ /* 0x000fe400078e0ae6 */
[----:B------:R-:W-:Y:S01]  /*cd80*/  IMAD.HI.U32 R212, R252, R249, RZ ;  /* 0x000000f9fcd47227 */ /* 0x000fe200078e00ff */
[C---:B------:R-:W-:Y:S02]  /*cd90*/  ISETP.GT.U32.AND P0, PT, R230.reuse, R222, PT ;  /* 0x000000dee600720c */ /* 0x040fe40003f04070 */
[C---:B------:R-:W-:Y:S01]  /*cda0*/  ISETP.GT.U32.AND P1, PT, R230.reuse, R220, PT ;  /* 0x000000dce600720c */ /* 0x040fe20003f24070 */
[C---:B------:R-:W-:Y:S01]  /*cdb0*/  IMAD R246, R251.reuse, R217, R246 ;  /* 0x000000d9fbf67224 */ /* 0x040fe200078e02f6 */
[----:B------:R-:W-:Y:S01]  /*cdc0*/  ISETP.GT.U32.AND P3, PT, R230, R245, PT ;  /* 0x000000f5e600720c */ /* 0x000fe20003f64070 */
[----:B------:R-:W-:Y:S01]  /*cdd0*/  IMAD.MOV R212, RZ, RZ, -R212 ;  /* 0x000000ffffd47224 */ /* 0x000fe200078e0ad4 */
[----:B------:R-:W4:Y:S03]  /*cde0*/  LDL.LU R217, [R1+0x48] ;  /* 0x0000480001d97983 */ /* 0x000f260000300800 */
[----:B------:R-:W-:Y:S01]  /*cdf0*/  IMAD R249, R251, R212, R249 ;  /* 0x000000d4fbf97224 */ /* 0x000fe200078e02f9 */
[----:B------:R-:W-:Y:S01]  /*ce00*/  IADD3 R212, R11, 0x1e5, RZ ;  /* 0x000001e50bd47810 */ /* 0x000fe20007ffe0ff */
[----:B------:R-:W-:Y:S01]  /*ce10*/  @!P2 IMAD.IADD R215, R215, 0x1, -R230 ;  /* 0x00000001d7d7a824 */ /* 0x000fe200078e0ae6 */
[----:B------:R-:W-:-:S03]  /*ce20*/  ISETP.GE.AND P2, PT, R218, RZ, PT ;  /* 0x000000ffda00720c */ /* 0x000fc60003f46270 */
[----:B------:R-:W-:Y:S01]  /*ce30*/  STL [R1+0x5ff0], R212 ;  /* 0x005ff0d401007387 */ /* 0x000fe20000100800 */
[----:B------:R-:W-:Y:S01]  /*ce40*/  ISETP.GE.AND P4, PT, R221, RZ, PT ;  /* 0x000000ffdd00720c */ /* 0x000fe20003f86270 */
[--C-:B------:R-:W-:Y:S02]  /*ce50*/  @!P0 IMAD.IADD R222, R222, 0x1, -R230.reuse ;  /* 0x00000001dede8824 */ /* 0x100fe400078e0ae6 */
[----:B------:R-:W5:Y:S01]  /*ce60*/  LDL.LU R218, [R1+0x44] ;  /* 0x0000440001da7983 */ /* 0x000f620000300800 */
[----:B------:R-:W-:Y:S01]  /*ce70*/  @!P1 IMAD.IADD R220, R220, 0x1, -R230 ;  /* 0x00000001dcdc9824 */ /* 0x000fe200078e0ae6 */
[----:B------:R-:W-:Y:S02]  /*ce80*/  @!P3 IADD3 R245, R245, -R230, RZ ;  /* 0x800000e6f5f5b210 */ /* 0x000fe40007ffe0ff */
[----:B------:R-:W2:Y:S04]  /*ce90*/  LDL.LU R219, [R1+0x40] ;  /* 0x0000400001db7983 */ /* 0x000ea80000300800 */
[----:B------:R-:W2:Y:S04]  /*cea0*/  LDL.LU R221, [R1+0x3c] ;  /* 0x00003c0001dd7983 */ /* 0x000ea80000300800 */
[----:B------:R-:W2:Y:S01]  /*ceb0*/  LDL R230, [R1+0x589c] ;  /* 0x00589c0001e67983 */ /* 0x000ea20000100800 */
[----:B------:R-:W-:-:S02]  /*cec0*/  ISETP.GE.AND P3, PT, R223, RZ, PT ;  /* 0x000000ffdf00720c */ /* 0x000fc40003f66270 */
[----:B------:R-:W-:Y:S01]  /*ced0*/  ISETP.GE.AND P5, PT, R213, RZ, PT ;  /* 0x000000ffd500720c */ /* 0x000fe20003fa6270 */
[----:B------:R-:W-:Y:S01]  /*cee0*/  @!P2 IMAD.MOV R222, RZ, RZ, -R222 ;  /* 0x000000ffffdea224 */ /* 0x000fe200078e0ade */
[----:B------:R-:W-:Y:S01]  /*cef0*/  ISETP.GT.U32.AND P0, PT, R251, R231, PT ;  /* 0x000000e7fb00720c */ /* 0x000fe20003f04070 */
[----:B------:R-:W-:Y:S01]  /*cf00*/  @!P4 IMAD.MOV R215, RZ, RZ, -R215 ;  /* 0x000000ffffd7c224 */ /* 0x000fe200078e0ad7 */
[----:B------:R-:W-:Y:S02]  /*cf10*/  ISETP.NE.AND P1, PT, RZ, c[0x0][0x178], PT ;  /* 0x00005e00ff007a0c */ /* 0x000fe40003f25270 */
[----:B------:R-:W-:-:S05]  /*cf20*/  LOP3.LUT R213, RZ, c[0x0][0x178], RZ, 0x33, !PT ;  /* 0x00005e00ffd57a12 */ /* 0x000fca00078e33ff */
[----:B------:R-:W-:Y:S01]  /*cf30*/  @!P3 IMAD.MOV R220, RZ, RZ, -R220 ;  /* 0x000000ffffdcb224 */ /* 0x000fe200078e0adc */
[----:B------:R-:W-:Y:S02]  /*cf40*/  SEL R222, R213, R222, !P1 ;  /* 0x000000ded5de7207 */ /* 0x000fe40004800000 */
[----:B------:R-:W-:Y:S02]  /*cf50*/  @!P5 IADD3 R245, -R245, RZ, RZ ;  /* 0x000000fff5f5d210 */ /* 0x000fe40007ffe1ff */
[C---:B------:R-:W-:Y:S02]  /*cf60*/  SEL R220, R213.reuse, R220, !P1 ;  /* 0x000000dcd5dc7207 */ /* 0x040fe40004800000 */
[C---:B------:R-:W-:Y:S02]  /*cf70*/  SEL R215, R213.reuse, R215, !P1 ;  /* 0x000000d7d5d77207 */ /* 0x040fe40004800000 */
[----:B------:R-:W-:Y:S01]  /*cf80*/  SEL R213, R213, R245, !P1 ;  /* 0x000000f5d5d57207 */ /* 0x000fe20004800000 */
[----:B------:R-:W-:Y:S01]  /*cf90*/  STL [R1+0x5d0], R222 ;  /* 0x0005d0de01007387 */ /* 0x000fe20000100800 */
[----:B------:R-:W-:-:S03]  /*cfa0*/  @!P0 IMAD.IADD R231, R231, 0x1, -R251 ;  /* 0x00000001e7e78824 */ /* 0x000fc600078e0afb */
[----:B------:R1:W-:Y:S02]  /*cfb0*/  STL [R1+0x5cc], R220 ;  /* 0x0005ccdc01007387 */ /* 0x0003e40000100800 */
[----:B-1----:R-:W-:Y:S02]  /*cfc0*/  IABS R211, R211 ;  /* 0x000000d300d37213 */ /* 0x002fe40000000000 */
[----:B------:R-:W-:Y:S04]  /*cfd0*/  STL [R1+0x5c8], R215 ;  /* 0x0005c8d701007387 */ /* 0x000fe80000100800 */
[----:B------:R1:W-:Y:S01]  /*cfe0*/  STL [R1+0x5c4], R213 ;  /* 0x0005c4d501007387 */ /* 0x0003e20000100800 */
[----:B------:R-:W-:-:S03]  /*cff0*/  ISETP.GT.U32.AND P5, PT, R251, R231, PT ;  /* 0x000000e7fb00720c */ /* 0x000fc60003fa4070 */
[----:B------:R-:W5:Y:S01]  /*d000*/  LDL.LU R220, [R1+0x38] ;  /* 0x0000380001dc7983 */ /* 0x000f620000300800 */
[----:B------:R-:W-:Y:S01]  /*d010*/  IABS R212, R212 ;  /* 0x000000d400d47213 */ /* 0x000fe20000000000 */
[----:B------:R-:W-:Y:S02]  /*d020*/  IMAD.HI.U32 R245, R252, R211, RZ ;  /* 0x000000d3fcf57227 */ /* 0x000fe400078e00ff */
[----:B------:R-:W5:Y:S02]  /*d030*/  LDL.LU R222, [R1+0x34] ;  /* 0x0000340001de7983 */ /* 0x000f640000300800 */
[----:B------:R-:W-:Y:S02]  /*d040*/  IMAD.MOV R245, RZ, RZ, -R245 ;  /* 0x000000fffff57224 */ /* 0x000fe400078e0af5 */
[----:B------:R-:W5:Y:S01]  /*d050*/  LDL.LU R223, [R1+0x30] ;  /* 0x0000300001df7983 */ /* 0x000f620000300800 */
[----:B-1----:R-:W-:-:S03]  /*d060*/  IMAD.MOV.U32 R213, RZ, RZ, R212 ;  /* 0x000000ffffd57224 */ /* 0x002fc600078e00d4 */
[----:B------:R-:W5:Y:S01]  /*d070*/  LDL.LU R224, [R1+0x2c] ;  /* 0x00002c0001e07983 */ /* 0x000f620000300800 */
[----:B------:R-:W-:-:S03]  /*d080*/  IMAD R245, R251, R245, R211 ;  /* 0x000000f5fbf57224 */ /* 0x000fc600078e02d3 */
[----:B------:R-:W5:Y:S01]  /*d090*/  LDL.LU R225, [R1+0x28] ;  /* 0x0000280001e17983 */ /* 0x000f620000300800 */
[----:B------:R-:W-:-:S03]  /*d0a0*/  IMAD.HI.U32 R211, R252, R213, RZ ;  /* 0x000000d5fcd37227 */ /* 0x000fc600078e00ff */
[----:B------:R-:W5:Y:S04]  /*d0b0*/  LDL.LU R226, [R1+0x24] ;  /* 0x0000240001e27983 */ /* 0x000f680000300800 */
[----:B------:R-:W5:Y:S01]  /*d0c0*/  LDL R227, [R1+0x5898] ;  /* 0x0058980001e37983 */ /* 0x000f620000100800 */
[----:B------:R-:W-:-:S03]  /*d0d0*/  @!P5 IMAD.IADD R231, R231, 0x1, -R251 ;  /* 0x00000001e7e7d824 */ /* 0x000fc600078e0afb */
[----:B------:R-:W5:Y:S01]  /*d0e0*/  LDL R228, [R1+0x58a0] ;  /* 0x0058a00001e47983 */ /* 0x000f620000100800 */
[----:B------:R-:W-:Y:S01]  /*d0f0*/  IADD3 R212, -R211, RZ, RZ ;  /* 0x000000ffd3d47210 */ /* 0x000fe20007ffe1ff */
[----:B------:R-:W-:Y:S02]  /*d100*/  IMAD.MOV.U32 R211, RZ, RZ, R231 ;  /* 0x000000ffffd37224 */ /* 0x000fe400078e00e7 */
[----:B------:R-:W5:Y:S04]  /*d110*/  LDL R229, [R1+0x58a4] ;  /* 0x0058a40001e57983 */ /* 0x000f680000100800 */
[----:B------:R-:W5:Y:S01]  /*d120*/  LDL R231, [R1+0x58a8] ;  /* 0x0058a80001e77983 */ /* 0x000f620000100800 */
[----:B---3--:R-:W-:-:S13]  /*d130*/  ISETP.GT.U32.AND P2, PT, R251, R216, PT ;  /* 0x000000d8fb00720c */ /* 0x008fda0003f44070 */
[----:B------:R-:W-:Y:S01]  /*d140*/  @!P2 IMAD.IADD R216, R216, 0x1, -R251 ;  /* 0x00000001d8d8a824 */ /* 0x000fe200078e0afb */
[----:B------:R-:W-:Y:S02]  /*d150*/  ISETP.GE.AND P2, PT, R11, RZ, PT ;  /* 0x000000ff0b00720c */ /* 0x000fe40003f46270 */
[----:B----4-:R-:W-:-:S11]  /*d160*/  ISETP.GT.U32.AND P1, PT, R251, R217, PT ;  /* 0x000000d9fb00720c */ /* 0x010fd60003f24070 */
[----:B------:R-:W-:Y:S02]  /*d170*/  @!P2 IMAD.MOV R211, RZ, RZ, -R211 ;  /* 0x000000ffffd3a224 */ /* 0x000fe400078e0ad3 */
[----:B------:R-:W-:Y:S01]  /*d180*/  @!P1 IMAD.IADD R217, R217, 0x1, -R251 ;  /* 0x00000001d9d99824 */ /* 0x000fe200078e0afb */
[----:B--2---:R-:W-:Y:S02]  /*d190*/  ISETP.GE.AND P1, PT, R230, RZ, PT ;  /* 0x000000ffe600720c */ /* 0x004fe40003f26270 */
[----:B------:R-:W2:Y:S04]  /*d1a0*/  LDL R230, [R1+0x58ac] ;  /* 0x0058ac0001e67983 */ /* 0x000ea80000100800 */
[----:B------:R1:W-:Y:S04]  /*d1b0*/  STL [R1+0x5c0], R211 ;  /* 0x0005c0d301007387 */ /* 0x0003e80000100800 */
[----:B------:R-:W3:Y:S01]  /*d1c0*/  LDL R215, [R1+0x58b0] ;  /* 0x0058b00001d77983 */ /* 0x000ee20000100800 */
[----:B------:R-:W-:-:S02]  /*d1d0*/  ISETP.GT.U32.AND P6, PT, R251, R244, PT ;  /* 0x000000f4fb00720c */ /* 0x000fc40003fc4070 */
[C---:B------:R-:W-:Y:S02]  /*d1e0*/  ISETP.GT.U32.AND P3, PT, R251.reuse, R214, PT ;  /* 0x000000d6fb00720c */ /* 0x040fe40003f64070 */
[----:B-----5:R-:W-:-:S09]  /*d1f0*/  ISETP.GT.U32.AND P0, PT, R251, R218, PT ;  /* 0x000000dafb00720c */ /* 0x020fd20003f04070 */
[----:B------:R-:W-:Y:S02]  /*d200*/  @!P6 IADD3 R244, R244, -R251, RZ ;  /* 0x800000fbf4f4e210 */ /* 0x000fe40007ffe0ff */
[--C-:B------:R-:W-:Y:S02]  /*d210*/  @!P3 IMAD.IADD R214, R214, 0x1, -R251.reuse ;  /* 0x00000001d6d6b824 */ /* 0x100fe400078e0afb */
[C---:B------:R-:W-:Y:S02]  /*d220*/  ISETP.GT.U32.AND P3, PT, R251.reuse, R244, PT ;  /* 0x000000f4fb00720c */ /* 0x040fe40003f64070 */
[C---:B------:R-:W-:Y:S02]  /*d230*/  ISETP.GT.U32.AND P6, PT, R251.reuse, R221, PT ;  /* 0x000000ddfb00720c */ /* 0x040fe40003fc4070 */
[C---:B------:R-:W-:Y:S01]  /*d240*/  ISETP.GT.U32.AND P4, PT, R251.reuse, R219, PT ;  /* 0x000000dbfb00720c */ /* 0x040fe20003f84070 */
[----:B------:R-:W-:Y:S01]  /*d250*/  @!P0 IMAD.IADD R218, R218, 0x1, -R251 ;  /* 0x00000001dada8824 */ /* 0x000fe200078e0afb */
[----:B------:R-:W-:-:S07]  /*d260*/  ISETP.GT.U32.AND P0, PT, R251, R214, PT ;  /* 0x000000d6fb00720c */ /* 0x000fce0003f04070 */
[----:B------:R-:W-:Y:S02]  /*d270*/  @!P3 IMAD.IADD R244, R244, 0x1, -R251 ;  /* 0x00000001f4f4b824 */ /* 0x000fe400078e0afb */
[----:B------:R-:W-:-:S03]  /*d280*/  @!P6 IADD3 R221, R221, -R251, RZ ;  /* 0x800000fbdddde210 */ /* 0x000fc60007ffe0ff */
[----:B-1----:R-:W-:Y:S02]  /*d290*/  MOV R211, R244 ;  /* 0x000000f400d37202 */ /* 0x002fe40000000f00 */
[C---:B------:R-:W-:Y:S02]  /*d2a0*/  ISETP.GT.U32.AND P6, PT, R251.reuse, R221, PT ;  /* 0x000000ddfb00720c */ /* 0x040fe40003fc4070 */
[C---:B------:R-:W-:Y:S01]  /*d2b0*/  ISETP.GT.U32.AND P5, PT, R251.reuse, R216, PT ;  /* 0x000000d8fb00720c */ /* 0x040fe20003fa4070 */
[----:B------:R-:W-:Y:S01]  /*d2c0*/  @!P1 IMAD.MOV R211, RZ, RZ, -R211 ;  /* 0x000000ffffd39224 */ /* 0x000fe200078e0ad3 */
[----:B------:R-:W-:Y:S01]  /*d2d0*/  ISETP.GT.U32.AND P3, PT, R251, R217, PT ;  /* 0x000000d9fb00720c */ /* 0x000fe20003f64070 */
[--C-:B------:R-:W-:Y:S01]  /*d2e0*/  @!P4 IMAD.IADD R219, R219, 0x1, -R251.reuse ;  /* 0x00000001dbdbc824 */ /* 0x100fe200078e0afb */
[C---:B------:R-:W-:Y:S02]  /*d2f0*/  ISETP.GT.U32.AND P1, PT, R251.reuse, R220, PT ;  /* 0x000000dcfb00720c */ /* 0x040fe40003f24070 */
[C---:B------:R-:W-:Y:S01]  /*d300*/  ISETP.GT.U32.AND P4, PT, R251.reuse, R218, PT ;  /* 0x000000dafb00720c */ /* 0x040fe20003f84070 */
[----:B------:R-:W-:Y:S01]  /*d310*/  @!P0 IMAD.IADD R214, R214, 0x1, -R251 ;  /* 0x00000001d6d68824 */ /* 0x000fe200078e0afb */
[----:B------:R-:W-:-:S03]  /*d320*/  ISETP.GT.U32.AND P0, PT, R251, R222, PT ;  /* 0x000000defb00720c */ /* 0x000fc60003f04070 */
[--C-:B------:R-:W-:Y:S02]  /*d330*/  @!P6 IMAD.IADD R221, R221, 0x1, -R251.reuse ;  /* 0x00000001dddde824 */ /* 0x100fe400078e0afb */
[--C-:B------:R-:W-:Y:S01]  /*d340*/  @!P5 IMAD.IADD R216, R216, 0x1, -R251.reuse ;  /* 0x00000001d8d8d824 */ /* 0x100fe200078e0afb */
[----:B------:R-:W-:Y:S02]  /*d350*/  ISETP.GE.AND P6, PT, R227, RZ, PT ;  /* 0x000000ffe300720c */ /* 0x000fe40003fc6270 */
[----:B------:R-:W-:Y:S02]  /*d360*/  ISETP.GT.U32.AND P5, PT, R251, R223, PT ;  /* 0x000000dffb00720c */ /* 0x000fe40003fa4070 */
[-C--:B------:R-:W-:Y:S02]  /*d370*/  @!P3 IADD3 R217, R217, -R251.reuse, RZ ;  /* 0x800000fbd9d9b210 */ /* 0x080fe40007ffe0ff */
[----:B------:R-:W-:Y:S01]  /*d380*/  @!P1 IADD3 R220, R220, -R251, RZ ;  /* 0x800000fbdcdc9210 */ /* 0x000fe20007ffe0ff */
[----:B------:R-:W-:Y:S01]  /*d390*/  @!P4 IMAD.IADD R218, R218, 0x1, -R251 ;  /* 0x00000001dadac824 */ /* 0x000fe200078e0afb */
[----:B------:R-:W-:-:S02]  /*d3a0*/  ISETP.GT.U32.AND P3, PT, R251, R224, PT ;  /* 0x000000e0fb00720c */ /* 0x000fc40003f64070 */
[----:B------:R-:W-:Y:S02]  /*d3b0*/  ISETP.GE.AND P1, PT, R228, RZ, PT ;  /* 0x000000ffe400720c */ /* 0x000fe40003f26270 */
[C---:B------:R-:W-:Y:S01]  /*d3c0*/  ISETP.GT.U32.AND P4, PT, R251.reuse, R225, PT ;  /* 0x000000e1fb00720c */ /* 0x040fe20003f84070 */
[----:B------:R1:W-:Y:S01]  /*d3d0*/  STL [R1+0x5bc], R211 ;  /* 0x0005bcd301007387 */ /* 0x0003e20000100800 */
[----:B------:R-:W-:-:S03]  /*d3e0*/  IMAD R244, R251, R212, R213 ;  /* 0x000000d4fbf47224 */ /* 0x000fc600078e02d5 */
[----:B------:R-:W4:Y:S01]  /*d3f0*/  LDL.LU R227, [R1+0x20] ;  /* 0x0000200001e37983 */ /* 0x000f220000300800 */
[--C-:B------:R-:W-:Y:S01]  /*d400*/  @!P0 IMAD.IADD R222, R222, 0x1, -R251.reuse ;  /* 0x00000001dede8824 */ /* 0x100fe200078e0afb */
[----:B------:R-:W-:Y:S01]  /*d410*/  ISETP.GE.AND P0, PT, R229, RZ, PT ;  /* 0x000000ffe500720c */ /* 0x000fe20003f06270 */
[----:B------:R-:W-:Y:S01]  /*d420*/  IMAD.MOV.U32 R212, RZ, RZ, R216 ;  /* 0x000000ffffd47224 */ /* 0x000fe200078e00d8 */
[----:B------:R-:W-:Y:S01]  /*d430*/  ISETP.GT.U32.AND P2, PT, R251, R219, PT ;  /* 0x000000dbfb00720c */ /* 0x000fe20003f44070 */
[----:B------:R-:W5:Y:S01]  /*d440*/  LDL.LU R228, [R1+0x1c] ;  /* 0x00001c0001e47983 */ /* 0x000f620000300800 */
[----:B-1----:R-:W-:Y:S02]  /*d450*/  IMAD.MOV.U32 R211, RZ, RZ, R214 ;  /* 0x000000ffffd37224 */ /* 0x002fe400078e00d6 */
[--C-:B------:R-:W-:Y:S01]  /*d460*/  @!P5 IMAD.IADD R223, R223, 0x1, -R251.reuse ;  /* 0x00000001dfdfd824 */ /* 0x100fe200078e0afb */
[----:B------:R-:W5:Y:S02]  /*d470*/  LDL.LU R229, [R1+0x18] ;  /* 0x0000180001e57983 */ /* 0x000f640000300800 */
[----:B------:R-:W-:Y:S01]  /*d480*/  @!P6 IADD3 R211, -R211, RZ, RZ ;  /* 0x000000ffd3d3e210 */ /* 0x000fe20007ffe1ff */
[----:B------:R-:W-:Y:S01]  /*d490*/  @!P3 IMAD.IADD R224, R224, 0x1, -R251 ;  /* 0x00000001e0e0b824 */ /* 0x000fe200078e0afb */
[----:B------:R-:W-:Y:S01]  /*d4a0*/  ISETP.GE.AND P3, PT, R231, RZ, PT ;  /* 0x000000ffe700720c */ /* 0x000fe20003f66270 */
[----:B------:R-:W-:Y:S01]  /*d4b0*/  @!P1 IMAD.MOV R212, RZ, RZ, -R212 ;  /* 0x000000ffffd49224 */ /* 0x000fe200078e0ad4 */
[----:B------:R-:W-:-:S02]  /*d4c0*/  @!P4 IADD3 R225, R225, -R251, RZ ;  /* 0x800000fbe1e1c210 */ /* 0x000fc40007ffe0ff */
[----:B------:R-:W-:Y:S01]  /*d4d0*/  @!P2 IMAD.IADD R219, R219, 0x1, -R251 ;  /* 0x00000001dbdba824 */ /* 0x000fe200078e0afb */
[----:B--2---:R-:W-:Y:S02]  /*d4e0*/  ISETP.GE.AND P5, PT, R230, RZ, PT ;  /* 0x000000ffe600720c */ /* 0x004fe40003fa6270 */
[----:B------:R-:W2:Y:S04]  /*d4f0*/  LDL.LU R230, [R1+0x14] ;  /* 0x0000140001e67983 */ /* 0x000ea80000300800 */
[----:B------:R-:W2:Y:S01]  /*d500*/  LDL.LU R231, [R1+0x10] ;  /* 0x0000100001e77983 */ /* 0x000ea20000300800 */
[----:B---3--:R-:W-:-:S03]  /*d510*/  ISETP.GE.AND P4, PT, R215, RZ, PT ;  /* 0x000000ffd700720c */ /* 0x008fc60003f86270 */
[----:B------:R1:W-:Y:S04]  /*d520*/  STL [R1+0x5b8], R211 ;  /* 0x0005b8d301007387 */ /* 0x0003e80000100800 */
[----:B------:R-:W3:Y:S04]  /*d530*/  LDL R215, [R1+0x58b4] ;  /* 0x0058b40001d77983 */ /* 0x000ee80000100800 */
[----:B------:R1:W-:Y:S02]  /*d540*/  STL [R1+0x5b4], R212 ;  /* 0x0005b4d401007387 */ /* 0x0003e40000100800 */
[----:B-1----:R-:W-:-:S02]  /*d550*/  IMAD.MOV.U32 R211, RZ, RZ, R217 ;  /* 0x000000ffffd37224 */ /* 0x002fc400078e00d9 */
[----:B------:R-:W3:Y:S03]  /*d560*/  LDL R216, [R1+0x58bc] ;  /* 0x0058bc0001d87983 */ /* 0x000ee60000100800 */
[----:B------:R-:W-:Y:S01]  /*d570*/  @!P0 IADD3 R211, -R211, RZ, RZ ;  /* 0x000000ffd3d38210 */ /* 0x000fe20007ffe1ff */
[----:B------:R-:W3:Y:S01]  /*d580*/  LDL R217, [R1+0x58b8] ;  /* 0x0058b80001d97983 */ /* 0x000ee20000100800 */
[----:B------:R-:W-:-:S03]  /*d590*/  IMAD.MOV.U32 R212, RZ, RZ, R218 ;  /* 0x000000ffffd47224 */ /* 0x000fc600078e00da */
[----:B------:R1:W-:Y:S01]  /*d5a0*/  STL [R1+0x5b0], R211 ;  /* 0x0005b0d301007387 */ /* 0x0003e20000100800 */
[----:B------:R-:W-:-:S03]  /*d5b0*/  @!P5 IMAD.MOV R212, RZ, RZ, -R212 ;  /* 0x000000ffffd4d224 */ /* 0x000fc600078e0ad4 */
[----:B------:R-:W3:Y:S01]  /*d5c0*/  LDL R218, [R1+0x58c0] ;  /* 0x0058c00001da7983 */ /* 0x000ee20000100800 */
[----:B-1----:R-:W-:-:S03]  /*d5d0*/  IMAD.MOV.U32 R211, RZ, RZ, R219 ;  /* 0x000000ffffd37224 */ /* 0x002fc600078e00db */
[----:B------:R-:W3:Y:S04]  /*d5e0*/  LDL R219, [R1+0x58c4] ;  /* 0x0058c40001db7983 */ /* 0x000ee80000100800 */
[----:B------:R1:W-:Y:S02]  /*d5f0*/  STL [R1+0x5ac], R212 ;  /* 0x0005acd401007387 */ /* 0x0003e40000100800 */
[----:B-1----:R-:W-:Y:S02]  /*d600*/  IMAD.MOV.U32 R212, RZ, RZ, R221 ;  /* 0x000000ffffd47224 */ /* 0x002fe400078e00dd */
[----:B------:R-:W3:Y:S01]  /*d610*/  LDL R221, [R1+0x58cc] ;  /* 0x0058cc0001dd7983 */ /* 0x000ee20000100800 */
[C---:B------:R-:W-:Y:S02]  /*d620*/  ISETP.GT.U32.AND P2, PT, R251.reuse, R226, PT ;  /* 0x000000e2fb00720c */ /* 0x040fe40003f44070 */
[----:B------:R-:W-:-:S02]  /*d630*/  ISETP.GT.U32.AND P1, PT, R251, R222, PT ;  /* 0x000000defb00720c */ /* 0x000fc40003f24070 */
[C---:B------:R-:W-:Y:S01]  /*d640*/  ISETP.GT.U32.AND P0, PT, R251.reuse, R223, PT ;  /* 0x000000dffb00720c */ /* 0x040fe20003f04070 */
[----:B------:R-:W-:Y:S01]  /*d650*/  @!P4 IMAD.MOV R212, RZ, RZ, -R212 ;  /* 0x000000ffffd4c224 */ /* 0x000fe200078e0ad4 */
[----:B------:R-:W-:-:S07]  /*d660*/  ISETP.GT.U32.AND P6, PT, R251, R224, PT ;  /* 0x000000e0fb00720c */ /* 0x000fce0003fc4070 */
[----:B------:R-:W-:Y:S01]  /*d670*/  @!P2 IMAD.IADD R226, R226, 0x1, -R251 ;  /* 0x00000001e2e2a824 */ /* 0x000fe200078e0afb */
[----:B------:R-:W-:-:S04]  /*d680*/  ISETP.GT.U32.AND P2, PT, R251, R220, PT ;  /* 0x000000dcfb00720c */ /* 0x000fc80003f44070 */
[C---:B------:R-:W-:Y:S02]  /*d690*/  ISETP.GT.U32.AND P5, PT, R251.reuse, R226, PT ;  /* 0x000000e2fb00720c */ /* 0x040fe40003fa4070 */
[----:B----4-:R-:W-:Y:S01]  /*d6a0*/  ISETP.GT.U32.AND P4, PT, R251, R227, PT ;  /* 0x000000e3fb00720c */ /* 0x010fe20003f84070 */
[----:B------:R-:W-:Y:S01]  /*d6b0*/  @!P1 IMAD.IADD R222, R222, 0x1, -R251 ;  /* 0x00000001dede9824 */ /* 0x000fe200078e0afb */
[----:B------:R-:W-:Y:S02]  /*d6c0*/  @!P0 IADD3 R223, R223, -R251, RZ ;  /* 0x800000fbdfdf8210 */ /* 0x000fe40007ffe0ff */
[----:B------:R-:W-:-:S03]  /*d6d0*/  @!P3 IADD3 R211, -R211, RZ, RZ ;  /* 0x000000ffd3d3b210 */ /* 0x000fc60007ffe1ff */
[--C-:B------:R-:W-:Y:S01]  /*d6e0*/  @!P2 IMAD.IADD R220, R220, 0x1, -R251.reuse ;  /* 0x00000001dcdca824 */ /* 0x100fe200078e0afb */
[C---:B-----5:R-:W-:Y:S02]  /*d6f0*/  ISETP.GT.U32.AND P2, PT, R251.reuse, R228, PT ;  /* 0x000000e4fb00720c */ /* 0x060fe40003f44070 */
[----:B------:R-:W-:Y:S01]  /*d700*/  ISETP.GT.U32.AND P1, PT, R251, R229, PT ;  /* 0x000000e5fb00720c */ /* 0x000fe20003f24070 */
[--C-:B------:R-:W-:Y:S02]  /*d710*/  @!P5 IMAD.IADD R226, R226, 0x1, -R251.reuse ;  /* 0x00000001e2e2d824 */ /* 0x100fe400078e0afb */
[----:B------:R-:W-:Y:S01]  /*d720*/  @!P6 IMAD.IADD R224, R224, 0x1, -R251 ;  /* 0x00000001e0e0e824 */ /* 0x000fe200078e0afb */
[----:B------:R-:W-:Y:S01]  /*d730*/  @!P4 IADD3 R227, R227, -R251, RZ ;  /* 0x800000fbe3e3c210 */ /* 0x000fe20007ffe0ff */
[----:B------:R1:W-:Y:S01]  /*d740*/  STL [R1+0x5a8], R211 ;  /* 0x0005a8d301007387 */ /* 0x0003e20000100800 */
[----:B------:R-:W-:Y:S01]  /*d750*/  IMAD.MOV.U32 R213, RZ, RZ, R220 ;  /* 0x000000ffffd57224 */ /* 0x000fe200078e00dc */
[----:B------:R-:W-:-:S02]  /*d760*/  ISETP.GT.U32.AND P3, PT, R251, R225, PT ;  /* 0x000000e1fb00720c */ /* 0x000fc40003f64070 */
[----:B-1----:R-:W-:Y:S02]  /*d770*/  IADD3 R211, R11, 0x1e6, RZ ;  /* 0x000001e60bd37810 */ /* 0x002fe40007ffe0ff */
[--C-:B------:R-:W-:Y:S02]  /*d780*/  @!P2 IMAD.IADD R228, R228, 0x1, -R251.reuse ;  /* 0x00000001e4e4a824 */ /* 0x100fe400078e0afb */
[----:B------:R-:W-:Y:S01]  /*d790*/  @!P1 IMAD.IADD R229, R229, 0x1, -R251 ;  /* 0x00000001e5e59824 */ /* 0x000fe200078e0afb */
[----:B------:R-:W-:Y:S04]  /*d7a0*/  STL [R1+0x5fd4], R211 ;  /* 0x005fd4d301007387 */ /* 0x000fe80000100800 */
[----:B------:R1:W-:Y:S04]  /*d7b0*/  STL [R1+0x5a4], R212 ;  /* 0x0005a4d401007387 */ /* 0x0003e80000100800 */
[----:B------:R-:W4:Y:S01]  /*d7c0*/  LDL.LU R214, [R1+0x94] ;  /* 0x0000940001d67983 */ /* 0x000f220000300800 */
[----:B-1----:R-:W-:-:S02]  /*d7d0*/  IMAD.MOV.U32 R212, RZ, RZ, R222 ;  /* 0x000000ffffd47224 */ /* 0x002fc400078e00de */
[----:B------:R-:W-:Y:S01]  /*d7e0*/  @!P3 IMAD.IADD R225, R225, 0x1, -R251 ;  /* 0x00000001e1e1b824 */ /* 0x000fe200078e0afb */
[C---:B--2---:R-:W-:Y:S02]  /*d7f0*/  ISETP.GT.U32.AND P0, PT, R251.reuse, R230, PT ;  /* 0x000000e6fb00720c */ /* 0x044fe40003f04070 */
[----:B------:R-:W-:Y:S02]  /*d800*/  ISETP.GT.U32.AND P6, PT, R251, R231, PT ;  /* 0x000000e7fb00720c */ /* 0x000fe40003fc4070 */
[----:B---3--:R-:W-:Y:S02]  /*d810*/  ISETP.GE.AND P5, PT, R215, RZ, PT ;  /* 0x000000ffd700720c */ /* 0x008fe40003fa6270 */
[----:B------:R-:W-:-:S07]  /*d820*/  ISETP.GE.AND P4, PT, R216, RZ, PT ;  /* 0x000000ffd800720c */ /* 0x000fce0003f86270 */
[----:B------:R-:W-:Y:S01]  /*d830*/  @!P0 IMAD.IADD R230, R230, 0x1, -R251 ;  /* 0x00000001e6e68824 */ /* 0x000fe200078e0afb */
[----:B------:R-:W2:Y:S01]  /*d840*/  LDL.LU R216, [R1+0x90] ;  /* 0x0000900001d87983 */ /* 0x000ea20000300800 */
[----:B------:R-:W-:Y:S02]  /*d850*/  ISETP.GE.AND P2, PT, R217, RZ, PT ;  /* 0x000000ffd900720c */ /* 0x000fe40003f46270 */
[----:B------:R-:W-:Y:S02]  /*d860*/  @!P5 IADD3 R213, -R213, RZ, RZ ;  /* 0x000000ffd5d5d210 */ /* 0x000fe40007ffe1ff */
[----:B------:R-:W-:Y:S02]  /*d870*/  @!P6 IADD3 R231, R231, -R251, RZ ;  /* 0x800000fbe7e7e210 */ /* 0x000fe40007ffe0ff */
[----:B------:R-:W-:Y:S01]  /*d880*/  ISETP.GE.AND P1, PT, R218, RZ, PT ;  /* 0x000000ffda00720c */ /* 0x000fe20003f26270 */
[----:B------:R-:W-:Y:S01]  /*d890*/  @!P4 IMAD.MOV R212, RZ, RZ, -R212 ;  /* 0x000000ffffd4c224 */ /* 0x000fe200078e0ad4 */
[----:B------:R-:W-:-:S02]  /*d8a0*/  ISETP.GE.AND P0, PT, R219, RZ, PT ;  /* 0x000000ffdb00720c */ /* 0x000fc40003f06270 */
[----:B------:R-:W3:Y:S04]  /*d8b0*/  LDL R219, [R1+0x58c8] ;  /* 0x0058c80001db7983 */ /* 0x000ee80000100800 */
[----:B------:R-:W5:Y:S04]  /*d8c0*/  LDL.LU R217, [R1+0x8c] ;  /* 0x00008c0001d97983 */ /* 0x000f680000300800 */
[----:B------:R-:W4:Y:S04]  /*d8d0*/  LDL.LU R218, [R1+0x88] ;  /* 0x0000880001da7983 */ /* 0x000f280000300800 */
[----:B------:R-:W4:Y:S01]  /*d8e0*/  LDL.LU R220, [R1+0x84] ;  /* 0x0000840001dc7983 */ /* 0x000f220000300800 */
[----:B------:R-:W-:-:S03]  /*d8f0*/  ISETP.GE.AND P6, PT, R221, RZ, PT ;  /* 0x000000ffdd00720c */ /* 0x000fc60003fc6270 */
[----:B------:R-:W4:Y:S04]  /*d900*/  LDL.LU R221, [R1+0x80] ;  /* 0x0000800001dd7983 */ /* 0x000f280000300800 */
[----:B------:R1:W-:Y:S04]  /*d910*/  STL [R1+0x5a0], R213 ;  /* 0x0005a0d501007387 */ /* 0x0003e80000100800 */
[----:B------:R-:W4:Y:S04]  /*d920*/  LDL R222, [R1+0x58d0] ;  /* 0x0058d00001de7983 */ /* 0x000f280000100800 */
[----:B------:R1:W-:Y:S02]  /*d930*/  STL [R1+0x59c], R212 ;  /* 0x00059cd401007387 */ /* 0x0003e40000100800 */
[----:B-1----:R-:W-:-:S02]  /*d940*/  IMAD.MOV.U32 R213, RZ, RZ, R223 ;  /* 0x000000ffffd57224 */ /* 0x002fc400078e00df */
[----:B------:R-:W4:Y:S03]  /*d950*/  LDL R223, [R1+0x58d4] ;  /* 0x0058d40001df7983 */ /* 0x000f260000100800 */
[----:B------:R-:W-:Y:S01]  /*d960*/  @!P2 IADD3 R213, -R213, RZ, RZ ;  /* 0x000000ffd5d5a210 */ /* 0x000fe20007ffe1ff */
[----:B------:R-:W-:Y:S02]  /*d970*/  IMAD.MOV.U32 R212, RZ, RZ, R224 ;  /* 0x000000ffffd47224 */ /* 0x000fe400078e00e0 */
[----:B------:R-:W4:Y:S02]  /*d980*/  LDL R224, [R1+0x58dc] ;  /* 0x0058dc0001e07983 */ /* 0x000f240000100800 */
[----:B------:R-:W-:Y:S02]  /*d990*/  @!P1 IMAD.MOV R212, RZ, RZ, -R212 ;  /* 0x000000ffffd49224 */ /* 0x000fe400078e0ad4 */
[----:B------:R1:W-:Y:S04]  /*d9a0*/  STL [R1+0x598], R213 ;  /* 0x000598d501007387 */ /* 0x0003e80000100800 */
[----:B------:R1:W-:Y:S02]  /*d9b0*/  STL [R1+0x594], R212 ;  /* 0x000594d401007387 */ /* 0x0003e40000100800 */
[----:B-1----:R-:W-:-:S02]  /*d9c0*/  IMAD.MOV.U32 R213, RZ, RZ, R225 ;  /* 0x000000ffffd57224 */ /* 0x002fc400078e00e1 */
[----:B------:R-:W4:Y:S01]  /*d9d0*/  LDL R225, [R1+0x58d8] ;  /* 0x0058d80001e17983 */ /* 0x000f220000100800 */
[----:B------:R-:W-:-:S03]  /*d9e0*/  IMAD.MOV.U32 R212, RZ, RZ, R226 ;  /* 0x000000ffffd47224 */ /* 0x000fc600078e00e2 */
[----:B------:R-:W4:Y:S01]  /*d9f0*/  LDL R226, [R1+0x58e0] ;  /* 0x0058e00001e27983 */ /* 0x000f220000100800 */
[C---:B------:R-:W-:Y:S02]  /*da00*/  ISETP.GT.U32.AND P3, PT, R251.reuse, R243, PT ;  /* 0x000000f3fb00720c */ /* 0x040fe40003f64070 */
[C---:B------:R-:W-:Y:S02]  /*da10*/  ISETP.GT.U32.AND P4, PT, R251.reuse, R228, PT ;  /* 0x000000e4fb00720c */ /* 0x040fe40003f84070 */
[C---:B------:R-:W-:Y:S02]  /*da20*/  ISETP.GT.U32.AND P2, PT, R251.reuse, R229, PT ;  /* 0x000000e5fb00720c */ /* 0x040fe40003f44070 */
[----:B------:R-:W-:Y:S02]  /*da30*/  ISETP.GT.U32.AND P1, PT, R251, R230, PT ;  /* 0x000000e6fb00720c */ /* 0x000fe40003f24070 */
[----:B------:R-:W-:Y:S02]  /*da40*/  @!P0 IADD3 R213, -R213, RZ, RZ ;  /* 0x000000ffd5d58210 */ /* 0x000fe40007ffe1ff */
[----:B------:R-:W-:-:S03]  /*da50*/  ISETP.GT.U32.AND P0, PT, R251, R231, PT ;  /* 0x000000e7fb00720c */ /* 0x000fc60003f04070 */
[--C-:B------:R-:W-:Y:S01]  /*da60*/  @!P3 IMAD.IADD R243, R243, 0x1, -R251.reuse ;  /* 0x00000001f3f3b824 */ /* 0x100fe200078e0afb */
[----:B------:R-:W-:Y:S01]  /*da70*/  ISETP.GT.U32.AND P3, PT, R251, R227, PT ;  /* 0x000000e3fb00720c */ /* 0x000fe20003f64070 */
[----:B------:R-:W-:-:S03]  /*da80*/  @!P4 IMAD.IADD R228, R228, 0x1, -R251 ;  /* 0x00000001e4e4c824 */ /* 0x000fc600078e0afb */
[----:B------:R-:W-:Y:S01]  /*da90*/  ISETP.GT.U32.AND P5, PT, R251, R243, PT ;  /* 0x000000f3fb00720c */ /* 0x000fe20003fa4070 */
[--C-:B------:R-:W-:Y:S01]  /*daa0*/  @!P1 IMAD.IADD R230, R230, 0x1, -R251.reuse ;  /* 0x00000001e6e69824 */ /* 0x100fe200078e0afb */
[----:B------:R-:W-:Y:S01]  /*dab0*/  @!P2 IADD3 R229, R229, -R251, RZ ;  /* 0x800000fbe5e5a210 */ /* 0x000fe20007ffe0ff */
[----:B------:R-:W-:Y:S01]  /*dac0*/  @!P6 IMAD.MOV R212, RZ, RZ, -R212 ;  /* 0x000000ffffd4e224 */ /* 0x000fe200078e0ad4 */
[----:B------:R-:W-:Y:S01]  /*dad0*/  IABS R211, R211 ;  /* 0x000000d300d37213 */ /* 0x000fe20000000000 */
[----:B------:R-:W-:-:S04]  /*dae0*/  @!P0 IMAD.IADD R231, R231, 0x1, -R251 ;  /* 0x00000001e7e78824 */ /* 0x000fc800078e0afb */
[--C-:B------:R-:W-:Y:S01]  /*daf0*/  @!P3 IMAD.IADD R227, R227, 0x1, -R251.reuse ;  /* 0x00000001e3e3b824 */ /* 0x100fe200078e0afb */
[----:B------:R1:W-:Y:S03]  /*db00*/  STL [R1+0x590], R213 ;  /* 0x000590d501007387 */ /* 0x0003e60000100800 */
[----:B------:R-:W-:Y:S01]  /*db10*/  @!P5 IMAD.IADD R243, R243, 0x1, -R251 ;  /* 0x00000001f3f3d824 */ /* 0x000fe200078e0afb */
[----:B------:R1:W-:Y:S01]  /*db20*/  STL [R1+0x58c], R212 ;  /* 0x00058cd401007387 */ /* 0x0003e20000100800 */
[----:B------:R-:W-:Y:S02]  /*db30*/  IMAD.MOV.U32 R215, RZ, RZ, R227 ;  /* 0x000000ffffd77224 */ /* 0x000fe400078e00e3 */
[----:B-1----:R-:W-:-:S04]  /*db40*/  IMAD.MOV.U32 R213, RZ, RZ, R211 ;  /* 0x000000ffffd57224 */ /* 0x002fc800078e00d3 */
[----:B------:R-:W-:-:S04]  /*db50*/  IMAD.HI.U32 R211, R252, R213, RZ ;  /* 0x000000d5fcd37227 */ /* 0x000fc800078e00ff */
[----:B------:R-:W-:Y:S02]  /*db60*/  IMAD.MOV R212, RZ, RZ, -R211 ;  /* 0x000000ffffd47224 */ /* 0x000fe400078e0ad3 */
[----:B------:R-:W-:Y:S01]  /*db70*/  IMAD.MOV.U32 R211, RZ, RZ, R228 ;  /* 0x000000ffffd37224 */ /* 0x000fe200078e00e4 */
[----:B--2---:R-:W-:Y:S02]  /*db80*/  ISETP.GT.U32.AND P4, PT, R251, R216, PT ;  /* 0x000000d8fb00720c */ /* 0x004fe40003f84070 */
[----:B---3--:R-:W-:Y:S02]  /*db90*/  ISETP.GE.AND P3, PT, R219, RZ, PT ;  /* 0x000000ffdb00720c */ /* 0x008fe40003f66270 */
[C---:B-----5:R-:W-:Y:S02]  /*dba0*/  ISETP.GT.U32.AND P2, PT, R251.reuse, R217, PT ;  /* 0x000000d9fb00720c */ /* 0x060fe40003f44070 */
[C---:B----4-:R-:W-:Y:S02]  /*dbb0*/  ISETP.GT.U32.AND P1, PT, R251.reuse, R218, PT ;  /* 0x000000dafb00720c */ /* 0x050fe40003f24070 */
[----:B------:R-:W-:-:S05]  /*dbc0*/  ISETP.GT.U32.AND P0, PT, R251, R220, PT ;  /* 0x000000dcfb00720c */ /* 0x000fca0003f04070 */
[----:B------:R-:W-:Y:S01]  /*dbd0*/  @!P4 IMAD.IADD R216, R216, 0x1, -R251 ;  /* 0x00000001d8d8c824 */ /* 0x000fe200078e0afb */
[----:B------:R-:W2:Y:S01]  /*dbe0*/  LDL.LU R219, [R1+0x7c] ;  /* 0x00007c0001db7983 */ /* 0x000ea20000300800 */
[----:B------:R-:W-:Y:S02]  /*dbf0*/  @!P3 IMAD.MOV R215, RZ, RZ, -R215 ;  /* 0x000000ffffd7b224 */ /* 0x000fe400078e0ad7 */
[--C-:B------:R-:W-:Y:S01]  /*dc00*/  @!P2 IMAD.IADD R217, R217, 0x1, -R251.reuse ;  /* 0x00000001d9d9a824 */ /* 0x100fe200078e0afb */
[----:B------:R-:W-:Y:S02]  /*dc10*/  ISETP.GE.AND P5, PT, R222, RZ, PT ;  /* 0x000000ffde00720c */ /* 0x000fe40003fa6270 */
[----:B------:R-:W3:Y:S01]  /*dc20*/  LDL.LU R222, [R1+0x78] ;  /* 0x0000780001de7983 */ /* 0x000ee20000300800 */
[----:B------:R-:W-:Y:S02]  /*dc30*/  @!P1 IADD3 R218, R218, -R251, RZ ;  /* 0x800000fbdada9210 */ /* 0x000fe40007ffe0ff */
[----:B------:R-:W-:Y:S01]  /*dc40*/  ISETP.GE.AND P4, PT, R223, RZ, PT ;  /* 0x000000ffdf00720c */ /* 0x000fe20003f86270 */
[----:B------:R-:W-:Y:S01]  /*dc50*/  @!P0 IMAD.IADD R220, R220, 0x1, -R251 ;  /* 0x00000001dcdc8824 */ /* 0x000fe200078e0afb */
[----:B------:R-:W4:Y:S01]  /*dc60*/  LDL.LU R223, [R1+0x74] ;  /* 0x0000740001df7983 */ /* 0x000f220000300800 */
[----:B------:R-:W-:-:S03]  /*dc70*/  ISETP.GE.AND P2, PT, R224, RZ, PT ;  /* 0x000000ffe000720c */ /* 0x000fc60003f46270 */
[----:B------:R-:W5:Y:S02]  /*dc80*/  LDL.LU R224, [R1+0x70] ;  /* 0x0000700001e07983 */ /* 0x000f640000300800 */
[----:B------:R-:W-:Y:S02]  /*dc90*/  @!P5 IADD3 R211, -R211, RZ, RZ ;  /* 0x000000ffd3d3d210 */ /* 0x000fe40007ffe1ff */
[----:B------:R-:W-:Y:S02]  /*dca0*/  ISETP.GE.AND P1, PT, R225, RZ, PT ;  /* 0x000000ffe100720c */ /* 0x000fe40003f26270 */
[----:B------:R-:W5:Y:S01]  /*dcb0*/  LDL.LU R225, [R1+0x6c] ;  /* 0x00006c0001e17983 */ /* 0x000f620000300800 */
[----:B------:R-:W-:-:S03]  /*dcc0*/  ISETP.GE.AND P0, PT, R226, RZ, PT ;  /* 0x000000ffe200720c */ /* 0x000fc60003f06270 */
[----:B------:R-:W5:Y:S04]  /*dcd0*/  LDL.LU R226, [R1+0x68] ;  /* 0x0000680001e27983 */ /* 0x000f680000300800 */
[----:B------:R1:W-:Y:S04]  /*dce0*/  STL [R1+0x588], R215 ;  /* 0x000588d701007387 */ /* 0x0003e80000100800 */
[----:B------:R-:W5:Y:S04]  /*dcf0*/  LDL R227, [R1+0x58e4] ;  /* 0x0058e40001e37983 */ /* 0x000f680000100800 */
[----:B------:R-:W5:Y:S01]  /*dd00*/  LDL R228, [R1+0x58ec] ;  /* 0x0058ec0001e47983 */ /* 0x000f620000100800 */
[----:B-1----:R-:W-:-:S04]  /*dd10*/  IMAD.MOV.U32 R215, RZ, RZ, R229 ;  /* 0x000000ffffd77224 */ /* 0x002fc800078e00e5 */
[----:B------:R-:W-:Y:S01]  /*dd20*/  @!P4 IMAD.MOV R215, RZ, RZ, -R215 ;  /* 0x000000ffffd7c224 */ /* 0x000fe200078e0ad7 */
[----:B------:R1:W-:Y:S04]  /*dd30*/  STL [R1+0x584], R211 ;  /* 0x000584d301007387 */ /* 0x0003e80000100800 */
[----:B------:R-:W5:Y:S04]  /*dd40*/  LDL R229, [R1+0x58e8] ;  /* 0x0058e80001e57983 */ /* 0x000f680000100800 */
[----:B------:R1:W-:Y:S02]  /*dd50*/  STL [R1+0x580], R215 ;  /* 0x000580d701007387 */ /* 0x0003e40000100800 */
[----:B-1----:R-:W-:-:S02]  /*dd60*/  IMAD.MOV.U32 R211, RZ, RZ, R230 ;  /* 0x000000ffffd37224 */ /* 0x002fc400078e00e6 */
[----:B------:R-:W5:Y:S03]  /*dd70*/  LDL R230, [R1+0x58f0] ;  /* 0x0058f00001e67983 */ /* 0x000f660000100800 */
[----:B------:R-:W-:Y:S01]  /*dd80*/  @!P2 IADD3 R211, -R211, RZ, RZ ;  /* 0x000000ffd3d3a210 */ /* 0x000fe20007ffe1ff */
[----:B------:R-:W-:Y:S02]  /*dd90*/  IMAD.MOV.U32 R215, RZ, RZ, R231 ;  /* 0x000000ffffd77224 */ /* 0x000fe400078e00e7 */
[----:B------:R-:W5:Y:S02]  /*dda0*/  LDL R231, [R1+0x58f4] ;  /* 0x0058f40001e77983 */ /* 0x000f640000100800 */
[----:B------:R-:W-:Y:S02]  /*ddb0*/  @!P1 IMAD.MOV R215, RZ, RZ, -R215 ;  /* 0x000000ffffd79224 */ /* 0x000fe400078e0ad7 */
[----:B------:R-:W-:Y:S04]  /*ddc0*/  STL [R1+0x57c], R211 ;  /* 0x00057cd301007387 */ /* 0x000fe80000100800 */
[----:B------:R1:W-:Y:S04]  /*ddd0*/  STL [R1+0x578], R215 ;  /* 0x000578d701007387 */ /* 0x0003e80000100800 */
[----:B-1----:R-:W5:Y:S01]  /*dde0*/  LDL R215, [R1+0x58fc] ;  /* 0x0058fc0001d77983 */ /* 0x002f620000100800 */
[----:B------:R-:W-:-:S13]  /*ddf0*/  ISETP.GT.U32.AND P6, PT, R251, R214, PT ;  /* 0x000000d6fb00720c */ /* 0x000fda0003fc4070 */
[----:B------:R-:W-:Y:S02]  /*de00*/  @!P6 IADD3 R214, R214, -R251, RZ ;  /* 0x800000fbd6d6e210 */ /* 0x000fe40007ffe0ff */
[C---:B------:R-:W-:Y:S01]  /*de10*/  ISETP.GT.U32.AND P6, PT, R251.reuse, R221, PT ;  /* 0x000000ddfb00720c */ /* 0x040fe20003fc4070 */
[----:B------:R-:W-:Y:S01]  /*de20*/  IMAD.MOV.U32 R211, RZ, RZ, R243 ;  /* 0x000000ffffd37224 */ /* 0x000fe200078e00f3 */
[C---:B------:R-:W-:Y:S02]  /*de30*/  ISETP.GT.U32.AND P3, PT, R251.reuse, R214, PT ;  /* 0x000000d6fb00720c */ /* 0x040fe40003f64070 */
[C---:B------:R-:W-:Y:S01]  /*de40*/  ISETP.GT.U32.AND P5, PT, R251.reuse, R216, PT ;  /* 0x000000d8fb00720c */ /* 0x040fe20003fa4070 */
[----:B------:R-:W-:Y:S01]  /*de50*/  @!P0 IMAD.MOV R211, RZ, RZ, -R211 ;  /* 0x000000ffffd38224 */ /* 0x000fe200078e0ad3 */
[----:B------:R-:W-:-:S07]  /*de60*/  ISETP.GT.U32.AND P4, PT, R251, R217, PT ;  /* 0x000000d9fb00720c */ /* 0x000fce0003f84070 */
[----:B------:R-:W-:-:S04]  /*de70*/  @!P6 IADD3 R221, R221, -R251, RZ ;  /* 0x800000fbdddde210 */ /* 0x000fc80007ffe0ff */
[C---:B------:R-:W-:Y:S02]  /*de80*/  ISETP.GT.U32.AND P6, PT, R251.reuse, R221, PT ;  /* 0x000000ddfb00720c */ /* 0x040fe40003fc4070 */
[----:B------:R-:W-:Y:S02]  /*de90*/  ISETP.GT.U32.AND P2, PT, R251, R218, PT ;  /* 0x000000dafb00720c */ /* 0x000fe40003f44070 */
[----:B------:R-:W-:Y:S01]  /*dea0*/  @!P3 IADD3 R214, R214, -R251, RZ ;  /* 0x800000fbd6d6b210 */ /* 0x000fe20007ffe0ff */
[--C-:B------:R-:W-:Y:S02]  /*deb0*/  @!P5 IMAD.IADD R216, R216, 0x1, -R251.reuse ;  /* 0x00000001d8d8d824 */ /* 0x100fe400078e0afb */
[----:B------:R-:W-:-:S06]  /*dec0*/  @!P4 IMAD.IADD R217, R217, 0x1, -R251 ;  /* 0x00000001d9d9c824 */ /* 0x000fcc00078e0afb */
[--C-:B------:R-:W-:Y:S02]  /*ded0*/  @!P6 IMAD.IADD R221, R221, 0x1, -R251.reuse ;  /* 0x00000001dddde824 */ /* 0x100fe400078e0afb */
[----:B------:R-:W-:Y:S01]  /*dee0*/  @!P2 IMAD.IADD R218, R218, 0x1, -R251 ;  /* 0x00000001dadaa824 */ /* 0x000fe200078e0afb */
[----:B------:R1:W-:Y:S01]  /*def0*/  STL [R1+0x574], R211 ;  /* 0x000574d301007387 */ /* 0x0003e20000100800 */
[C---:B------:R-:W-:Y:S02]  /*df00*/  IMAD R243, R251.reuse, R212, R213 ;  /* 0x000000d4fbf37224 */ /* 0x040fe400078e02d5 */
[----:B------:R-:W-:Y:S01]  /*df10*/  IMAD.MOV.U32 R212, RZ, RZ, R216 ;  /* 0x000000ffffd47224 */ /* 0x000fe200078e00d8 */
[----:B------:R-:W-:Y:S01]  /*df20*/  ISETP.GT.U32.AND P1, PT, R251, R220, PT ;  /* 0x000000dcfb00720c */ /* 0x000fe20003f24070 */
[----:B-1----:R-:W-:-:S12]  /*df30*/  IMAD.MOV.U32 R211, RZ, RZ, R214 ;  /* 0x000000ffffd37224 */ /* 0x002fd800078e00d6 */
[----:B------:R-:W-:Y:S02]  /*df40*/  @!P1 IADD3 R220, R220, -R251, RZ ;  /* 0x800000fbdcdc9210 */ /* 0x000fe40007ffe0ff */
[C---:B--2---:R-:W-:Y:S02]  /*df50*/  ISETP.GT.U32.AND P0, PT, R251.reuse, R219, PT ;  /* 0x000000dbfb00720c */ /* 0x044fe40003f04070 */
[----:B---3--:R-:W-:-:S11]  /*df60*/  ISETP.GT.U32.AND P3, PT, R251, R222, PT ;  /* 0x000000defb00720c */ /* 0x008fd60003f64070 */
[--C-:B------:R-:W-:Y:S01]  /*df70*/  @!P0 IMAD.IADD R219, R219, 0x1, -R251.reuse ;  /* 0x00000001dbdb8824 */ /* 0x100fe200078e0afb */
[C---:B----4-:R-:W-:Y:S02]  /*df80*/  ISETP.GT.U32.AND P5, PT, R251.reuse, R223, PT ;  /* 0x000000dffb00720c */ /* 0x050fe40003fa4070 */
[----:B-----5:R-:W-:Y:S01]  /*df90*/  ISETP.GT.U32.AND P4, PT, R251, R224, PT ;  /* 0x000000e0fb00720c */ /* 0x020fe20003f84070 */
[----:B------:R-:W-:-:S10]  /*dfa0*/  @!P3 IMAD.IADD R222, R222, 0x1, -R251 ;  /* 0x00000001dedeb824 */ /* 0x000fd400078e0afb */
[----:B------:R-:W-:Y:S02]  /*dfb0*/  @!P5 IADD3 R223, R223, -R251, RZ ;  /* 0x800000fbdfdfd210 */ /* 0x000fe40007ffe0ff */
[----:B------:R-:W-:Y:S02]  /*dfc0*/  ISETP.GT.U32.AND P2, PT, R251, R225, PT ;  /* 0x000000e1fb00720c */ /* 0x000fe40003f44070 */
[----:B------:R-:W-:Y:S02]  /*dfd0*/  ISETP.GE.AND P6, PT, R227, RZ, PT ;  /* 0x000000ffe300720c */ /* 0x000fe40003fc6270 */
[----:B------:R-:W2:Y:S01]  /*dfe0*/  LDL.LU R227, [R1+0x64] ;  /* 0x0000640001e37983 */ /* 0x000ea20000300800 */
[----:B------:R-:W-:Y:S01]  /*dff0*/  ISETP.GE.AND P0, PT, R228, RZ, PT ;  /* 0x000000ffe400720c */ /* 0x000fe20003f06270 */
[--C-:B------:R-:W-:Y:S02]  /*e000*/  @!P4 IMAD.IADD R224, R224, 0x1, -R251.reuse ;  /* 0x00000001e0e0c824 */ /* 0x100fe400078e0afb */
[----:B------:R-:W3:Y:S05]  /*e010*/  LDL.LU R228, [R1+0x60] ;  /* 0x0000600001e47983 */ /* 0x000eea0000300800 */
[----:B------:R-:W-:-:S02]  /*e020*/  @!P2 IMAD.IADD R225, R225, 0x1, -R251 ;  /* 0x00000001e1e1a824 */ /* 0x000fc400078e0afb */
[----:B------:R-:W-:Y:S01]  /*e030*/  @!P6 IMAD.MOV R211, RZ, RZ, -R211 ;  /* 0x000000ffffd3e224 */ /* 0x000fe200078e0ad3 */
[----:B------:R-:W-:Y:S02]  /*e040*/  ISETP.GE.AND P3, PT, R229, RZ, PT ;  /* 0x000000ffe500720c */ /* 0x000fe40003f66270 */
[----:B------:R-:W4:Y:S01]  /*e050*/  LDL.LU R229, [R1+0x5c] ;  /* 0x00005c0001e57983 */ /* 0x000f220000300800 */
[----:B------:R-:W-:Y:S02]  /*e060*/  @!P0 IADD3 R212, -R212, RZ, RZ ;  /* 0x000000ffd4d48210 */ /* 0x000fe40007ffe1ff */
[----:B------:R-:W-:Y:S02]  /*e070*/  ISETP.GE.AND P5, PT, R230, RZ, PT ;  /* 0x000000ffe600720c */ /* 0x000fe40003fa6270 */
[----:B------:R-:W5:Y:S01]  /*e080*/  LDL.LU R230, [R1+0x58] ;  /* 0x0000580001e67983 */ /* 0x000f620000300800 */
[----:B------:R-:W-:-:S03]  /*e090*/  ISETP.GE.AND P4, PT, R231, RZ, PT ;  /* 0x000000ffe700720c */ /* 0x000fc60003f86270 */
[----:B------:R-:W5:Y:S04]  /*e0a0*/  LDL.LU R231, [R1+0x54] ;  /* 0x0000540001e77983 */ /* 0x000f680000300800 */
[----:B------:R1:W-:Y:S02]  /*e0b0*/  STL [R1+0x570], R211 ;  /* 0x000570d301007387 */ /* 0x0003e40000100800 */
[----:B-1----:R-:W-:Y:S01]  /*e0c0*/  IMAD.MOV.U32 R211, RZ, RZ, R217 ;  /* 0x000000ffffd37224 */ /* 0x002fe200078e00d9 */
[----:B------:R-:W-:Y:S02]  /*e0d0*/  ISETP.GE.AND P2, PT, R215, RZ, PT ;  /* 0x000000ffd700720c */ /* 0x000fe40003f46270 */
[----:B------:R-:W5:Y:S04]  /*e0e0*/  LDL R215, [R1+0x58f8] ;  /* 0x0058f80001d77983 */ /* 0x000f680000100800 */
[----:B------:R1:W-:Y:S01]  /*e0f0*/  STL [R1+0x56c], R212 ;  /* 0x00056cd401007387 */ /* 0x0003e20000100800 */
[----:B------:R-:W-:-:S03]  /*e100*/  @!P3 IMAD.MOV R211, RZ, RZ, -R211 ;  /* 0x000000ffffd3b224 */ /* 0x000fc600078e0ad3 */
[----:B------:R-:W5:Y:S04]  /*e110*/  LDL R216, [R1+0x5900] ;  /* 0x0059000001d87983 */ /* 0x000f680000100800 */
[----:B------:R-:W5:Y:S01]  /*e120*/  LDL R217, [R1+0x5904] ;  /* 0x0059040001d97983 */ /* 0x000f620000100800 */
[----:B-1----:R-:W-:-:S03]  /*e130*/  IMAD.MOV.U32 R212, RZ, RZ, R218 ;  /* 0x000000ffffd47224 */ /* 0x002fc600078e00da */
[----:B------:R1:W-:Y:S02]  /*e140*/  STL [R1+0x568], R211 ;  /* 0x000568d301007387 */ /* 0x0003e40000100800 */
[----:B------:R-:W-:Y:S02]  /*e150*/  @!P5 IADD3 R212, -R212, RZ, RZ ;  /* 0x000000ffd4d4d210 */ /* 0x000fe40007ffe1ff */
[----:B------:R-:W5:Y:S01]  /*e160*/  LDL R218, [R1+0x590c] ;  /* 0x00590c0001da7983 */ /* 0x000f620000100800 */
[----:B-1----:R-:W-:-:S03]  /*e170*/  IMAD.MOV.U32 R211, RZ, RZ, R220 ;  /* 0x000000ffffd37224 */ /* 0x002fc600078e00dc */
[----:B------:R-:W5:Y:S04]  /*e180*/  LDL R220, [R1+0x5908] ;  /* 0x0059080001dc7983 */ /* 0x000f680000100800 */
[----:B------:R1:W-:Y:S02]  /*e190*/  STL [R1+0x564], R212 ;  /* 0x000564d401007387 */ /* 0x0003e40000100800 */
[----:B-1----:R-:W-:Y:S02]  /*e1a0*/  IMAD.MOV.U32 R212, RZ, RZ, R221 ;  /* 0x000000ffffd47224 */ /* 0x002fe400078e00dd */
[----:B------:R-:W5:Y:S01]  /*e1b0*/  LDL R221, [R1+0x5910] ;  /* 0x0059100001dd7983 */ /* 0x000f620000100800 */
[C---:B------:R-:W-:Y:S02]  /*e1c0*/  ISETP.GT.U32.AND P1, PT, R251.reuse, R226, PT ;  /* 0x000000e2fb00720c */ /* 0x040fe40003f24070 */
[----:B------:R-:W-:-:S02]  /*e1d0*/  ISETP.GT.U32.AND P3, PT, R251, R223, PT ;  /* 0x000000dffb00720c */ /* 0x000fc40003f64070 */
[C---:B------:R-:W-:Y:S01]  /*e1e0*/  ISETP.GT.U32.AND P0, PT, R251.reuse, R222, PT ;  /* 0x000000defb00720c */ /* 0x040fe20003f04070 */
[----:B------:R-:W-:Y:S01]  /*e1f0*/  @!P2 IMAD.MOV R212, RZ, RZ, -R212 ;  /* 0x000000ffffd4a224 */ /* 0x000fe200078e0ad4 */
[----:B------:R-:W-:-:S07]  /*e200*/  ISETP.GT.U32.AND P6, PT, R251, R224, PT ;  /* 0x000000e0fb00720c */ /* 0x000fce0003fc4070 */
[----:B------:R-:W-:Y:S02]  /*e210*/  @!P1 IADD3 R226, R226, -R251, RZ ;  /* 0x800000fbe2e29210 */ /* 0x000fe40007ffe0ff */
[C---:B------:R-:W-:Y:S02]  /*e220*/  ISETP.GT.U32.AND P1, PT, R251.reuse, R219, PT ;  /* 0x000000dbfb00720c */ /* 0x040fe40003f24070 */
[----:B------:R-:W-:Y:S01]  /*e230*/  ISETP.GT.U32.AND P5, PT, R251, R226, PT ;  /* 0x000000e2fb00720c */ /* 0x000fe20003fa4070 */
[----:B------:R-:W-:Y:S02]  /*e240*/  @!P4 IMAD.MOV R211, RZ, RZ, -R211 ;  /* 0x000000ffffd3c224 */ /* 0x000fe400078e0ad3 */
[--C-:B------:R-:W-:Y:S02]  /*e250*/  @!P3 IMAD.IADD R223, R223, 0x1, -R251.reuse ;  /* 0x00000001dfdfb824 */ /* 0x100fe400078e0afb */
[--C-:B------:R-:W-:Y:S01]  /*e260*/  @!P0 IMAD.IADD R222, R222, 0x1, -R251.reuse ;  /* 0x00000001dede8824 */ /* 0x100fe200078e0afb */
[----:B------:R1:W-:Y:S01]  /*e270*/  STL [R1+0x560], R211 ;  /* 0x000560d301007387 */ /* 0x0003e20000100800 */
[----:B------:R-:W-:-:S04]  /*e280*/  @!P6 IMAD.IADD R224, R224, 0x1, -R251 ;  /* 0x00000001e0e0e824 */ /* 0x000fc800078e0afb */
[----:B------:R-:W-:Y:S02]  /*e290*/  @!P1 IADD3 R219, R219, -R251, RZ ;  /* 0x800000fbdbdb9210 */ /* 0x000fe40007ffe0ff */
[----:B------:R-:W-:Y:S01]  /*e2a0*/  @!P5 IMAD.IADD R226, R226, 0x1, -R251 ;  /* 0x00000001e2e2d824 */ /* 0x000fe200078e0afb */
[----:B-1----:R-:W-:Y:S02]  /*e2b0*/  IADD3 R211, R11, 0x1e7, RZ ;  /* 0x000001e70bd37810 */ /* 0x002fe40007ffe0ff */
[----:B------:R-:W-:-:S03]  /*e2c0*/  IMAD.MOV.U32 R213, RZ, RZ, R219 ;  /* 0x000000ffffd57224 */ /* 0x000fc600078e00db */
[----:B------:R-:W-:Y:S04]  /*e2d0*/  STL [R1+0x5fbc], R211 ;  /* 0x005fbcd301007387 */ /* 0x000fe80000100800 */
[----:B------:R1:W-:Y:S01]  /*e2e0*/  STL [R1+0x55c], R212 ;  /* 0x00055cd401007387 */ /* 0x0003e20000100800 */
[----:B------:R-:W-:-:S03]  /*e2f0*/  ISETP.GT.U32.AND P4, PT, R251, R225, PT ;  /* 0x000000e1fb00720c */ /* 0x000fc60003f84070 */
[----:B------:R-:W5:Y:S01]  /*e300*/  LDL.LU R214, [R1+0xd8] ;  /* 0x0000d80001d67983 */ /* 0x000f620000300800 */
[----:B-1----:R-:W-:-:S09]  /*e310*/  IMAD.MOV.U32 R212, RZ, RZ, R222 ;  /* 0x000000ffffd47224 */ /* 0x002fd200078e00de */
[----:B------:R-:W-:Y:S02]  /*e320*/  @!P4 IADD3 R225, R225, -R251, RZ ;  /* 0x800000fbe1e1c210 */ /* 0x000fe40007ffe0ff */
[C---:B--2---:R-:W-:Y:S02]  /*e330*/  ISETP.GT.U32.AND P2, PT, R251.reuse, R227, PT ;  /* 0x000000e3fb00720c */ /* 0x044fe40003f44070 */
[----:B---3--:R-:W-:-:S11]  /*e340*/  ISETP.GT.U32.AND P1, PT, R251, R228, PT ;  /* 0x000000e4fb00720c */ /* 0x008fd60003f24070 */
[--C-:B------:R-:W-:Y:S01]  /*e350*/  @!P2 IMAD.IADD R227, R227, 0x1, -R251.reuse ;  /* 0x00000001e3e3a824 */ /* 0x100fe200078e0afb */
[C---:B----4-:R-:W-:Y:S02]  /*e360*/  ISETP.GT.U32.AND P0, PT, R251.reuse, R229, PT ;  /* 0x000000e5fb00720c */ /* 0x050fe40003f04070 */
[C---:B-----5:R-:W-:Y:S02]  /*e370*/  ISETP.GT.U32.AND P3, PT, R251.reuse, R230, PT ;  /* 0x000000e6fb00720c */ /* 0x060fe40003f64070 */
[----:B------:R-:W-:Y:S01]  /*e380*/  ISETP.GT.U32.AND P6, PT, R251, R231, PT ;  /* 0x000000e7fb00720c */ /* 0x000fe20003fc4070 */
[----:B------:R-:W-:-:S08]  /*e390*/  @!P1 IMAD.IADD R228, R228, 0x1, -R251 ;  /* 0x00000001e4e49824 */ /* 0x000fd000078e0afb */
[----:B------:R-:W-:Y:S02]  /*e3a0*/  @!P0 IADD3 R229, R229, -R251, RZ ;  /* 0x800000fbe5e58210 */ /* 0x000fe40007ffe0ff */
[----:B------:R-:W-:Y:S01]  /*e3b0*/  @!P3 IMAD.IADD R230, R230, 0x1, -R251 ;  /* 0x00000001e6e6b824 */ /* 0x000fe200078e0afb */
[----:B------:R-:W-:Y:S02]  /*e3c0*/  ISETP.GE.AND P5, PT, R215, RZ, PT ;  /* 0x000000ffd700720c */ /* 0x000fe40003fa6270 */
[----:B------:R-:W-:Y:S02]  /*e3d0*/  ISETP.GE.AND P2, PT, R216, RZ, PT ;  /* 0x000000ffd800720c */ /* 0x000fe40003f46270 */
[----:B------:R-:W2:Y:S01]  /*e3e0*/  LDL.LU R216, [R1+0xd4] ;  /* 0x0000d40001d87983 */ /* 0x000ea20000300800 */
[----:B------:R-:W-:-:S08]  /*e3f0*/  ISETP.GE.AND P1, PT, R217, RZ, PT ;  /* 0x000000ffd900720c */ /* 0x000fd00003f26270 */
[----:B------:R-:W-:Y:S02]  /*e400*/  @!P5 IMAD.MOV R213, RZ, RZ, -R213 ;  /* 0x000000ffffd5d224 */ /* 0x000fe400078e0ad5 */
[----:B------:R-:W-:Y:S01]  /*e410*/  @!P6 IMAD.IADD R231, R231, 0x1, -R251 ;  /* 0x00000001e7e7e824 */ /* 0x000fe200078e0afb */
[----:B------:R-:W-:Y:S02]  /*e420*/  ISETP.GE.AND P0, PT, R218, RZ, PT ;  /* 0x000000ffda00720c */ /* 0x000fe40003f06270 */
[----:B------:R-:W-:Y:S02]  /*e430*/  @!P2 IADD3 R212, -R212, RZ, RZ ;  /* 0x000000ffd4d4a210 */ /* 0x000fe40007ffe1ff */
[----:B------:R-:W-:Y:S02]  /*e440*/  ISETP.GE.AND P3, PT, R220, RZ, PT ;  /* 0x000000ffdc00720c */ /* 0x000fe40003f66270 */
[----:B------:R-:W3:Y:S04]  /*e450*/  LDL R220, [R1+0x5914] ;  /* 0x0059140001dc7983 */ /* 0x000ee80000100800 */
[----:B------:R-:W4:Y:S04]  /*e460*/  LDL.LU R217, [R1+0xd0] ;  /* 0x0000d00001d97983 */ /* 0x000f280000300800 */
[----:B------:R-:W5:Y:S04]  /*e470*/  LDL.LU R218, [R1+0xcc] ;  /* 0x0000cc0001da7983 */ /* 0x000f680000300800 */
[----:B------:R-:W5:Y:S01]  /*e480*/  LDL.LU R219, [R1+0xc8] ;  /* 0x0000c80001db7983 */ /* 0x000f620000300800 */
[----:B------:R-:W-:-:S03]  /*e490*/  ISETP.GE.AND P6, PT, R221, RZ, PT ;  /* 0x000000ffdd00720c */ /* 0x000fc60003fc6270 */
[----:B------:R-:W5:Y:S04]  /*e4a0*/  LDL.LU R221, [R1+0xc4] ;  /* 0x0000c40001dd7983 */ /* 0x000f680000300800 */
[----:B------:R1:W-:Y:S04]  /*e4b0*/  STL [R1+0x558], R213 ;  /* 0x000558d501007387 */ /* 0x0003e80000100800 */
[----:B------:R-:W5:Y:S04]  /*e4c0*/  LDL R222, [R1+0x591c] ;  /* 0x00591c0001de7983 */ /* 0x000f680000100800 */
[----:B------:R1:W-:Y:S02]  /*e4d0*/  STL [R1+0x554], R212 ;  /* 0x000554d401007387 */ /* 0x0003e40000100800 */
[----:B-1----:R-:W-:-:S02]  /*e4e0*/  IMAD.MOV.U32 R213, RZ, RZ, R223 ;  /* 0x000000ffffd57224 */ /* 0x002fc400078e00df */
[----:B------:R-:W5:Y:S02]  /*e4f0*/  LDL R223, [R1+0x5918] ;  /* 0x0059180001df7983 */ /* 0x000f640000100800 */
[----:B------:R-:W-:Y:S02]  /*e500*/  @!P1 IMAD.MOV R213, RZ, RZ, -R213 ;  /* 0x000000ffffd59224 */ /* 0x000fe400078e0ad5 */
[----:B------:R-:W-:Y:S02]  /*e510*/  IMAD.MOV.U32 R212, RZ, RZ, R224 ;  /* 0x000000ffffd47224 */ /* 0x000fe400078e00e0 */
[----:B------:R-:W5:Y:S03]  /*e520*/  LDL R224, [R1+0x5920] ;  /* 0x0059200001e07983 */ /* 0x000f660000100800 */
[----:B------:R-:W-:Y:S01]  /*e530*/  @!P0 IADD3 R212, -R212, RZ, RZ ;  /* 0x000000ffd4d48210 */ /* 0x000fe20007ffe1ff */
[----:B------:R1:W-:Y:S04]  /*e540*/  STL [R1+0x550], R213 ;  /* 0x000550d501007387 */ /* 0x0003e80000100800 */
[----:B------:R1:W-:Y:S02]  /*e550*/  STL [R1+0x54c], R212 ;  /* 0x00054cd401007387 */ /* 0x0003e40000100800 */
[----:B-1----:R-:W-:-:S02]  /*e560*/  IMAD.MOV.U32 R213, RZ, RZ, R225 ;  /* 0x000000ffffd57224 */ /* 0x002fc400078e00e1 */
[----:B------:R-:W5:Y:S01]  /*e570*/  LDL R225, [R1+0x5924] ;  /* 0x0059240001e17983 */ /* 0x000f620000100800 */
[----:B------:R-:W-:-:S03]  /*e580*/  IMAD.MOV.U32 R212, RZ, RZ, R226 ;  /* 0x000000ffffd47224 */ /* 0x000fc600078e00e2 */
[----:B------:R-:W5:Y:S01]  /*e590*/  LDL R226, [R1+0x592c] ;  /* 0x00592c0001e27983 */ /* 0x000f620000100800 */
[C---:B------:R-:W-:Y:S02]  /*e5a0*/  ISETP.GT.U32.AND P4, PT, R251.reuse, R242, PT ;  /* 0x000000f2fb00720c */ /* 0x040fe40003f84070 */
[C---:B------:R-:W-:Y:S01]  /*e5b0*/  ISETP.GT.U32.AND P2, PT, R251.reuse, R228, PT ;  /* 0x000000e4fb00720c */ /* 0x040fe20003f44070 */
[----:B------:R-:W-:Y:S01]  /*e5c0*/  @!P3 IMAD.MOV R213, RZ, RZ, -R213 ;  /* 0x000000ffffd5b224 */ /* 0x000fe200078e0ad5 */
[C---:B------:R-:W-:Y:S02]  /*e5d0*/  ISETP.GT.U32.AND P1, PT, R251.reuse, R229, PT ;  /* 0x000000e5fb00720c */ /* 0x040fe40003f24070 */
[C---:B------:R-:W-:Y:S02]  /*e5e0*/  ISETP.GT.U32.AND P0, PT, R251.reuse, R230, PT ;  /* 0x000000e6fb00720c */ /* 0x040fe40003f04070 */
[----:B------:R-:W-:-:S05]  /*e5f0*/  ISETP.GT.U32.AND P3, PT, R251, R231, PT ;  /* 0x000000e7fb00720c */ /* 0x000fca0003f64070 */
[----:B------:R-:W-:Y:S02]  /*e600*/  @!P4 IADD3 R242, R242, -R251, RZ ;  /* 0x800000fbf2f2c210 */ /* 0x000fe40007ffe0ff */
[C---:B------:R-:W-:Y:S01]  /*e610*/  ISETP.GT.U32.AND P4, PT, R251.reuse, R227, PT ;  /* 0x000000e3fb00720c */ /* 0x040fe20003f84070 */
[--C-:B------:R-:W-:Y:S01]  /*e620*/  @!P2 IMAD.IADD R228, R228, 0x1, -R251.reuse ;  /* 0x00000001e4e4a824 */ /* 0x100fe200078e0afb */
[----:B------:R-:W-:Y:S01]  /*e630*/  ISETP.GT.U32.AND P5, PT, R251, R242, PT ;  /* 0x000000f2fb00720c */ /* 0x000fe20003fa4070 */
[--C-:B------:R-:W-:Y:S02]  /*e640*/  @!P1 IMAD.IADD R229, R229, 0x1, -R251.reuse ;  /* 0x00000001e5e59824 */ /* 0x100fe400078e0afb */
[----:B------:R-:W-:Y:S01]  /*e650*/  @!P0 IMAD.IADD R230, R230, 0x1, -R251 ;  /* 0x00000001e6e68824 */ /* 0x000fe200078e0afb */
[----:B------:R-:W-:Y:S01]  /*e660*/  @!P3 IADD3 R231, R231, -R251, RZ ;  /* 0x800000fbe7e7b210 */ /* 0x000fe20007ffe0ff */
[----:B------:R-:W-:Y:S01]  /*e670*/  @!P6 IMAD.MOV R212, RZ, RZ, -R212 ;  /* 0x000000ffffd4e224 */ /* 0x000fe200078e0ad4 */
[----:B------:R-:W-:-:S05]  /*e680*/  IABS R211, R211 ;  /* 0x000000d300d37213 */ /* 0x000fca0000000000 */
[----:B------:R-:W-:Y:S01]  /*e690*/  @!P4 IADD3 R227, R227, -R251, RZ ;  /* 0x800000fbe3e3c210 */ /* 0x000fe20007ffe0ff */
[----:B------:R1:W-:Y:S01]  /*e6a0*/  STL [R1+0x548], R213 ;  /* 0x000548d501007387 */ /* 0x0003e20000100800 */
[----:B------:R-:W-:Y:S02]  /*e6b0*/  @!P5 IMAD.IADD R242, R242, 0x1, -R251 ;  /* 0x00000001f2f2d824 */ /* 0x000fe400078e0afb */
[----:B------:R-:W-:Y:S01]  /*e6c0*/  MOV R215, R227 ;  /* 0x000000e300d77202 */ /* 0x000fe20000000f00 */
[----:B------:R1:W-:Y:S02]  /*e6d0*/  STL [R1+0x544], R212 ;  /* 0x000544d401007387 */ /* 0x0003e40000100800 */
[----:B-1----:R-:W-:-:S04]  /*e6e0*/  IMAD.MOV.U32 R213, RZ, RZ, R211 ;  /* 0x000000ffffd57224 */ /* 0x002fc800078e00d3 */
[----:B------:R-:W-:-:S04]  /*e6f0*/  IMAD.HI.U32 R211, R252, R213, RZ ;  /* 0x000000d5fcd37227 */ /* 0x000fc800078e00ff */
[----:B------:R-:W-:Y:S02]  /*e700*/  IMAD.MOV R212, RZ, RZ, -R211 ;  /* 0x000000ffffd47224 */ /* 0x000fe400078e0ad3 */
[----:B------:R-:W-:Y:S01]  /*e710*/  IMAD.MOV.U32 R211, RZ, RZ, R228 ;  /* 0x000000ffffd37224 */ /* 0x000fe200078e00e4 */
[C---:B--2---:R-:W-:Y:S02]  /*e720*/  ISETP.GT.U32.AND P2, PT, R251.reuse, R216, PT ;  /* 0x000000d8fb00720c */ /* 0x044fe40003f44070 */
[----:B---3--:R-:W-:Y:S02]  /*e730*/  ISETP.GE.AND P4, PT, R220, RZ, PT ;  /* 0x000000ffdc00720c */ /* 0x008fe40003f86270 */
[C---:B----4-:R-:W-:Y:S01]  /*e740*/  ISETP.GT.U32.AND P1, PT, R251.reuse, R217, PT ;  /* 0x000000d9fb00720c */ /* 0x050fe20003f24070 */
[----:B------:R-:W2:Y:S01]  /*e750*/  LDL.LU R220, [R1+0xc0] ;  /* 0x0000c00001dc7983 */ /* 0x000ea20000300800 */
[C---:B-----5:R-:W-:Y:S02]  /*e760*/  ISETP.GT.U32.AND P0, PT, R251.reuse, R218, PT ;  /* 0x000000dafb00720c */ /* 0x060fe40003f04070 */
[----:B------:R-:W-:-:S05]  /*e770*/  ISETP.GT.U32.AND P3, PT, R251, R219, PT ;  /* 0x000000dbfb00720c */ /* 0x000fca0003f64070 */
[----:B------:R-:W-:Y:S02]  /*e780*/  @!P2 IADD3 R216, R216, -R251, RZ ;  /* 0x800000fbd8d8a210 */ /* 0x000fe40007ffe0ff */
[----:B------:R-:W-:Y:S02]  /*e790*/  @!P4 IADD3 R215, -R215, RZ, RZ ;  /* 0x000000ffd7d7c210 */ /* 0x000fe40007ffe1ff */
[--C-:B------:R-:W-:Y:S01]  /*e7a0*/  @!P1 IMAD.IADD R217, R217, 0x1, -R251.reuse ;  /* 0x00000001d9d99824 */ /* 0x100fe200078e0afb */
[----:B------:R-:W-:Y:S01]  /*e7b0*/  ISETP.GE.AND P5, PT, R222, RZ, PT ;  /* 0x000000ffde00720c */ /* 0x000fe20003fa6270 */
[--C-:B------:R-:W-:Y:S01]  /*e7c0*/  @!P0 IMAD.IADD R218, R218, 0x1, -R251.reuse ;  /* 0x00000001dada8824 */ /* 0x100fe200078e0afb */
[----:B------:R-:W3:Y:S01]  /*e7d0*/  LDL.LU R222, [R1+0xbc] ;  /* 0x0000bc0001de7983 */ /* 0x000ee20000300800 */
[----:B------:R-:W-:Y:S01]  /*e7e0*/  @!P3 IMAD.IADD R219, R219, 0x1, -R251 ;  /* 0x00000001dbdbb824 */ /* 0x000fe200078e0afb */
[----:B------:R-:W-:Y:S02]  /*e7f0*/  ISETP.GE.AND P2, PT, R223, RZ, PT ;  /* 0x000000ffdf00720c */ /* 0x000fe40003f46270 */
[----:B------:R-:W4:Y:S01]  /*e800*/  LDL.LU R223, [R1+0xb8] ;  /* 0x0000b80001df7983 */ /* 0x000f220000300800 */
[----:B------:R-:W-:-:S03]  /*e810*/  ISETP.GE.AND P1, PT, R224, RZ, PT ;  /* 0x000000ffe000720c */ /* 0x000fc60003f26270 */
[----:B------:R-:W5:Y:S03]  /*e820*/  LDL.LU R224, [R1+0xb4] ;  /* 0x0000b40001e07983 */ /* 0x000f660000300800 */
[----:B------:R-:W-:Y:S01]  /*e830*/  @!P5 IMAD.MOV R211, RZ, RZ, -R211 ;  /* 0x000000ffffd3d224 */ /* 0x000fe200078e0ad3 */
[----:B------:R-:W-:Y:S02]  /*e840*/  ISETP.GE.AND P0, PT, R225, RZ, PT ;  /* 0x000000ffe100720c */ /* 0x000fe40003f06270 */
[----:B------:R-:W5:Y:S01]  /*e850*/  LDL.LU R225, [R1+0xb0] ;  /* 0x0000b00001e17983 */ /* 0x000f620000300800 */
[----:B------:R-:W-:-:S03]  /*e860*/  ISETP.GE.AND P3, PT, R226, RZ, PT ;  /* 0x000000ffe200720c */ /* 0x000fc60003f66270 */
[----:B------:R-:W5:Y:S04]  /*e870*/  LDL.LU R226, [R1+0xac] ;  /* 0x0000ac0001e27983 */ /* 0x000f680000300800 */
[----:B------:R1:W-:Y:S04]  /*e880*/  STL [R1+0x540], R215 ;  /* 0x000540d701007387 */ /* 0x0003e80000100800 */
[----:B------:R-:W5:Y:S04]  /*e890*/  LDL R227, [R1+0x5928] ;  /* 0x0059280001e37983 */ /* 0x000f680000100800 */
[----:B------:R-:W5:Y:S01]  /*e8a0*/  LDL R228, [R1+0x5930] ;  /* 0x0059300001e47983 */ /* 0x000f620000100800 */
[----:B-1----:R-:W-:-:S03]  /*e8b0*/  IMAD.MOV.U32 R215, RZ, RZ, R229 ;  /* 0x000000ffffd77224 */ /* 0x002fc600078e00e5 */
[----:B------:R1:W-:Y:S02]  /*e8c0*/  STL [R1+0x53c], R211 ;  /* 0x00053cd301007387 */ /* 0x0003e40000100800 */
[----:B------:R-:W-:Y:S02]  /*e8d0*/  @!P2 IADD3 R215, -R215, RZ, RZ ;  /* 0x000000ffd7d7a210 */ /* 0x000fe40007ffe1ff */
        /* <DEDUP_REMOVED lines=8> */
[----:B------:R-:W-:Y:S04]  /*e960*/  STL [R1+0x534], R211 ;  /* 0x000534d301007387 */ /* 0x000fe80000100800 */
[----:B------:R1:W-:Y:S04]  /*e970*/  STL [R1+0x530], R215 ;  /* 0x000530d701007387 */ /* 0x0003e80000100800 */
[----:B-1----:R-:W5:Y:S01]  /*e980*/  LDL R215, [R1+0x5940] ;  /* 0x0059400001d77983 */ /* 0x002f620000100800 */
[----:B------:R-:W-:-:S13]  /*e990*/  ISETP.GT.U32.AND P6, PT, R251, R214, PT ;  /* 0x000000d6fb00720c */ /* 0x000fda0003fc4070 */
[----:B------:R-:W-:Y:S01]  /*e9a0*/  @!P6 IMAD.IADD R214, R214, 0x1, -R251 ;  /* 0x00000001d6d6e824 */ /* 0x000fe200078e0afb */
[----:B------:R-:W-:Y:S01]  /*e9b0*/  ISETP.GT.U32.AND P6, PT, R251, R221, PT ;  /* 0x000000ddfb00720c */ /* 0x000fe20003fc4070 */
[----:B------:R-:W-:-:S03]  /*e9c0*/  IMAD.MOV.U32 R211, RZ, RZ, R242 ;  /* 0x000000ffffd37224 */ /* 0x000fc600078e00f2 */
[C---:B------:R-:W-:Y:S01]  /*e9d0*/  ISETP.GT.U32.AND P4, PT, R251.reuse, R214, PT ;  /* 0x000000d6fb00720c */ /* 0x040fe20003f84070 */
[----:B------:R-:W-:Y:S01]  /*e9e0*/  @!P3 IMAD.MOV R211, RZ, RZ, -R211 ;  /* 0x000000ffffd3b224 */ /* 0x000fe200078e0ad3 */
[----:B------:R-:W-:-:S07]  /*e9f0*/  ISETP.GT.U32.AND P5, PT, R251, R216, PT ;  /* 0x000000d8fb00720c */ /* 0x000fce0003fa4070 */
[----:B------:R-:W-:Y:S01]  /*ea00*/  @!P6 IMAD.IADD R221, R221, 0x1, -R251 ;  /* 0x00000001dddde824 */ /* 0x000fe200078e0afb */
[----:B------:R-:W-:-:S04]  /*ea10*/  ISETP.GT.U32.AND P2, PT, R251, R217, PT ;  /* 0x000000d9fb00720c */ /* 0x000fc80003f44070 */
[C---:B------:R-:W-:Y:S02]  /*ea20*/  ISETP.GT.U32.AND P6, PT, R251.reuse, R221, PT ;  /* 0x000000ddfb00720c */ /* 0x040fe40003fc4070 */
[----:B------:R-:W-:Y:S01]  /*ea30*/  ISETP.GT.U32.AND P1, PT, R251, R218, PT ;  /* 0x000000dafb00720c */ /* 0x000fe20003f24070 */
[--C-:B------:R-:W-:Y:S02]  /*ea40*/  @!P4 IMAD.IADD R214, R214, 0x1, -R251.reuse ;  /* 0x00000001d6d6c824 */ /* 0x100fe400078e0afb */
[----:B------:R-:W-:-:S04]  /*ea50*/  @!P5 IMAD.IADD R216, R216, 0x1, -R251 ;  /* 0x00000001d8d8d824 */ /* 0x000fc800078e0afb */
[----:B------:R-:W-:-:S04]  /*ea60*/  @!P2 IADD3 R217, R217, -R251, RZ ;  /* 0x800000fbd9d9a210 */ /* 0x000fc80007ffe0ff */
[--C-:B------:R-:W-:Y:S02]  /*ea70*/  @!P6 IMAD.IADD R221, R221, 0x1, -R251.reuse ;  /* 0x00000001dddde824 */ /* 0x100fe400078e0afb */
[----:B------:R-:W-:Y:S01]  /*ea80*/  @!P1 IMAD.IADD R218, R218, 0x1, -R251 ;  /* 0x00000001dada9824 */ /* 0x000fe200078e0afb */
[----:B------:R1:W-:Y:S01]  /*ea90*/  STL [R1+0x52c], R211 ;  /* 0x00052cd301007387 */ /* 0x0003e20000100800 */
[C---:B------:R-:W-:Y:S01]  /*eaa0*/  IMAD R242, R251.reuse, R212, R213 ;  /* 0x000000d4fbf27224 */ /* 0x040fe200078e02d5 */
[----:B------:R-:W-:Y:S01]  /*eab0*/  ISETP.GT.U32.AND P0, PT, R251, R219, PT ;  /* 0x000000dbfb00720c */ /* 0x000fe20003f04070 */
[----:B------:R-:W-:Y:S02]  /*eac0*/  IMAD.MOV.U32 R212, RZ, RZ, R216 ;  /* 0x000000ffffd47224 */ /* 0x000fe400078e00d8 */
[----:B-1----:R-:W-:-:S10]  /*ead0*/  IMAD.MOV.U32 R211, RZ, RZ, R214 ;  /* 0x000000ffffd37224 */ /* 0x002fd400078e00d6 */
[----:B------:R-:W-:Y:S01]  /*eae0*/  @!P0 IMAD.IADD R219, R219, 0x1, -R251 ;  /* 0x00000001dbdb8824 */ /* 0x000fe200078e0afb */
[----:B--2---:R-:W-:-:S13]  /*eaf0*/  ISETP.GT.U32.AND P3, PT, R251, R220, PT ;  /* 0x000000dcfb00720c */ /* 0x004fda0003f64070 */
[----:B------:R-:W-:Y:S02]  /*eb00*/  @!P3 IADD3 R220, R220, -R251, RZ ;  /* 0x800000fbdcdcb210 */ /* 0x000fe40007ffe0ff */
[C---:B---3--:R-:W-:Y:S02]  /*eb10*/  ISETP.GT.U32.AND P4, PT, R251.reuse, R222, PT ;  /* 0x000000defb00720c */ /* 0x048fe40003f84070 */
[C---:B----4-:R-:W-:Y:S02]  /*eb20*/  ISETP.GT.U32.AND P5, PT, R251.reuse, R223, PT ;  /* 0x000000dffb00720c */ /* 0x050fe40003fa4070 */
[----:B-----5:R-:W-:-:S09]  /*eb30*/  ISETP.GT.U32.AND P2, PT, R251, R224, PT ;  /* 0x000000e0fb00720c */ /* 0x020fd20003f44070 */
[--C-:B------:R-:W-:Y:S02]  /*eb40*/  @!P4 IMAD.IADD R222, R222, 0x1, -R251.reuse ;  /* 0x00000001dedec824 */ /* 0x100fe400078e0afb */
[--C-:B------:R-:W-:Y:S01]  /*eb50*/  @!P5 IMAD.IADD R223, R223, 0x1, -R251.reuse ;  /* 0x00000001dfdfd824 */ /* 0x100fe200078e0afb */
[----:B------:R-:W-:Y:S02]  /*eb60*/  ISETP.GT.U32.AND P1, PT, R251, R225, PT ;  /* 0x000000e1fb00720c */ /* 0x000fe40003f24070 */
[----:B------:R-:W-:Y:S02]  /*eb70*/  ISETP.GE.AND P6, PT, R227, RZ, PT ;  /* 0x000000ffe300720c */ /* 0x000fe40003fc6270 */
[----:B------:R-:W2:Y:S01]  /*eb80*/  LDL.LU R227, [R1+0xa8] ;  /* 0x0000a80001e37983 */ /* 0x000ea20000300800 */
[----:B------:R-:W-:Y:S01]  /*eb90*/  ISETP.GE.AND P3, PT, R228, RZ, PT ;  /* 0x000000ffe400720c */ /* 0x000fe20003f66270 */
[----:B------:R-:W-:Y:S02]  /*eba0*/  @!P2 IMAD.IADD R224, R224, 0x1, -R251 ;  /* 0x00000001e0e0a824 */ /* 0x000fe400078e0afb */
[----:B------:R-:W3:Y:S01]  /*ebb0*/  LDL.LU R228, [R1+0xa4] ;  /* 0x0000a40001e47983 */ /* 0x000ee20000300800 */
[----:B------:R-:W-:-:S06]  /*ebc0*/  ISETP.GE.AND P4, PT, R229, RZ, PT ;  /* 0x000000ffe500720c */ /* 0x000fcc0003f86270 */
[----:B------:R-:W-:Y:S01]  /*ebd0*/  @!P6 IADD3 R211, -R211, RZ, RZ ;  /* 0x000000ffd3d3e210 */ /* 0x000fe20007ffe1ff */
[----:B------:R-:W4:Y:S02]  /*ebe0*/  LDL.LU R229, [R1+0xa0] ;  /* 0x0000a00001e57983 */ /* 0x000f240000300800 */
[----:B------:R-:W-:Y:S01]  /*ebf0*/  @!P3 IMAD.MOV R212, RZ, RZ, -R212 ;  /* 0x000000ffffd4b224 */ /* 0x000fe200078e0ad4 */
[----:B------:R-:W-:Y:S02]  /*ec00*/  @!P1 IADD3 R225, R225, -R251, RZ ;  /* 0x800000fbe1e19210 */ /* 0x000fe40007ffe0ff */
        /* <DEDUP_REMOVED lines=9> */
[----:B------:R-:W-:-:S03]  /*eca0*/  @!P4 IADD3 R211, -R211, RZ, RZ ;  /* 0x000000ffd3d3c210 */ /* 0x000fc60007ffe1ff */
[----:B------:R-:W5:Y:S04]  /*ecb0*/  LDL R216, [R1+0x594c] ;  /* 0x00594c0001d87983 */ /* 0x000f680000100800 */
[----:B------:R-:W5:Y:S01]  /*ecc0*/  LDL R217, [R1+0x5948] ;  /* 0x0059480001d97983 */ /* 0x000f620000100800 */
[----:B-1----:R-:W-:-:S03]  /*ecd0*/  IMAD.MOV.U32 R212, RZ, RZ, R218 ;  /* 0x000000ffffd47224 */ /* 0x002fc600078e00da */
[----:B------:R1:W-:Y:S01]  /*ece0*/  STL [R1+0x520], R211 ;  /* 0x000520d301007387 */ /* 0x0003e20000100800 */
[----:B------:R-:W-:-:S03]  /*ecf0*/  @!P5 IMAD.MOV R212, RZ, RZ, -R212 ;  /* 0x000000ffffd4d224 */ /* 0x000fc600078e0ad4 */
        /* <DEDUP_REMOVED lines=11> */
[----:B------:R-:W-:Y:S01]  /*edb0*/  @!P0 IMAD.IADD R226, R226, 0x1, -R251 ;  /* 0x00000001e2e28824 */ /* 0x000fe200078e0afb */
[----:B------:R-:W-:-:S04]  /*edc0*/  ISETP.GT.U32.AND P0, PT, R251, R220, PT ;  /* 0x000000dcfb00720c */ /* 0x000fc80003f04070 */
[----:B------:R-:W-:Y:S01]  /*edd0*/  ISETP.GT.U32.AND P5, PT, R251, R226, PT ;  /* 0x000000e2fb00720c */ /* 0x000fe20003fa4070 */
[----:B------:R-:W-:Y:S01]  /*ede0*/  @!P3 IMAD.IADD R222, R222, 0x1, -R251 ;  /* 0x00000001dedeb824 */ /* 0x000fe200078e0afb */
[----:B------:R-:W-:Y:S02]  /*edf0*/  @!P4 IADD3 R223, R223, -R251, RZ ;  /* 0x800000fbdfdfc210 */ /* 0x000fe40007ffe0ff */
[----:B------:R-:W-:-:S05]  /*ee00*/  @!P2 IADD3 R211, -R211, RZ, RZ ;  /* 0x000000ffd3d3a210 */ /* 0x000fca0007ffe1ff */
[--C-:B------:R-:W-:Y:S02]  /*ee10*/  @!P0 IMAD.IADD R220, R220, 0x1, -R251.reuse ;  /* 0x00000001dcdc8824 */ /* 0x100fe400078e0afb */
[--C-:B------:R-:W-:Y:S02]  /*ee20*/  @!P6 IMAD.IADD R224, R224, 0x1, -R251.reuse ;  /* 0x00000001e0e0e824 */ /* 0x100fe400078e0afb */
[----:B------:R-:W-:Y:S01]  /*ee30*/  @!P5 IMAD.IADD R226, R226, 0x1, -R251 ;  /* 0x00000001e2e2d824 */ /* 0x000fe200078e0afb */
[----:B------:R1:W-:Y:S01]  /*ee40*/  STL [R1+0x518], R211 ;  /* 0x000518d301007387 */ /* 0x0003e20000100800 */
[----:B------:R-:W-:Y:S01]  /*ee50*/  IMAD.MOV.U32 R213, RZ, RZ, R220 ;  /* 0x000000ffffd57224 */ /* 0x000fe200078e00dc */
[----:B------:R-:W-:Y:S02]  /*ee60*/  ISETP.GT.U32.AND P2, PT, R251, R225, PT ;  /* 0x000000e1fb00720c */ /* 0x000fe40003f44070 */
[----:B-1----:R-:W-:-:S05]  /*ee70*/  IADD3 R211, R11, 0x1e8, RZ ;  /* 0x000001e80bd37810 */ /* 0x002fca0007ffe0ff */
[----:B------:R-:W-:Y:S04]  /*ee80*/  STL [R1+0x5fa8], R211 ;  /* 0x005fa8d301007387 */ /* 0x000fe80000100800 */
[----:B------:R1:W-:Y:S04]  /*ee90*/  STL [R1+0x514], R212 ;  /* 0x000514d401007387 */ /* 0x0003e80000100800 */
[----:B------:R-:W5:Y:S01]  /*eea0*/  LDL.LU R214, [R1+0x11c] ;  /* 0x00011c0001d67983 */ /* 0x000f620000300800 */
[----:B-1----:R-:W-:Y:S02]  /*eeb0*/  IMAD.MOV.U32 R212, RZ, RZ, R222 ;  /* 0x000000ffffd47224 */ /* 0x002fe400078e00de */
[----:B------:R-:W-:Y:S01]  /*eec0*/  @!P2 IMAD.IADD R225, R225, 0x1, -R251 ;  /* 0x00000001e1e1a824 */ /* 0x000fe200078e0afb */
[----:B--2---:R-:W-:-:S02]  /*eed0*/  ISETP.GT.U32.AND P1, PT, R251, R227, PT ;  /* 0x000000e3fb00720c */ /* 0x004fc40003f24070 */
[C---:B---3--:R-:W-:Y:S02]  /*eee0*/  ISETP.GT.U32.AND P0, PT, R251.reuse, R228, PT ;  /* 0x000000e4fb00720c */ /* 0x048fe40003f04070 */
[----:B----4-:R-:W-:-:S09]  /*eef0*/  ISETP.GT.U32.AND P3, PT, R251, R229, PT ;  /* 0x000000e5fb00720c */ /* 0x010fd20003f64070 */
[----:B------:R-:W-:Y:S02]  /*ef00*/  @!P1 IADD3 R227, R227, -R251, RZ ;  /* 0x800000fbe3e39210 */ /* 0x000fe40007ffe0ff */
[C---:B-----5:R-:W-:Y:S02]  /*ef10*/  ISETP.GT.U32.AND P4, PT, R251.reuse, R230, PT ;  /* 0x000000e6fb00720c */ /* 0x060fe40003f84070 */
[----:B------:R-:W-:Y:S01]  /*ef20*/  ISETP.GT.U32.AND P6, PT, R251, R231, PT ;  /* 0x000000e7fb00720c */ /* 0x000fe20003fc4070 */
[--C-:B------:R-:W-:Y:S02]  /*ef30*/  @!P0 IMAD.IADD R228, R228, 0x1, -R251.reuse ;  /* 0x00000001e4e48824 */ /* 0x100fe400078e0afb */
[----:B------:R-:W-:-:S08]  /*ef40*/  @!P3 IMAD.IADD R229, R229, 0x1, -R251 ;  /* 0x00000001e5e5b824 */ /* 0x000fd000078e0afb */
[----:B------:R-:W-:Y:S01]  /*ef50*/  @!P4 IMAD.IADD R230, R230, 0x1, -R251 ;  /* 0x00000001e6e6c824 */ /* 0x000fe200078e0afb */
[----:B------:R-:W-:Y:S02]  /*ef60*/  ISETP.GE.AND P5, PT, R215, RZ, PT ;  /* 0x000000ffd700720c */ /* 0x000fe40003fa6270 */
[----:B------:R-:W-:Y:S02]  /*ef70*/  ISETP.GE.AND P1, PT, R216, RZ, PT ;  /* 0x000000ffd800720c */ /* 0x000fe40003f26270 */
[----:B------:R-:W2:Y:S01]  /*ef80*/  LDL.LU R216, [R1+0x118] ;  /* 0x0001180001d87983 */ /* 0x000ea20000300800 */
[----:B------:R-:W-:-:S08]  /*ef90*/  ISETP.GE.AND P0, PT, R217, RZ, PT ;  /* 0x000000ffd900720c */ /* 0x000fd00003f06270 */
[----:B------:R-:W-:Y:S02]  /*efa0*/  @!P5 IADD3 R213, -R213, RZ, RZ ;  /* 0x000000ffd5d5d210 */ /* 0x000fe40007ffe1ff */
[----:B------:R-:W-:Y:S02]  /*efb0*/  @!P6 IADD3 R231, R231, -R251, RZ ;  /* 0x800000fbe7e7e210 */ /* 0x000fe40007ffe0ff */
[----:B------:R-:W-:Y:S01]  /*efc0*/  ISETP.GE.AND P3, PT, R218, RZ, PT ;  /* 0x000000ffda00720c */ /* 0x000fe20003f66270 */
[----:B------:R-:W-:Y:S01]  /*efd0*/  @!P1 IMAD.MOV R212, RZ, RZ, -R212 ;  /* 0x000000ffffd49224 */ /* 0x000fe200078e0ad4 */
        /* <DEDUP_REMOVED lines=16> */
[----:B------:R1:W-:Y:S04]  /*f0e0*/  STL [R1+0x508], R213 ;  /* 0x000508d501007387 */ /* 0x0003e80000100800 */
[----:B------:R1:W-:Y:S02]  /*f0f0*/  STL [R1+0x504], R212 ;  /* 0x000504d401007387 */ /* 0x0003e40000100800 */
[----:B-1----:R-:W-:-:S02]  /*f100*/  IMAD.MOV.U32 R213, RZ, RZ, R225 ;  /* 0x000000ffffd57224 */ /* 0x002fc400078e00e1 */
[----:B------:R-:W5:Y:S01]  /*f110*/  LDL R225, [R1+0x5968] ;  /* 0x0059680001e17983 */ /* 0x000f620000100800 */
[----:B------:R-:W-:-:S03]  /*f120*/  IMAD.MOV.U32 R212, RZ, RZ, R226 ;  /* 0x000000ffffd47224 */ /* 0x000fc600078e00e2 */
[----:B------:R-:W5:Y:S01]  /*f130*/  LDL R226, [R1+0x5970] ;  /* 0x0059700001e27983 */ /* 0x000f620000100800 */
        /* <DEDUP_REMOVED lines=26> */
[C---:B----4-:R-:W-:Y:S02]  /*f2e0*/  ISETP.GT.U32.AND P0, PT, R251.reuse, R217, PT ;  /* 0x000000d9fb00720c */ /* 0x050fe40003f04070 */
[C---:B-----5:R-:W-:Y:S02]  /*f2f0*/  ISETP.GT.U32.AND P3, PT, R251.reuse, R218, PT ;  /* 0x000000dafb00720c */ /* 0x060fe40003f64070 */
        /* <DEDUP_REMOVED lines=486> */
[----:B------:R1:W-:Y:S04]  /*11160*/  STL [R1+0x43c], R212 ;  /* 0x00043cd401007387 */ /* 0x0003e80000100800 */
[----:B------:R-:W5:Y:S01]  /*11170*/  LDL.LU R214, [R1+0x1e8] ;  /* 0x0001e80001d67983 */ /* 0x000f620000300800 */
[----:B-1----:R-:W-:Y:S01]  /*11180*/  IMAD.MOV.U32 R212, RZ, RZ, R222 ;  /* 0x000000ffffd47224 */ /* 0x002fe200078e00de */
[----:B------:R-:W-:-:S13]  /*11190*/  ISETP.GT.U32.AND P3, PT, R251, R225, PT ;  /* 0x000000e1fb00720c */ /* 0x000fda0003f64070 */
        /* <DEDUP_REMOVED lines=43> */
[----:B------:R-:W-:-:S07]  /*11450*/  ISETP.GT.U32.AND P2, PT, R251, R229, PT ;  /* 0x000000e5fb00720c */ /* 0x000fce0003f44070 */
[----:B------:R-:W-:Y:S02]  /*11460*/  @!P3 IADD3 R238, R238, -R251, RZ ;  /* 0x800000fbeeeeb210 */ /* 0x000fe40007ffe0ff */
[C---:B------:R-:W-:Y:S01]  /*11470*/  ISETP.GT.U32.AND P3, PT, R251.reuse, R227, PT ;  /* 0x000000e3fb00720c */ /* 0x040fe20003f64070 */
[----:B------:R-:W-:Y:S01]  /*11480*/  @!P0 IMAD.MOV R213, RZ, RZ, -R213 ;  /* 0x000000ffffd58224 */ /* 0x000fe200078e0ad5 */
[C---:B------:R-:W-:Y:S01]  /*11490*/  ISETP.GT.U32.AND P0, PT, R251.reuse, R231, PT ;  /* 0x000000e7fb00720c */ /* 0x040fe20003f04070 */
[--C-:B------:R-:W-:Y:S01]  /*114a0*/  @!P4 IMAD.IADD R228, R228, 0x1, -R251.reuse ;  /* 0x00000001e4e4c824 */ /* 0x100fe200078e0afb */
[----:B------:R-:W-:Y:S01]  /*114b0*/  ISETP.GT.U32.AND P5, PT, R251, R238, PT ;  /* 0x000000eefb00720c */ /* 0x000fe20003fa4070 */
[--C-:B------:R-:W-:Y:S02]  /*114c0*/  @!P1 IMAD.IADD R230, R230, 0x1, -R251.reuse ;  /* 0x00000001e6e69824 */ /* 0x100fe400078e0afb */
[----:B------:R-:W-:Y:S01]  /*114d0*/  @!P2 IMAD.IADD R229, R229, 0x1, -R251 ;  /* 0x00000001e5e5a824 */ /* 0x000fe200078e0afb */
[----:B------:R-:W-:-:S05]  /*114e0*/  IABS R211, R211 ;  /* 0x000000d300d37213 */ /* 0x000fca0000000000 */
[-C--:B------:R-:W-:Y:S01]  /*114f0*/  @!P3 IADD3 R227, R227, -R251.reuse, RZ ;  /* 0x800000fbe3e3b210 */ /* 0x080fe20007ffe0ff */
[----:B------:R-:W-:Y:S01]  /*11500*/  @!P6 IMAD.MOV R212, RZ, RZ, -R212 ;  /* 0x000000ffffd4e224 */ /* 0x000fe200078e0ad4 */
[----:B------:R-:W-:Y:S01]  /*11510*/  @!P0 IADD3 R231, R231, -R251, RZ ;  /* 0x800000fbe7e78210 */ /* 0x000fe20007ffe0ff */
[----:B------:R1:W-:Y:S01]  /*11520*/  STL [R1+0x428], R213 ;  /* 0x000428d501007387 */ /* 0x0003e20000100800 */
[----:B------:R-:W-:Y:S01]  /*11530*/  @!P5 IMAD.IADD R238, R238, 0x1, -R251 ;  /* 0x00000001eeeed824 */ /* 0x000fe200078e0afb */
[----:B------:R-:W-:Y:S02]  /*11540*/  MOV R215, R227 ;  /* 0x000000e300d77202 */ /* 0x000fe40000000f00 */
        /* <DEDUP_REMOVED lines=9> */
[----:B-----5:R-:W-:-:S07]  /*115e0*/  ISETP.GT.U32.AND P1, PT, R251, R218, PT ;  /* 0x000000dafb00720c */ /* 0x020fce0003f24070 */
[----:B------:R-:W-:Y:S02]  /*115f0*/  @!P4 IADD3 R216, R216, -R251, RZ ;  /* 0x800000fbd8d8c210 */ /* 0x000fe40007ffe0ff */
[----:B------:R-:W-:Y:S02]  /*11600*/  ISETP.GT.U32.AND P0, PT, R251, R219, PT ;  /* 0x000000dbfb00720c */ /* 0x000fe40003f04070 */
[----:B------:R-:W-:Y:S01]  /*11610*/  @!P3 IADD3 R215, -R215, RZ, RZ ;  /* 0x000000ffd7d7b210 */ /* 0x000fe20007ffe1ff */
[--C-:B------:R-:W-:Y:S01]  /*11620*/  @!P2 IMAD.IADD R217, R217, 0x1, -R251.reuse ;  /* 0x00000001d9d9a824 */ /* 0x100fe200078e0afb */
[----:B------:R-:W-:Y:S01]  /*11630*/  ISETP.GE.AND P5, PT, R222, RZ, PT ;  /* 0x000000ffde00720c */ /* 0x000fe20003fa6270 */
[----:B------:R-:W-:Y:S01]  /*11640*/  @!P1 IMAD.IADD R218, R218, 0x1, -R251 ;  /* 0x00000001dada9824 */ /* 0x000fe200078e0afb */
[----:B------:R-:W3:Y:S01]  /*11650*/  LDL.LU R222, [R1+0x1cc] ;  /* 0x0001cc0001de7983 */ /* 0x000ee20000300800 */
[----:B------:R-:W-:-:S03]  /*11660*/  ISETP.GE.AND P4, PT, R223, RZ, PT ;  /* 0x000000ffdf00720c */ /* 0x000fc60003f86270 */
[----:B------:R-:W4:Y:S01]  /*11670*/  LDL.LU R223, [R1+0x1c8] ;  /* 0x0001c80001df7983 */ /* 0x000f220000300800 */
[----:B------:R-:W-:Y:S02]  /*11680*/  ISETP.GE.AND P2, PT, R224, RZ, PT ;  /* 0x000000ffe000720c */ /* 0x000fe40003f46270 */
[----:B------:R-:W-:-:S04]  /*11690*/  @!P0 IMAD.IADD R219, R219, 0x1, -R251 ;  /* 0x00000001dbdb8824 */ /* 0x000fc800078e0afb */
[----:B------:R-:W-:Y:S01]  /*116a0*/  @!P5 IMAD.MOV R211, RZ, RZ, -R211 ;  /* 0x000000ffffd3d224 */ /* 0x000fe200078e0ad3 */
[----:B------:R-:W-:Y:S02]  /*116b0*/  ISETP.GE.AND P1, PT, R226, RZ, PT ;  /* 0x000000ffe200720c */ /* 0x000fe40003f26270 */
[----:B------:R-:W5:Y:S04]  /*116c0*/  LDL.LU R226, [R1+0x1c4] ;  /* 0x0001c40001e27983 */ /* 0x000f680000300800 */
[----:B------:R-:W5:Y:S04]  /*116d0*/  LDL.LU R224, [R1+0x1c0] ;  /* 0x0001c00001e07983 */ /* 0x000f680000300800 */
[----:B------:R-:W5:Y:S04]  /*116e0*/  LDL.LU R227, [R1+0x1bc] ;  /* 0x0001bc0001e37983 */ /* 0x000f680000300800 */
[----:B------:R1:W-:Y:S01]  /*116f0*/  STL [R1+0x420], R215 ;  /* 0x000420d701007387 */ /* 0x0003e20000100800 */
[----:B------:R-:W-:-:S03]  /*11700*/  ISETP.GE.AND P0, PT, R225, RZ, PT ;  /* 0x000000ffe100720c */ /* 0x000fc60003f06270 */
        /* <DEDUP_REMOVED lines=41> */
[----:B----4-:R-:W-:-:S11]  /*119a0*/  ISETP.GT.U32.AND P5, PT, R251, R223, PT ;  /* 0x000000dffb00720c */ /* 0x010fd60003fa4070 */
[--C-:B------:R-:W-:Y:S02]  /*119b0*/  @!P3 IMAD.IADD R222, R222, 0x1, -R251.reuse ;  /* 0x00000001dedeb824 */ /* 0x100fe400078e0afb */
[--C-:B------:R-:W-:Y:S01]  /*119c0*/  @!P5 IMAD.IADD R223, R223, 0x1, -R251.reuse ;  /* 0x00000001dfdfd824 */ /* 0x100fe200078e0afb */
[C---:B-----5:R-:W-:Y:S02]  /*119d0*/  ISETP.GT.U32.AND P4, PT, R251.reuse, R226, PT ;  /* 0x000000e2fb00720c */ /* 0x060fe40003f84070 */
[----:B------:R-:W-:Y:S02]  /*119e0*/  ISETP.GT.U32.AND P2, PT, R251, R224, PT ;  /* 0x000000e0fb00720c */ /* 0x000fe40003f44070 */
[----:B------:R-:W-:Y:S02]  /*119f0*/  ISETP.GE.AND P6, PT, R225, RZ, PT ;  /* 0x000000ffe100720c */ /* 0x000fe40003fc6270 */
[----:B------:R-:W-:Y:S02]  /*11a00*/  ISETP.GE.AND P0, PT, R228, RZ, PT ;  /* 0x000000ffe400720c */ /* 0x000fe40003f06270 */
[----:B------:R-:W2:Y:S05]  /*11a10*/  LDL.LU R228, [R1+0x1b8] ;  /* 0x0001b80001e47983 */ /* 0x000eaa0000300800 */
[----:B------:R-:W-:Y:S01]  /*11a20*/  @!P4 IMAD.IADD R226, R226, 0x1, -R251 ;  /* 0x00000001e2e2c824 */ /* 0x000fe200078e0afb */
[----:B------:R-:W3:Y:S01]  /*11a30*/  LDL.LU R225, [R1+0x1b4] ;  /* 0x0001b40001e17983 */ /* 0x000ee20000300800 */
[----:B------:R-:W-:-:S02]  /*11a40*/  ISETP.GE.AND P3, PT, R229, RZ, PT ;  /* 0x000000ffe500720c */ /* 0x000fc40003f66270 */
[----:B------:R-:W-:Y:S01]  /*11a50*/  @!P6 IADD3 R211, -R211, RZ, RZ ;  /* 0x000000ffd3d3e210 */ /* 0x000fe20007ffe1ff */
[----:B------:R-:W4:Y:S01]  /*11a60*/  LDL.LU R229, [R1+0x1b0] ;  /* 0x0001b00001e57983 */ /* 0x000f220000300800 */
        /* <DEDUP_REMOVED lines=39> */
[----:B-1----:R-:W-:-:S05]  /*11ce0*/  IADD3 R211, R11, 0x1ec, RZ ;  /* 0x000001ec0bd37810 */ /* 0x002fca0007ffe0ff */
[----:B------:R-:W-:Y:S04]  /*11cf0*/  STL [R1+0x5f30], R211 ;  /* 0x005f30d301007387 */ /* 0x000fe80000100800 */
[----:B------:R1:W-:Y:S04]  /*11d00*/  STL [R1+0x3f4], R212 ;  /* 0x0003f4d401007387 */ /* 0x0003e80000100800 */
[----:B------:R-:W5:Y:S01]  /*11d10*/  LDL.LU R214, [R1+0x22c] ;  /* 0x00022c0001d67983 */ /* 0x000f620000300800 */
[----:B-1----:R-:W-:Y:S01]  /*11d20*/  IMAD.MOV.U32 R212, RZ, RZ, R222 ;  /* 0x000000ffffd47224 */ /* 0x002fe200078e00de */
[----:B------:R-:W-:-:S13]  /*11d30*/  ISETP.GT.U32.AND P4, PT, R251, R224, PT ;  /* 0x000000e0fb00720c */ /* 0x000fda0003f84070 */
[----:B------:R-:W-:Y:S01]  /*11d40*/  @!P4 IMAD.IADD R224, R224, 0x1, -R251 ;  /* 0x00000001e0e0c824 */ /* 0x000fe200078e0afb */
[C---:B--2---:R-:W-:Y:S02]  /*11d50*/  ISETP.GT.U32.AND P2, PT, R251.reuse, R228, PT ;  /* 0x000000e4fb00720c */ /* 0x044fe40003f44070 */
        /* <DEDUP_REMOVED lines=42> */
[--C-:B------:R-:W-:Y:S01]  /*12000*/  @!P4 IMAD.IADD R237, R237, 0x1, -R251.reuse ;  /* 0x00000001ededc824 */ /* 0x100fe200078e0afb */
[----:B------:R-:W-:Y:S02]  /*12010*/  ISETP.GT.U32.AND P4, PT, R251, R228, PT ;  /* 0x000000e4fb00720c */ /* 0x000fe40003f84070 */
[----:B------:R-:W-:Y:S02]  /*12020*/  @!P3 IADD3 R213, -R213, RZ, RZ ;  /* 0x000000ffd5d5b210 */ /* 0x000fe40007ffe1ff */
[----:B------:R-:W-:Y:S01]  /*12030*/  ISETP.GT.U32.AND P3, PT, R251, R231, PT ;  /* 0x000000e7fb00720c */ /* 0x000fe20003f64070 */
[--C-:B------:R-:W-:Y:S01]  /*12040*/  @!P2 IMAD.IADD R225, R225, 0x1, -R251.reuse ;  /* 0x00000001e1e1a824 */ /* 0x100fe200078e0afb */
[----:B------:R-:W-:Y:S01]  /*12050*/  ISETP.GT.U32.AND P5, PT, R251, R237, PT ;  /* 0x000000edfb00720c */ /* 0x000fe20003fa4070 */
[----:B------:R-:W-:Y:S01]  /*12060*/  @!P0 IMAD.IADD R230, R230, 0x1, -R251 ;  /* 0x00000001e6e68824 */ /* 0x000fe200078e0afb */
[----:B------:R-:W-:Y:S01]  /*12070*/  @!P1 IADD3 R229, R229, -R251, RZ ;  /* 0x800000fbe5e59210 */ /* 0x000fe20007ffe0ff */
[----:B------:R-:W-:Y:S01]  /*12080*/  @!P6 IMAD.MOV R212, RZ, RZ, -R212 ;  /* 0x000000ffffd4e224 */ /* 0x000fe200078e0ad4 */
[----:B------:R-:W-:-:S03]  /*12090*/  IABS R211, R211 ;  /* 0x000000d300d37213 */ /* 0x000fc60000000000 */
[--C-:B------:R-:W-:Y:S01]  /*120a0*/  @!P4 IMAD.IADD R228, R228, 0x1, -R251.reuse ;  /* 0x00000001e4e4c824 */ /* 0x100fe200078e0afb */
[----:B------:R1:W-:Y:S03]  /*120b0*/  STL [R1+0xf8], R213 ;  /* 0x0000f8d501007387 */ /* 0x0003e60000100800 */
[--C-:B------:R-:W-:Y:S01]  /*120c0*/  @!P3 IMAD.IADD R231, R231, 0x1, -R251.reuse ;  /* 0x00000001e7e7b824 */ /* 0x100fe200078e0afb */
[----:B------:R1:W-:Y:S01]  /*120d0*/  STL [R1+0x3e0], R212 ;  /* 0x0003e0d401007387 */ /* 0x0003e20000100800 */
[----:B------:R-:W-:Y:S02]  /*120e0*/  @!P5 IMAD.IADD R237, R237, 0x1, -R251 ;  /* 0x00000001ededd824 */ /* 0x000fe400078e0afb */
        /* <DEDUP_REMOVED lines=8> */
[----:B-----5:R-:W-:-:S07]  /*12170*/  ISETP.GT.U32.AND P0, PT, R251, R218, PT ;  /* 0x000000dafb00720c */ /* 0x020fce0003f04070 */
[----:B------:R-:W-:Y:S01]  /*12180*/  @!P2 IMAD.IADD R216, R216, 0x1, -R251 ;  /* 0x00000001d8d8a824 */ /* 0x000fe200078e0afb */
[----:B------:R-:W2:Y:S01]  /*12190*/  LDL.LU R219, [R1+0x214] ;  /* 0x0002140001db7983 */ /* 0x000ea20000300800 */
[----:B------:R-:W-:Y:S01]  /*121a0*/  ISETP.GT.U32.AND P3, PT, R251, R220, PT ;  /* 0x000000dcfb00720c */ /* 0x000fe20003f64070 */
[----:B------:R-:W-:Y:S02]  /*121b0*/  @!P4 IMAD.MOV R215, RZ, RZ, -R215 ;  /* 0x000000ffffd7c224 */ /* 0x000fe400078e0ad7 */
[----:B------:R-:W-:Y:S01]  /*121c0*/  @!P1 IMAD.IADD R217, R217, 0x1, -R251 ;  /* 0x00000001d9d99824 */ /* 0x000fe200078e0afb */
[----:B------:R-:W-:Y:S02]  /*121d0*/  ISETP.GE.AND P5, PT, R222, RZ, PT ;  /* 0x000000ffde00720c */ /* 0x000fe40003fa6270 */
[----:B------:R-:W3:Y:S01]  /*121e0*/  LDL.LU R222, [R1+0x210] ;  /* 0x0002100001de7983 */ /* 0x000ee20000300800 */
[----:B------:R-:W-:Y:S02]  /*121f0*/  @!P0 IADD3 R218, R218, -R251, RZ ;  /* 0x800000fbdada8210 */ /* 0x000fe40007ffe0ff */
[----:B------:R-:W-:-:S04]  /*12200*/  ISETP.GE.AND P2, PT, R223, RZ, PT ;  /* 0x000000ffdf00720c */ /* 0x000fc80003f46270 */
[----:B------:R-:W-:Y:S01]  /*12210*/  @!P3 IMAD.IADD R220, R220, 0x1, -R251 ;  /* 0x00000001dcdcb824 */ /* 0x000fe200078e0afb */
[----:B------:R-:W-:Y:S02]  /*12220*/  ISETP.GE.AND P1, PT, R226, RZ, PT ;  /* 0x000000ffe200720c */ /* 0x000fe40003f26270 */
[----:B------:R-:W4:Y:S01]  /*12230*/  LDL.LU R226, [R1+0x20c] ;  /* 0x00020c0001e27983 */ /* 0x000f220000300800 */
[----:B------:R-:W-:Y:S02]  /*12240*/  @!P5 IADD3 R211, -R211, RZ, RZ ;  /* 0x000000ffd3d3d210 */ /* 0x000fe40007ffe1ff */
[----:B------:R-:W-:Y:S02]  /*12250*/  ISETP.GE.AND P0, PT, R227, RZ, PT ;  /* 0x000000ffe300720c */ /* 0x000fe40003f06270 */
[----:B------:R-:W5:Y:S04]  /*12260*/  LDL.LU R227, [R1+0x208] ;  /* 0x0002080001e37983 */ /* 0x000f680000300800 */
        /* <DEDUP_REMOVED lines=22> */
[C---:B------:R-:W-:Y:S02]  /*123d0*/  ISETP.GT.U32.AND P6, PT, R251.reuse, R221, PT ;  /* 0x000000ddfb00720c */ /* 0x040fe40003fc4070 */
[C---:B------:R-:W-:Y:S01]  /*123e0*/  ISETP.GT.U32.AND P4, PT, R251.reuse, R214, PT ;  /* 0x000000d6fb00720c */ /* 0x040fe20003f84070 */
[----:B------:R-:W-:Y:S01]  /*123f0*/  IMAD.MOV.U32 R211, RZ, RZ, R237 ;  /* 0x000000ffffd37224 */ /* 0x000fe200078e00ed */
[C---:B------:R-:W-:Y:S02]  /*12400*/  ISETP.GT.U32.AND P5, PT, R251.reuse, R216, PT ;  /* 0x000000d8fb00720c */ /* 0x040fe40003fa4070 */
[----:B------:R-:W-:Y:S01]  /*12410*/  ISETP.GT.U32.AND P2, PT, R251, R217, PT ;  /* 0x000000d9fb00720c */ /* 0x000fe20003f44070 */
[----:B------:R-:W-:-:S06]  /*12420*/  @!P3 IMAD.MOV R211, RZ, RZ, -R211 ;  /* 0x000000ffffd3b224 */ /* 0x000fcc00078e0ad3 */
        /* <DEDUP_REMOVED lines=17> */
[C---:B----4-:R-:W-:Y:S01]  /*12540*/  ISETP.GT.U32.AND P5, PT, R251.reuse, R226, PT ;  /* 0x000000e2fb00720c */ /* 0x050fe20003fa4070 */
[----:B------:R-:W-:Y:S01]  /*12550*/  @!P4 IMAD.IADD R222, R222, 0x1, -R251 ;  /* 0x00000001dedec824 */ /* 0x000fe200078e0afb */
[C---:B-----5:R-:W-:Y:S02]  /*12560*/  ISETP.GT.U32.AND P2, PT, R251.reuse, R227, PT ;  /* 0x000000e3fb00720c */ /* 0x060fe40003f44070 */
[----:B------:R-:W-:Y:S02]  /*12570*/  ISETP.GT.U32.AND P1, PT, R251, R223, PT ;  /* 0x000000dffb00720c */ /* 0x000fe40003f24070 */
[----:B------:R-:W-:Y:S02]  /*12580*/  ISETP.GE.AND P6, PT, R224, RZ, PT ;  /* 0x000000ffe000720c */ /* 0x000fe40003fc6270 */
[----:B------:R-:W-:-:S07]  /*12590*/  ISETP.GE.AND P3, PT, R225, RZ, PT ;  /* 0x000000ffe100720c */ /* 0x000fce0003f66270 */
[----:B------:R-:W-:Y:S01]  /*125a0*/  @!P2 IMAD.IADD R227, R227, 0x1, -R251 ;  /* 0x00000001e3e3a824 */ /* 0x000fe200078e0afb */
[----:B------:R-:W-:Y:S02]  /*125b0*/  @!P5 IADD3 R226, R226, -R251, RZ ;  /* 0x800000fbe2e2d210 */ /* 0x000fe40007ffe0ff */
[----:B------:R-:W-:Y:S02]  /*125c0*/  ISETP.GE.AND P4, PT, R229, RZ, PT ;  /* 0x000000ffe500720c */ /* 0x000fe40003f86270 */
[----:B------:R-:W2:Y:S01]  /*125d0*/  LDL.LU R229, [R1+0x1fc] ;  /* 0x0001fc0001e57983 */ /* 0x000ea20000300800 */
[----:B------:R-:W-:Y:S01]  /*125e0*/  @!P6 IMAD.MOV R211, RZ, RZ, -R211 ;  /* 0x000000ffffd3e224 */ /* 0x000fe200078e0ad3 */
[----:B------:R-:W-:Y:S02]  /*125f0*/  @!P3 IADD3 R212, -R212, RZ, RZ ;  /* 0x000000ffd4d4b210 */ /* 0x000fe40007ffe1ff */
[----:B------:R-:W3:Y:S01]  /*12600*/  LDL.LU R224, [R1+0x1f8] ;  /* 0x0001f80001e07983 */ /* 0x000ee20000300800 */
[----:B------:R-:W-:-:S03]  /*12610*/  ISETP.GE.AND P5, PT, R230, RZ, PT ;  /* 0x000000ffe600720c */ /* 0x000fc60003fa6270 */
[----:B------:R-:W4:Y:S01]  /*12620*/  LDL.LU R225, [R1+0x1f4] ;  /* 0x0001f40001e17983 */ /* 0x000f220000300800 */
[----:B------:R-:W-:-:S03]  /*12630*/  @!P1 IMAD.IADD R223, R223, 0x1, -R251 ;  /* 0x00000001dfdf9824 */ /* 0x000fc600078e0afb */
        /* <DEDUP_REMOVED lines=44> */
[C---:B---3--:R-:W-:Y:S02]  /*12900*/  ISETP.GT.U32.AND P0, PT, R251.reuse, R224, PT ;  /* 0x000000e0fb00720c */ /* 0x048fe40003f04070 */
[C---:B----4-:R-:W-:Y:S02]  /*12910*/  ISETP.GT.U32.AND P3, PT, R251.reuse, R225, PT ;  /* 0x000000e1fb00720c */ /* 0x050fe40003f64070 */
[----:B-----5:R-:W-:-:S07]  /*12920*/  ISETP.GT.U32.AND P4, PT, R251, R230, PT ;  /* 0x000000e6fb00720c */ /* 0x020fce0003f84070 */
[--C-:B------:R-:W-:Y:S01]  /*12930*/  @!P1 IMAD.IADD R229, R229, 0x1, -R251.reuse ;  /* 0x00000001e5e59824 */ /* 0x100fe200078e0afb */
[----:B------:R-:W-:Y:S01]  /*12940*/  ISETP.GT.U32.AND P6, PT, R251, R231, PT ;  /* 0x000000e7fb00720c */ /* 0x000fe20003fc4070 */
[--C-:B------:R-:W-:Y:S02]  /*12950*/  @!P0 IMAD.IADD R224, R224, 0x1, -R251.reuse ;  /* 0x00000001e0e08824 */ /* 0x100fe400078e0afb */
[----:B------:R-:W-:Y:S02]  /*12960*/  @!P3 IADD3 R225, R225, -R251, RZ ;  /* 0x800000fbe1e1b210 */ /* 0x000fe40007ffe0ff */
[----:B------:R-:W-:Y:S02]  /*12970*/  ISETP.GE.AND P5, PT, R215, RZ, PT ;  /* 0x000000ffd700720c */ /* 0x000fe40003fa6270 */
[----:B------:R-:W-:Y:S01]  /*12980*/  ISETP.GE.AND P1, PT, R216, RZ, PT ;  /* 0x000000ffd800720c */ /* 0x000fe20003f26270 */
[----:B------:R-:W-:Y:S01]  /*12990*/  @!P4 IMAD.IADD R230, R230, 0x1, -R251 ;  /* 0x00000001e6e6c824 */ /* 0x000fe200078e0afb */
        /* <DEDUP_REMOVED lines=35> */
[C---:B------:R-:W-:Y:S02]  /*12bd0*/  ISETP.GT.U32.AND P4, PT, R251.reuse, R231, PT ;  /* 0x000000e7fb00720c */ /* 0x040fe40003f84070 */
[----:B------:R-:W-:Y:S01]  /*12be0*/  ISETP.GT.U32.AND P5, PT, R251, R236, PT ;  /* 0x000000ecfb00720c */ /* 0x000fe20003fa4070 */
[--C-:B------:R-:W-:Y:S02]  /*12bf0*/  @!P1 IMAD.IADD R224, R224, 0x1, -R251.reuse ;  /* 0x00000001e0e09824 */ /* 0x100fe400078e0afb */
[--C-:B------:R-:W-:Y:S02]  /*12c00*/  @!P0 IMAD.IADD R225, R225, 0x1, -R251.reuse ;  /* 0x00000001e1e18824 */ /* 0x100fe400078e0afb */
[----:B------:R-:W-:-:S04]  /*12c10*/  @!P3 IMAD.IADD R230, R230, 0x1, -R251 ;  /* 0x00000001e6e6b824 */ /* 0x000fc800078e0afb */
[----:B------:R-:W-:Y:S02]  /*12c20*/  @!P2 IADD3 R229, R229, -R251, RZ ;  /* 0x800000fbe5e5a210 */ /* 0x000fe40007ffe0ff */
[----:B------:R-:W-:Y:S01]  /*12c30*/  IABS R211, R211 ;  /* 0x000000d300d37213 */ /* 0x000fe20000000000 */
[----:B------:R-:W-:Y:S01]  /*12c40*/  @!P6 IMAD.MOV R212, RZ, RZ, -R212 ;  /* 0x000000ffffd4e224 */ /* 0x000fe200078e0ad4 */
[----:B------:R1:W-:Y:S01]  /*12c50*/  STL [R1+0x21c], R213 ;  /* 0x00021cd501007387 */ /* 0x0003e20000100800 */
[----:B------:R-:W-:Y:S01]  /*12c60*/  @!P4 IADD3 R231, R231, -R251, RZ ;  /* 0x800000fbe7e7c210 */ /* 0x000fe20007ffe0ff */
[----:B------:R-:W-:Y:S01]  /*12c70*/  @!P5 IMAD.IADD R236, R236, 0x1, -R251 ;  /* 0x00000001ececd824 */ /* 0x000fe200078e0afb */
        /* <DEDUP_REMOVED lines=17> */
[----:B------:R-:W-:Y:S02]  /*12d90*/  ISETP.GE.AND P1, PT, R226, RZ, PT ;  /* 0x000000ffe200720c */ /* 0x000fe40003f26270 */
[----:B------:R-:W3:Y:S01]  /*12da0*/  LDL.LU R226, [R1+0x254] ;  /* 0x0002540001e27983 */ /* 0x000ee20000300800 */
[----:B------:R-:W-:-:S03]  /*12db0*/  ISETP.GE.AND P0, PT, R227, RZ, PT ;  /* 0x000000ffe300720c */ /* 0x000fc60003f06270 */
[----:B------:R-:W4:Y:S01]  /*12dc0*/  LDL.LU R227, [R1+0x250] ;  /* 0x0002500001e37983 */ /* 0x000f220000300800 */
        /* <DEDUP_REMOVED lines=12> */
[----:B------:R-:W-:Y:S01]  /*12e90*/  @!P1 IADD3 R215, -R215, RZ, RZ ;  /* 0x000000ffd7d79210 */ /* 0x000fe20007ffe1ff */
[----:B-1----:R-:W-:Y:S02]  /*12ea0*/  IMAD.MOV.U32 R211, RZ, RZ, R230 ;  /* 0x000000ffffd37224 */ /* 0x002fe400078e00e6 */
[----:B------:R-:W5:Y:S04]  /*12eb0*/  LDL R230, [R1+0x5ae0] ;  /* 0x005ae00001e67983 */ /* 0x000f680000100800 */
[----:B------:R1:W-:Y:S01]  /*12ec0*/  STL [R1+0x20c], R215 ;  /* 0x00020cd701007387 */ /* 0x0003e20000100800 */
[----:B------:R-:W-:-:S03]  /*12ed0*/  @!P0 IMAD.MOV R211, RZ, RZ, -R211 ;  /* 0x000000ffffd38224 */ /* 0x000fc600078e0ad3 */
[----:B------:R-:W5:Y:S01]  /*12ee0*/  LDL R225, [R1+0x5ae8] ;  /* 0x005ae80001e17983 */ /* 0x000f620000100800 */
[----:B-1----:R-:W-:-:S03]  /*12ef0*/  IMAD.MOV.U32 R215, RZ, RZ, R231 ;  /* 0x000000ffffd77224 */ /* 0x002fc600078e00e7 */
[----:B------:R-:W5:Y:S02]  /*12f00*/  LDL R231, [R1+0x5aec] ;  /* 0x005aec0001e77983 */ /* 0x000f640000100800 */
[----:B------:R-:W-:Y:S02]  /*12f10*/  @!P3 IADD3 R215, -R215, RZ, RZ ;  /* 0x000000ffd7d7b210 */ /* 0x000fe40007ffe1ff */
[----:B------:R-:W-:Y:S04]  /*12f20*/  STL [R1+0x208], R211 ;  /* 0x000208d301007387 */ /* 0x000fe80000100800 */
[----:B------:R1:W-:Y:S04]  /*12f30*/  STL [R1+0x38], R215 ;  /* 0x000038d701007387 */ /* 0x0003e80000100800 */
[----:B-1----:R-:W5:Y:S01]  /*12f40*/  LDL R215, [R1+0x5af0] ;  /* 0x005af00001d77983 */ /* 0x002f620000100800 */
[----:B------:R-:W-:-:S13]  /*12f50*/  ISETP.GT.U32.AND P6, PT, R251, R214, PT ;  /* 0x000000d6fb00720c */ /* 0x000fda0003fc4070 */
[----:B------:R-:W-:Y:S01]  /*12f60*/  @!P6 IMAD.IADD R214, R214, 0x1, -R251 ;  /* 0x00000001d6d6e824 */ /* 0x000fe200078e0afb */
[----:B------:R-:W-:-:S04]  /*12f70*/  ISETP.GT.U32.AND P6, PT, R251, R221, PT ;  /* 0x000000ddfb00720c */ /* 0x000fc80003fc4070 */
[C---:B------:R-:W-:Y:S01]  /*12f80*/  ISETP.GT.U32.AND P2, PT, R251.reuse, R214, PT ;  /* 0x000000d6fb00720c */ /* 0x040fe20003f44070 */
[----:B------:R-:W-:Y:S01]  /*12f90*/  IMAD.MOV.U32 R211, RZ, RZ, R236 ;  /* 0x000000ffffd37224 */ /* 0x000fe200078e00ec */
[----:B------:R-:W-:-:S07]  /*12fa0*/  ISETP.GT.U32.AND P5, PT, R251, R216, PT ;  /* 0x000000d8fb00720c */ /* 0x000fce0003fa4070 */
[----:B------:R-:W-:Y:S01]  /*12fb0*/  @!P6 IMAD.IADD R221, R221, 0x1, -R251 ;  /* 0x00000001dddde824 */ /* 0x000fe200078e0afb */
[----:B------:R-:W-:Y:S01]  /*12fc0*/  ISETP.GT.U32.AND P1, PT, R251, R217, PT ;  /* 0x000000d9fb00720c */ /* 0x000fe20003f24070 */
[----:B------:R-:W-:-:S03]  /*12fd0*/  @!P4 IMAD.MOV R211, RZ, RZ, -R211 ;  /* 0x000000ffffd3c224 */ /* 0x000fc600078e0ad3 */
[C---:B------:R-:W-:Y:S01]  /*12fe0*/  ISETP.GT.U32.AND P6, PT, R251.reuse, R221, PT ;  /* 0x000000ddfb00720c */ /* 0x040fe20003fc4070 */
[--C-:B------:R-:W-:Y:S01]  /*12ff0*/  @!P2 IMAD.IADD R214, R214, 0x1, -R251.reuse ;  /* 0x00000001d6d6a824 */ /* 0x100fe200078e0afb */
[----:B------:R-:W-:Y:S01]  /*13000*/  ISETP.GT.U32.AND P0, PT, R251, R218, PT ;  /* 0x000000dafb00720c */ /* 0x000fe20003f04070 */
[----:B------:R-:W-:Y:S01]  /*13010*/  @!P5 IMAD.IADD R216, R216, 0x1, -R251 ;  /* 0x00000001d8d8d824 */ /* 0x000fe200078e0afb */
[----:B------:R1:W-:Y:S05]  /*13020*/  STL [R1+0x204], R211 ;  /* 0x000204d301007387 */ /* 0x0003ea0000100800 */
[----:B------:R-:W-:-:S04]  /*13030*/  @!P1 IADD3 R217, R217, -R251, RZ ;  /* 0x800000fbd9d99210 */ /* 0x000fc80007ffe0ff */
[--C-:B------:R-:W-:Y:S02]  /*13040*/  @!P6 IMAD.IADD R221, R221, 0x1, -R251.reuse ;  /* 0x00000001dddde824 */ /* 0x100fe400078e0afb */
[----:B------:R-:W-:Y:S02]  /*13050*/  @!P0 IMAD.IADD R218, R218, 0x1, -R251 ;  /* 0x00000001dada8824 */ /* 0x000fe400078e0afb */
[----:B-1----:R-:W-:Y:S02]  /*13060*/  IMAD.MOV.U32 R211, RZ, RZ, R214 ;  /* 0x000000ffffd37224 */ /* 0x002fe400078e00d6 */
[C---:B------:R-:W-:Y:S02]  /*13070*/  IMAD R236, R251.reuse, R212, R213 ;  /* 0x000000d4fbec7224 */ /* 0x040fe400078e02d5 */
[----:B------:R-:W-:Y:S01]  /*13080*/  IMAD.MOV.U32 R212, RZ, RZ, R216 ;  /* 0x000000ffffd47224 */ /* 0x000fe200078e00d8 */
[----:B------:R-:W-:-:S13]  /*13090*/  ISETP.GT.U32.AND P3, PT, R251, R219, PT ;  /* 0x000000dbfb00720c */ /* 0x000fda0003f64070 */
[----:B------:R-:W-:Y:S01]  /*130a0*/  @!P3 IMAD.IADD R219, R219, 0x1, -R251 ;  /* 0x00000001dbdbb824 */ /* 0x000fe200078e0afb */
[----:B--2---:R-:W-:-:S13]  /*130b0*/  ISETP.GT.U32.AND P4, PT, R251, R220, PT ;  /* 0x000000dcfb00720c */ /* 0x004fda0003f84070 */
[----:B------:R-:W-:Y:S02]  /*130c0*/  @!P4 IADD3 R220, R220, -R251, RZ ;  /* 0x800000fbdcdcc210 */ /* 0x000fe40007ffe0ff */
[C---:B---3--:R-:W-:Y:S02]  /*130d0*/  ISETP.GT.U32.AND P2, PT, R251.reuse, R226, PT ;  /* 0x000000e2fb00720c */ /* 0x048fe40003f44070 */
[----:B----4-:R-:W-:-:S11]  /*130e0*/  ISETP.GT.U32.AND P5, PT, R251, R227, PT ;  /* 0x000000e3fb00720c */ /* 0x010fd60003fa4070 */
[--C-:B------:R-:W-:Y:S01]  /*130f0*/  @!P2 IMAD.IADD R226, R226, 0x1, -R251.reuse ;  /* 0x00000001e2e2a824 */ /* 0x100fe200078e0afb */
[C---:B-----5:R-:W-:Y:S02]  /*13100*/  ISETP.GT.U32.AND P1, PT, R251.reuse, R228, PT ;  /* 0x000000e4fb00720c */ /* 0x060fe40003f24070 */
[----:B------:R-:W-:Y:S02]  /*13110*/  ISETP.GT.U32.AND P0, PT, R251, R222, PT ;  /* 0x000000defb00720c */ /* 0x000fe40003f04070 */
[----:B------:R-:W-:Y:S02]  /*13120*/  ISETP.GE.AND P6, PT, R223, RZ, PT ;  /* 0x000000ffdf00720c */ /* 0x000fe40003fc6270 */
[----:B------:R-:W-:Y:S01]  /*13130*/  ISETP.GE.AND P4, PT, R224, RZ, PT ;  /* 0x000000ffe000720c */ /* 0x000fe20003f86270 */
[----:B------:R-:W-:-:S06]  /*13140*/  @!P5 IMAD.IADD R227, R227, 0x1, -R251 ;  /* 0x00000001e3e3d824 */ /* 0x000fcc00078e0afb */
[----:B------:R-:W-:Y:S02]  /*13150*/  @!P1 IMAD.IADD R228, R228, 0x1, -R251 ;  /* 0x00000001e4e49824 */ /* 0x000fe400078e0afb */
[----:B------:R-:W-:Y:S02]  /*13160*/  @!P0 IADD3 R222, R222, -R251, RZ ;  /* 0x800000fbdede8210 */ /* 0x000fe40007ffe0ff */
[----:B------:R-:W-:Y:S02]  /*13170*/  @!P6 IADD3 R211, -R211, RZ, RZ ;  /* 0x000000ffd3d3e210 */ /* 0x000fe40007ffe1ff */
[----:B------:R-:W-:Y:S02]  /*13180*/  ISETP.GE.AND P2, PT, R230, RZ, PT ;  /* 0x000000ffe600720c */ /* 0x000fe40003f46270 */
[----:B------:R-:W2:Y:S01]  /*13190*/  LDL.LU R230, [R1+0x240] ;  /* 0x0002400001e67983 */ /* 0x000ea20000300800 */
[----:B------:R-:W-:-:S03]  /*131a0*/  @!P4 IMAD.MOV R212, RZ, RZ, -R212 ;  /* 0x000000ffffd4c224 */ /* 0x000fc600078e0ad4 */
[----:B------:R-:W3:Y:S01]  /*131b0*/  LDL.LU R223, [R1+0x23c] ;  /* 0x00023c0001df7983 */ /* 0x000ee20000300800 */
[----:B------:R-:W-:-:S03]  /*131c0*/  ISETP.GE.AND P1, PT, R225, RZ, PT ;  /* 0x000000ffe100720c */ /* 0x000fc60003f26270 */
[----:B------:R-:W4:Y:S01]  /*131d0*/  LDL.LU R224, [R1+0x238] ;  /* 0x0002380001e07983 */ /* 0x000f220000300800 */
[----:B------:R-:W-:-:S03]  /*131e0*/  ISETP.GE.AND P5, PT, R231, RZ, PT ;  /* 0x000000ffe700720c */ /* 0x000fc60003fa6270 */
[----:B------:R-:W5:Y:S04]  /*131f0*/  LDL.LU R231, [R1+0x234] ;  /* 0x0002340001e77983 */ /* 0x000f680000300800 */
[----:B------:R-:W5:Y:S04]  /*13200*/  LDL.LU R225, [R1+0x230] ;  /* 0x0002300001e17983 */ /* 0x000f680000300800 */
[----:B------:R1:W-:Y:S01]  /*13210*/  STL [R1+0x1fc], R211 ;  /* 0x0001fcd301007387 */ /* 0x0003e20000100800 */
[----:B------:R-:W-:-:S03]  /*13220*/  ISETP.GE.AND P0, PT, R215, RZ, PT ;  /* 0x000000ffd700720c */ /* 0x000fc60003f06270 */
[----:B------:R-:W5:Y:S01]  /*13230*/  LDL R215, [R1+0x5b04] ;  /* 0x005b040001d77983 */ /* 0x000f620000100800 */
[----:B-1----:R-:W-:-:S03]  /*13240*/  IMAD.MOV.U32 R211, RZ, RZ, R217 ;  /* 0x000000ffffd37224 */ /* 0x002fc600078e00d9 */
[----:B------:R1:W-:Y:S04]  /*13250*/  STL [R1+0x1f8], R212 ;  /* 0x0001f8d401007387 */ /* 0x0003e80000100800 */
[----:B------:R-:W5:Y:S01]  /*13260*/  LDL R216, [R1+0x5af8] ;  /* 0x005af80001d87983 */ /* 0x000f620000100800 */
[----:B------:R-:W-:-:S03]  /*13270*/  @!P2 IADD3 R211, -R211, RZ, RZ ;  /* 0x000000ffd3d3a210 */ /* 0x000fc60007ffe1ff */
        /* <DEDUP_REMOVED lines=11> */
[C---:B------:R-:W-:Y:S01]  /*13330*/  ISETP.GT.U32.AND P4, PT, R251.reuse, R226, PT ;  /* 0x000000e2fb00720c */ /* 0x040fe20003f84070 */
[----:B------:R-:W-:Y:S01]  /*13340*/  @!P0 IMAD.MOV R212, RZ, RZ, -R212 ;  /* 0x000000ffffd48224 */ /* 0x000fe200078e0ad4 */
[----:B------:R-:W-:-:S09]  /*13350*/  ISETP.GT.U32.AND P2, PT, R251, R227, PT ;  /* 0x000000e3fb00720c */ /* 0x000fd20003f44070 */
[----:B------:R-:W-:Y:S01]  /*13360*/  @!P3 IMAD.IADD R229, R229, 0x1, -R251 ;  /* 0x00000001e5e5b824 */ /* 0x000fe200078e0afb */
[----:B------:R-:W-:-:S04]  /*13370*/  ISETP.GT.U32.AND P3, PT, R251, R220, PT ;  /* 0x000000dcfb00720c */ /* 0x000fc80003f64070 */
[C---:B------:R-:W-:Y:S02]  /*13380*/  ISETP.GT.U32.AND P5, PT, R251.reuse, R229, PT ;  /* 0x000000e5fb00720c */ /* 0x040fe40003fa4070 */
[----:B------:R-:W-:Y:S01]  /*13390*/  ISETP.GT.U32.AND P6, PT, R251, R228, PT ;  /* 0x000000e4fb00720c */ /* 0x000fe20003fc4070 */
[----:B------:R-:W-:Y:S01]  /*133a0*/  @!P4 IMAD.IADD R226, R226, 0x1, -R251 ;  /* 0x00000001e2e2c824 */ /* 0x000fe200078e0afb */
[----:B------:R-:W-:Y:S02]  /*133b0*/  @!P1 IADD3 R211, -R211, RZ, RZ ;  /* 0x000000ffd3d39210 */ /* 0x000fe40007ffe1ff */
[----:B------:R-:W-:-:S03]  /*133c0*/  @!P2 IADD3 R227, R227, -R251, RZ ;  /* 0x800000fbe3e3a210 */ /* 0x000fc60007ffe0ff */
[----:B------:R-:W-:-:S04]  /*133d0*/  @!P3 IMAD.IADD R220, R220, 0x1, -R251 ;  /* 0x00000001dcdcb824 */ /* 0x000fc800078e0afb */
[--C-:B------:R-:W-:Y:S01]  /*133e0*/  @!P5 IMAD.IADD R229, R229, 0x1, -R251.reuse ;  /* 0x00000001e5e5d824 */ /* 0x100fe200078e0afb */
[----:B------:R1:W-:Y:S01]  /*133f0*/  STL [R1+0x1ec], R211 ;  /* 0x0001ecd301007387 */ /* 0x0003e20000100800 */
[----:B------:R-:W-:Y:S02]  /*13400*/  @!P6 IMAD.IADD R228, R228, 0x1, -R251 ;  /* 0x00000001e4e4e824 */ /* 0x000fe400078e0afb */
[----:B------:R-:W-:Y:S01]  /*13410*/  IMAD.MOV.U32 R213, RZ, RZ, R220 ;  /* 0x000000ffffd57224 */ /* 0x000fe200078e00dc */
[----:B-1----:R-:W-:-:S05]  /*13420*/  IADD3 R211, R11, 0x1ee, RZ ;  /* 0x000001ee0bd37810 */ /* 0x002fca0007ffe0ff */
[----:B------:R-:W-:Y:S04]  /*13430*/  STL [R1+0x5f00], R211 ;  /* 0x005f00d301007387 */ /* 0x000fe80000100800 */
[----:B------:R1:W-:Y:S01]  /*13440*/  STL [R1+0x1e8], R212 ;  /* 0x0001e8d401007387 */ /* 0x0003e20000100800 */
[----:B------:R-:W-:-:S03]  /*13450*/  ISETP.GT.U32.AND P1, PT, R251, R222, PT ;  /* 0x000000defb00720c */ /* 0x000fc60003f24070 */
[----:B------:R-:W5:Y:S01]  /*13460*/  LDL.LU R214, [R1+0x2b4] ;  /* 0x0002b40001d67983 */ /* 0x000f620000300800 */
[----:B-1----:R-:W-:-:S09]  /*13470*/  IMAD.MOV.U32 R212, RZ, RZ, R226 ;  /* 0x000000ffffd47224 */ /* 0x002fd200078e00e2 */
        /* <DEDUP_REMOVED lines=8> */
[----:B------:R-:W-:Y:S01]  /*13500*/  @!P4 IMAD.IADD R224, R224, 0x1, -R251 ;  /* 0x00000001e0e0c824 */ /* 0x000fe200078e0afb */
[----:B------:R-:W-:Y:S02]  /*13510*/  ISETP.GE.AND P5, PT, R215, RZ, PT ;  /* 0x000000ffd700720c */ /* 0x000fe40003fa6270 */
[----:B------:R-:W-:-:S05]  /*13520*/  ISETP.GE.AND P0, PT, R216, RZ, PT ;  /* 0x000000ffd800720c */ /* 0x000fca0003f06270 */
[----:B------:R-:W-:Y:S01]  /*13530*/  @!P2 IMAD.IADD R231, R231, 0x1, -R251 ;  /* 0x00000001e7e7a824 */ /* 0x000fe200078e0afb */
[----:B------:R-:W2:Y:S01]  /*13540*/  LDL.LU R216, [R1+0x2b0] ;  /* 0x0002b00001d87983 */ /* 0x000ea20000300800 */
[----:B------:R-:W-:-:S04]  /*13550*/  ISETP.GE.AND P3, PT, R217, RZ, PT ;  /* 0x000000ffd900720c */ /* 0x000fc80003f66270 */
[----:B------:R-:W-:Y:S02]  /*13560*/  @!P5 IADD3 R213, -R213, RZ, RZ ;  /* 0x000000ffd5d5d210 */ /* 0x000fe40007ffe1ff */
[----:B------:R-:W-:Y:S02]  /*13570*/  ISETP.GE.AND P4, PT, R218, RZ, PT ;  /* 0x000000ffda00720c */ /* 0x000fe40003f86270 */
[----:B------:R-:W3:Y:S01]  /*13580*/  LDL R218, [R1+0x5b00] ;  /* 0x005b000001da7983 */ /* 0x000ee20000100800 */
[----:B------:R-:W-:-:S03]  /*13590*/  @!P0 IMAD.MOV R212, RZ, RZ, -R212 ;  /* 0x000000ffffd48224 */ /* 0x000fc600078e0ad4 */
[----:B------:R-:W4:Y:S01]  /*135a0*/  LDL.LU R217, [R1+0x2ac] ;  /* 0x0002ac0001d97983 */ /* 0x000f220000300800 */
[----:B------:R-:W-:-:S03]  /*135b0*/  ISETP.GE.AND P2, PT, R219, RZ, PT ;  /* 0x000000ffdb00720c */ /* 0x000fc60003f46270 */
[----:B------:R-:W5:Y:S01]  /*135c0*/  LDL.LU R219, [R1+0x2a8] ;  /* 0x0002a80001db7983 */ /* 0x000f620000300800 */
[----:B------:R-:W-:-:S03]  /*135d0*/  @!P6 IADD3 R225, R225, -R251, RZ ;  /* 0x800000fbe1e1e210 */ /* 0x000fc60007ffe0ff */
[----:B------:R-:W5:Y:S04]  /*135e0*/  LDL.LU R220, [R1+0x2a4] ;  /* 0x0002a40001dc7983 */ /* 0x000f680000300800 */
[----:B------:R-:W5:Y:S04]  /*135f0*/  LDL.LU R226, [R1+0x2a0] ;  /* 0x0002a00001e27983 */ /* 0x000f680000300800 */
[----:B------:R1:W-:Y:S01]  /*13600*/  STL [R1+0x28], R213 ;  /* 0x000028d501007387 */ /* 0x0003e20000100800 */
[----:B------:R-:W-:-:S03]  /*13610*/  ISETP.GE.AND P6, PT, R221, RZ, PT ;  /* 0x000000ffdd00720c */ /* 0x000fc60003fc6270 */
[----:B------:R-:W5:Y:S04]  /*13620*/  LDL R221, [R1+0x5b08] ;  /* 0x005b080001dd7983 */ /* 0x000f680000100800 */
[----:B------:R1:W-:Y:S02]  /*13630*/  STL [R1+0x1e4], R212 ;  /* 0x0001e4d401007387 */ /* 0x0003e40000100800 */
[----:B-1----:R-:W-:Y:S02]  /*13640*/  IMAD.MOV.U32 R213, RZ, RZ, R227 ;  /* 0x000000ffffd57224 */ /* 0x002fe400078e00e3 */
[----:B------:R-:W5:Y:S03]  /*13650*/  LDL R227, [R1+0x5b18] ;  /* 0x005b180001e37983 */ /* 0x000f660000100800 */
[----:B------:R-:W-:Y:S01]  /*13660*/  @!P3 IADD3 R213, -R213, RZ, RZ ;  /* 0x000000ffd5d5b210 */ /* 0x000fe20007ffe1ff */
[----:B------:R-:W-:-:S02]  /*13670*/  IMAD.MOV.U32 R212, RZ, RZ, R228 ;  /* 0x000000ffffd47224 */ /* 0x000fc400078e00e4 */
        /* <DEDUP_REMOVED lines=19> */
[----:B------:R-:W-:Y:S02]  /*137b0*/  @!P3 IADD3 R224, R224, -R251, RZ ;  /* 0x800000fbe0e0b210 */ /* 0x000fe40007ffe0ff */
[----:B------:R-:W-:Y:S01]  /*137c0*/  IABS R211, R211 ;  /* 0x000000d300d37213 */ /* 0x000fe20000000000 */
[----:B------:R-:W-:-:S04]  /*137d0*/  @!P2 IMAD.IADD R225, R225, 0x1, -R251 ;  /* 0x00000001e1e1a824 */ /* 0x000fc800078e0afb */
[--C-:B------:R-:W-:Y:S02]  /*137e0*/  @!P1 IMAD.IADD R230, R230, 0x1, -R251.reuse ;  /* 0x00000001e6e69824 */ /* 0x100fe400078e0afb */
[----:B------:R-:W-:Y:S01]  /*137f0*/  @!P6 IMAD.MOV R212, RZ, RZ, -R212 ;  /* 0x000000ffffd4e224 */ /* 0x000fe200078e0ad4 */
[----:B------:R1:W-:Y:S01]  /*13800*/  STL [R1+0x1d8], R213 ;  /* 0x0001d8d501007387 */ /* 0x0003e20000100800 */
[----:B------:R-:W-:Y:S02]  /*13810*/  @!P5 IMAD.IADD R235, R235, 0x1, -R251 ;  /* 0x00000001ebebd824 */ /* 0x000fe400078e0afb */
[----:B------:R-:W-:Y:S01]  /*13820*/  IMAD.MOV.U32 R215, RZ, RZ, R230 ;  /* 0x000000ffffd77224 */ /* 0x000fe200078e00e6 */
[----:B------:R1:W-:Y:S02]  /*13830*/  STL [R1+0x1d4], R212 ;  /* 0x0001d4d401007387 */ /* 0x0003e40000100800 */
[----:B-1----:R-:W-:-:S04]  /*13840*/  IMAD.MOV.U32 R213, RZ, RZ, R211 ;  /* 0x000000ffffd57224 */ /* 0x002fc800078e00d3 */
[----:B------:R-:W-:-:S04]  /*13850*/  IMAD.HI.U32 R211, R252, R213, RZ ;  /* 0x000000d5fcd37227 */ /* 0x000fc800078e00ff */
[----:B------:R-:W-:Y:S02]  /*13860*/  IMAD.MOV R212, RZ, RZ, -R211 ;  /* 0x000000ffffd47224 */ /* 0x000fe400078e0ad3 */
[----:B------:R-:W-:Y:S01]  /*13870*/  IMAD.MOV.U32 R211, RZ, RZ, R223 ;  /* 0x000000ffffd37224 */ /* 0x000fe200078e00df */
[C---:B--2---:R-:W-:Y:S02]  /*13880*/  ISETP.GT.U32.AND P0, PT, R251.reuse, R216, PT ;  /* 0x000000d8fb00720c */ /* 0x044fe40003f04070 */
[----:B---3--:R-:W-:Y:S02]  /*13890*/  ISETP.GE.AND P1, PT, R218, RZ, PT ;  /* 0x000000ffda00720c */ /* 0x008fe40003f26270 */
[C---:B----4-:R-:W-:Y:S02]  /*138a0*/  ISETP.GT.U32.AND P3, PT, R251.reuse, R217, PT ;  /* 0x000000d9fb00720c */ /* 0x050fe40003f64070 */
[C---:B-----5:R-:W-:Y:S02]  /*138b0*/  ISETP.GT.U32.AND P4, PT, R251.reuse, R219, PT ;  /* 0x000000dbfb00720c */ /* 0x060fe40003f84070 */
[----:B------:R-:W-:-:S05]  /*138c0*/  ISETP.GT.U32.AND P2, PT, R251, R220, PT ;  /* 0x000000dcfb00720c */ /* 0x000fca0003f44070 */
[----:B------:R-:W-:Y:S02]  /*138d0*/  @!P0 IMAD.IADD R216, R216, 0x1, -R251 ;  /* 0x00000001d8d88824 */ /* 0x000fe400078e0afb */
[----:B------:R-:W-:Y:S02]  /*138e0*/  @!P1 IMAD.MOV R215, RZ, RZ, -R215 ;  /* 0x000000ffffd79224 */ /* 0x000fe400078e0ad7 */
[--C-:B------:R-:W-:Y:S01]  /*138f0*/  @!P3 IMAD.IADD R217, R217, 0x1, -R251.reuse ;  /* 0x00000001d9d9b824 */ /* 0x100fe200078e0afb */
[----:B------:R-:W-:Y:S02]  /*13900*/  ISETP.GE.AND P5, PT, R221, RZ, PT ;  /* 0x000000ffdd00720c */ /* 0x000fe40003fa6270 */
[----:B------:R-:W2:Y:S01]  /*13910*/  LDL.LU R221, [R1+0x29c] ;  /* 0x00029c0001dd7983 */ /* 0x000ea20000300800 */
[----:B------:R-:W-:Y:S01]  /*13920*/  @!P4 IADD3 R219, R219, -R251, RZ ;  /* 0x800000fbdbdbc210 */ /* 0x000fe20007ffe0ff */
[----:B------:R-:W-:Y:S01]  /*13930*/  @!P2 IMAD.IADD R220, R220, 0x1, -R251 ;  /* 0x00000001dcdca824 */ /* 0x000fe200078e0afb */
[----:B------:R-:W-:-:S02]  /*13940*/  ISETP.GE.AND P0, PT, R227, RZ, PT ;  /* 0x000000ffe300720c */ /* 0x000fc40003f06270 */
[----:B------:R-:W3:Y:S01]  /*13950*/  LDL.LU R227, [R1+0x298] ;  /* 0x0002980001e37983 */ /* 0x000ee20000300800 */
[----:B------:R-:W-:-:S03]  /*13960*/  ISETP.GE.AND P3, PT, R228, RZ, PT ;  /* 0x000000ffe400720c */ /* 0x000fc60003f66270 */
[----:B------:R-:W4:Y:S02]  /*13970*/  LDL.LU R228, [R1+0x294] ;  /* 0x0002940001e47983 */ /* 0x000f240000300800 */
[----:B------:R-:W-:Y:S02]  /*13980*/  @!P5 IADD3 R211, -R211, RZ, RZ ;  /* 0x000000ffd3d3d210 */ /* 0x000fe40007ffe1ff */
[----:B------:R-:W-:Y:S02]  /*13990*/  ISETP.GE.AND P2, PT, R222, RZ, PT ;  /* 0x000000ffde00720c */ /* 0x000fe40003f46270 */
[----:B------:R-:W-:Y:S02]  /*139a0*/  ISETP.GE.AND P4, PT, R229, RZ, PT ;  /* 0x000000ffe500720c */ /* 0x000fe40003f86270 */
[----:B------:R-:W5:Y:S04]  /*139b0*/  LDL.LU R229, [R1+0x290] ;  /* 0x0002900001e57983 */ /* 0x000f680000300800 */
[----:B------:R-:W5:Y:S04]  /*139c0*/  LDL.LU R222, [R1+0x28c] ;  /* 0x00028c0001de7983 */ /* 0x000f680000300800 */
[----:B------:R-:W5:Y:S04]  /*139d0*/  LDL.LU R230, [R1+0x288] ;  /* 0x0002880001e67983 */ /* 0x000f680000300800 */
[----:B------:R1:W-:Y:S04]  /*139e0*/  STL [R1+0x1d0], R215 ;  /* 0x0001d0d701007387 */ /* 0x0003e80000100800 */
[----:B------:R-:W5:Y:S04]  /*139f0*/  LDL R218, [R1+0x5b24] ;  /* 0x005b240001da7983 */ /* 0x000f680000100800 */
[----:B------:R-:W5:Y:S01]  /*13a00*/  LDL R223, [R1+0x5b2c] ;  /* 0x005b2c0001df7983 */ /* 0x000f620000100800 */
[----:B-1----:R-:W-:-:S03]  /*13a10*/  IMAD.MOV.U32 R215, RZ, RZ, R224 ;  /* 0x000000ffffd77224 */ /* 0x002fc600078e00e0 */
[----:B------:R1:W-:Y:S01]  /*13a20*/  STL [R1+0x1cc], R211 ;  /* 0x0001ccd301007387 */ /* 0x0003e20000100800 */
[----:B------:R-:W-:Y:S02]  /*13a30*/  @!P0 IMAD.MOV R215, RZ, RZ, -R215 ;  /* 0x000000ffffd78224 */ /* 0x000fe400078e0ad7 */
[----:B-1----:R-:W-:Y:S02]  /*13a40*/  IMAD.MOV.U32 R211, RZ, RZ, R231 ;  /* 0x000000ffffd37224 */ /* 0x002fe400078e00e7 */
[----:B------:R-:W5:Y:S04]  /*13a50*/  LDL R231, [R1+0x5b28] ;  /* 0x005b280001e77983 */ /* 0x000f680000100800 */
[----:B------:R1:W-:Y:S01]  /*13a60*/  STL [R1+0x24], R215 ;  /* 0x000024d701007387 */ /* 0x0003e20000100800 */
[----:B------:R-:W-:-:S03]  /*13a70*/  @!P3 IADD3 R211, -R211, RZ, RZ ;  /* 0x000000ffd3d3b210 */ /* 0x000fc60007ffe1ff */
[----:B------:R-:W5:Y:S01]  /*13a80*/  LDL R224, [R1+0x5b34] ;  /* 0x005b340001e07983 */ /* 0x000f620000100800 */
[----:B-1----:R-:W-:-:S03]  /*13a90*/  IMAD.MOV.U32 R215, RZ, RZ, R225 ;  /* 0x000000ffffd77224 */ /* 0x002fc600078e00e1 */
[----:B------:R-:W5:Y:S01]  /*13aa0*/  LDL R225, [R1+0x5b30] ;  /* 0x005b300001e17983 */ /* 0x000f620000100800 */
[----:B------:R-:W-:-:S03]  /*13ab0*/  @!P4 IMAD.MOV R215, RZ, RZ, -R215 ;  /* 0x000000ffffd7c224 */ /* 0x000fc600078e0ad7 */
        /* <DEDUP_REMOVED lines=28> */
[----:B----4-:R-:W-:Y:S01]  /*13c80*/  ISETP.GT.U32.AND P5, PT, R251, R228, PT ;  /* 0x000000e4fb00720c */ /* 0x010fe20003fa4070 */
[----:B------:R-:W-:Y:S01]  /*13c90*/  @!P1 IMAD.IADD R227, R227, 0x1, -R251 ;  /* 0x00000001e3e39824 */ /* 0x000fe200078e0afb */
[C---:B-----5:R-:W-:Y:S02]  /*13ca0*/  ISETP.GT.U32.AND P0, PT, R251.reuse, R229, PT ;  /* 0x000000e5fb00720c */ /* 0x060fe40003f04070 */
[----:B------:R-:W-:Y:S02]  /*13cb0*/  ISETP.GT.U32.AND P3, PT, R251, R222, PT ;  /* 0x000000defb00720c */ /* 0x000fe40003f64070 */
[----:B------:R-:W-:Y:S02]  /*13cc0*/  ISETP.GE.AND P6, PT, R218, RZ, PT ;  /* 0x000000ffda00720c */ /* 0x000fe40003fc6270 */
[----:B------:R-:W-:-:S07]  /*13cd0*/  ISETP.GE.AND P2, PT, R223, RZ, PT ;  /* 0x000000ffdf00720c */ /* 0x000fce0003f46270 */
[--C-:B------:R-:W-:Y:S01]  /*13ce0*/  @!P0 IMAD.IADD R229, R229, 0x1, -R251.reuse ;  /* 0x00000001e5e58824 */ /* 0x100fe200078e0afb */
[----:B------:R-:W-:Y:S01]  /*13cf0*/  @!P5 IADD3 R228, R228, -R251, RZ ;  /* 0x800000fbe4e4d210 */ /* 0x000fe20007ffe0ff */
[----:B------:R-:W-:Y:S02]  /*13d00*/  @!P3 IMAD.IADD R222, R222, 0x1, -R251 ;  /* 0x00000001dedeb824 */ /* 0x000fe400078e0afb */
[----:B------:R-:W-:Y:S01]  /*13d10*/  @!P6 IMAD.MOV R211, RZ, RZ, -R211 ;  /* 0x000000ffffd3e224 */ /* 0x000fe200078e0ad3 */
[----:B------:R-:W-:Y:S02]  /*13d20*/  ISETP.GE.AND P1, PT, R231, RZ, PT ;  /* 0x000000ffe700720c */ /* 0x000fe40003f26270 */
[----:B------:R-:W2:Y:S01]  /*13d30*/  LDL.LU R231, [R1+0x284] ;  /* 0x0002840001e77983 */ /* 0x000ea20000300800 */
[----:B------:R-:W-:-:S03]  /*13d40*/  @!P2 IADD3 R212, -R212, RZ, RZ ;  /* 0x000000ffd4d4a210 */ /* 0x000fc60007ffe1ff */
[----:B------:R-:W3:Y:S01]  /*13d50*/  LDL.LU R218, [R1+0x280] ;  /* 0x0002800001da7983 */ /* 0x000ee20000300800 */
[----:B------:R-:W-:-:S03]  /*13d60*/  ISETP.GE.AND P5, PT, R224, RZ, PT ;  /* 0x000000ffe000720c */ /* 0x000fc60003fa6270 */
[----:B------:R-:W4:Y:S04]  /*13d70*/  LDL.LU R223, [R1+0x27c] ;  /* 0x00027c0001df7983 */ /* 0x000f280000300800 */
[----:B------:R-:W5:Y:S01]  /*13d80*/  LDL.LU R224, [R1+0x278] ;  /* 0x0002780001e07983 */ /* 0x000f620000300800 */
[----:B------:R-:W-:-:S03]  /*13d90*/  ISETP.GE.AND P0, PT, R225, RZ, PT ;  /* 0x000000ffe100720c */ /* 0x000fc60003f06270 */
[----:B------:R-:W5:Y:S04]  /*13da0*/  LDL.LU R225, [R1+0x274] ;  /* 0x0002740001e17983 */ /* 0x000f680000300800 */
[----:B------:R1:W-:Y:S01]  /*13db0*/  STL [R1+0x1bc], R211 ;  /* 0x0001bcd301007387 */ /* 0x0003e20000100800 */
[----:B------:R-:W-:-:S03]  /*13dc0*/  ISETP.GE.AND P3, PT, R215, RZ, PT ;  /* 0x000000ffd700720c */ /* 0x000fc60003f66270 */
[----:B------:R-:W5:Y:S01]  /*13dd0*/  LDL R215, [R1+0x5b38] ;  /* 0x005b380001d77983 */ /* 0x000f620000100800 */
[----:B-1----:R-:W-:-:S03]  /*13de0*/  IMAD.MOV.U32 R211, RZ, RZ, R217 ;  /* 0x000000ffffd37224 */ /* 0x002fc600078e00d9 */
[----:B------:R1:W-:Y:S04]  /*13df0*/  STL [R1+0x1b8], R212 ;  /* 0x0001b8d401007387 */ /* 0x0003e80000100800 */
[----:B------:R-:W5:Y:S01]  /*13e00*/  LDL R216, [R1+0x5b40] ;  /* 0x005b400001d87983 */ /* 0x000f620000100800 */
[----:B------:R-:W-:-:S03]  /*13e10*/  @!P1 IMAD.MOV R211, RZ, RZ, -R211 ;  /* 0x000000ffffd39224 */ /* 0x000fc600078e0ad3 */
        /* <DEDUP_REMOVED lines=14> */
[----:B------:R-:W-:Y:S02]  /*13f00*/  @!P4 IADD3 R230, R230, -R251, RZ ;  /* 0x800000fbe6e6c210 */ /* 0x000fe40007ffe0ff */
[C---:B------:R-:W-:Y:S02]  /*13f10*/  ISETP.GT.U32.AND P4, PT, R251.reuse, R221, PT ;  /* 0x000000ddfb00720c */ /* 0x040fe40003f84070 */
[C---:B------:R-:W-:Y:S02]  /*13f20*/  ISETP.GT.U32.AND P5, PT, R251.reuse, R230, PT ;  /* 0x000000e6fb00720c */ /* 0x040fe40003fa4070 */
[----:B------:R-:W-:Y:S01]  /*13f30*/  ISETP.GT.U32.AND P6, PT, R251, R229, PT ;  /* 0x000000e5fb00720c */ /* 0x000fe20003fc4070 */
[----:B------:R-:W-:Y:S02]  /*13f40*/  @!P0 IMAD.MOV R211, RZ, RZ, -R211 ;  /* 0x000000ffffd38224 */ /* 0x000fe400078e0ad3 */
[--C-:B------:R-:W-:Y:S02]  /*13f50*/  @!P2 IMAD.IADD R227, R227, 0x1, -R251.reuse ;  /* 0x00000001e3e3a824 */ /* 0x100fe400078e0afb */
[----:B------:R-:W-:-:S04]  /*13f60*/  @!P1 IMAD.IADD R228, R228, 0x1, -R251 ;  /* 0x00000001e4e49824 */ /* 0x000fc800078e0afb */
[----:B------:R-:W-:Y:S02]  /*13f70*/  @!P4 IADD3 R221, R221, -R251, RZ ;  /* 0x800000fbddddc210 */ /* 0x000fe40007ffe0ff */
[--C-:B------:R-:W-:Y:S01]  /*13f80*/  @!P5 IMAD.IADD R230, R230, 0x1, -R251.reuse ;  /* 0x00000001e6e6d824 */ /* 0x100fe200078e0afb */
[----:B------:R1:W-:Y:S01]  /*13f90*/  STL [R1+0x20], R211 ;  /* 0x000020d301007387 */ /* 0x0003e20000100800 */
[----:B------:R-:W-:Y:S02]  /*13fa0*/  @!P6 IMAD.IADD R229, R229, 0x1, -R251 ;  /* 0x00000001e5e5e824 */ /* 0x000fe400078e0afb */
[----:B------:R-:W-:Y:S01]  /*13fb0*/  IMAD.MOV.U32 R213, RZ, RZ, R221 ;  /* 0x000000ffffd57224 */ /* 0x000fe200078e00dd */
[----:B-1----:R-:W-:-:S05]  /*13fc0*/  IADD3 R211, R11, 0x1ef, RZ ;  /* 0x000001ef0bd37810 */ /* 0x002fca0007ffe0ff */
[----:B------:R-:W-:Y:S04]  /*13fd0*/  STL [R1+0x5ee8], R211 ;  /* 0x005ee8d301007387 */ /* 0x000fe80000100800 */
[----:B------:R1:W-:Y:S04]  /*13fe0*/  STL [R1+0x1ac], R212 ;  /* 0x0001acd401007387 */ /* 0x0003e80000100800 */
[----:B------:R-:W5:Y:S01]  /*13ff0*/  LDL.LU R214, [R1+0x2f8] ;  /* 0x0002f80001d67983 */ /* 0x000f620000300800 */
[----:B------:R-:W-:Y:S01]  /*14000*/  ISETP.GT.U32.AND P0, PT, R251, R222, PT ;  /* 0x000000defb00720c */ /* 0x000fe20003f04070 */
[----:B-1----:R-:W-:-:S12]  /*14010*/  IMAD.MOV.U32 R212, RZ, RZ, R227 ;  /* 0x000000ffffd47224 */ /* 0x002fd800078e00e3 */
        /* <DEDUP_REMOVED lines=12> */
[----:B------:R-:W-:-:S09]  /*140e0*/  ISETP.GE.AND P4, PT, R217, RZ, PT ;  /* 0x000000ffd900720c */ /* 0x000fd20003f86270 */
[----:B------:R-:W-:Y:S01]  /*140f0*/  @!P5 IMAD.MOV R213, RZ, RZ, -R213 ;  /* 0x000000ffffd5d224 */ /* 0x000fe200078e0ad5 */
[----:B------:R-:W2:Y:S04]  /*14100*/  LDL.LU R217, [R1+0x2f4] ;  /* 0x0002f40001d97983 */ /* 0x000ea80000300800 */
[----:B------:R-:W3:Y:S01]  /*14110*/  LDL R216, [R1+0x5b5c] ;  /* 0x005b5c0001d87983 */ /* 0x000ee20000100800 */
[----:B------:R-:W-:-:S03]  /*14120*/  ISETP.GE.AND P2, PT, R219, RZ, PT ;  /* 0x000000ffdb00720c */ /* 0x000fc60003f46270 */
[----:B------:R-:W4:Y:S01]  /*14130*/  LDL.LU R219, [R1+0x2f0] ;  /* 0x0002f00001db7983 */ /* 0x000f220000300800 */
[----:B------:R-:W-:Y:S01]  /*14140*/  @!P3 IADD3 R212, -R212, RZ, RZ ;  /* 0x000000ffd4d4b210 */ /* 0x000fe20007ffe1ff */
[----:B------:R-:W-:Y:S01]  /*14150*/  @!P6 IMAD.IADD R225, R225, 0x1, -R251 ;  /* 0x00000001e1e1e824 */ /* 0x000fe200078e0afb */
[----:B------:R-:W-:Y:S02]  /*14160*/  ISETP.GE.AND P1, PT, R220, RZ, PT ;  /* 0x000000ffdc00720c */ /* 0x000fe40003f26270 */
[----:B------:R-:W5:Y:S04]  /*14170*/  LDL.LU R220, [R1+0x2ec] ;  /* 0x0002ec0001dc7983 */ /* 0x000f680000300800 */
[----:B------:R-:W5:Y:S04]  /*14180*/  LDL.LU R221, [R1+0x2e8] ;  /* 0x0002e80001dd7983 */ /* 0x000f680000300800 */
[----:B------:R-:W5:Y:S04]  /*14190*/  LDL.LU R227, [R1+0x2e4] ;  /* 0x0002e40001e37983 */ /* 0x000f680000300800 */
[----:B------:R1:W-:Y:S01]  /*141a0*/  STL [R1+0x1a8], R213 ;  /* 0x0001a8d501007387 */ /* 0x0003e20000100800 */
[----:B------:R-:W-:-:S03]  /*141b0*/  ISETP.GE.AND P6, PT, R226, RZ, PT ;  /* 0x000000ffe200720c */ /* 0x000fc60003fc6270 */
[----:B------:R-:W5:Y:S04]  /*141c0*/  LDL R226, [R1+0x5b60] ;  /* 0x005b600001e27983 */ /* 0x000f680000100800 */
[----:B------:R1:W-:Y:S02]  /*141d0*/  STL [R1+0x1a4], R212 ;  /* 0x0001a4d401007387 */ /* 0x0003e40000100800 */
[----:B-1----:R-:W-:Y:S02]  /*141e0*/  IMAD.MOV.U32 R213, RZ, RZ, R228 ;  /* 0x000000ffffd57224 */ /* 0x002fe400078e00e4 */
[----:B------:R-:W5:Y:S02]  /*141f0*/  LDL R228, [R1+0x5b50] ;  /* 0x005b500001e47983 */ /* 0x000f640000100800 */
[----:B------:R-:W-:-:S02]  /*14200*/  @!P4 IMAD.MOV R213, RZ, RZ, -R213 ;  /* 0x000000ffffd5c224 */ /* 0x000fc400078e0ad5 */
        /* <DEDUP_REMOVED lines=16> */
[C---:B------:R-:W-:Y:S02]  /*14310*/  ISETP.GT.U32.AND P0, PT, R251.reuse, R231, PT ;  /* 0x000000e7fb00720c */ /* 0x040fe40003f04070 */
[----:B------:R-:W-:Y:S01]  /*14320*/  ISETP.GT.U32.AND P5, PT, R251, R234, PT ;  /* 0x000000eafb00720c */ /* 0x000fe20003fa4070 */
[--C-:B------:R-:W-:Y:S02]  /*14330*/  @!P3 IMAD.IADD R218, R218, 0x1, -R251.reuse ;  /* 0x00000001dadab824 */ /* 0x100fe400078e0afb */
[--C-:B------:R-:W-:Y:S01]  /*14340*/  @!P4 IMAD.IADD R223, R223, 0x1, -R251.reuse ;  /* 0x00000001dfdfc824 */ /* 0x100fe200078e0afb */
[----:B------:R-:W-:Y:S01]  /*14350*/  @!P1 IADD3 R225, R225, -R251, RZ ;  /* 0x800000fbe1e19210 */ /* 0x000fe20007ffe0ff */
[----:B------:R-:W-:Y:S01]  /*14360*/  @!P2 IMAD.IADD R224, R224, 0x1, -R251 ;  /* 0x00000001e0e0a824 */ /* 0x000fe200078e0afb */
[----:B------:R-:W-:-:S05]  /*14370*/  IABS R211, R211 ;  /* 0x000000d300d37213 */ /* 0x000fca0000000000 */
[----:B------:R-:W-:Y:S01]  /*14380*/  @!P0 IADD3 R231, R231, -R251, RZ ;  /* 0x800000fbe7e78210 */ /* 0x000fe20007ffe0ff */
[----:B------:R-:W-:Y:S01]  /*14390*/  @!P6 IMAD.MOV R212, RZ, RZ, -R212 ;  /* 0x000000ffffd4e224 */ /* 0x000fe200078e0ad4 */
        /* <DEDUP_REMOVED lines=13> */
[----:B------:R-:W-:-:S04]  /*14470*/  @!P3 IADD3 R217, R217, -R251, RZ ;  /* 0x800000fbd9d9b210 */ /* 0x000fc80007ffe0ff */
[--C-:B------:R-:W-:Y:S01]  /*14480*/  @!P4 IMAD.IADD R219, R219, 0x1, -R251.reuse ;  /* 0x00000001dbdbc824 */ /* 0x100fe200078e0afb */
[----:B------:R-:W-:Y:S02]  /*14490*/  @!P0 IADD3 R215, -R215, RZ, RZ ;  /* 0x000000ffd7d78210 */ /* 0x000fe40007ffe1ff */
[----:B------:R-:W-:Y:S02]  /*144a0*/  ISETP.GE.AND P5, PT, R226, RZ, PT ;  /* 0x000000ffe200720c */ /* 0x000fe40003fa6270 */
[----:B------:R-:W2:Y:S01]  /*144b0*/  LDL.LU R226, [R1+0x2e0] ;  /* 0x0002e00001e27983 */ /* 0x000ea20000300800 */
[--C-:B------:R-:W-:Y:S02]  /*144c0*/  @!P2 IMAD.IADD R220, R220, 0x1, -R251.reuse ;  /* 0x00000001dcdca824 */ /* 0x100fe400078e0afb */
[----:B------:R-:W-:Y:S01]  /*144d0*/  @!P1 IMAD.IADD R221, R221, 0x1, -R251 ;  /* 0x00000001dddd9824 */ /* 0x000fe200078e0afb */
[----:B------:R-:W-:Y:S02]  /*144e0*/  ISETP.GE.AND P3, PT, R228, RZ, PT ;  /* 0x000000ffe400720c */ /* 0x000fe40003f66270 */
[----:B------:R-:W3:Y:S01]  /*144f0*/  LDL.LU R228, [R1+0x2dc] ;  /* 0x0002dc0001e47983 */ /* 0x000ee20000300800 */
[----:B------:R-:W-:-:S03]  /*14500*/  ISETP.GE.AND P4, PT, R229, RZ, PT ;  /* 0x000000ffe500720c */ /* 0x000fc60003f86270 */
[----:B------:R-:W4:Y:S01]  /*14510*/  LDL.LU R229, [R1+0x2d8] ;  /* 0x0002d80001e57983 */ /* 0x000f220000300800 */
[----:B------:R-:W-:Y:S01]  /*14520*/  @!P5 IMAD.MOV R211, RZ, RZ, -R211 ;  /* 0x000000ffffd3d224 */ /* 0x000fe200078e0ad3 */
        /* <DEDUP_REMOVED lines=44> */
[C---:B--2---:R-:W-:Y:S02]  /*147f0*/  ISETP.GT.U32.AND P1, PT, R251.reuse, R226, PT ;  /* 0x000000e2fb00720c */ /* 0x044fe40003f24070 */
[----:B---3--:R-:W-:-:S11]  /*14800*/  ISETP.GT.U32.AND P0, PT, R251, R228, PT ;  /* 0x000000e4fb00720c */ /* 0x008fd60003f04070 */
[----:B------:R-:W-:Y:S02]  /*14810*/  @!P1 IADD3 R226, R226, -R251, RZ ;  /* 0x800000fbe2e29210 */ /* 0x000fe40007ffe0ff */
[C---:B----4-:R-:W-:Y:S01]  /*14820*/  ISETP.GT.U32.AND P5, PT, R251.reuse, R229, PT ;  /* 0x000000e5fb00720c */ /* 0x050fe20003fa4070 */
[----:B------:R-:W-:Y:S01]  /*14830*/  @!P0 IMAD.IADD R228, R228, 0x1, -R251 ;  /* 0x00000001e4e48824 */ /* 0x000fe200078e0afb */
[C---:B-----5:R-:W-:Y:S02]  /*14840*/  ISETP.GT.U32.AND P3, PT, R251.reuse, R230, PT ;  /* 0x000000e6fb00720c */ /* 0x060fe40003f64070 */
[----:B------:R-:W-:Y:S02]  /*14850*/  ISETP.GT.U32.AND P4, PT, R251, R222, PT ;  /* 0x000000defb00720c */ /* 0x000fe40003f84070 */
[----:B------:R-:W-:Y:S02]  /*14860*/  ISETP.GE.AND P6, PT, R216, RZ, PT ;  /* 0x000000ffd800720c */ /* 0x000fe40003fc6270 */
[----:B------:R-:W-:-:S05]  /*14870*/  ISETP.GE.AND P1, PT, R218, RZ, PT ;  /* 0x000000ffda00720c */ /* 0x000fca0003f26270 */
[--C-:B------:R-:W-:Y:S02]  /*14880*/  @!P5 IMAD.IADD R229, R229, 0x1, -R251.reuse ;  /* 0x00000001e5e5d824 */ /* 0x100fe400078e0afb */
        /* <DEDUP_REMOVED lines=8> */
[----:B------:R-:W4:Y:S04]  /*14910*/  LDL.LU R218, [R1+0x2c0] ;  /* 0x0002c00001da7983 */ /* 0x000f280000300800 */
[----:B------:R-:W5:Y:S01]  /*14920*/  LDL.LU R223, [R1+0x2bc] ;  /* 0x0002bc0001df7983 */ /* 0x000f620000300800 */
[----:B------:R-:W-:-:S03]  /*14930*/  ISETP.GE.AND P3, PT, R225, RZ, PT ;  /* 0x000000ffe100720c */ /* 0x000fc60003f66270 */
[----:B------:R-:W5:Y:S04]  /*14940*/  LDL.LU R225, [R1+0x2b8] ;  /* 0x0002b80001e17983 */ /* 0x000f680000300800 */
[----:B------:R1:W-:Y:S02]  /*14950*/  STL [R1+0x17c], R211 ;  /* 0x00017cd301007387 */ /* 0x0003e40000100800 */
[----:B-1----:R-:W-:Y:S01]  /*14960*/  IMAD.MOV.U32 R211, RZ, RZ, R219 ;  /* 0x000000ffffd37224 */ /* 0x002fe200078e00db */
[----:B------:R-:W-:Y:S02]  /*14970*/  ISETP.GE.AND P4, PT, R215, RZ, PT ;  /* 0x000000ffd700720c */ /* 0x000fe40003f86270 */
[----:B------:R-:W5:Y:S04]  /*14980*/  LDL R215, [R1+0x5b80] ;  /* 0x005b800001d77983 */ /* 0x000f680000100800 */
        /* <DEDUP_REMOVED lines=11> */
[----:B-1----:R-:W-:Y:S02]  /*14a40*/  MOV R212, R227 ;  /* 0x000000e300d47202 */ /* 0x002fe40000000f00 */
        /* <DEDUP_REMOVED lines=9> */
[----:B------:R-:W-:Y:S02]  /*14ae0*/  @!P1 IMAD.IADD R228, R228, 0x1, -R251 ;  /* 0x00000001e4e49824 */ /* 0x000fe400078e0afb */
[----:B------:R-:W-:-:S04]  /*14af0*/  @!P3 IMAD.MOV R211, RZ, RZ, -R211 ;  /* 0x000000ffffd3b224 */ /* 0x000fc800078e0ad3 */
[----:B------:R-:W-:Y:S01]  /*14b00*/  @!P2 IADD3 R226, R226, -R251, RZ ;  /* 0x800000fbe2e2a210 */ /* 0x000fe20007ffe0ff */
[----:B------:R-:W-:-:S03]  /*14b10*/  @!P0 IMAD.IADD R229, R229, 0x1, -R251 ;  /* 0x00000001e5e58824 */ /* 0x000fc600078e0afb */
[----:B------:R-:W-:Y:S01]  /*14b20*/  @!P5 IMAD.IADD R231, R231, 0x1, -R251 ;  /* 0x00000001e7e7d824 */ /* 0x000fe200078e0afb */
[----:B------:R1:W-:Y:S01]  /*14b30*/  STL [R1+0x170], R211 ;  /* 0x000170d301007387 */ /* 0x0003e20000100800 */
[----:B------:R-:W-:Y:S01]  /*14b40*/  @!P6 IADD3 R230, R230, -R251, RZ ;  /* 0x800000fbe6e6e210 */ /* 0x000fe20007ffe0ff */
[----:B------:R-:W-:Y:S01]  /*14b50*/  IMAD.MOV.U32 R213, RZ, RZ, R226 ;  /* 0x000000ffffd57224 */ /* 0x000fe200078e00e2 */
[----:B-1----:R-:W-:-:S05]  /*14b60*/  IADD3 R211, R11, 0x1f0, RZ ;  /* 0x000001f00bd37810 */ /* 0x002fca0007ffe0ff */
[----:B------:R-:W-:Y:S04]  /*14b70*/  STL [R1+0x5ed0], R211 ;  /* 0x005ed0d301007387 */ /* 0x000fe80000100800 */
[----:B------:R1:W-:Y:S01]  /*14b80*/  STL [R1+0x16c], R212 ;  /* 0x00016cd401007387 */ /* 0x0003e20000100800 */
[----:B------:R-:W-:Y:S01]  /*14b90*/  ISETP.GT.U32.AND P3, PT, R251, R222, PT ;  /* 0x000000defb00720c */ /* 0x000fe20003f64070 */
[----:B-1----:R-:W-:-:S12]  /*14ba0*/  IMAD.MOV.U32 R212, RZ, RZ, R228 ;  /* 0x000000ffffd47224 */ /* 0x002fd800078e00e4 */
[----:B------:R-:W-:Y:S01]  /*14bb0*/  @!P3 IMAD.IADD R222, R222, 0x1, -R251 ;  /* 0x00000001dedeb824 */ /* 0x000fe200078e0afb */
[C---:B--2---:R-:W-:Y:S02]  /*14bc0*/  ISETP.GT.U32.AND P4, PT, R251.reuse, R224, PT ;  /* 0x000000e0fb00720c */ /* 0x044fe40003f84070 */
[C---:B---3--:R-:W-:Y:S02]  /*14bd0*/  ISETP.GT.U32.AND P2, PT, R251.reuse, R216, PT ;  /* 0x000000d8fb00720c */ /* 0x048fe40003f44070 */
[C---:B----4-:R-:W-:Y:S02]  /*14be0*/  ISETP.GT.U32.AND P1, PT, R251.reuse, R218, PT ;  /* 0x000000dafb00720c */ /* 0x050fe40003f24070 */
[----:B-----5:R-:W-:-:S07]  /*14bf0*/  ISETP.GT.U32.AND P0, PT, R251, R223, PT ;  /* 0x000000dffb00720c */ /* 0x020fce0003f04070 */
[----:B------:R-:W-:Y:S02]  /*14c00*/  @!P4 IADD3 R224, R224, -R251, RZ ;  /* 0x800000fbe0e0c210 */ /* 0x000fe40007ffe0ff */
[----:B------:R-:W-:Y:S01]  /*14c10*/  ISETP.GT.U32.AND P6, PT, R251, R225, PT ;  /* 0x000000e1fb00720c */ /* 0x000fe20003fc4070 */
[--C-:B------:R-:W-:Y:S02]  /*14c20*/  @!P2 IMAD.IADD R216, R216, 0x1, -R251.reuse ;  /* 0x00000001d8d8a824 */ /* 0x100fe400078e0afb */
[----:B------:R-:W-:Y:S01]  /*14c30*/  @!P1 IMAD.IADD R218, R218, 0x1, -R251 ;  /* 0x00000001dada9824 */ /* 0x000fe200078e0afb */
[----:B------:R-:W-:Y:S02]  /*14c40*/  ISETP.GE.AND P5, PT, R215, RZ, PT ;  /* 0x000000ffd700720c */ /* 0x000fe40003fa6270 */
[----:B------:R-:W-:Y:S02]  /*14c50*/  ISETP.GE.AND P4, PT, R217, RZ, PT ;  /* 0x000000ffd900720c */ /* 0x000fe40003f86270 */
[----:B------:R-:W2:Y:S01]  /*14c60*/  LDL.LU R217, [R1+0x33c] ;  /* 0x00033c0001d97983 */ /* 0x000ea20000300800 */
[----:B------:R-:W-:-:S08]  /*14c70*/  ISETP.GE.AND P2, PT, R219, RZ, PT ;  /* 0x000000ffdb00720c */ /* 0x000fd00003f46270 */
[----:B------:R-:W-:Y:S01]  /*14c80*/  @!P5 IMAD.MOV R213, RZ, RZ, -R213 ;  /* 0x000000ffffd5d224 */ /* 0x000fe200078e0ad5 */
[----:B------:R-:W3:Y:S01]  /*14c90*/  LDL.LU R219, [R1+0x338] ;  /* 0x0003380001db7983 */ /* 0x000ee20000300800 */
[----:B------:R-:W-:-:S03]  /*14ca0*/  @!P0 IADD3 R223, R223, -R251, RZ ;  /* 0x800000fbdfdf8210 */ /* 0x000fc60007ffe0ff */
[----:B------:R-:W4:Y:S01]  /*14cb0*/  LDL R215, [R1+0x5b94] ;  /* 0x005b940001d77983 */ /* 0x000f220000100800 */
[----:B------:R-:W-:Y:S01]  /*14cc0*/  ISETP.GE.AND P1, PT, R220, RZ, PT ;  /* 0x000000ffdc00720c */ /* 0x000fe20003f26270 */
[----:B------:R-:W-:Y:S02]  /*14cd0*/  @!P4 IMAD.MOV R212, RZ, RZ, -R212 ;  /* 0x000000ffffd4c224 */ /* 0x000fe400078e0ad4 */
[----:B------:R-:W5:Y:S01]  /*14ce0*/  LDL.LU R220, [R1+0x334] ;  /* 0x0003340001dc7983 */ /* 0x000f620000300800 */
[----:B------:R-:W-:Y:S01]  /*14cf0*/  @!P6 IMAD.IADD R225, R225, 0x1, -R251 ;  /* 0x00000001e1e1e824 */ /* 0x000fe200078e0afb */
[----:B------:R-:W-:Y:S02]  /*14d00*/  ISETP.GE.AND P0, PT, R221, RZ, PT ;  /* 0x000000ffdd00720c */ /* 0x000fe40003f06270 */
[----:B------:R-:W2:Y:S04]  /*14d10*/  LDL.LU R221, [R1+0x330] ;  /* 0x0003300001dd7983 */ /* 0x000ea80000300800 */
[----:B------:R-:W2:Y:S04]  /*14d20*/  LDL.LU R226, [R1+0x32c] ;  /* 0x00032c0001e27983 */ /* 0x000ea80000300800 */
[----:B------:R-:W2:Y:S04]  /*14d30*/  LDL.LU R228, [R1+0x328] ;  /* 0x0003280001e47983 */ /* 0x000ea80000300800 */
[----:B------:R1:W-:Y:S01]  /*14d40*/  STL [R1+0x168], R213 ;  /* 0x000168d501007387 */ /* 0x0003e20000100800 */
[----:B------:R-:W-:-:S03]  /*14d50*/  ISETP.GE.AND P6, PT, R227, RZ, PT ;  /* 0x000000ffe300720c */ /* 0x000fc60003fc6270 */
[----:B------:R-:W2:Y:S04]  /*14d60*/  LDL R227, [R1+0x5b9c] ;  /* 0x005b9c0001e37983 */ /* 0x000ea80000100800 */
[----:B------:R1:W-:Y:S02]  /*14d70*/  STL [R1+0x164], R212 ;  /* 0x000164d401007387 */ /* 0x0003e40000100800 */
[----:B-1----:R-:W-:Y:S02]  /*14d80*/  MOV R213, R229 ;  /* 0x000000e500d57202 */ /* 0x002fe40000000f00 */
[----:B------:R-:W2:Y:S02]  /*14d90*/  LDL R229, [R1+0x5bac] ;  /* 0x005bac0001e57983 */ /* 0x000ea40000100800 */
[----:B------:R-:W-:Y:S01]  /*14da0*/  @!P2 IADD3 R213, -R213, RZ, RZ ;  /* 0x000000ffd5d5a210 */ /* 0x000fe20007ffe1ff */
[----:B------:R-:W-:-:S02]  /*14db0*/  IMAD.MOV.U32 R212, RZ, RZ, R230 ;  /* 0x000000ffffd47224 */ /* 0x000fc400078e00e6 */
[----:B------:R-:W2:Y:S02]  /*14dc0*/  LDL R230, [R1+0x5bb0] ;  /* 0x005bb00001e67983 */ /* 0x000ea40000100800 */
[----:B------:R-:W-:Y:S02]  /*14dd0*/  @!P1 IMAD.MOV R212, RZ, RZ, -R212 ;  /* 0x000000ffffd49224 */ /* 0x000fe400078e0ad4 */
[----:B------:R1:W-:Y:S04]  /*14de0*/  STL [R1+0x160], R213 ;  /* 0x000160d501007387 */ /* 0x0003e80000100800 */
[----:B------:R1:W-:Y:S02]  /*14df0*/  STL [R1+0x15c], R212 ;  /* 0x00015cd401007387 */ /* 0x0003e40000100800 */
[----:B-1----:R-:W-:-:S02]  /*14e00*/  IMAD.MOV.U32 R213, RZ, RZ, R222 ;  /* 0x000000ffffd57224 */ /* 0x002fc400078e00de */
[----:B------:R-:W2:Y:S01]  /*14e10*/  LDL R222, [R1+0x5ba8] ;  /* 0x005ba80001de7983 */ /* 0x000ea20000100800 */
[----:B------:R-:W-:-:S03]  /*14e20*/  MOV R212, R231 ;  /* 0x000000e700d47202 */ /* 0x000fc60000000f00 */
[----:B------:R-:W2:Y:S01]  /*14e30*/  LDL R231, [R1+0x5ba0] ;  /* 0x005ba00001e77983 */ /* 0x000ea20000100800 */
        /* <DEDUP_REMOVED lines=9> */
[--C-:B------:R-:W-:Y:S01]  /*14ed0*/  @!P4 IMAD.IADD R216, R216, 0x1, -R251.reuse ;  /* 0x00000001d8d8c824 */ /* 0x100fe200078e0afb */
[----:B------:R-:W-:Y:S01]  /*14ee0*/  @!P1 IADD3 R223, R223, -R251, RZ ;  /* 0x800000fbdfdf9210 */ /* 0x000fe20007ffe0ff */
[--C-:B------:R-:W-:Y:S01]  /*14ef0*/  @!P2 IMAD.IADD R218, R218, 0x1, -R251.reuse ;  /* 0x00000001dadaa824 */ /* 0x100fe200078e0afb */
[----:B------:R-:W-:Y:S01]  /*14f00*/  IABS R211, R211 ;  /* 0x000000d300d37213 */ /* 0x000fe20000000000 */
[----:B------:R-:W-:Y:S02]  /*14f10*/  @!P0 IMAD.IADD R225, R225, 0x1, -R251 ;  /* 0x00000001e1e18824 */ /* 0x000fe400078e0afb */
[----:B------:R-:W-:-:S04]  /*14f20*/  @!P6 IMAD.MOV R212, RZ, RZ, -R212 ;  /* 0x000000ffffd4e224 */ /* 0x000fc800078e0ad4 */
[----:B------:R-:W-:Y:S01]  /*14f30*/  @!P3 IADD3 R224, R224, -R251, RZ ;  /* 0x800000fbe0e0b210 */ /* 0x000fe20007ffe0ff */
[----:B------:R1:W-:Y:S01]  /*14f40*/  STL [R1+0x10], R213 ;  /* 0x000010d501007387 */ /* 0x0003e20000100800 */
[----:B------:R-:W-:Y:S02]  /*14f50*/  @!P5 IMAD.IADD R233, R233, 0x1, -R251 ;  /* 0x00000001e9e9d824 */ /* 0x000fe400078e0afb */
[----:B------:R-:W-:Y:S01]  /*14f60*/  MOV R214, R224 ;  /* 0x000000e000d67202 */ /* 0x000fe20000000f00 */
[----:B------:R1:W-:Y:S02]  /*14f70*/  STL [R1+0x158], R212 ;  /* 0x000158d401007387 */ /* 0x0003e40000100800 */
[----:B-1----:R-:W-:-:S04]  /*14f80*/  IMAD.MOV.U32 R213, RZ, RZ, R211 ;  /* 0x000000ffffd57224 */ /* 0x002fc800078e00d3 */
[----:B------:R-:W-:-:S04]  /*14f90*/  IMAD.HI.U32 R211, R252, R213, RZ ;  /* 0x000000d5fcd37227 */ /* 0x000fc800078e00ff */
[----:B------:R-:W-:Y:S01]  /*14fa0*/  IMAD.MOV R212, RZ, RZ, -R211 ;  /* 0x000000ffffd47224 */ /* 0x000fe200078e0ad3 */
[----:B------:R-:W-:Y:S01]  /*14fb0*/  MOV R211, R216 ;  /* 0x000000d800d37202 */ /* 0x000fe20000000f00 */
[----:B------:R-:W-:Y:S01]  /*14fc0*/  IMAD.MOV.U32 R216, RZ, RZ, R218 ;  /* 0x000000ffffd87224 */ /* 0x000fe200078e00da */
[----:B------:R-:W-:Y:S02]  /*14fd0*/  MOV R218, R225 ;  /* 0x000000e100da7202 */ /* 0x000fe40000000f00 */
[----:B---3--:R-:W-:Y:S02]  /*14fe0*/  ISETP.GT.U32.AND P4, PT, R251, R219, PT ;  /* 0x000000dbfb00720c */ /* 0x008fe40003f84070 */
[----:B----4-:R-:W-:Y:S02]  /*14ff0*/  ISETP.GE.AND P3, PT, R215, RZ, PT ;  /* 0x000000ffd700720c */ /* 0x010fe40003f66270 */
[C---:B-----5:R-:W-:Y:S02]  /*15000*/  ISETP.GT.U32.AND P2, PT, R251.reuse, R220, PT ;  /* 0x000000dcfb00720c */ /* 0x060fe40003f44070 */
[----:B--2---:R-:W-:-:S02]  /*15010*/  ISETP.GT.U32.AND P1, PT, R251, R221, PT ;  /* 0x000000ddfb00720c */ /* 0x004fc40003f24070 */
[----:B------:R-:W-:-:S05]  /*15020*/  ISETP.GT.U32.AND P0, PT, R251, R226, PT ;  /* 0x000000e2fb00720c */ /* 0x000fca0003f04070 */
[----:B------:R-:W-:-:S04]  /*15030*/  @!P4 IMAD.IADD R219, R219, 0x1, -R251 ;  /* 0x00000001dbdbc824 */ /* 0x000fc800078e0afb */
[----:B------:R-:W-:Y:S01]  /*15040*/  @!P2 IADD3 R220, R220, -R251, RZ ;  /* 0x800000fbdcdca210 */ /* 0x000fe20007ffe0ff */
[----:B------:R-:W-:Y:S01]  /*15050*/  @!P3 IMAD.MOV R214, RZ, RZ, -R214 ;  /* 0x000000ffffd6b224 */ /* 0x000fe200078e0ad6 */
[----:B------:R-:W-:Y:S02]  /*15060*/  ISETP.GE.AND P5, PT, R227, RZ, PT ;  /* 0x000000ffe300720c */ /* 0x000fe40003fa6270 */
[----:B------:R-:W2:Y:S01]  /*15070*/  LDL.LU R227, [R1+0x324] ;  /* 0x0003240001e37983 */ /* 0x000ea20000300800 */
[--C-:B------:R-:W-:Y:S02]  /*15080*/  @!P1 IMAD.IADD R221, R221, 0x1, -R251.reuse ;  /* 0x00000001dddd9824 */ /* 0x100fe400078e0afb */
[----:B------:R-:W-:Y:S01]  /*15090*/  @!P0 IMAD.IADD R226, R226, 0x1, -R251 ;  /* 0x00000001e2e28824 */ /* 0x000fe200078e0afb */
[----:B------:R-:W-:Y:S02]  /*150a0*/  ISETP.GE.AND P4, PT, R229, RZ, PT ;  /* 0x000000ffe500720c */ /* 0x000fe40003f86270 */
[----:B------:R-:W3:Y:S01]  /*150b0*/  LDL.LU R229, [R1+0x320] ;  /* 0x0003200001e57983 */ /* 0x000ee20000300800 */
[----:B------:R-:W-:-:S04]  /*150c0*/  ISETP.GE.AND P2, PT, R230, RZ, PT ;  /* 0x000000ffe600720c */ /* 0x000fc80003f46270 */
[----:B------:R-:W-:Y:S02]  /*150d0*/  @!P5 IADD3 R211, -R211, RZ, RZ ;  /* 0x000000ffd3d3d210 */ /* 0x000fe40007ffe1ff */
[----:B------:R-:W-:Y:S02]  /*150e0*/  ISETP.GE.AND P0, PT, R222, RZ, PT ;  /* 0x000000ffde00720c */ /* 0x000fe40003f06270 */
[----:B------:R-:W-:Y:S02]  /*150f0*/  ISETP.GE.AND P1, PT, R231, RZ, PT ;  /* 0x000000ffe700720c */ /* 0x000fe40003f26270 */
[----:B------:R-:W4:Y:S04]  /*15100*/  LDL.LU R231, [R1+0x31c] ;  /* 0x00031c0001e77983 */ /* 0x000f280000300800 */
[----:B------:R-:W5:Y:S04]  /*15110*/  LDL.LU R230, [R1+0x318] ;  /* 0x0003180001e67983 */ /* 0x000f680000300800 */
[----:B------:R-:W5:Y:S04]  /*15120*/  LDL.LU R222, [R1+0x314] ;  /* 0x0003140001de7983 */ /* 0x000f680000300800 */
[----:B------:R-:W5:Y:S04]  /*15130*/  LDL.LU R224, [R1+0x310] ;  /* 0x0003100001e07983 */ /* 0x000f680000300800 */
[----:B------:R1:W-:Y:S04]  /*15140*/  STL [R1+0x154], R214 ;  /* 0x000154d601007387 */ /* 0x0003e80000100800 */
[----:B------:R-:W5:Y:S04]  /*15150*/  LDL R215, [R1+0x5bc0] ;  /* 0x005bc00001d77983 */ /* 0x000f680000100800 */
[----:B-1----:R-:W5:Y:S04]  /*15160*/  LDL R214, [R1+0x5bb8] ;  /* 0x005bb80001d67983 */ /* 0x002f680000100800 */
[----:B------:R1:W-:Y:S01]  /*15170*/  STL [R1+0x150], R211 ;  /* 0x000150d301007387 */ /* 0x0003e20000100800 */
[----:B------:R-:W-:Y:S01]  /*15180*/  @!P4 IMAD.MOV R216, RZ, RZ, -R216 ;  /* 0x000000ffffd8c224 */ /* 0x000fe200078e0ad8 */
[----:B------:R-:W-:-:S02]  /*15190*/  @!P1 IADD3 R218, -R218, RZ, RZ ;  /* 0x000000ffdada9210 */ /* 0x000fc40007ffe1ff */
[----:B------:R-:W5:Y:S01]  /*151a0*/  LDL R225, [R1+0x5bb4] ;  /* 0x005bb40001e17983 */ /* 0x000f620000100800 */
[----:B-1----:R-:W-:-:S03]  /*151b0*/  IMAD.MOV.U32 R211, RZ, RZ, R223 ;  /* 0x000000ffffd37224 */ /* 0x002fc600078e00df */
[----:B------:R-:W5:Y:S01]  /*151c0*/  LDL R223, [R1+0x5bbc] ;  /* 0x005bbc0001df7983 */ /* 0x000f620000100800 */
[----:B------:R-:W-:-:S03]  /*151d0*/  @!P2 IMAD.MOV R211, RZ, RZ, -R211 ;  /* 0x000000ffffd3a224 */ /* 0x000fc600078e0ad3 */
[----:B------:R1:W-:Y:S04]  /*151e0*/  STL [R1+0x14c], R216 ;  /* 0x00014cd801007387 */ /* 0x0003e80000100800 */
[----:B-1----:R-:W5:Y:S04]  /*151f0*/  LDL R216, [R1+0x5bc4] ;  /* 0x005bc40001d87983 */ /* 0x002f680000100800 */
        /* <DEDUP_REMOVED lines=9> */
[----:B------:R-:W-:-:S07]  /*15290*/  ISETP.GT.U32.AND P4, PT, R251, R220, PT ;  /* 0x000000dcfb00720c */ /* 0x000fce0003f84070 */
[----:B------:R-:W-:Y:S02]  /*152a0*/  @!P6 IMAD.IADD R228, R228, 0x1, -R251 ;  /* 0x00000001e4e4e824 */ /* 0x000fe400078e0afb */
[----:B------:R-:W-:-:S03]  /*152b0*/  @!P0 IMAD.MOV R211, RZ, RZ, -R211 ;  /* 0x000000ffffd38224 */ /* 0x000fc600078e0ad3 */
[C---:B------:R-:W-:Y:S02]  /*152c0*/  ISETP.GT.U32.AND P6, PT, R251.reuse, R228, PT ;  /* 0x000000e4fb00720c */ /* 0x040fe40003fc4070 */
[----:B------:R-:W-:Y:S01]  /*152d0*/  ISETP.GT.U32.AND P2, PT, R251, R221, PT ;  /* 0x000000ddfb00720c */ /* 0x000fe20003f44070 */
[--C-:B------:R-:W-:Y:S01]  /*152e0*/  @!P3 IMAD.IADD R217, R217, 0x1, -R251.reuse ;  /* 0x00000001d9d9b824 */ /* 0x100fe200078e0afb */
[----:B------:R-:W-:Y:S01]  /*152f0*/  @!P5 IADD3 R219, R219, -R251, RZ ;  /* 0x800000fbdbdbd210 */ /* 0x000fe20007ffe0ff */
[----:B------:R-:W-:-:S08]  /*15300*/  @!P4 IMAD.IADD R220, R220, 0x1, -R251 ;  /* 0x00000001dcdcc824 */ /* 0x000fd000078e0afb */
[--C-:B------:R-:W-:Y:S02]  /*15310*/  @!P6 IMAD.IADD R228, R228, 0x1, -R251.reuse ;  /* 0x00000001e4e4e824 */ /* 0x100fe400078e0afb */
[----:B------:R-:W-:Y:S01]  /*15320*/  @!P2 IMAD.IADD R221, R221, 0x1, -R251 ;  /* 0x00000001dddda824 */ /* 0x000fe200078e0afb */
[----:B------:R1:W-:Y:S01]  /*15330*/  STL [R1+0x140], R211 ;  /* 0x000140d301007387 */ /* 0x0003e20000100800 */
[C---:B------:R-:W-:Y:S01]  /*15340*/  IMAD R233, R251.reuse, R212, R213 ;  /* 0x000000d4fbe97224 */ /* 0x040fe200078e02d5 */
[----:B------:R-:W-:Y:S02]  /*15350*/  ISETP.GT.U32.AND P1, PT, R251, R226, PT ;  /* 0x000000e2fb00720c */ /* 0x000fe40003f24070 */
[----:B------:R-:W-:Y:S01]  /*15360*/  MOV R212, R219 ;  /* 0x000000db00d47202 */ /* 0x000fe20000000f00 */
[----:B-1----:R-:W-:-:S10]  /*15370*/  IMAD.MOV.U32 R211, RZ, RZ, R217 ;  /* 0x000000ffffd37224 */ /* 0x002fd400078e00d9 */
[----:B------:R-:W-:Y:S02]  /*15380*/  @!P1 IADD3 R226, R226, -R251, RZ ;  /* 0x800000fbe2e29210 */ /* 0x000fe40007ffe0ff */
[C---:B--2---:R-:W-:Y:S02]  /*15390*/  ISETP.GT.U32.AND P0, PT, R251.reuse, R227, PT ;  /* 0x000000e3fb00720c */ /* 0x044fe40003f04070 */
[----:B---3--:R-:W-:-:S11]  /*153a0*/  ISETP.GT.U32.AND P3, PT, R251, R229, PT ;  /* 0x000000e5fb00720c */ /* 0x008fd60003f64070 */
[----:B------:R-:W-:Y:S02]  /*153b0*/  @!P0 IMAD.IADD R227, R227, 0x1, -R251 ;  /* 0x00000001e3e38824 */ /* 0x000fe400078e0afb */
[----:B------:R-:W-:Y:S02]  /*153c0*/  @!P3 IADD3 R229, R229, -R251, RZ ;  /* 0x800000fbe5e5b210 */ /* 0x000fe40007ffe0ff */
[C---:B----4-:R-:W-:Y:S02]  /*153d0*/  ISETP.GT.U32.AND P5, PT, R251.reuse, R231, PT ;  /* 0x000000e7fb00720c */ /* 0x050fe40003fa4070 */
[C---:B-----5:R-:W-:Y:S02]  /*153e0*/  ISETP.GT.U32.AND P4, PT, R251.reuse, R230, PT ;  /* 0x000000e6fb00720c */ /* 0x060fe40003f84070 */
[----:B------:R-:W-:Y:S02]  /*153f0*/  ISETP.GT.U32.AND P2, PT, R251, R222, PT ;  /* 0x000000defb00720c */ /* 0x000fe40003f44070 */
[----:B------:R-:W-:-:S02]  /*15400*/  ISETP.GE.AND P0, PT, R215, RZ, PT ;  /* 0x000000ffd700720c */ /* 0x000fc40003f06270 */
[----:B------:R-:W-:-:S05]  /*15410*/  ISETP.GE.AND P6, PT, R214, RZ, PT ;  /* 0x000000ffd600720c */ /* 0x000fca0003fc6270 */
[--C-:B------:R-:W-:Y:S02]  /*15420*/  @!P5 IMAD.IADD R231, R231, 0x1, -R251.reuse ;  /* 0x00000001e7e7d824 */ /* 0x100fe400078e0afb */
[----:B------:R-:W-:Y:S02]  /*15430*/  @!P4 IMAD.IADD R230, R230, 0x1, -R251 ;  /* 0x00000001e6e6c824 */ /* 0x000fe400078e0afb */
[----:B------:R-:W-:Y:S02]  /*15440*/  @!P2 IADD3 R222, R222, -R251, RZ ;  /* 0x800000fbdedea210 */ /* 0x000fe40007ffe0ff */
[----:B------:R-:W-:Y:S02]  /*15450*/  ISETP.GE.AND P5, PT, R225, RZ, PT ;  /* 0x000000ffe100720c */ /* 0x000fe40003fa6270 */
[----:B------:R-:W-:Y:S02]  /*15460*/  ISETP.GE.AND P3, PT, R223, RZ, PT ;  /* 0x000000ffdf00720c */ /* 0x000fe40003f66270 */
[----:B------:R-:W2:Y:S01]  /*15470*/  LDL.LU R223, [R1+0x30c] ;  /* 0x00030c0001df7983 */ /* 0x000ea20000300800 */
[----:B------:R-:W-:Y:S01]  /*15480*/  @!P6 IMAD.MOV R211, RZ, RZ, -R211 ;  /* 0x000000ffffd3e224 */ /* 0x000fe200078e0ad3 */
[----:B------:R-:W-:-:S02]  /*15490*/  @!P0 IADD3 R212, -R212, RZ, RZ ;  /* 0x000000ffd4d48210 */ /* 0x000fc40007ffe1ff */
[----:B------:R-:W3:Y:S04]  /*154a0*/  LDL.LU R214, [R1+0x308] ;  /* 0x0003080001d67983 */ /* 0x000ee80000300800 */
[----:B------:R-:W4:Y:S04]  /*154b0*/  LDL.LU R215, [R1+0x304] ;  /* 0x0003040001d77983 */ /* 0x000f280000300800 */
[----:B------:R-:W5:Y:S01]  /*154c0*/  LDL.LU R225, [R1+0x300] ;  /* 0x0003000001e17983 */ /* 0x000f620000300800 */
[----:B------:R-:W-:-:S03]  /*154d0*/  ISETP.GE.AND P4, PT, R216, RZ, PT ;  /* 0x000000ffd800720c */ /* 0x000fc60003f86270 */
[----:B------:R-:W5:Y:S04]  /*154e0*/  LDL.LU R216, [R1+0x2fc] ;  /* 0x0002fc0001d87983 */ /* 0x000f680000300800 */
[----:B------:R1:W-:Y:S01]  /*154f0*/  STL [R1+0x8], R211 ;  /* 0x000008d301007387 */ /* 0x0003e20000100800 */
[----:B------:R-:W-:Y:S01]  /*15500*/  ISETP.GE.AND P2, PT, R218, RZ, PT ;  /* 0x000000ffda00720c */ /* 0x000fe20003f46270 */
[----:B-1----:R-:W-:Y:S02]  /*15510*/  IMAD.MOV.U32 R211, RZ, RZ, R220 ;  /* 0x000000ffffd37224 */ /* 0x002fe400078e00dc */
[----:B------:R-:W5:Y:S04]  /*15520*/  LDL R218, [R1+0x5bc8] ;  /* 0x005bc80001da7983 */ /* 0x000f680000100800 */
[----:B------:R1:W-:Y:S01]  /*15530*/  STL [R1+0x13c], R212 ;  /* 0x00013cd401007387 */ /* 0x0003e20000100800 */
[----:B------:R-:W-:-:S03]  /*15540*/  @!P3 IMAD.MOV R211, RZ, RZ, -R211 ;  /* 0x000000ffffd3b224 */ /* 0x000fc600078e0ad3 */
[----:B------:R-:W5:Y:S04]  /*15550*/  LDL R219, [R1+0x5bd4] ;  /* 0x005bd40001db7983 */ /* 0x000f680000100800 */
[----:B------:R-:W5:Y:S01]  /*15560*/  LDL R220, [R1+0x5bd0] ;  /* 0x005bd00001dc7983 */ /* 0x000f620000100800 */
[----:B-1----:R-:W-:-:S03]  /*15570*/  IMAD.MOV.U32 R212, RZ, RZ, R221 ;  /* 0x000000ffffd47224 */ /* 0x002fc600078e00dd */
[----:B------:R1:W-:Y:S01]  /*15580*/  STL [R1+0x138], R211 ;  /* 0x000138d301007387 */ /* 0x0003e20000100800 */
[----:B------:R-:W-:-:S03]  /*15590*/  @!P5 IMAD.MOV R212, RZ, RZ, -R212 ;  /* 0x000000ffffd4d224 */ /* 0x000fc600078e0ad4 */
[----:B------:R-:W5:Y:S01]  /*155a0*/  LDL R221, [R1+0x5bdc] ;  /* 0x005bdc0001dd7983 */ /* 0x000f620000100800 */
[----:B-1----:R-:W-:-:S03]  /*155b0*/  MOV R211, R226 ;  /* 0x000000e200d37202 */ /* 0x002fc60000000f00 */
        /* <DEDUP_REMOVED lines=12> */
[--C-:B------:R-:W-:Y:S01]  /*15680*/  @!P3 IMAD.IADD R231, R231, 0x1, -R251.reuse ;  /* 0x00000001e7e7b824 */ /* 0x100fe200078e0afb */
[----:B------:R-:W-:Y:S02]  /*15690*/  @!P0 IADD3 R229, R229, -R251, RZ ;  /* 0x800000fbe5e58210 */ /* 0x000fe40007ffe0ff */
[----:B------:R-:W-:Y:S01]  /*156a0*/  @!P4 IADD3 R211, -R211, RZ, RZ ;  /* 0x000000ffd3d3c210 */ /* 0x000fe20007ffe1ff */
[----:B------:R-:W-:-:S04]  /*156b0*/  @!P6 IMAD.IADD R230, R230, 0x1, -R251 ;  /* 0x00000001e6e6e824 */ /* 0x000fc800078e0afb */
[----:B------:R-:W-:-:S04]  /*156c0*/  @!P1 IMAD.IADD R227, R227, 0x1, -R251 ;  /* 0x00000001e3e39824 */ /* 0x000fc800078e0afb */
[----:B------:R-:W-:Y:S01]  /*156d0*/  @!P5 IMAD.IADD R224, R224, 0x1, -R251 ;  /* 0x00000001e0e0d824 */ /* 0x000fe200078e0afb */
[----:B------:R1:W-:Y:S01]  /*156e0*/  STL [R1+0x130], R211 ;  /* 0x000130d301007387 */ /* 0x0003e20000100800 */
[----:B------:R-:W-:Y:S01]  /*156f0*/  IMAD.MOV.U32 R213, RZ, RZ, R227 ;  /* 0x000000ffffd57224 */ /* 0x000fe200078e00e3 */
[----:B-1----:R-:W-:-:S05]  /*15700*/  IADD3 R211, R11, 0x1f1, RZ ;  /* 0x000001f10bd37810 */ /* 0x002fca0007ffe0ff */
[----:B------:R-:W-:Y:S01]  /*15710*/  STL [R1+0x5eb8], R211 ;  /* 0x005eb8d301007387 */ /* 0x000fe20000100800 */
[----:B------:R-:W-:-:S03]  /*15720*/  ISETP.GT.U32.AND P4, PT, R251, R222, PT ;  /* 0x000000defb00720c */ /* 0x000fc60003f84070 */
[----:B------:R1:W-:Y:S04]  /*15730*/  STL [R1+0x12c], R212 ;  /* 0x00012cd401007387 */ /* 0x0003e80000100800 */
[----:B------:R-:W5:Y:S01]  /*15740*/  LDL.LU R217, [R1+0x380] ;  /* 0x0003800001d97983 */ /* 0x000f620000300800 */
[----:B-1----:R-:W-:-:S05]  /*15750*/  MOV R212, R229 ;  /* 0x000000e500d47202 */ /* 0x002fca0000000f00 */
[----:B------:R-:W-:Y:S02]  /*15760*/  @!P4 IADD3 R222, R222, -R251, RZ ;  /* 0x800000fbdedec210 */ /* 0x000fe40007ffe0ff */
[C---:B--2---:R-:W-:Y:S02]  /*15770*/  ISETP.GT.U32.AND P2, PT, R251.reuse, R223, PT ;  /* 0x000000dffb00720c */ /* 0x044fe40003f44070 */
[C---:B---3--:R-:W-:Y:S02]  /*15780*/  ISETP.GT.U32.AND P1, PT, R251.reuse, R214, PT ;  /* 0x000000d6fb00720c */ /* 0x048fe40003f24070 */
[C---:B----4-:R-:W-:Y:S02]  /*15790*/  ISETP.GT.U32.AND P0, PT, R251.reuse, R215, PT ;  /* 0x000000d7fb00720c */ /* 0x050fe40003f04070 */
[----:B-----5:R-:W-:-:S07]  /*157a0*/  ISETP.GT.U32.AND P3, PT, R251, R225, PT ;  /* 0x000000e1fb00720c */ /* 0x020fce0003f64070 */
[--C-:B------:R-:W-:Y:S01]  /*157b0*/  @!P2 IMAD.IADD R223, R223, 0x1, -R251.reuse ;  /* 0x00000001dfdfa824 */ /* 0x100fe200078e0afb */
[----:B------:R-:W-:Y:S02]  /*157c0*/  ISETP.GT.U32.AND P6, PT, R251, R216, PT ;  /* 0x000000d8fb00720c */ /* 0x000fe40003fc4070 */
[----:B------:R-:W-:Y:S01]  /*157d0*/  @!P1 IADD3 R214, R214, -R251, RZ ;  /* 0x800000fbd6d69210 */ /* 0x000fe20007ffe0ff */
[--C-:B------:R-:W-:Y:S01]  /*157e0*/  @!P0 IMAD.IADD R215, R215, 0x1, -R251.reuse ;  /* 0x00000001d7d78824 */ /* 0x100fe200078e0afb */
[----:B------:R-:W-:Y:S02]  /*157f0*/  ISETP.GE.AND P5, PT, R218, RZ, PT ;  /* 0x000000ffda00720c */ /* 0x000fe40003fa6270 */
[----:B------:R-:W-:Y:S01]  /*15800*/  ISETP.GE.AND P2, PT, R219, RZ, PT ;  /* 0x000000ffdb00720c */ /* 0x000fe20003f46270 */
[----:B------:R-:W-:Y:S01]  /*15810*/  @!P3 IMAD.IADD R225, R225, 0x1, -R251 ;  /* 0x00000001e1e1b824 */ /* 0x000fe200078e0afb */
[----:B------:R-:W-:-:S09]  /*15820*/  ISETP.GE.AND P1, PT, R220, RZ, PT ;  /* 0x000000ffdc00720c */ /* 0x000fd20003f26270 */
[----:B------:R-:W-:Y:S01]  /*15830*/  @!P5 IMAD.MOV R213, RZ, RZ, -R213 ;  /* 0x000000ffffd5d224 */ /* 0x000fe200078e0ad5 */
[----:B------:R-:W2:Y:S01]  /*15840*/  LDL.LU R220, [R1+0x37c] ;  /* 0x00037c0001dc7983 */ /* 0x000ea20000300800 */
[----:B------:R-:W-:Y:S02]  /*15850*/  @!P6 IADD3 R216, R216, -R251, RZ ;  /* 0x800000fbd8d8e210 */ /* 0x000fe40007ffe0ff */
[----:B------:R-:W-:Y:S02]  /*15860*/  ISETP.GE.AND P0, PT, R221, RZ, PT ;  /* 0x000000ffdd00720c */ /* 0x000fe40003f06270 */
[----:B------:R-:W3:Y:S01]  /*15870*/  LDL R221, [R1+0x5bf4] ;  /* 0x005bf40001dd7983 */ /* 0x000ee20000100800 */
[----:B------:R-:W-:Y:S02]  /*15880*/  @!P2 IADD3 R212, -R212, RZ, RZ ;  /* 0x000000ffd4d4a210 */ /* 0x000fe40007ffe1ff */
[----:B------:R-:W-:Y:S02]  /*15890*/  ISETP.GE.AND P3, PT, R226, RZ, PT ;  /* 0x000000ffe200720c */ /* 0x000fe40003f66270 */
[----:B------:R-:W4:Y:S04]  /*158a0*/  LDL.LU R226, [R1+0x378] ;  /* 0x0003780001e27983 */ /* 0x000f280000300800 */
[----:B------:R-:W5:Y:S01]  /*158b0*/  LDL.LU R227, [R1+0x374] ;  /* 0x0003740001e37983 */ /* 0x000f620000300800 */
[----:B------:R-:W-:-:S03]  /*158c0*/  ISETP.GE.AND P6, PT, R228, RZ, PT ;  /* 0x000000ffe400720c */ /* 0x000fc60003fc6270 */
[----:B------:R-:W5:Y:S04]  /*158d0*/  LDL.LU R228, [R1+0x370] ;  /* 0x0003700001e47983 */ /* 0x000f680000300800 */
[----:B------:R-:W5:Y:S04]  /*158e0*/  LDL.LU R218, [R1+0x36c] ;  /* 0x00036c0001da7983 */ /* 0x000f680000300800 */
[----:B------:R1:W-:Y:S02]  /*158f0*/  STL [R1+0x128], R213 ;  /* 0x000128d501007387 */ /* 0x0003e40000100800 */
[----:B-1----:R-:W-:-:S02]  /*15900*/  IMAD.MOV.U32 R213, RZ, RZ, R231 ;  /* 0x000000ffffd57224 */ /* 0x002fc400078e00e7 */
[----:B------:R-:W5:Y:S04]  /*15910*/  LDL R231, [R1+0x5be8] ;  /* 0x005be80001e77983 */ /* 0x000f680000100800 */
[----:B------:R1:W-:Y:S01]  /*15920*/  STL [R1+0x124], R212 ;  /* 0x000124d401007387 */ /* 0x0003e20000100800 */
[----:B------:R-:W-:-:S03]  /*15930*/  @!P1 IMAD.MOV R213, RZ, RZ, -R213 ;  /* 0x000000ffffd59224 */ /* 0x000fc600078e0ad5 */
[----:B------:R-:W5:Y:S01]  /*15940*/  LDL R229, [R1+0x5be4] ;  /* 0x005be40001e57983 */ /* 0x000f620000100800 */
[----:B-1----:R-:W-:-:S03]  /*15950*/  IMAD.MOV.U32 R212, RZ, RZ, R230 ;  /* 0x000000ffffd47224 */ /* 0x002fc600078e00e6 */
[----:B------:R-:W5:Y:S01]  /*15960*/  LDL R230, [R1+0x5bec] ;  /* 0x005bec0001e67983 */ /* 0x000f620000100800 */
[----:B------:R-:W-:-:S03]  /*15970*/  @!P0 IMAD.MOV R212, RZ, RZ, -R212 ;  /* 0x000000ffffd48224 */ /* 0x000fc600078e0ad4 */
[----:B------:R1:W-:Y:S04]  /*15980*/  STL [R1+0x120], R213 ;  /* 0x000120d501007387 */ /* 0x0003e80000100800 */
[----:B------:R1:W-:Y:S02]  /*15990*/  STL [R1+0x11c], R212 ;  /* 0x00011cd401007387 */ /* 0x0003e40000100800 */
[----:B-1----:R-:W-:Y:S02]  /*159a0*/  MOV R213, R222 ;  /* 0x000000de00d57202 */ /* 0x002fe40000000f00 */
        /* <DEDUP_REMOVED lines=9> */
[----:B------:R-:W-:Y:S01]  /*15a40*/  @!P4 IMAD.IADD R232, R232, 0x1, -R251 ;  /* 0x00000001e8e8c824 */ /* 0x000fe200078e0afb */
[----:B------:R-:W-:-:S04]  /*15a50*/  ISETP.GT.U32.AND P4, PT, R251, R223, PT ;  /* 0x000000dffb00720c */ /* 0x000fc80003f84070 */
[----:B------:R-:W-:Y:S02]  /*15a60*/  ISETP.GT.U32.AND P5, PT, R251, R232, PT ;  /* 0x000000e8fb00720c */ /* 0x000fe40003fa4070 */
[-C--:B------:R-:W-:Y:S01]  /*15a70*/  @!P2 IADD3 R214, R214, -R251.reuse, RZ ;  /* 0x800000fbd6d6a210 */ /* 0x080fe20007ffe0ff */
[--C-:B------:R-:W-:Y:S02]  /*15a80*/  @!P1 IMAD.IADD R215, R215, 0x1, -R251.reuse ;  /* 0x00000001d7d79824 */ /* 0x100fe400078e0afb */
[----:B------:R-:W-:Y:S01]  /*15a90*/  @!P0 IMAD.IADD R225, R225, 0x1, -R251 ;  /* 0x00000001e1e18824 */ /* 0x000fe200078e0afb */
[----:B------:R-:W-:-:S03]  /*15aa0*/  @!P3 IADD3 R216, R216, -R251, RZ ;  /* 0x800000fbd8d8b210 */ /* 0x000fc60007ffe0ff */
[--C-:B------:R-:W-:Y:S01]  /*15ab0*/  @!P4 IMAD.IADD R223, R223, 0x1, -R251.reuse ;  /* 0x00000001dfdfc824 */ /* 0x100fe200078e0afb */
[----:B------:R-:W-:Y:S01]  /*15ac0*/  IABS R211, R211 ;  /* 0x000000d300d37213 */ /* 0x000fe20000000000 */
[----:B------:R-:W-:Y:S02]  /*15ad0*/  @!P6 IMAD.MOV R212, RZ, RZ, -R212 ;  /* 0x000000ffffd4e224 */ /* 0x000fe400078e0ad4 */
[----:B------:R-:W-:Y:S01]  /*15ae0*/  @!P5 IMAD.IADD R232, R232, 0x1, -R251 ;  /* 0x00000001e8e8d824 */ /* 0x000fe200078e0afb */
[----:B------:R-:W-:Y:S04]  /*15af0*/  STL [R1+0x118], R213 ;  /* 0x000118d501007387 */ /* 0x000fe80000100800 */
[----:B------:R1:W-:Y:S01]  /*15b00*/  STL [R1+0x114], R212 ;  /* 0x000114d401007387 */ /* 0x0003e20000100800 */
[----:B--2---:R-:W-:-:S02]  /*15b10*/  ISETP.GT.U32.AND P2, PT, R251, R220, PT ;  /* 0x000000dcfb00720c */ /* 0x004fc40003f44070 */
[----:B---3--:R-:W-:Y:S02]  /*15b20*/  ISETP.GE.AND P4, PT, R221, RZ, PT ;  /* 0x000000ffdd00720c */ /* 0x008fe40003f86270 */
[C---:B----4-:R-:W-:Y:S02]  /*15b30*/  ISETP.GT.U32.AND P1, PT, R251.reuse, R226, PT ;  /* 0x000000e2fb00720c */ /* 0x050fe40003f24070 */
[----:B-----5:R-:W-:-:S07]  /*15b40*/  ISETP.GT.U32.AND P0, PT, R251, R227, PT ;  /* 0x000000e3fb00720c */ /* 0x020fce0003f04070 */
[----:B------:R-:W-:Y:S01]  /*15b50*/  @!P2 IMAD.IADD R220, R220, 0x1, -R251 ;  /* 0x00000001dcdca824 */ /* 0x000fe200078e0afb */
[----:B------:R-:W-:-:S03]  /*15b60*/  ISETP.GT.U32.AND P3, PT, R251, R228, PT ;  /* 0x000000e4fb00720c */ /* 0x000fc60003f64070 */
[----:B------:R-:W-:Y:S02]  /*15b70*/  @!P1 IMAD.IADD R226, R226, 0x1, -R251 ;  /* 0x00000001e2e29824 */ /* 0x000fe400078e0afb */
[----:B------:R-:W-:Y:S02]  /*15b80*/  @!P0 IADD3 R227, R227, -R251, RZ ;  /* 0x800000fbe3e38210 */ /* 0x000fe40007ffe0ff */
[----:B------:R-:W-:Y:S02]  /*15b90*/  ISETP.GE.AND P5, PT, R231, RZ, PT ;  /* 0x000000ffe700720c */ /* 0x000fe40003fa6270 */
[----:B------:R-:W-:Y:S01]  /*15ba0*/  MOV R231, R211 ;  /* 0x000000d300e77202 */ /* 0x000fe20000000f00 */
[----:B------:R-:W-:-:S04]  /*15bb0*/  IMAD.MOV.U32 R211, RZ, RZ, R223 ;  /* 0x000000ffffd37224 */ /* 0x000fc800078e00df */
[----:B-1----:R-:W-:Y:S01]  /*15bc0*/  IMAD.HI.U32 R212, R252, R231, RZ ;  /* 0x000000e7fcd47227 */ /* 0x002fe200078e00ff */
[----:B------:R-:W-:Y:S02]  /*15bd0*/  ISETP.GE.AND P2, PT, R229, RZ, PT ;  /* 0x000000ffe500720c */ /* 0x000fe40003f46270 */
[----:B------:R-:W2:Y:S01]  /*15be0*/  LDL.LU R229, [R1+0x368] ;  /* 0x0003680001e57983 */ /* 0x000ea20000300800 */
[----:B------:R-:W-:Y:S01]  /*15bf0*/  @!P4 IADD3 R211, -R211, RZ, RZ ;  /* 0x000000ffd3d3c210 */ /* 0x000fe20007ffe1ff */
[----:B------:R-:W-:Y:S01]  /*15c00*/  @!P3 IMAD.IADD R228, R228, 0x1, -R251 ;  /* 0x00000001e4e4b824 */ /* 0x000fe200078e0afb */
[----:B------:R-:W-:Y:S02]  /*15c10*/  IADD3 R219, -R212, RZ, RZ ;  /* 0x000000ffd4db7210 */ /* 0x000fe40007ffe1ff */
[----:B------:R-:W-:Y:S02]  /*15c20*/  ISETP.GE.AND P1, PT, R230, RZ, PT ;  /* 0x000000ffe600720c */ /* 0x000fe40003f26270 */
[----:B------:R-:W3:Y:S01]  /*15c30*/  LDL.LU R230, [R1+0x364] ;  /* 0x0003640001e67983 */ /* 0x000ee20000300800 */
[----:B------:R-:W-:-:S03]  /*15c40*/  IMAD.MOV.U32 R212, RZ, RZ, R214 ;  /* 0x000000ffffd47224 */ /* 0x000fc600078e00d6 */
[----:B------:R-:W4:Y:S01]  /*15c50*/  LDL.LU R221, [R1+0x360] ;  /* 0x0003600001dd7983 */ /* 0x000f220000300800 */
[----:B------:R-:W-:Y:S01]  /*15c60*/  @!P5 IMAD.MOV R212, RZ, RZ, -R212 ;  /* 0x000000ffffd4d224 */ /* 0x000fe200078e0ad4 */
[----:B------:R-:W-:Y:S02]  /*15c70*/  ISETP.GE.AND P0, PT, R222, RZ, PT ;  /* 0x000000ffde00720c */ /* 0x000fe40003f06270 */
[----:B------:R-:W5:Y:S01]  /*15c80*/  LDL.LU R222, [R1+0x35c] ;  /* 0x00035c0001de7983 */ /* 0x000f620000300800 */
[----:B------:R-:W-:-:S03]  /*15c90*/  ISETP.GE.AND P3, PT, R224, RZ, PT ;  /* 0x000000ffe000720c */ /* 0x000fc60003f66270 */
[----:B------:R-:W5:Y:S04]  /*15ca0*/  LDL.LU R224, [R1+0x358] ;  /* 0x0003580001e07983 */ /* 0x000f680000300800 */
[----:B------:R-:W5:Y:S04]  /*15cb0*/  LDL.LU R223, [R1+0x354] ;  /* 0x0003540001df7983 */ /* 0x000f680000300800 */
[----:B------:R1:W-:Y:S04]  /*15cc0*/  STL [R1+0x110], R211 ;  /* 0x000110d301007387 */ /* 0x0003e80000100800 */
[----:B------:R-:W5:Y:S04]  /*15cd0*/  LDL R213, [R1+0x5bf0] ;  /* 0x005bf00001d57983 */ /* 0x000f680000100800 */
[----:B------:R-:W5:Y:S01]  /*15ce0*/  LDL R214, [R1+0x5bf8] ;  /* 0x005bf80001d67983 */ /* 0x000f620000100800 */
[----:B-1----:R-:W-:-:S03]  /*15cf0*/  IMAD.MOV.U32 R211, RZ, RZ, R215 ;  /* 0x000000ffffd37224 */ /* 0x002fc600078e00d7 */
[----:B------:R1:W-:Y:S01]  /*15d00*/  STL [R1+0x10c], R212 ;  /* 0x00010cd401007387 */ /* 0x0003e20000100800 */
[----:B------:R-:W-:Y:S01]  /*15d10*/  @!P2 IMAD.MOV R211, RZ, RZ, -R211 ;  /* 0x000000ffffd3a224 */ /* 0x000fe200078e0ad3 */
[----:B-1----:R-:W-:Y:S02]  /*15d20*/  MOV R212, R225 ;  /* 0x000000e100d47202 */ /* 0x002fe40000000f00 */
[----:B------:R-:W5:Y:S04]  /*15d30*/  LDL R225, [R1+0x5c08] ;  /* 0x005c080001e17983 */ /* 0x000f680000100800 */
[----:B------:R1:W-:Y:S01]  /*15d40*/  STL [R1+0x108], R211 ;  /* 0x000108d301007387 */ /* 0x0003e20000100800 */
[----:B------:R-:W-:-:S03]  /*15d50*/  @!P1 IADD3 R212, -R212, RZ, RZ ;  /* 0x000000ffd4d49210 */ /* 0x000fc60007ffe1ff */
[----:B------:R-:W5:Y:S01]  /*15d60*/  LDL R215, [R1+0x5c10] ;  /* 0x005c100001d77983 */ /* 0x000f620000100800 */
[----:B-1----:R-:W-:-:S03]  /*15d70*/  IMAD.MOV.U32 R211, RZ, RZ, R216 ;  /* 0x000000ffffd37224 */ /* 0x002fc600078e00d8 */
[----:B------:R-:W5:Y:S01]  /*15d80*/  LDL R216, [R1+0x5c0c] ;  /* 0x005c0c0001d87983 */ /* 0x000f620000100800 */
[----:B------:R-:W-:-:S03]  /*15d90*/  @!P0 IMAD.MOV R211, RZ, RZ, -R211 ;  /* 0x000000ffffd38224 */ /* 0x000fc600078e0ad3 */
[----:B------:R1:W-:Y:S04]  /*15da0*/  STL [R1+0x104], R212 ;  /* 0x000104d401007387 */ /* 0x0003e80000100800 */
[----:B------:R1:W-:Y:S02]  /*15db0*/  STL [R1+0x100], R211 ;  /* 0x000100d301007387 */ /* 0x0003e40000100800 */
[----:B-1----:R-:W-:Y:S02]  /*15dc0*/  IMAD.MOV.U32 R212, RZ, RZ, R232 ;  /* 0x000000ffffd47224 */ /* 0x002fe400078e00e8 */
[C---:B------:R-:W-:Y:S01]  /*15dd0*/  IMAD R232, R251.reuse, R219, R231 ;  /* 0x000000dbfbe87224 */ /* 0x040fe200078e02e7 */
[----:B------:R-:W5:Y:S04]  /*15de0*/  LDL.LU R211, [R1+0x63f0] ;  /* 0x0063f00001d37983 */ /* 0x000f680000300800 */
[----:B------:R-:W5:Y:S04]  /*15df0*/  LDL.LU R231, [R1+0x63ec] ;  /* 0x0063ec0001e77983 */ /* 0x000f680000300800 */
[----:B------:R-:W5:Y:S01]  /*15e00*/  LDL R219, [R1+0x5c04] ;  /* 0x005c040001db7983 */ /* 0x000f620000100800 */
[----:B------:R-:W-:-:S13]  /*15e10*/  ISETP.GT.U32.AND P6, PT, R251, R217, PT ;  /* 0x000000d9fb00720c */ /* 0x000fda0003fc4070 */
[----:B------:R-:W-:Y:S01]  /*15e20*/  @!P6 IMAD.IADD R217, R217, 0x1, -R251 ;  /* 0x00000001d9d9e824 */ /* 0x000fe200078e0afb */
[C---:B------:R-:W-:Y:S02]  /*15e30*/  ISETP.GT.U32.AND P6, PT, R251.reuse, R218, PT ;  /* 0x000000dafb00720c */ /* 0x040fe40003fc4070 */
[C---:B------:R-:W-:Y:S02]  /*15e40*/  ISETP.GT.U32.AND P2, PT, R251.reuse, R226, PT ;  /* 0x000000e2fb00720c */ /* 0x040fe40003f44070 */
[C---:B------:R-:W-:Y:S02]  /*15e50*/  ISETP.GT.U32.AND P4, PT, R251.reuse, R217, PT ;  /* 0x000000d9fb00720c */ /* 0x040fe40003f84070 */
[----:B------:R-:W-:-:S07]  /*15e60*/  ISETP.GT.U32.AND P5, PT, R251, R220, PT ;  /* 0x000000dcfb00720c */ /* 0x000fce0003fa4070 */
[----:B------:R-:W-:Y:S01]  /*15e70*/  @!P6 IMAD.IADD R218, R218, 0x1, -R251 ;  /* 0x00000001dadae824 */ /* 0x000fe200078e0afb */
[----:B------:R-:W-:-:S04]  /*15e80*/  @!P3 IADD3 R212, -R212, RZ, RZ ;  /* 0x000000ffd4d4b210 */ /* 0x000fc80007ffe1ff */
[C---:B------:R-:W-:Y:S02]  /*15e90*/  ISETP.GT.U32.AND P6, PT, R251.reuse, R218, PT ;  /* 0x000000dafb00720c */ /* 0x040fe40003fc4070 */
[----:B------:R-:W-:Y:S01]  /*15ea0*/  ISETP.GT.U32.AND P1, PT, R251, R227, PT ;  /* 0x000000e3fb00720c */ /* 0x000fe20003f24070 */
[--C-:B------:R-:W-:Y:S01]  /*15eb0*/  @!P4 IMAD.IADD R217, R217, 0x1, -R251.reuse ;  /* 0x00000001d9d9c824 */ /* 0x100fe200078e0afb */
[----:B------:R-:W-:Y:S01]  /*15ec0*/  @!P2 IADD3 R226, R226, -R251, RZ ;  /* 0x800000fbe2e2a210 */ /* 0x000fe20007ffe0ff */
[----:B------:R-:W-:-:S08]  /*15ed0*/  @!P5 IMAD.IADD R220, R220, 0x1, -R251 ;  /* 0x00000001dcdcd824 */ /* 0x000fd000078e0afb */
[----:B------:R-:W-:Y:S02]  /*15ee0*/  @!P6 IADD3 R218, R218, -R251, RZ ;  /* 0x800000fbdadae210 */ /* 0x000fe40007ffe0ff */
[----:B------:R-:W-:Y:S01]  /*15ef0*/  @!P1 IMAD.IADD R227, R227, 0x1, -R251 ;  /* 0x00000001e3e39824 */ /* 0x000fe200078e0afb */
[----:B------:R-:W-:Y:S01]  /*15f00*/  ISETP.GT.U32.AND P0, PT, R251, R228, PT ;  /* 0x000000e4fb00720c */ /* 0x000fe20003f04070 */
[----:B------:R1:W-:-:S12]  /*15f10*/  STL [R1+0xfc], R212 ;  /* 0x0000fcd401007387 */ /* 0x0003d80000100800 */
[----:B------:R-:W-:Y:S01]  /*15f20*/  @!P0 IMAD.IADD R228, R228, 0x1, -R251 ;  /* 0x00000001e4e48824 */ /* 0x000fe200078e0afb */
[C---:B--2---:R-:W-:Y:S02]  /*15f30*/  ISETP.GT.U32.AND P3, PT, R251.reuse, R229, PT ;  /* 0x000000e5fb00720c */ /* 0x044fe40003f64070 */
[C---:B---3--:R-:W-:Y:S02]  /*15f40*/  ISETP.GT.U32.AND P4, PT, R251.reuse, R230, PT ;  /* 0x000000e6fb00720c */ /* 0x048fe40003f84070 */
[----:B----4-:R-:W-:-:S09]  /*15f50*/  ISETP.GT.U32.AND P5, PT, R251, R221, PT ;  /* 0x000000ddfb00720c */ /* 0x010fd20003fa4070 */
[--C-:B------:R-:W-:Y:S01]  /*15f60*/  @!P3 IMAD.IADD R229, R229, 0x1, -R251.reuse ;  /* 0x00000001e5e5b824 */ /* 0x100fe200078e0afb */
[C---:B-----5:R-:W-:Y:S02]  /*15f70*/  ISETP.GT.U32.AND P2, PT, R251.reuse, R222, PT ;  /* 0x000000defb00720c */ /* 0x060fe40003f44070 */
[----:B------:R-:W-:Y:S01]  /*15f80*/  ISETP.GT.U32.AND P1, PT, R251, R224, PT ;  /* 0x000000e0fb00720c */ /* 0x000fe20003f24070 */
[----:B------:R-:W-:Y:S01]  /*15f90*/  @!P4 IMAD.IADD R230, R230, 0x1, -R251 ;  /* 0x00000001e6e6c824 */ /* 0x000fe200078e0afb */
[----:B------:R-:W-:Y:S02]  /*15fa0*/  ISETP.GE.AND P6, PT, R213, RZ, PT ;  /* 0x000000ffd500720c */ /* 0x000fe40003fc6270 */
[----:B------:R-:W-:-:S07]  /*15fb0*/  ISETP.GE.AND P3, PT, R214, RZ, PT ;  /* 0x000000ffd600720c */ /* 0x000fce0003f66270 */
[--C-:B------:R-:W-:Y:S01]  /*15fc0*/  @!P2 IMAD.IADD R222, R222, 0x1, -R251.reuse ;  /* 0x00000001dedea824 */ /* 0x100fe200078e0afb */
[----:B------:R-:W-:Y:S01]  /*15fd0*/  @!P5 IADD3 R221, R221, -R251, RZ ;  /* 0x800000fbddddd210 */ /* 0x000fe20007ffe0ff */
[----:B------:R-:W-:Y:S02]  /*15fe0*/  @!P1 IMAD.IADD R224, R224, 0x1, -R251 ;  /* 0x00000001e0e09824 */ /* 0x000fe400078e0afb */
[----:B------:R-:W-:Y:S01]  /*15ff0*/  @!P6 IMAD.MOV R217, RZ, RZ, -R217 ;  /* 0x000000ffffd9e224 */ /* 0x000fe200078e0ad9 */
[----:B------:R-:W-:Y:S02]  /*16000*/  ISETP.GE.AND P4, PT, R225, RZ, PT ;  /* 0x000000ffe100720c */ /* 0x000fe40003f86270 */
[----:B------:R-:W2:Y:S04]  /*16010*/  LDL.LU R225, [R1+0x350] ;  /* 0x0003500001e17983 */ /* 0x000ea80000300800 */
[----:B-1----:R-:W3:Y:S01]  /*16020*/  LDL.LU R212, [R1+0x34c] ;  /* 0x00034c0001d47983 */ /* 0x002ee20000300800 */
[----:B------:R-:W-:-:S03]  /*16030*/  ISETP.GE.AND P5, PT, R215, RZ, PT ;  /* 0x000000ffd700720c */ /* 0x000fc60003fa6270 */
[----:B------:R-:W4:Y:S04]  /*16040*/  LDL.LU R213, [R1+0x348] ;  /* 0x0003480001d57983 */ /* 0x000f280000300800 */
[----:B------:R-:W5:Y:S01]  /*16050*/  LDL.LU R214, [R1+0x344] ;  /* 0x0003440001d67983 */ /* 0x000f620000300800 */
[----:B------:R-:W-:Y:S01]  /*16060*/  ISETP.GE.AND P2, PT, R216, RZ, PT ;  /* 0x000000ffd800720c */ /* 0x000fe20003f46270 */
[----:B------:R-:W-:Y:S02]  /*16070*/  IMAD.MOV.U32 R216, RZ, RZ, R220 ;  /* 0x000000ffffd87224 */ /* 0x000fe400078e00dc */
[----:B------:R-:W5:Y:S02]  /*16080*/  LDL.LU R215, [R1+0x340] ;  /* 0x0003400001d77983 */ /* 0x000f640000300800 */
[----:B------:R-:W-:-:S02]  /*16090*/  @!P3 IMAD.MOV R216, RZ, RZ, -R216 ;  /* 0x000000ffffd8b224 */ /* 0x000fc400078e0ad8 */
[----:B------:R1:W-:Y:S02]  /*160a0*/  STL [R1+0xf4], R217 ;  /* 0x0000f4d901007387 */ /* 0x0003e40000100800 */
[----:B-1----:R-:W-:-:S04]  /*160b0*/  MOV R217, R226 ;  /* 0x000000e200d97202 */ /* 0x002fc80000000f00 */
[----:B------:R-:W-:Y:S02]  /*160c0*/  @!P4 IADD3 R217, -R217, RZ, RZ ;  /* 0x000000ffd9d9c210 */ /* 0x000fe40007ffe1ff */
[----:B------:R-:W-:Y:S02]  /*160d0*/  ISETP.GE.AND P1, PT, R219, RZ, PT ;  /* 0x000000ffdb00720c */ /* 0x000fe40003f26270 */
[----:B------:R-:W5:Y:S04]  /*160e0*/  LDL R219, [R1+0x5c14] ;  /* 0x005c140001db7983 */ /* 0x000f680000100800 */
[----:B------:R1:W-:Y:S04]  /*160f0*/  STL [R1+0xf0], R216 ;  /* 0x0000f0d801007387 */ /* 0x0003e80000100800 */
        /* <DEDUP_REMOVED lines=12> */
[----:B------:R-:W-:-:S02]  /*161c0*/  ISETP.GT.U32.AND P6, PT, R251, R222, PT ;  /* 0x000000defb00720c */ /* 0x000fc40003fc4070 */
[C---:B------:R-:W-:Y:S02]  /*161d0*/  ISETP.GT.U32.AND P3, PT, R251.reuse, R230, PT ;  /* 0x000000e6fb00720c */ /* 0x040fe40003f64070 */
[----:B------:R-:W-:Y:S01]  /*161e0*/  ISETP.GT.U32.AND P4, PT, R251, R221, PT ;  /* 0x000000ddfb00720c */ /* 0x000fe20003f84070 */
[----:B------:R-:W-:-:S06]  /*161f0*/  @!P1 IMAD.MOV R216, RZ, RZ, -R216 ;  /* 0x000000ffffd89224 */ /* 0x000fcc00078e0ad8 */
[----:B------:R-:W-:Y:S02]  /*16200*/  @!P0 IADD3 R223, R223, -R251, RZ ;  /* 0x800000fbdfdf8210 */ /* 0x000fe40007ffe0ff */
[C---:B------:R-:W-:Y:S02]  /*16210*/  ISETP.GT.U32.AND P0, PT, R251.reuse, R229, PT ;  /* 0x000000e5fb00720c */ /* 0x040fe40003f04070 */
[----:B------:R-:W-:Y:S02]  /*16220*/  ISETP.GT.U32.AND P5, PT, R251, R223, PT ;  /* 0x000000dffb00720c */ /* 0x000fe40003fa4070 */
[----:B------:R-:W-:Y:S01]  /*16230*/  @!P6 IADD3 R222, R222, -R251, RZ ;  /* 0x800000fbdedee210 */ /* 0x000fe20007ffe0ff */
[----:B------:R-:W-:Y:S02]  /*16240*/  @!P3 IMAD.IADD R230, R230, 0x1, -R251 ;  /* 0x00000001e6e6b824 */ /* 0x000fe400078e0afb */
[----:B------:R-:W-:Y:S02]  /*16250*/  @!P2 IMAD.MOV R217, RZ, RZ, -R217 ;  /* 0x000000ffffd9a224 */ /* 0x000fe400078e0ad9 */
[----:B------:R-:W-:-:S04]  /*16260*/  @!P4 IMAD.IADD R221, R221, 0x1, -R251 ;  /* 0x00000001ddddc824 */ /* 0x000fc800078e0afb */
[----:B------:R-:W-:Y:S02]  /*16270*/  @!P0 IADD3 R229, R229, -R251, RZ ;  /* 0x800000fbe5e58210 */ /* 0x000fe40007ffe0ff */
[----:B------:R-:W-:Y:S01]  /*16280*/  @!P5 IMAD.IADD R223, R223, 0x1, -R251 ;  /* 0x00000001dfdfd824 */ /* 0x000fe200078e0afb */
[----:B------:R1:W-:Y:S01]  /*16290*/  STL [R1+0xe4], R217 ;  /* 0x0000e4d901007387 */ /* 0x0003e20000100800 */
[----:B------:R-:W-:Y:S02]  /*162a0*/  ISETP.GT.U32.AND P2, PT, R251, R224, PT ;  /* 0x000000e0fb00720c */ /* 0x000fe40003f44070 */
[----:B-1----:R-:W-:-:S05]  /*162b0*/  IADD3 R217, R11, 0x1f2, RZ ;  /* 0x000001f20bd97810 */ /* 0x002fca0007ffe0ff */
[----:B------:R-:W-:Y:S04]  /*162c0*/  STL [R1+0x5e9c], R217 ;  /* 0x005e9cd901007387 */ /* 0x000fe80000100800 */
[----:B------:R1:W-:Y:S02]  /*162d0*/  STL [R1+0xe0], R216 ;  /* 0x0000e0d801007387 */ /* 0x0003e40000100800 */
[----:B------:R-:W-:Y:S01]  /*162e0*/  @!P2 IMAD.IADD R224, R224, 0x1, -R251 ;  /* 0x00000001e0e0a824 */ /* 0x000fe200078e0afb */
[C---:B--2---:R-:W-:Y:S02]  /*162f0*/  ISETP.GT.U32.AND P1, PT, R251.reuse, R225, PT ;  /* 0x000000e1fb00720c */ /* 0x044fe40003f24070 */
[C---:B---3--:R-:W-:Y:S02]  /*16300*/  ISETP.GT.U32.AND P0, PT, R251.reuse, R212, PT ;  /* 0x000000d4fb00720c */ /* 0x048fe40003f04070 */
[----:B----4-:R-:W-:-:S02]  /*16310*/  ISETP.GT.U32.AND P3, PT, R251, R213, PT ;  /* 0x000000d5fb00720c */ /* 0x010fc40003f64070 */
[C---:B-----5:R-:W-:Y:S02]  /*16320*/  ISETP.GT.U32.AND P4, PT, R251.reuse, R214, PT ;  /* 0x000000d6fb00720c */ /* 0x060fe40003f84070 */
[----:B------:R-:W-:-:S05]  /*16330*/  ISETP.GT.U32.AND P6, PT, R251, R215, PT ;  /* 0x000000d7fb00720c */ /* 0x000fca0003fc4070 */
[-C--:B------:R-:W-:Y:S02]  /*16340*/  @!P1 IADD3 R225, R225, -R251.reuse, RZ ;  /* 0x800000fbe1e19210 */ /* 0x080fe40007ffe0ff */
[--C-:B------:R-:W-:Y:S02]  /*16350*/  @!P0 IMAD.IADD R212, R212, 0x1, -R251.reuse ;  /* 0x00000001d4d48824 */ /* 0x100fe400078e0afb */
[--C-:B------:R-:W-:Y:S02]  /*16360*/  @!P3 IMAD.IADD R213, R213, 0x1, -R251.reuse ;  /* 0x00000001d5d5b824 */ /* 0x100fe400078e0afb */
[----:B------:R-:W-:Y:S02]  /*16370*/  @!P4 IADD3 R214, R214, -R251, RZ ;  /* 0x800000fbd6d6c210 */ /* 0x000fe40007ffe0ff */
[----:B------:R-:W-:Y:S01]  /*16380*/  @!P6 IMAD.IADD R215, R215, 0x1, -R251 ;  /* 0x00000001d7d7e824 */ /* 0x000fe200078e0afb */
[----:B------:R-:W-:Y:S02]  /*16390*/  ISETP.GE.AND P5, PT, R219, RZ, PT ;  /* 0x000000ffdb00720c */ /* 0x000fe40003fa6270 */
[----:B------:R-:W-:Y:S01]  /*163a0*/  ISETP.GE.AND P1, PT, R220, RZ, PT ;  /* 0x000000ffdc00720c */ /* 0x000fe20003f26270 */
[----:B------:R-:W-:Y:S01]  /*163b0*/  IMAD.MOV.U32 R220, RZ, RZ, R229 ;  /* 0x000000ffffdc7224 */ /* 0x000fe200078e00e5 */
[----:B------:R-:W-:-:S02]  /*163c0*/  ISETP.GE.AND P0, PT, R226, RZ, PT ;  /* 0x000000ffe200720c */ /* 0x000fc40003f06270 */
[----:B------:R-:W2:Y:S07]  /*163d0*/  LDL.LU R226, [R1+0x3b4] ;  /* 0x0003b40001e27983 */ /* 0x000eae0000300800 */
[----:B------:R-:W-:Y:S01]  /*163e0*/  @!P5 IMAD.MOV R220, RZ, RZ, -R220 ;  /* 0x000000ffffdcd224 */ /* 0x000fe200078e0adc */
[----:B------:R-:W-:Y:S02]  /*163f0*/  ISETP.GE.AND P3, PT, R227, RZ, PT ;  /* 0x000000ffe300720c */ /* 0x000fe40003f66270 */
[----:B------:R-:W3:Y:S04]  /*16400*/  LDL.LU R227, [R1+0x3b0] ;  /* 0x0003b00001e37983 */ /* 0x000ee80000300800 */
[----:B------:R-:W4:Y:S01]  /*16410*/  LDL R219, [R1+0x5c28] ;  /* 0x005c280001db7983 */ /* 0x000f220000100800 */
[----:B------:R-:W-:-:S03]  /*16420*/  ISETP.GE.AND P4, PT, R228, RZ, PT ;  /* 0x000000ffe400720c */ /* 0x000fc60003f86270 */
[----:B------:R-:W5:Y:S04]  /*16430*/  LDL.LU R228, [R1+0x3ac] ;  /* 0x0003ac0001e47983 */ /* 0x000f680000300800 */
[----:B------:R-:W4:Y:S04]  /*16440*/  LDL.LU R229, [R1+0x3a8] ;  /* 0x0003a80001e57983 */ /* 0x000f280000300800 */
[----:B-1----:R-:W4:Y:S01]  /*16450*/  LDL.LU R216, [R1+0x3a4] ;  /* 0x0003a40001d87983 */ /* 0x002f220000300800 */
[----:B------:R-:W-:Y:S01]  /*16460*/  ISETP.GE.AND P6, PT, R218, RZ, PT ;  /* 0x000000ffda00720c */ /* 0x000fe20003fc6270 */
[----:B------:R-:W-:-:S02]  /*16470*/  IMAD.MOV.U32 R218, RZ, RZ, R230 ;  /* 0x000000ffffda7224 */ /* 0x000fc400078e00e6 */
[----:B------:R-:W4:Y:S03]  /*16480*/  LDL.LU R230, [R1+0x3a0] ;  /* 0x0003a00001e67983 */ /* 0x000f260000300800 */
[----:B------:R-:W-:Y:S01]  /*16490*/  @!P1 IADD3 R218, -R218, RZ, RZ ;  /* 0x000000ffdada9210 */ /* 0x000fe20007ffe1ff */
[----:B------:R1:W-:Y:S01]  /*164a0*/  STL [R1+0xdc], R220 ;  /* 0x0000dcdc01007387 */ /* 0x0003e20000100800 */
[----:B------:R-:W-:-:S03]  /*164b0*/  @!P0 IMAD.MOV R221, RZ, RZ, -R221 ;  /* 0x000000ffffdd8224 */ /* 0x000fc600078e0add */
[----:B-1----:R-:W4:Y:S04]  /*164c0*/  LDL R220, [R1+0x5c30] ;  /* 0x005c300001dc7983 */ /* 0x002f280000100800 */
[----:B------:R1:W-:Y:S01]  /*164d0*/  STL [R1+0xd8], R218 ;  /* 0x0000d8da01007387 */ /* 0x0003e20000100800 */
[----:B------:R-:W-:Y:S02]  /*164e0*/  @!P4 IMAD.MOV R224, RZ, RZ, -R224 ;  /* 0x000000ffffe0c224 */ /* 0x000fe400078e0ae0 */
[----:B-1----:R-:W-:Y:S01]  /*164f0*/  IMAD.MOV.U32 R218, RZ, RZ, R222 ;  /* 0x000000ffffda7224 */ /* 0x002fe200078e00de */
[----:B------:R1:W-:Y:S04]  /*16500*/  STL [R1+0xd4], R221 ;  /* 0x0000d4dd01007387 */ /* 0x0003e80000100800 */
[----:B------:R-:W-:Y:S01]  /*16510*/  @!P3 IADD3 R218, -R218, RZ, RZ ;  /* 0x000000ffdadab210 */ /* 0x000fe20007ffe1ff */
[----:B------:R-:W4:Y:S04]  /*16520*/  LDL R222, [R1+0x5c38] ;  /* 0x005c380001de7983 */ /* 0x000f280000100800 */
[----:B-1----:R-:W4:Y:S04]  /*16530*/  LDL R221, [R1+0x5c44] ;  /* 0x005c440001dd7983 */ /* 0x002f280000100800 */
[----:B------:R1:W-:Y:S02]  /*16540*/  STL [R1+0xd0], R218 ;  /* 0x0000d0da01007387 */ /* 0x0003e40000100800 */
[----:B-1----:R-:W-:-:S02]  /*16550*/  IMAD.MOV.U32 R218, RZ, RZ, R223 ;  /* 0x000000ffffda7224 */ /* 0x002fc400078e00df */
[----:B------:R-:W4:Y:S04]  /*16560*/  LDL R223, [R1+0x5c34] ;  /* 0x005c340001df7983 */ /* 0x000f280000100800 */
[----:B------:R1:W-:Y:S04]  /*16570*/  STL [R1+0xcc], R224 ;  /* 0x0000cce001007387 */ /* 0x0003e80000100800 */
[----:B-1----:R-:W4:Y:S01]  /*16580*/  LDL R224, [R1+0x5c3c] ;  /* 0x005c3c0001e07983 */ /* 0x002f220000100800 */
[C---:B------:R-:W-:Y:S02]  /*16590*/  ISETP.GT.U32.AND P2, PT, R251.reuse, R231, PT ;  /* 0x000000e7fb00720c */ /* 0x040fe40003f44070 */
[----:B------:R-:W-:-:S02]  /*165a0*/  ISETP.GT.U32.AND P1, PT, R251, R212, PT ;  /* 0x000000d4fb00720c */ /* 0x000fc40003f24070 */
[C---:B------:R-:W-:Y:S02]  /*165b0*/  ISETP.GT.U32.AND P0, PT, R251.reuse, R213, PT ;  /* 0x000000d5fb00720c */ /* 0x040fe40003f04070 */
[C---:B------:R-:W-:Y:S02]  /*165c0*/  ISETP.GT.U32.AND P3, PT, R251.reuse, R214, PT ;  /* 0x000000d6fb00720c */ /* 0x040fe40003f64070 */
[----:B------:R-:W-:Y:S02]  /*165d0*/  ISETP.GT.U32.AND P4, PT, R251, R215, PT ;  /* 0x000000d7fb00720c */ /* 0x000fe40003f84070 */
[----:B------:R-:W-:-:S03]  /*165e0*/  @!P6 IADD3 R218, -R218, RZ, RZ ;  /* 0x000000ffdadae210 */ /* 0x000fc60007ffe1ff */
[----:B------:R-:W-:Y:S02]  /*165f0*/  @!P2 IADD3 R231, R231, -R251, RZ ;  /* 0x800000fbe7e7a210 */ /* 0x000fe40007ffe0ff */
[----:B------:R-:W-:Y:S01]  /*16600*/  ISETP.GT.U32.AND P2, PT, R251, R225, PT ;  /* 0x000000e1fb00720c */ /* 0x000fe20003f44070 */
[--C-:B------:R-:W-:Y:S01]  /*16610*/  @!P1 IMAD.IADD R212, R212, 0x1, -R251.reuse ;  /* 0x00000001d4d49824 */ /* 0x100fe200078e0afb */
[----:B------:R-:W-:Y:S02]  /*16620*/  @!P0 IADD3 R213, R213, -R251, RZ ;  /* 0x800000fbd5d58210 */ /* 0x000fe40007ffe0ff */
[----:B------:R-:W-:Y:S01]  /*16630*/  ISETP.GT.U32.AND P5, PT, R251, R231, PT ;  /* 0x000000e7fb00720c */ /* 0x000fe20003fa4070 */
[--C-:B------:R-:W-:Y:S02]  /*16640*/  @!P3 IMAD.IADD R214, R214, 0x1, -R251.reuse ;  /* 0x00000001d6d6b824 */ /* 0x100fe400078e0afb */
[--C-:B------:R-:W-:Y:S01]  /*16650*/  @!P4 IMAD.IADD R215, R215, 0x1, -R251.reuse ;  /* 0x00000001d7d7c824 */ /* 0x100fe200078e0afb */
[----:B------:R-:W-:Y:S01]  /*16660*/  IABS R217, R217 ;  /* 0x000000d900d97213 */ /* 0x000fe20000000000 */
[----:B------:R1:W-:Y:S04]  /*16670*/  STL [R1+0xc8], R218 ;  /* 0x0000c8da01007387 */ /* 0x0003e80000100800 */
[----:B------:R-:W-:-:S04]  /*16680*/  @!P2 IMAD.IADD R225, R225, 0x1, -R251 ;  /* 0x00000001e1e1a824 */ /* 0x000fc800078e0afb */
[----:B------:R-:W-:Y:S01]  /*16690*/  @!P5 IADD3 R231, R231, -R251, RZ ;  /* 0x800000fbe7e7d210 */ /* 0x000fe20007ffe0ff */
[----:B-1----:R-:W-:Y:S01]  /*166a0*/  IMAD.MOV.U32 R218, RZ, RZ, R217 ;  /* 0x000000ffffda7224 */ /* 0x002fe200078e00d9 */
[C---:B--2---:R-:W-:Y:S02]  /*166b0*/  ISETP.GT.U32.AND P6, PT, R251.reuse, R226, PT ;  /* 0x000000e2fb00720c */ /* 0x044fe40003fc4070 */
[C---:B---3--:R-:W-:Y:S02]  /*166c0*/  ISETP.GT.U32.AND P1, PT, R251.reuse, R227, PT ;  /* 0x000000e3fb00720c */ /* 0x048fe40003f24070 */
[C---:B-----5:R-:W-:Y:S02]  /*166d0*/  ISETP.GT.U32.AND P0, PT, R251.reuse, R228, PT ;  /* 0x000000e4fb00720c */ /* 0x060fe40003f04070 */
[----:B----4-:R-:W-:-:S07]  /*166e0*/  ISETP.GT.U32.AND P3, PT, R251, R229, PT ;  /* 0x000000e5fb00720c */ /* 0x010fce0003f64070 */
[--C-:B------:R-:W-:Y:S01]  /*166f0*/  @!P6 IMAD.IADD R226, R226, 0x1, -R251.reuse ;  /* 0x00000001e2e2e824 */ /* 0x100fe200078e0afb */
[----:B------:R-:W-:Y:S02]  /*16700*/  ISETP.GT.U32.AND P4, PT, R251, R216, PT ;  /* 0x000000d8fb00720c */ /* 0x000fe40003f84070 */
[----:B------:R-:W-:Y:S02]  /*16710*/  @!P1 IADD3 R227, R227, -R251, RZ ;  /* 0x800000fbe3e39210 */ /* 0x000fe40007ffe0ff */
[----:B------:R-:W-:Y:S01]  /*16720*/  ISETP.GT.U32.AND P6, PT, R251, R230, PT ;  /* 0x000000e6fb00720c */ /* 0x000fe20003fc4070 */
[--C-:B------:R-:W-:Y:S02]  /*16730*/  @!P0 IMAD.IADD R228, R228, 0x1, -R251.reuse ;  /* 0x00000001e4e48824 */ /* 0x100fe400078e0afb */
[----:B------:R-:W-:-:S06]  /*16740*/  @!P3 IMAD.IADD R229, R229, 0x1, -R251 ;  /* 0x00000001e5e5b824 */ /* 0x000fcc00078e0afb */
[-C--:B------:R-:W-:Y:S02]  /*16750*/  @!P4 IADD3 R216, R216, -R251.reuse, RZ ;  /* 0x800000fbd8d8c210 */ /* 0x080fe40007ffe0ff */
[----:B------:R-:W-:Y:S01]  /*16760*/  ISETP.GE.AND P5, PT, R220, RZ, PT ;  /* 0x000000ffdc00720c */ /* 0x000fe20003fa6270 */
[----:B------:R-:W-:Y:S01]  /*16770*/  IMAD.MOV.U32 R220, RZ, RZ, R225 ;  /* 0x000000ffffdc7224 */ /* 0x000fe200078e00e1 */
[----:B------:R-:W-:Y:S02]  /*16780*/  @!P6 IADD3 R230, R230, -R251, RZ ;  /* 0x800000fbe6e6e210 */ /* 0x000fe40007ffe0ff */
[----:B------:R-:W-:Y:S02]  /*16790*/  ISETP.GE.AND P0, PT, R222, RZ, PT ;  /* 0x000000ffde00720c */ /* 0x000fe40003f06270 */
[----:B------:R-:W-:Y:S02]  /*167a0*/  ISETP.GE.AND P1, PT, R221, RZ, PT ;  /* 0x000000ffdd00720c */ /* 0x000fe40003f26270 */
[----:B------:R-:W2:Y:S04]  /*167b0*/  LDL.LU R221, [R1+0x39c] ;  /* 0x00039c0001dd7983 */ /* 0x000ea80000300800 */
[----:B------:R-:W3:Y:S01]  /*167c0*/  LDL.LU R222, [R1+0x398] ;  /* 0x0003980001de7983 */ /* 0x000ee20000300800 */
[----:B------:R-:W-:-:S03]  /*167d0*/  ISETP.GE.AND P3, PT, R223, RZ, PT ;  /* 0x000000ffdf00720c */ /* 0x000fc60003f66270 */
[----:B------:R-:W4:Y:S04]  /*167e0*/  LDL.LU R223, [R1+0x394] ;  /* 0x0003940001df7983 */ /* 0x000f280000300800 */
[----:B------:R-:W5:Y:S01]  /*167f0*/  LDL.LU R217, [R1+0x390] ;  /* 0x0003900001d97983 */ /* 0x000f620000300800 */
[----:B------:R-:W-:-:S03]  /*16800*/  ISETP.GE.AND P4, PT, R224, RZ, PT ;  /* 0x000000ffe000720c */ /* 0x000fc60003f86270 */
[----:B------:R-:W2:Y:S04]  /*16810*/  LDL.LU R224, [R1+0x38c] ;  /* 0x00038c0001e07983 */ /* 0x000ea80000300800 */
[----:B------:R-:W2:Y:S04]  /*16820*/  LDL.LU R225, [R1+0x388] ;  /* 0x0003880001e17983 */ /* 0x000ea80000300800 */
[----:B------:R1:W-:Y:S04]  /*16830*/  STL [R1+0xc4], R220 ;  /* 0x0000c4dc01007387 */ /* 0x0003e80000100800 */
[----:B------:R-:W2:Y:S01]  /*16840*/  LDL R251, [R1+0xc4] ;  /* 0x0000c40001fb7983 */ /* 0x000ea20000100800 */
[----:B------:R-:W-:Y:S01]  /*16850*/  ISETP.GE.AND P2, PT, R219, RZ, PT ;  /* 0x000000ffdb00720c */ /* 0x000fe20003f46270 */
[----:B------:R-:W-:-:S04]  /*16860*/  IMAD.HI.U32 R219, R252, R218, RZ ;  /* 0x000000dafcdb7227 */ /* 0x000fc800078e00ff */
[----:B-1----:R-:W-:Y:S02]  /*16870*/  IMAD.MOV R220, RZ, RZ, -R219 ;  /* 0x000000ffffdc7224 */ /* 0x002fe400078e0adb */
[----:B------:R-:W3:Y:S04]  /*16880*/  LDL R219, [R1+0x5c4c] ;  /* 0x005c4c0001db7983 */ /* 0x000ee80000100800 */
[----:B------:R1:W-:Y:S04]  /*16890*/  STL [R1+0xc0], R212 ;  /* 0x0000c0d401007387 */ /* 0x0003e80000100800 */
[----:B-1----:R-:W3:Y:S01]  /*168a0*/  LDL.LU R212, [R1+0x63e8] ;  /* 0x0063e80001d47983 */ /* 0x002ee20000300800 */
[----:B--2---:R-:W-:-:S05]  /*168b0*/  @!P2 IMAD.MOV R251, RZ, RZ, -R251 ;  /* 0x000000fffffba224 */ /* 0x004fca00078e0afb */
[----:B------:R1:W-:Y:S02]  /*168c0*/  @!P2 STL [R1+0xc4], R251 ;  /* 0x0000c4fb0100a387 */ /* 0x0003e40000100800 */
[----:B-1----:R-:W-:-:S04]  /*168d0*/  IABS R251, c[0x0][0x17c] ;  /* 0x00005f0000fb7a13 */ /* 0x002fc80000000000 */
[----:B------:R-:W-:Y:S02]  /*168e0*/  ISETP.GT.U32.AND P2, PT, R251, R226, PT ;  /* 0x000000e2fb00720c */ /* 0x000fe40003f44070 */
[----:B------:R-:W2:Y:S04]  /*168f0*/  LDL R251, [R1+0xc0] ;  /* 0x0000c00001fb7983 */ /* 0x000ea80000100800 */
        /* <DEDUP_REMOVED lines=9> */
[----:B--2---:R-:W-:-:S05]  /*16990*/  @!P1 IADD3 R251, -R251, RZ, RZ ;  /* 0x000000fffbfb9210 */ /* 0x004fca0007ffe1ff */
[----:B------:R1:W-:Y:S02]  /*169a0*/  @!P1 STL [R1+0xbc], R251 ;  /* 0x0000bcfb01009387 */ /* 0x0003e40000100800 */
[----:B-1----:R-:W-:-:S04]  /*169b0*/  IABS R251, c[0x0][0x17c] ;  /* 0x00005f0000fb7a13 */ /* 0x002fc80000000000 */
[----:B------:R-:W-:Y:S02]  /*169c0*/  ISETP.GT.U32.AND P1, PT, R251, R228, PT ;  /* 0x000000e4fb00720c */ /* 0x000fe40003f24070 */
[----:B------:R-:W2:Y:S01]  /*169d0*/  LDL R251, [R1+0xb8] ;  /* 0x0000b80001fb7983 */ /* 0x000ea20000100800 */
[----:B------:R-:W-:Y:S02]  /*169e0*/  @!P3 IMAD.MOV R215, RZ, RZ, -R215 ;  /* 0x000000ffffd7b224 */ /* 0x000fe400078e0ad7 */
[----:B--2---:R-:W-:-:S05]  /*169f0*/  @!P0 IMAD.MOV R251, RZ, RZ, -R251 ;  /* 0x000000fffffb8224 */ /* 0x004fca00078e0afb */
[----:B------:R1:W-:Y:S04]  /*16a00*/  @!P0 STL [R1+0xb8], R251 ;  /* 0x0000b8fb01008387 */ /* 0x0003e80000100800 */
[----:B------:R2:W-:Y:S01]  /*16a10*/  STL [R1+0xb0], R231 ;  /* 0x0000b0e701007387 */ /* 0x0005e20000100800 */
[----:B-1----:R-:W-:-:S03]  /*16a20*/  IABS R251, c[0x0][0x17c] ;  /* 0x00005f0000fb7a13 */ /* 0x002fc60000000000 */
[----:B------:R1:W-:Y:S02]  /*16a30*/  STL [R1+0xb4], R215 ;  /* 0x0000b4d701007387 */ /* 0x0003e40000100800 */
[C---:B--2---:R-:W-:Y:S01]  /*16a40*/  IMAD R231, R251.reuse, R220, R218 ;  /* 0x000000dcfbe77224 */ /* 0x044fe200078e02da */
[C---:B------:R-:W-:Y:S02]  /*16a50*/  ISETP.GT.U32.AND P0, PT, R251.reuse, R229, PT ;  /* 0x000000e5fb00720c */ /* 0x040fe40003f04070 */
[C---:B------:R-:W-:Y:S01]  /*16a60*/  ISETP.GT.U32.AND P3, PT, R251.reuse, R216, PT ;  /* 0x000000d8fb00720c */ /* 0x040fe20003f64070 */
[----:B-1----:R-:W2:Y:S01]  /*16a70*/  LDL.LU R215, [R1+0x63dc] ;  /* 0x0063dc0001d77983 */ /* 0x002ea20000300800 */
[----:B------:R-:W-:-:S03]  /*16a80*/  ISETP.GT.U32.AND P6, PT, R251, R230, PT ;  /* 0x000000e6fb00720c */ /* 0x000fc60003fc4070 */
[----:B------:R-:W2:Y:S04]  /*16a90*/  LDL.LU R218, [R1+0x63d8] ;  /* 0x0063d80001da7983 */ /* 0x000ea80000300800 */
[----:B------:R-:W2:Y:S04]  /*16aa0*/  LDL.LU R220, [R1+0x63d4] ;  /* 0x0063d40001dc7983 */ /* 0x000ea80000300800 */
[----:B------:R-:W2:Y:S02]  /*16ab0*/  LDL R251, [R1+0xb0] ;  /* 0x0000b00001fb7983 */ /* 0x000ea40000100800 */
[----:B--2---:R-:W-:-:S05]  /*16ac0*/  @!P4 IADD3 R251, -R251, RZ, RZ ;  /* 0x000000fffbfbc210 */ /* 0x004fca0007ffe1ff */
[----:B------:R1:W-:Y:S02]  /*16ad0*/  @!P4 STL [R1+0xb0], R251 ;  /* 0x0000b0fb0100c387 */ /* 0x0003e40000100800 */
[----:B-1----:R-:W-:-:S04]  /*16ae0*/  IABS R251, c[0x0][0x17c] ;  /* 0x00005f0000fb7a13 */ /* 0x002fc80000000000 */
[----:B------:R-:W-:Y:S01]  /*16af0*/  ISETP.GT.U32.AND P4, PT, R251, R221, PT ;  /* 0x000000ddfb00720c */ /* 0x000fe20003f84070 */
[--C-:B------:R-:W-:Y:S01]  /*16b00*/  @!P2 IMAD.IADD R226, R226, 0x1, -R251.reuse ;  /* 0x00000001e2e2a824 */ /* 0x100fe200078e0afb */
[-C--:B------:R-:W-:Y:S01]  /*16b10*/  @!P6 IADD3 R230, R230, -R251.reuse, RZ ;  /* 0x800000fbe6e6e210 */ /* 0x080fe20007ffe0ff */
[--C-:B------:R-:W-:Y:S01]  /*16b20*/  @!P5 IMAD.IADD R227, R227, 0x1, -R251.reuse ;  /* 0x00000001e3e3d824 */ /* 0x100fe200078e0afb */
[----:B------:R-:W-:Y:S01]  /*16b30*/  @!P1 IADD3 R228, R228, -R251, RZ ;  /* 0x800000fbe4e49210 */ /* 0x000fe20007ffe0ff */
[--C-:B------:R-:W-:Y:S01]  /*16b40*/  @!P0 IMAD.IADD R229, R229, 0x1, -R251.reuse ;  /* 0x00000001e5e58824 */ /* 0x100fe200078e0afb */
[----:B---3--:R-:W-:Y:S01]  /*16b50*/  ISETP.GE.AND P6, PT, R219, RZ, PT ;  /* 0x000000ffdb00720c */ /* 0x008fe20003fc6270 */
[----:B------:R-:W-:Y:S01]  /*16b60*/  @!P3 IMAD.IADD R216, R216, 0x1, -R251 ;  /* 0x00000001d8d8b824 */ /* 0x000fe200078e0afb */
[C---:B------:R-:W-:Y:S01]  /*16b70*/  ISETP.GT.U32.AND P2, PT, R251.reuse, R222, PT ;  /* 0x000000defb00720c */ /* 0x040fe20003f44070 */
[----:B------:R-:W2:Y:S01]  /*16b80*/  LDL.LU R219, [R1+0x384] ;  /* 0x0003840001db7983 */ /* 0x000ea20000300800 */
[----:B----4-:R-:W-:-:S02]  /*16b90*/  ISETP.GT.U32.AND P5, PT, R251, R223, PT ;  /* 0x000000dffb00720c */ /* 0x010fc40003fa4070 */
[----:B-----5:R-:W-:Y:S01]  /*16ba0*/  ISETP.GT.U32.AND P1, PT, R251, R217, PT ;  /* 0x000000d9fb00720c */ /* 0x020fe20003f24070 */
[----:B------:R-:W-:Y:S01]  /*16bb0*/  @!P4 IMAD.IADD R221, R221, 0x1, -R251 ;  /* 0x00000001ddddc824 */ /* 0x000fe200078e0afb */
[C---:B------:R-:W-:Y:S02]  /*16bc0*/  ISETP.GT.U32.AND P0, PT, R251.reuse, R224, PT ;  /* 0x000000e0fb00720c */ /* 0x040fe40003f04070 */
[----:B------:R-:W-:Y:S02]  /*16bd0*/  ISETP.GT.U32.AND P3, PT, R251, R225, PT ;  /* 0x000000e1fb00720c */ /* 0x000fe40003f64070 */
[----:B------:R-:W3:Y:S02]  /*16be0*/  LDL R251, [R1+0x5c50] ;  /* 0x005c500001fb7983 */ /* 0x000ee40000100800 */
[----:B---3--:R-:W-:Y:S02]  /*16bf0*/  ISETP.GE.AND P4, PT, R251, RZ, PT ;  /* 0x000000fffb00720c */ /* 0x008fe40003f86270 */
[----:B------:R-:W-:-:S05]  /*16c00*/  IABS R251, c[0x0][0x17c] ;  /* 0x00005f0000fb7a13 */ /* 0x000fca0000000000 */
[----:B------:R-:W-:Y:S02]  /*16c10*/  @!P2 IMAD.IADD R222, R222, 0x1, -R251 ;  /* 0x00000001dedea824 */ /* 0x000fe400078e0afb */
[----:B------:R-:W3:Y:S02]  /*16c20*/  LDL R251, [R1+0x5c40] ;  /* 0x005c400001fb7983 */ /* 0x000ee40000100800 */
[----:B---3--:R-:W-:Y:S02]  /*16c30*/  ISETP.GE.AND P2, PT, R251, RZ, PT ;  /* 0x000000fffb00720c */ /* 0x008fe40003f46270 */
[----:B------:R-:W-:-:S04]  /*16c40*/  IABS R251, c[0x0][0x17c] ;  /* 0x00005f0000fb7a13 */ /* 0x000fc80000000000 */
[----:B------:R-:W-:Y:S02]  /*16c50*/  @!P5 IADD3 R223, R223, -R251, RZ ;  /* 0x800000fbdfdfd210 */ /* 0x000fe40007ffe0ff */
[----:B------:R-:W3:Y:S02]  /*16c60*/  LDL R251, [R1+0x5c48] ;  /* 0x005c480001fb7983 */ /* 0x000ee40000100800 */
[----:B---3--:R-:W-:Y:S02]  /*16c70*/  ISETP.GE.AND P5, PT, R251, RZ, PT ;  /* 0x000000fffb00720c */ /* 0x008fe40003fa6270 */
[----:B------:R-:W-:-:S05]  /*16c80*/  IABS R251, c[0x0][0x17c] ;  /* 0x00005f0000fb7a13 */ /* 0x000fca0000000000 */
[----:B------:R-:W-:Y:S02]  /*16c90*/  @!P1 IMAD.IADD R217, R217, 0x1, -R251 ;  /* 0x00000001d9d99824 */ /* 0x000fe400078e0afb */
[----:B------:R-:W3:Y:S02]  /*16ca0*/  LDL R251, [R1+0x5c58] ;  /* 0x005c580001fb7983 */ /* 0x000ee40000100800 */
[----:B---3--:R-:W-:Y:S02]  /*16cb0*/  ISETP.GE.AND P1, PT, R251, RZ, PT ;  /* 0x000000fffb00720c */ /* 0x008fe40003f26270 */
[----:B------:R-:W-:-:S05]  /*16cc0*/  IABS R251, c[0x0][0x17c] ;  /* 0x00005f0000fb7a13 */ /* 0x000fca0000000000 */
[----:B------:R-:W-:Y:S02]  /*16cd0*/  @!P0 IMAD.IADD R224, R224, 0x1, -R251 ;  /* 0x00000001e0e08824 */ /* 0x000fe400078e0afb */
[----:B------:R-:W3:Y:S04]  /*16ce0*/  LDL R251, [R1+0x5c60] ;  /* 0x005c600001fb7983 */ /* 0x000ee80000100800 */
[----:B------:R1:W-:Y:S04]  /*16cf0*/  STL [R1+0xac], R226 ;  /* 0x0000ace201007387 */ /* 0x0003e80000100800 */
[----:B-1----:R-:W4:Y:S01]  /*16d00*/  LDL.LU R226, [R1+0x63d0] ;  /* 0x0063d00001e27983 */ /* 0x002f220000300800 */
[----:B---3--:R-:W-:-:S02]  /*16d10*/  ISETP.GE.AND P0, PT, R251, RZ, PT ;  /* 0x000000fffb00720c */ /* 0x008fc40003f06270 */
[----:B------:R-:W-:-:S04]  /*16d20*/  IABS R251, c[0x0][0x17c] ;  /* 0x00005f0000fb7a13 */ /* 0x000fc80000000000 */
[----:B------:R-:W-:Y:S02]  /*16d30*/  @!P3 IADD3 R225, R225, -R251, RZ ;  /* 0x800000fbe1e1b210 */ /* 0x000fe40007ffe0ff */
[----:B------:R-:W3:Y:S04]  /*16d40*/  LDL R251, [R1+0xac] ;  /* 0x0000ac0001fb7983 */ /* 0x000ee80000100800 */
[----:B------:R1:W-:Y:S04]  /*16d50*/  STL [R1+0xa8], R227 ;  /* 0x0000a8e301007387 */ /* 0x0003e80000100800 */
[----:B-1----:R-:W5:Y:S01]  /*16d60*/  LDL.LU R227, [R1+0x63cc] ;  /* 0x0063cc0001e37983 */ /* 0x002f620000300800 */
[----:B---3--:R-:W-:-:S05]  /*16d70*/  @!P6 IMAD.MOV R251, RZ, RZ, -R251 ;  /* 0x000000fffffbe224 */ /* 0x008fca00078e0afb */
[----:B------:R1:W-:Y:S02]  /*16d80*/  @!P6 STL [R1+0xac], R251 ;  /* 0x0000acfb0100e387 */ /* 0x0003e40000100800 */
[----:B-1----:R-:W-:-:S04]  /*16d90*/  IABS R251, c[0x0][0x17c] ;  /* 0x00005f0000fb7a13 */ /* 0x002fc80000000000 */
[----:B------:R-:W-:Y:S02]  /*16da0*/  ISETP.GT.U32.AND P3, PT, R251, R221, PT ;  /* 0x000000ddfb00720c */ /* 0x000fe40003f64070 */
[----:B------:R-:W3:Y:S04]  /*16db0*/  LDL R251, [R1+0xa8] ;  /* 0x0000a80001fb7983 */ /* 0x000ee80000100800 */
[----:B------:R1:W-:Y:S04]  /*16dc0*/  STL [R1+0xa4], R228 ;  /* 0x0000a4e401007387 */ /* 0x0003e80000100800 */
[----:B-1----:R-:W2:Y:S01]  /*16dd0*/  LDL.LU R228, [R1+0x63c8] ;  /* 0x0063c80001e47983 */ /* 0x002ea20000300800 */
[----:B---3--:R-:W-:-:S05]  /*16de0*/  @!P4 IMAD.MOV R251, RZ, RZ, -R251 ;  /* 0x000000fffffbc224 */ /* 0x008fca00078e0afb */
[----:B------:R1:W-:Y:S02]  /*16df0*/  @!P4 STL [R1+0xa8], R251 ;  /* 0x0000a8fb0100c387 */ /* 0x0003e40000100800 */
[----:B-1----:R-:W-:-:S04]  /*16e00*/  IABS R251, c[0x0][0x17c] ;  /* 0x00005f0000fb7a13 */ /* 0x002fc80000000000 */
[----:B------:R-:W-:Y:S02]  /*16e10*/  ISETP.GT.U32.AND P4, PT, R251, R222, PT ;  /* 0x000000defb00720c */ /* 0x000fe40003f84070 */
[----:B------:R-:W3:Y:S04]  /*16e20*/  LDL R251, [R1+0xa4] ;  /* 0x0000a40001fb7983 */ /* 0x000ee80000100800 */
[----:B------:R1:W-:Y:S04]  /*16e30*/  STL [R1+0xa0], R229 ;  /* 0x0000a0e501007387 */ /* 0x0003e80000100800 */
[----:B-1----:R-:W2:Y:S01]  /*16e40*/  LDL.LU R229, [R1+0x63c4] ;  /* 0x0063c40001e57983 */ /* 0x002ea20000300800 */
[----:B---3--:R-:W-:-:S05]  /*16e50*/  @!P2 IADD3 R251, -R251, RZ, RZ ;  /* 0x000000fffbfba210 */ /* 0x008fca0007ffe1ff */
[----:B------:R1:W-:Y:S02]  /*16e60*/  @!P2 STL [R1+0xa4], R251 ;  /* 0x0000a4fb0100a387 */ /* 0x0003e40000100800 */
[----:B-1----:R-:W-:-:S04]  /*16e70*/  IABS R251, c[0x0][0x17c] ;  /* 0x00005f0000fb7a13 */ /* 0x002fc80000000000 */
[----:B------:R-:W-:Y:S02]  /*16e80*/  ISETP.GT.U32.AND P2, PT, R251, R223, PT ;  /* 0x000000dffb00720c */ /* 0x000fe40003f44070 */
[----:B------:R-:W3:Y:S01]  /*16e90*/  LDL R251, [R1+0xa0] ;  /* 0x0000a00001fb7983 */ /* 0x000ee20000100800 */
[----:B------:R-:W-:Y:S01]  /*16ea0*/  @!P1 IADD3 R216, -R216, RZ, RZ ;  /* 0x000000ffd8d89210 */ /* 0x000fe20007ffe1ff */
[----:B---3--:R-:W-:-:S05]  /*16eb0*/  @!P5 IMAD.MOV R251, RZ, RZ, -R251 ;  /* 0x000000fffffbd224 */ /* 0x008fca00078e0afb */
[----:B------:R1:W-:Y:S02]  /*16ec0*/  @!P5 STL [R1+0xa0], R251 ;  /* 0x0000a0fb0100d387 */ /* 0x0003e40000100800 */
[----:B-1----:R-:W-:-:S04]  /*16ed0*/  IABS R251, c[0x0][0x17c] ;  /* 0x00005f0000fb7a13 */ /* 0x002fc80000000000 */
[----:B------:R-:W-:Y:S01]  /*16ee0*/  ISETP.GT.U32.AND P6, PT, R251, R217, PT ;  /* 0x000000d9fb00720c */ /* 0x000fe20003fc4070 */
[----:B------:R-:W-:Y:S02]  /*16ef0*/  IMAD.MOV.U32 R251, RZ, RZ, R230 ;  /* 0x000000fffffb7224 */ /* 0x000fe400078e00e6 */
[----:B------:R-:W3:Y:S04]  /*16f00*/  LDL.LU R230, [R1+0x63c0] ;  /* 0x0063c00001e67983 */ /* 0x000ee80000300800 */
[----:B------:R1:W-:Y:S04]  /*16f10*/  STL [R1+0x98], R251 ;  /* 0x000098fb01007387 */ /* 0x0003e80000100800 */
[----:B------:R2:W-:Y:S01]  /*16f20*/  STL [R1+0x9c], R216 ;  /* 0x00009cd801007387 */ /* 0x0005e20000100800 */
[----:B-1----:R-:W-:-:S04]  /*16f30*/  IABS R251, c[0x0][0x17c] ;  /* 0x00005f0000fb7a13 */ /* 0x002fc80000000000 */
[C---:B------:R-:W-:Y:S02]  /*16f40*/  ISETP.GT.U32.AND P1, PT, R251.reuse, R224, PT ;  /* 0x000000e0fb00720c */ /* 0x040fe40003f24070 */
[----:B------:R-:W-:Y:S02]  /*16f50*/  ISETP.GT.U32.AND P5, PT, R251, R225, PT ;  /* 0x000000e1fb00720c */ /* 0x000fe40003fa4070 */
[----:B------:R-:W3:Y:S01]  /*16f60*/  LDL R251, [R1+0x98] ;  /* 0x0000980001fb7983 */ /* 0x000ee20000100800 */
[----:B--2---:R-:W-:Y:S01]  /*16f70*/  IADD3 R216, R11, 0x1f3, RZ ;  /* 0x000001f30bd87810 */ /* 0x004fe20007ffe0ff */
[----:B---3--:R-:W-:-:S05]  /*16f80*/  @!P0 IMAD.MOV R251, RZ, RZ, -R251 ;  /* 0x000000fffffb8224 */ /* 0x008fca00078e0afb */
[----:B------:R1:W-:Y:S04]  /*16f90*/  @!P0 STL [R1+0x98], R251 ;  /* 0x000098fb01008387 */ /* 0x0003e80000100800 */
[----:B------:R-:W-:Y:S01]  /*16fa0*/  STL [R1+0x5e80], R216 ;  /* 0x005e80d801007387 */ /* 0x000fe20000100800 */
[----:B-1----:R-:W-:-:S04]  /*16fb0*/  IABS R251, c[0x0][0x17c] ;  /* 0x00005f0000fb7a13 */ /* 0x002fc80000000000 */
[-C--:B------:R-:W-:Y:S01]  /*16fc0*/  @!P4 IADD3 R222, R222, -R251.reuse, RZ ;  /* 0x800000fbdedec210 */ /* 0x080fe20007ffe0ff */
[--C-:B------:R-:W-:Y:S01]  /*16fd0*/  @!P3 IMAD.IADD R221, R221, 0x1, -R251.reuse ;  /* 0x00000001ddddb824 */ /* 0x100fe200078e0afb */
[----:B------:R-:W-:Y:S01]  /*16fe0*/  @!P1 IADD3 R224, R224, -R251, RZ ;  /* 0x800000fbe0e09210 */ /* 0x000fe20007ffe0ff */
[--C-:B------:R-:W-:Y:S01]  /*16ff0*/  @!P2 IMAD.IADD R223, R223, 0x1, -R251.reuse ;  /* 0x00000001dfdfa824 */ /* 0x100fe200078e0afb */
[----:B------:R-:W-:Y:S01]  /*17000*/  ISETP.GT.U32.AND P0, PT, R251, R219, PT ;  /* 0x000000dbfb00720c */ /* 0x000fe20003f04070 */
[--C-:B------:R-:W-:Y:S01]  /*17010*/  @!P6 IMAD.IADD R217, R217, 0x1, -R251.reuse ;  /* 0x00000001d9d9e824 */ /* 0x100fe200078e0afb */
[----:B------:R-:W-:Y:S01]  /*17020*/  ISETP.GT.U32.AND P3, PT, R251, R230, PT ;  /* 0x000000e6fb00720c */ /* 0x000fe20003f64070 */
[----:B------:R-:W-:Y:S01]  /*17030*/  @!P5 IMAD.IADD R225, R225, 0x1, -R251 ;  /* 0x00000001e1e1d824 */ /* 0x000fe200078e0afb */
[C---:B------:R-:W-:Y:S02]  /*17040*/  ISETP.GT.U32.AND P4, PT, R251.reuse, R229, PT ;  /* 0x000000e5fb00720c */ /* 0x040fe40003f84070 */
[----:B------:R-:W-:-:S02]  /*17050*/  ISETP.GT.U32.AND P2, PT, R251, R228, PT ;  /* 0x000000e4fb00720c */ /* 0x000fc40003f44070 */
[C---:B-----5:R-:W-:Y:S02]  /*17060*/  ISETP.GT.U32.AND P6, PT, R251.reuse, R227, PT ;  /* 0x000000e3fb00720c */ /* 0x060fe40003fc4070 */
[----:B----4-:R-:W-:Y:S02]  /*17070*/  ISETP.GT.U32.AND P1, PT, R251, R226, PT ;  /* 0x000000e2fb00720c */ /* 0x010fe40003f24070 */
[----:B------:R-:W2:Y:S02]  /*17080*/  LDL R251, [R1+0x5c5c] ;  /* 0x005c5c0001fb7983 */ /* 0x000ea40000100800 */
[----:B--2---:R-:W-:Y:S02]  /*17090*/  ISETP.GE.AND P5, PT, R251, RZ, PT ;  /* 0x000000fffb00720c */ /* 0x004fe40003fa6270 */
[----:B------:R-:W-:-:S05]  /*170a0*/  IABS R251, c[0x0][0x17c] ;  /* 0x00005f0000fb7a13 */ /* 0x000fca0000000000 */
[----:B------:R-:W-:Y:S02]  /*170b0*/  @!P0 IMAD.IADD R219, R219, 0x1, -R251 ;  /* 0x00000001dbdb8824 */ /* 0x000fe400078e0afb */
[----:B------:R-:W2:Y:S02]  /*170c0*/  LDL R251, [R1+0x5c54] ;  /* 0x005c540001fb7983 */ /* 0x000ea40000100800 */
[----:B--2---:R-:W-:Y:S02]  /*170d0*/  ISETP.GE.AND P0, PT, R251, RZ, PT ;  /* 0x000000fffb00720c */ /* 0x004fe40003f06270 */
[----:B------:R-:W-:-:S04]  /*170e0*/  IABS R251, c[0x0][0x17c] ;  /* 0x00005f0000fb7a13 */ /* 0x000fc80000000000 */
[----:B------:R-:W-:Y:S02]  /*170f0*/  @!P3 IADD3 R230, R230, -R251, RZ ;  /* 0x800000fbe6e6b210 */ /* 0x000fe40007ffe0ff */
[----:B------:R-:W2:Y:S02]  /*17100*/  LDL R251, [R1+0x5c64] ;  /* 0x005c640001fb7983 */ /* 0x000ea40000100800 */
[----:B--2---:R-:W-:Y:S02]  /*17110*/  ISETP.GE.AND P3, PT, R251, RZ, PT ;  /* 0x000000fffb00720c */ /* 0x004fe40003f66270 */
[----:B------:R-:W-:-:S05]  /*17120*/  IABS R251, c[0x0][0x17c] ;  /* 0x00005f0000fb7a13 */ /* 0x000fca0000000000 */
[----:B------:R-:W-:Y:S02]  /*17130*/  @!P4 IMAD.IADD R229, R229, 0x1, -R251 ;  /* 0x00000001e5e5c824 */ /* 0x000fe400078e0afb */
        /* <DEDUP_REMOVED lines=8> */
[----:B------:R-:W2:Y:S04]  /*171c0*/  LDL R251, [R1+0x5c74] ;  /* 0x005c740001fb7983 */ /* 0x000ea80000100800 */
[----:B------:R1:W-:Y:S04]  /*171d0*/  STL [R1+0x94], R221 ;  /* 0x000094dd01007387 */ /* 0x0003e80000100800 */
[----:B-1----:R-:W3:Y:S01]  /*171e0*/  LDL.LU R221, [R1+0x63bc] ;  /* 0x0063bc0001dd7983 */ /* 0x002ee20000300800 */
[----:B--2---:R-:W-:-:S02]  /*171f0*/  ISETP.GE.AND P6, PT, R251, RZ, PT ;  /* 0x000000fffb00720c */ /* 0x004fc40003fc6270 */
[----:B------:R-:W-:-:S05]  /*17200*/  IABS R251, c[0x0][0x17c] ;  /* 0x00005f0000fb7a13 */ /* 0x000fca0000000000 */
[----:B------:R-:W-:Y:S02]  /*17210*/  @!P1 IMAD.IADD R226, R226, 0x1, -R251 ;  /* 0x00000001e2e29824 */ /* 0x000fe400078e0afb */
[----:B------:R-:W2:Y:S04]  /*17220*/  LDL R251, [R1+0x94] ;  /* 0x0000940001fb7983 */ /* 0x000ea80000100800 */
[----:B------:R1:W-:Y:S04]  /*17230*/  STL [R1+0x90], R222 ;  /* 0x000090de01007387 */ /* 0x0003e80000100800 */
[----:B-1----:R-:W4:Y:S01]  /*17240*/  LDL.LU R222, [R1+0x63b8] ;  /* 0x0063b80001de7983 */ /* 0x002f220000300800 */
[----:B--2---:R-:W-:-:S05]  /*17250*/  @!P5 IMAD.MOV R251, RZ, RZ, -R251 ;  /* 0x000000fffffbd224 */ /* 0x004fca00078e0afb */
[----:B------:R1:W-:Y:S02]  /*17260*/  @!P5 STL [R1+0x94], R251 ;  /* 0x000094fb0100d387 */ /* 0x0003e40000100800 */
[----:B-1----:R-:W-:-:S04]  /*17270*/  IABS R251, c[0x0][0x17c] ;  /* 0x00005f0000fb7a13 */ /* 0x002fc80000000000 */
[----:B------:R-:W-:Y:S02]  /*17280*/  ISETP.GT.U32.AND P1, PT, R251, R219, PT ;  /* 0x000000dbfb00720c */ /* 0x000fe40003f24070 */
[----:B------:R-:W2:Y:S04]  /*17290*/  LDL R251, [R1+0x90] ;  /* 0x0000900001fb7983 */ /* 0x000ea80000100800 */
[----:B------:R1:W-:Y:S04]  /*172a0*/  STL [R1+0x8c], R223 ;  /* 0x00008cdf01007387 */ /* 0x0003e80000100800 */
[----:B-1----:R-:W5:Y:S01]  /*172b0*/  LDL.LU R223, [R1+0x63b4] ;  /* 0x0063b40001df7983 */ /* 0x002f620000300800 */
[----:B--2---:R-:W-:-:S05]  /*172c0*/  @!P0 IADD3 R251, -R251, RZ, RZ ;  /* 0x000000fffbfb8210 */ /* 0x004fca0007ffe1ff */
[----:B------:R1:W-:Y:S02]  /*172d0*/  @!P0 STL [R1+0x90], R251 ;  /* 0x000090fb01008387 */ /* 0x0003e40000100800 */
[----:B-1----:R-:W-:-:S04]  /*172e0*/  IABS R251, c[0x0][0x17c] ;  /* 0x00005f0000fb7a13 */ /* 0x002fc80000000000 */
[----:B------:R-:W-:Y:S02]  /*172f0*/  ISETP.GT.U32.AND P0, PT, R251, R230, PT ;  /* 0x000000e6fb00720c */ /* 0x000fe40003f04070 */
[----:B------:R-:W2:Y:S04]  /*17300*/  LDL R251, [R1+0x8c] ;  /* 0x00008c0001fb7983 */ /* 0x000ea80000100800 */
[----:B------:R1:W-:Y:S04]  /*17310*/  STL [R1+0x88], R217 ;  /* 0x000088d901007387 */ /* 0x0003e80000100800 */
[----:B-1----:R-:W3:Y:S01]  /*17320*/  LDL R217, [R1+0x5c80] ;  /* 0x005c800001d97983 */ /* 0x002ee20000100800 */
        /* <DEDUP_REMOVED lines=17> */
[C---:B------:R-:W-:Y:S02]  /*17440*/  ISETP.GT.U32.AND P2, PT, R251.reuse, R227, PT ;  /* 0x000000e3fb00720c */ /* 0x040fe40003f44070 */
[----:B------:R-:W-:Y:S02]  /*17450*/  ISETP.GT.U32.AND P5, PT, R251, R226, PT ;  /* 0x000000e2fb00720c */ /* 0x000fe40003fa4070 */
[----:B------:R-:W2:Y:S02]  /*17460*/  LDL R251, [R1+0x80] ;  /* 0x0000800001fb7983 */ /* 0x000ea40000100800 */
[----:B--2---:R-:W-:-:S05]  /*17470*/  @!P6 IMAD.MOV R251, RZ, RZ, -R251 ;  /* 0x000000fffffbe224 */ /* 0x004fca00078e0afb */
[----:B------:R1:W-:Y:S02]  /*17480*/  @!P6 STL [R1+0x80], R251 ;  /* 0x000080fb0100e387 */ /* 0x0003e40000100800 */
[----:B-1----:R-:W-:-:S04]  /*17490*/  IABS R251, c[0x0][0x17c] ;  /* 0x00005f0000fb7a13 */ /* 0x002fc80000000000 */
[----:B---3--:R-:W-:Y:S01]  /*174a0*/  ISETP.GT.U32.AND P6, PT, R251, R225, PT ;  /* 0x000000e1fb00720c */ /* 0x008fe20003fc4070 */
[----:B------:R-:W-:Y:S02]  /*174b0*/  @!P1 IMAD.IADD R219, R219, 0x1, -R251 ;  /* 0x00000001dbdb9824 */ /* 0x000fe400078e0afb */
[----:B------:R-:W2:Y:S02]  /*174c0*/  LDL R251, [R1+0x5c70] ;  /* 0x005c700001fb7983 */ /* 0x000ea40000100800 */
[----:B--2---:R-:W-:Y:S02]  /*174d0*/  ISETP.GE.AND P1, PT, R251, RZ, PT ;  /* 0x000000fffb00720c */ /* 0x004fe40003f26270 */
[----:B------:R-:W-:-:S04]  /*174e0*/  IABS R251, c[0x0][0x17c] ;  /* 0x00005f0000fb7a13 */ /* 0x000fc80000000000 */
[-C--:B------:R-:W-:Y:S01]  /*174f0*/  @!P0 IADD3 R230, R230, -R251.reuse, RZ ;  /* 0x800000fbe6e68210 */ /* 0x080fe20007ffe0ff */
[--C-:B------:R-:W-:Y:S01]  /*17500*/  @!P3 IMAD.IADD R229, R229, 0x1, -R251.reuse ;  /* 0x00000001e5e5b824 */ /* 0x100fe200078e0afb */
[----:B------:R-:W-:Y:S01]  /*17510*/  @!P2 IADD3 R227, R227, -R251, RZ ;  /* 0x800000fbe3e3a210 */ /* 0x000fe20007ffe0ff */
[--C-:B------:R-:W-:Y:S01]  /*17520*/  @!P4 IMAD.IADD R228, R228, 0x1, -R251.reuse ;  /* 0x00000001e4e4c824 */ /* 0x100fe200078e0afb */
[C---:B------:R-:W-:Y:S01]  /*17530*/  ISETP.GT.U32.AND P0, PT, R251.reuse, R224, PT ;  /* 0x000000e0fb00720c */ /* 0x040fe20003f04070 */
[----:B------:R-:W-:Y:S01]  /*17540*/  @!P5 IMAD.IADD R226, R226, 0x1, -R251 ;  /* 0x00000001e2e2d824 */ /* 0x000fe200078e0afb */
[C---:B-----5:R-:W-:Y:S02]  /*17550*/  ISETP.GT.U32.AND P3, PT, R251.reuse, R223, PT ;  /* 0x000000dffb00720c */ /* 0x060fe40003f64070 */
[C---:B----4-:R-:W-:Y:S02]  /*17560*/  ISETP.GT.U32.AND P4, PT, R251.reuse, R222, PT ;  /* 0x000000defb00720c */ /* 0x050fe40003f84070 */
[----:B------:R-:W-:-:S02]  /*17570*/  ISETP.GT.U32.AND P2, PT, R251, R221, PT ;  /* 0x000000ddfb00720c */ /* 0x000fc40003f44070 */
[----:B------:R-:W2:Y:S02]  /*17580*/  LDL R251, [R1+0x5c7c] ;  /* 0x005c7c0001fb7983 */ /* 0x000ea40000100800 */
[----:B--2---:R-:W-:Y:S02]  /*17590*/  ISETP.GE.AND P5, PT, R251, RZ, PT ;  /* 0x000000fffb00720c */ /* 0x004fe40003fa6270 */
[----:B------:R-:W-:-:S04]  /*175a0*/  IABS R251, c[0x0][0x17c] ;  /* 0x00005f0000fb7a13 */ /* 0x000fc80000000000 */
[----:B------:R-:W-:Y:S01]  /*175b0*/  @!P0 IADD3 R224, R224, -R251, RZ ;  /* 0x800000fbe0e08210 */ /* 0x000fe20007ffe0ff */
[----:B------:R-:W-:Y:S01]  /*175c0*/  @!P6 IMAD.IADD R225, R225, 0x1, -R251 ;  /* 0x00000001e1e1e824 */ /* 0x000fe200078e0afb */
[----:B------:R-:W-:Y:S02]  /*175d0*/  ISETP.GT.U32.AND P6, PT, R251, R220, PT ;  /* 0x000000dcfb00720c */ /* 0x000fe40003fc4070 */
[----:B------:R-:W2:Y:S02]  /*175e0*/  LDL R251, [R1+0x5c78] ;  /* 0x005c780001fb7983 */ /* 0x000ea40000100800 */
[----:B--2---:R-:W-:Y:S02]  /*175f0*/  ISETP.GE.AND P0, PT, R251, RZ, PT ;  /* 0x000000fffb00720c */ /* 0x004fe40003f06270 */
[----:B------:R-:W-:-:S05]  /*17600*/  IABS R251, c[0x0][0x17c] ;  /* 0x00005f0000fb7a13 */ /* 0x000fca0000000000 */
[--C-:B------:R-:W-:Y:S02]  /*17610*/  @!P3 IMAD.IADD R223, R223, 0x1, -R251.reuse ;  /* 0x00000001dfdfb824 */ /* 0x100fe400078e0afb */
[----:B------:R-:W-:Y:S02]  /*17620*/  @!P4 IMAD.IADD R222, R222, 0x1, -R251 ;  /* 0x00000001dedec824 */ /* 0x000fe400078e0afb */
[----:B------:R-:W2:Y:S01]  /*17630*/  LDL R251, [R1+0x5c94] ;  /* 0x005c940001fb7983 */ /* 0x000ea20000100800 */
[----:B------:R-:W-:Y:S02]  /*17640*/  @!P1 IADD3 R219, -R219, RZ, RZ ;  /* 0x000000ffdbdb9210 */ /* 0x000fe40007ffe1ff */
[----:B------:R-:W-:Y:S02]  /*17650*/  ISETP.GE.AND P3, PT, R217, RZ, PT ;  /* 0x000000ffd900720c */ /* 0x000fe40003f66270 */
[----:B--2---:R-:W-:Y:S02]  /*17660*/  ISETP.GE.AND P4, PT, R251, RZ, PT ;  /* 0x000000fffb00720c */ /* 0x004fe40003f86270 */
[----:B------:R-:W-:-:S04]  /*17670*/  IABS R251, c[0x0][0x17c] ;  /* 0x00005f0000fb7a13 */ /* 0x000fc80000000000 */
[----:B------:R-:W-:Y:S02]  /*17680*/  @!P2 IADD3 R221, R221, -R251, RZ ;  /* 0x800000fbdddda210 */ /* 0x000fe40007ffe0ff */
[----:B------:R-:W2:Y:S01]  /*17690*/  LDL R251, [R1+0x5c88] ;  /* 0x005c880001fb7983 */ /* 0x000ea20000100800 */
[----:B------:R-:W-:-:S03]  /*176a0*/  @!P5 IMAD.MOV R230, RZ, RZ, -R230 ;  /* 0x000000ffffe6d224 */ /* 0x000fc600078e0ae6 */
[----:B------:R1:W-:Y:S01]  /*176b0*/  STL [R1+0x7c], R219 ;  /* 0x00007cdb01007387 */ /* 0x0003e20000100800 */
[----:B------:R-:W-:-:S03]  /*176c0*/  IABS R216, R216 ;  /* 0x000000d800d87213 */ /* 0x000fc60000000000 */
[----:B------:R3:W-:Y:S01]  /*176d0*/  STL [R1+0x78], R230 ;  /* 0x000078e601007387 */ /* 0x0007e20000100800 */
[----:B-1----:R-:W-:-:S03]  /*176e0*/  IMAD.MOV.U32 R219, RZ, RZ, R229 ;  /* 0x000000ffffdb7224 */ /* 0x002fc600078e00e5 */
[----:B------:R-:W4:Y:S01]  /*176f0*/  LDL R229, [R1+0x5c90] ;  /* 0x005c900001e57983 */ /* 0x000f220000100800 */
[----:B------:R-:W-:Y:S01]  /*17700*/  @!P0 IMAD.MOV R219, RZ, RZ, -R219 ;  /* 0x000000ffffdb8224 */ /* 0x000fe200078e0adb */
[----:B---3--:R-:W-:Y:S02]  /*17710*/  MOV R230, R228 ;  /* 0x000000e400e67202 */ /* 0x008fe40000000f00 */
[----:B------:R-:W3:Y:S01]  /*17720*/  LDL R228, [R1+0x5ca0] ;  /* 0x005ca00001e47983 */ /* 0x000ee20000100800 */
[----:B------:R-:W-:Y:S01]  /*17730*/  IMAD.HI.U32 R217, R252, R216, RZ ;  /* 0x000000d8fcd97227 */ /* 0x000fe200078e00ff */
[----:B------:R-:W-:Y:S02]  /*17740*/  @!P3 IADD3 R230, -R230, RZ, RZ ;  /* 0x000000ffe6e6b210 */ /* 0x000fe40007ffe1ff */
[----:B------:R1:W-:Y:S01]  /*17750*/  STL [R1+0x74], R219 ;  /* 0x000074db01007387 */ /* 0x0003e20000100800 */
[----:B------:R-:W-:Y:S02]  /*17760*/  IMAD.MOV R217, RZ, RZ, -R217 ;  /* 0x000000ffffd97224 */ /* 0x000fe400078e0ad9 */
[----:B-1----:R-:W-:-:S02]  /*17770*/  IMAD.MOV.U32 R219, RZ, RZ, R227 ;  /* 0x000000ffffdb7224 */ /* 0x002fc400078e00e3 */
[----:B------:R-:W5:Y:S02]  /*17780*/  LDL R227, [R1+0x5c9c] ;  /* 0x005c9c0001e37983 */ /* 0x000f640000100800 */
[----:B------:R-:W-:Y:S02]  /*17790*/  @!P4 IMAD.MOV R219, RZ, RZ, -R219 ;  /* 0x000000ffffdbc224 */ /* 0x000fe400078e0adb */
[----:B------:R1:W-:Y:S04]  /*177a0*/  STL [R1+0x70], R230 ;  /* 0x000070e601007387 */ /* 0x0003e80000100800 */
[----:B-1----:R-:W3:Y:S04]  /*177b0*/  LDL R230, [R1+0x5c98] ;  /* 0x005c980001e67983 */ /* 0x002ee80000100800 */
[----:B------:R-:W-:Y:S04]  /*177c0*/  STL [R1+0x68], R226 ;  /* 0x000068e201007387 */ /* 0x000fe80000100800 */
[----:B------:R1:W-:Y:S04]  /*177d0*/  STL [R1+0x6c], R219 ;  /* 0x00006cdb01007387 */ /* 0x0003e80000100800 */
[----:B-1----:R-:W3:Y:S01]  /*177e0*/  LDL.LU R219, [R1+0x63a8] ;  /* 0x0063a80001db7983 */ /* 0x002ee20000300800 */
[----:B--2---:R-:W-:-:S02]  /*177f0*/  ISETP.GE.AND P2, PT, R251, RZ, PT ;  /* 0x000000fffb00720c */ /* 0x004fc40003f46270 */
[----:B------:R-:W-:-:S05]  /*17800*/  IABS R251, c[0x0][0x17c] ;  /* 0x00005f0000fb7a13 */ /* 0x000fca0000000000 */
[----:B------:R-:W-:Y:S02]  /*17810*/  @!P6 IMAD.IADD R220, R220, 0x1, -R251 ;  /* 0x00000001dcdce824 */ /* 0x000fe400078e0afb */
[C---:B------:R-:W-:Y:S01]  /*17820*/  IMAD R226, R251.reuse, R217, R216 ;  /* 0x000000d9fbe27224 */ /* 0x040fe200078e02d8 */
[C---:B------:R-:W-:Y:S01]  /*17830*/  ISETP.GT.U32.AND P1, PT, R251.reuse, R225, PT ;  /* 0x000000e1fb00720c */ /* 0x040fe20003f24070 */
[----:B------:R-:W2:Y:S01]  /*17840*/  LDL.LU R216, [R1+0x63a4] ;  /* 0x0063a40001d87983 */ /* 0x000ea20000300800 */
[C---:B------:R-:W-:Y:S02]  /*17850*/  ISETP.GT.U32.AND P5, PT, R251.reuse, R224, PT ;  /* 0x000000e0fb00720c */ /* 0x040fe40003fa4070 */
[C---:B------:R-:W-:Y:S01]  /*17860*/  ISETP.GT.U32.AND P0, PT, R251.reuse, R223, PT ;  /* 0x000000dffb00720c */ /* 0x040fe20003f04070 */
[----:B------:R-:W2:Y:S01]  /*17870*/  LDL.LU R217, [R1+0x63a0] ;  /* 0x0063a00001d97983 */ /* 0x000ea20000300800 */
[C---:B------:R-:W-:Y:S02]  /*17880*/  ISETP.GT.U32.AND P3, PT, R251.reuse, R222, PT ;  /* 0x000000defb00720c */ /* 0x040fe40003f64070 */
[----:B------:R-:W-:-:S02]  /*17890*/  ISETP.GT.U32.AND P4, PT, R251, R221, PT ;  /* 0x000000ddfb00720c */ /* 0x000fc40003f84070 */
[----:B------:R-:W-:Y:S02]  /*178a0*/  ISETP.GT.U32.AND P6, PT, R251, R220, PT ;  /* 0x000000dcfb00720c */ /* 0x000fe40003fc4070 */
[----:B------:R-:W2:Y:S02]  /*178b0*/  LDL R251, [R1+0x68] ;  /* 0x0000680001fb7983 */ /* 0x000ea40000100800 */
[----:B--2---:R-:W-:-:S05]  /*178c0*/  @!P2 IMAD.MOV R251, RZ, RZ, -R251 ;  /* 0x000000fffffba224 */ /* 0x004fca00078e0afb */
[----:B------:R1:W-:Y:S02]  /*178d0*/  @!P2 STL [R1+0x68], R251 ;  /* 0x000068fb0100a387 */ /* 0x0003e40000100800 */
[----:B-1----:R-:W-:-:S04]  /*178e0*/  IABS R251, c[0x0][0x17c] ;  /* 0x00005f0000fb7a13 */ /* 0x002fc80000000000 */
[-C--:B------:R-:W-:Y:S01]  /*178f0*/  @!P1 IADD3 R225, R225, -R251.reuse, RZ ;  /* 0x800000fbe1e19210 */ /* 0x080fe20007ffe0ff */
[--C-:B------:R-:W-:Y:S01]  /*17900*/  @!P5 IMAD.IADD R224, R224, 0x1, -R251.reuse ;  /* 0x00000001e0e0d824 */ /* 0x100fe200078e0afb */
[----:B------:R-:W-:Y:S01]  /*17910*/  @!P3 IADD3 R222, R222, -R251, RZ ;  /* 0x800000fbdedeb210 */ /* 0x000fe20007ffe0ff */
[--C-:B------:R-:W-:Y:S01]  /*17920*/  @!P0 IMAD.IADD R223, R223, 0x1, -R251.reuse ;  /* 0x00000001dfdf8824 */ /* 0x100fe200078e0afb */
[----:B---3--:R-:W-:Y:S01]  /*17930*/  ISETP.GT.U32.AND P2, PT, R251, R219, PT ;  /* 0x000000dbfb00720c */ /* 0x008fe20003f44070 */
[--C-:B------:R-:W-:Y:S01]  /*17940*/  @!P4 IMAD.IADD R221, R221, 0x1, -R251.reuse ;  /* 0x00000001ddddc824 */ /* 0x100fe200078e0afb */
[C---:B------:R-:W-:Y:S01]  /*17950*/  ISETP.GT.U32.AND P1, PT, R251.reuse, R218, PT ;  /* 0x000000dafb00720c */ /* 0x040fe20003f24070 */
[----:B------:R-:W-:Y:S01]  /*17960*/  @!P6 IMAD.IADD R220, R220, 0x1, -R251 ;  /* 0x00000001dcdce824 */ /* 0x000fe200078e0afb */
[C---:B------:R-:W-:Y:S02]  /*17970*/  ISETP.GT.U32.AND P5, PT, R251.reuse, R217, PT ;  /* 0x000000d9fb00720c */ /* 0x040fe40003fa4070 */
[----:B------:R-:W-:-:S02]  /*17980*/  ISETP.GT.U32.AND P0, PT, R251, R216, PT ;  /* 0x000000d8fb00720c */ /* 0x000fc40003f04070 */
[C---:B------:R-:W-:Y:S02]  /*17990*/  ISETP.GT.U32.AND P3, PT, R251.reuse, R215, PT ;  /* 0x000000d7fb00720c */ /* 0x040fe40003f64070 */
[----:B------:R-:W-:Y:S02]  /*179a0*/  ISETP.GT.U32.AND P4, PT, R251, R214, PT ;  /* 0x000000d6fb00720c */ /* 0x000fe40003f84070 */
[----:B------:R-:W2:Y:S02]  /*179b0*/  LDL R251, [R1+0x5c84] ;  /* 0x005c840001fb7983 */ /* 0x000ea40000100800 */
[----:B--2---:R-:W-:Y:S02]  /*179c0*/  ISETP.GE.AND P6, PT, R251, RZ, PT ;  /* 0x000000fffb00720c */ /* 0x004fe40003fc6270 */
[----:B------:R-:W-:-:S04]  /*179d0*/  IABS R251, c[0x0][0x17c] ;  /* 0x00005f0000fb7a13 */ /* 0x000fc80000000000 */
[----:B------:R-:W-:Y:S02]  /*179e0*/  @!P2 IADD3 R219, R219, -R251, RZ ;  /* 0x800000fbdbdba210 */ /* 0x000fe40007ffe0ff */
[----:B------:R-:W2:Y:S05]  /*179f0*/  LDL R251, [R1+0x5c8c] ;  /* 0x005c8c0001fb7983 */ /* 0x000eaa0000100800 */
[----:B------:R-:W-:-:S05]  /*17a00*/  @!P6 IADD3 R225, -R225, RZ, RZ ;  /* 0x000000ffe1e1e210 */ /* 0x000fca0007ffe1ff */
[----:B------:R1:W-:Y:S02]  /*17a10*/  STL [R1+0x64], R225 ;  /* 0x000064e101007387 */ /* 0x0003e40000100800 */
[----:B-1----:R-:W-:Y:S02]  /*17a20*/  IMAD.MOV.U32 R225, RZ, RZ, R223 ;  /* 0x000000ffffe17224 */ /* 0x002fe400078e00df */
[----:B------:R-:W3:Y:S01]  /*17a30*/  LDL R223, [R1+0x5ca8] ;  /* 0x005ca80001df7983 */ /* 0x000ee20000100800 */
[----:B--2---:R-:W-:Y:S02]  /*17a40*/  ISETP.GE.AND P2, PT, R251, RZ, PT ;  /* 0x000000fffb00720c */ /* 0x004fe40003f46270 */
[----:B------:R-:W-:-:S05]  /*17a50*/  IABS R251, c[0x0][0x17c] ;  /* 0x00005f0000fb7a13 */ /* 0x000fca0000000000 */
[----:B------:R-:W-:Y:S01]  /*17a60*/  @!P1 IMAD.IADD R218, R218, 0x1, -R251 ;  /* 0x00000001dada9824 */ /* 0x000fe200078e0afb */
[----:B-----5:R-:W-:-:S05]  /*17a70*/  ISETP.GE.AND P1, PT, R227, RZ, PT ;  /* 0x000000ffe300720c */ /* 0x020fca0003f26270 */
[----:B------:R-:W-:-:S05]  /*17a80*/  @!P2 IMAD.MOV R224, RZ, RZ, -R224 ;  /* 0x000000ffffe0a224 */ /* 0x000fca00078e0ae0 */
[----:B------:R1:W-:Y:S03]  /*17a90*/  STL [R1+0x60], R224 ;  /* 0x000060e001007387 */ /* 0x0003e60000100800 */
[----:B------:R-:W-:Y:S01]  /*17aa0*/  @!P1 IADD3 R225, -R225, RZ, RZ ;  /* 0x000000ffe1e19210 */ /* 0x000fe20007ffe1ff */
[----:B-1----:R-:W2:Y:S04]  /*17ab0*/  LDL R224, [R1+0x5cb0] ;  /* 0x005cb00001e07983 */ /* 0x002ea80000100800 */
[----:B------:R1:W-:Y:S04]  /*17ac0*/  STL [R1+0x5c], R225 ;  /* 0x00005ce101007387 */ /* 0x0003e80000100800 */
[----:B-1----:R-:W5:Y:S01]  /*17ad0*/  LDL R225, [R1+0x5cac] ;  /* 0x005cac0001e17983 */ /* 0x002f620000100800 */
[--C-:B------:R-:W-:Y:S01]  /*17ae0*/  @!P5 IMAD.IADD R217, R217, 0x1, -R251.reuse ;  /* 0x00000001d9d9d824 */ /* 0x100fe200078e0afb */
[----:B------:R-:W-:Y:S01]  /*17af0*/  ISETP.GE.AND P5, PT, R228, RZ, PT ;  /* 0x000000ffe400720c */ /* 0x000fe20003fa6270 */
[----:B------:R-:W-:Y:S01]  /*17b00*/  @!P3 IMAD.IADD R215, R215, 0x1, -R251 ;  /* 0x00000001d7d7b824 */ /* 0x000fe200078e0afb */
[----:B------:R-:W-:Y:S01]  /*17b10*/  @!P0 IADD3 R216, R216, -R251, RZ ;  /* 0x800000fbd8d88210 */ /* 0x000fe20007ffe0ff */
[----:B------:R-:W5:Y:S01]  /*17b20*/  LDL R228, [R1+0x5ca4] ;  /* 0x005ca40001e47983 */ /* 0x000f620000100800 */
[----:B----4-:R-:W-:-:S02]  /*17b30*/  ISETP.GE.AND P0, PT, R229, RZ, PT ;  /* 0x000000ffe500720c */ /* 0x010fc40003f06270 */
[----:B------:R-:W-:Y:S01]  /*17b40*/  ISETP.GE.AND P3, PT, R230, RZ, PT ;  /* 0x000000ffe600720c */ /* 0x000fe20003f66270 */
[----:B------:R-:W4:Y:S04]  /*17b50*/  LDL R229, [R1+0x5cb4] ;  /* 0x005cb40001e57983 */ /* 0x000f280000100800 */
[----:B------:R-:W4:Y:S01]  /*17b60*/  LDL R230, [R1+0x5cbc] ;  /* 0x005cbc0001e67983 */ /* 0x000f220000100800 */
[----:B------:R-:W-:Y:S01]  /*17b70*/  @!P4 IMAD.IADD R214, R214, 0x1, -R251 ;  /* 0x00000001d6d6c824 */ /* 0x000fe200078e0afb */
[----:B------:R-:W-:Y:S01]  /*17b80*/  ISETP.GT.U32.AND P4, PT, R251, R219, PT ;  /* 0x000000dbfb00720c */ /* 0x000fe20003f84070 */
[----:B------:R-:W-:-:S03]  /*17b90*/  @!P5 IMAD.MOV R222, RZ, RZ, -R222 ;  /* 0x000000ffffded224 */ /* 0x000fc600078e0ade */
[C---:B------:R-:W-:Y:S02]  /*17ba0*/  ISETP.GT.U32.AND P5, PT, R251.reuse, R214, PT ;  /* 0x000000d6fb00720c */ /* 0x040fe40003fa4070 */
[----:B------:R-:W-:Y:S02]  /*17bb0*/  @!P3 IADD3 R220, -R220, RZ, RZ ;  /* 0x000000ffdcdcb210 */ /* 0x000fe40007ffe1ff */
[C---:B------:R-:W-:Y:S02]  /*17bc0*/  ISETP.GT.U32.AND P3, PT, R251.reuse, R213, PT ;  /* 0x000000d5fb00720c */ /* 0x040fe40003f64070 */
[----:B------:R-:W-:-:S03]  /*17bd0*/  ISETP.GT.U32.AND P2, PT, R251, R218, PT ;  /* 0x000000dafb00720c */ /* 0x000fc60003f44070 */
[----:B------:R-:W-:Y:S01]  /*17be0*/  @!P4 IMAD.IADD R219, R219, 0x1, -R251 ;  /* 0x00000001dbdbc824 */ /* 0x000fe200078e0afb */
[C---:B------:R-:W-:Y:S01]  /*17bf0*/  ISETP.GT.U32.AND P4, PT, R251.reuse, R212, PT ;  /* 0x000000d4fb00720c */ /* 0x040fe20003f84070 */
[----:B------:R-:W-:Y:S01]  /*17c00*/  @!P0 IMAD.MOV R221, RZ, RZ, -R221 ;  /* 0x000000ffffdd8224 */ /* 0x000fe200078e0add */
[C---:B------:R-:W-:Y:S02]  /*17c10*/  ISETP.GT.U32.AND P1, PT, R251.reuse, R217, PT ;  /* 0x000000d9fb00720c */ /* 0x040fe40003f24070 */
[----:B------:R-:W-:Y:S02]  /*17c20*/  ISETP.GT.U32.AND P6, PT, R251, R216, PT ;  /* 0x000000d8fb00720c */ /* 0x000fe40003fc4070 */
[----:B------:R-:W-:Y:S01]  /*17c30*/  IADD3 R227, R11, 0x1f4, RZ ;  /* 0x000001f40be37810 */ /* 0x000fe20007ffe0ff */
[----:B------:R-:W-:Y:S01]  /*17c40*/  STL [R1+0x58], R222 ;  /* 0x000058de01007387 */ /* 0x000fe20000100800 */
[----:B------:R-:W-:Y:S01]  /*17c50*/  @!P5 IADD3 R214, R214, -R251, RZ ;  /* 0x800000fbd6d6d210 */ /* 0x000fe20007ffe0ff */
[--C-:B------:R-:W-:Y:S01]  /*17c60*/  @!P3 IMAD.IADD R213, R213, 0x1, -R251.reuse ;  /* 0x00000001d5d5b824 */ /* 0x100fe200078e0afb */
[----:B---3--:R-:W-:Y:S01]  /*17c70*/  ISETP.GE.AND P5, PT, R223, RZ, PT ;  /* 0x000000ffdf00720c */ /* 0x008fe20003fa6270 */
[----:B------:R-:W-:Y:S02]  /*17c80*/  STL [R1+0x54], R221 ;  /* 0x000054dd01007387 */ /* 0x000fe40000100800 */
[----:B------:R-:W-:-:S02]  /*17c90*/  @!P4 IMAD.IADD R212, R212, 0x1, -R251 ;  /* 0x00000001d4d4c824 */ /* 0x000fc400078e0afb */
[----:B------:R-:W-:Y:S01]  /*17ca0*/  STL [R1+0x5e6c], R227 ;  /* 0x005e6ce301007387 */ /* 0x000fe20000100800 */
[----:B------:R-:W-:-:S03]  /*17cb0*/  @!P2 IMAD.IADD R218, R218, 0x1, -R251 ;  /* 0x00000001dadaa824 */ /* 0x000fc600078e0afb */
[----:B------:R-:W-:Y:S01]  /*17cc0*/  STL [R1+0x50], R220 ;  /* 0x000050dc01007387 */ /* 0x000fe20000100800 */
[----:B------:R-:W-:-:S03]  /*17cd0*/  ISETP.GT.U32.AND P2, PT, R251, R211, PT ;  /* 0x000000d3fb00720c */ /* 0x000fc60003f44070 */
[----:B------:R-:W3:Y:S01]  /*17ce0*/  LDL R223, [R1+0x5cb8] ;  /* 0x005cb80001df7983 */ /* 0x000ee20000100800 */
[----:B------:R-:W-:Y:S01]  /*17cf0*/  @!P1 IADD3 R217, R217, -R251, RZ ;  /* 0x800000fbd9d99210 */ /* 0x000fe20007ffe0ff */
[----:B------:R-:W-:Y:S01]  /*17d00*/  @!P6 IMAD.IADD R216, R216, 0x1, -R251 ;  /* 0x00000001d8d8e824 */ /* 0x000fe200078e0afb */
[C---:B------:R-:W-:Y:S02]  /*17d10*/  ISETP.GT.U32.AND P1, PT, R251.reuse, R210, PT ;  /* 0x000000d2fb00720c */ /* 0x040fe40003f24070 */
[----:B------:R-:W-:Y:S01]  /*17d20*/  ISETP.GT.U32.AND P6, PT, R251, R209, PT ;  /* 0x000000d1fb00720c */ /* 0x000fe20003fc4070 */
[----:B------:R-:W-:-:S04]  /*17d30*/  @!P5 IMAD.MOV R219, RZ, RZ, -R219 ;  /* 0x000000ffffdbd224 */ /* 0x000fc800078e0adb */
[----:B------:R-:W-:-:S06]  /*17d40*/  @!P2 IADD3 R211, R211, -R251, RZ ;  /* 0x800000fbd3d3a210 */ /* 0x000fcc0007ffe0ff */
[--C-:B------:R-:W-:Y:S02]  /*17d50*/  @!P1 IMAD.IADD R210, R210, 0x1, -R251.reuse ;  /* 0x00000001d2d29824 */ /* 0x100fe400078e0afb */
[----:B------:R-:W-:Y:S01]  /*17d60*/  @!P6 IMAD.IADD R209, R209, 0x1, -R251 ;  /* 0x00000001d1d1e824 */ /* 0x000fe200078e0afb */
[----:B--2---:R-:W-:Y:S02]  /*17d70*/  ISETP.GE.AND P3, PT, R224, RZ, PT ;  /* 0x000000ffe000720c */ /* 0x004fe40003f66270 */
[----:B------:R-:W2:Y:S01]  /*17d80*/  LDL R224, [R1+0x5cc4] ;  /* 0x005cc40001e07983 */ /* 0x000ea20000100800 */
[----:B-----5:R-:W-:-:S10]  /*17d90*/  ISETP.GE.AND P4, PT, R225, RZ, PT ;  /* 0x000000ffe100720c */ /* 0x020fd40003f86270 */
[----:B------:R-:W-:Y:S01]  /*17da0*/  @!P3 IMAD.MOV R218, RZ, RZ, -R218 ;  /* 0x000000ffffdab224 */ /* 0x000fe200078e0ada */
[----:B------:R-:W-:Y:S01]  /*17db0*/  STL [R1+0x48], R219 ;  /* 0x000048db01007387 */ /* 0x000fe20000100800 */
[----:B------:R-:W-:-:S03]  /*17dc0*/  ISETP.GE.AND P2, PT, R228, RZ, PT ;  /* 0x000000ffe400720c */ /* 0x000fc60003f46270 */
[----:B------:R-:W-:Y:S01]  /*17dd0*/  STL [R1+0x44], R218 ;  /* 0x000044da01007387 */ /* 0x000fe20000100800 */
[----:B----4-:R-:W-:-:S03]  /*17de0*/  ISETP.GE.AND P1, PT, R229, RZ, PT ;  /* 0x000000ffe500720c */ /* 0x010fc60003f26270 */
[----:B------:R-:W4:Y:S01]  /*17df0*/  LDL R225, [R1+0x5cc0] ;  /* 0x005cc00001e17983 */ /* 0x000f220000100800 */
[----:B------:R-:W-:-:S03]  /*17e00*/  @!P4 IADD3 R217, -R217, RZ, RZ ;  /* 0x000000ffd9d9c210 */ /* 0x000fc60007ffe1ff */
[----:B------:R-:W5:Y:S01]  /*17e10*/  LDL R228, [R1+0x5ccc] ;  /* 0x005ccc0001e47983 */ /* 0x000f620000100800 */
[----:B------:R-:W-:-:S03]  /*17e20*/  ISETP.GE.AND P6, PT, R230, RZ, PT ;  /* 0x000000ffe600720c */ /* 0x000fc60003fc6270 */
[----:B------:R-:W-:Y:S04]  /*17e30*/  STL [R1+0x40], R217 ;  /* 0x000040d901007387 */ /* 0x000fe80000100800 */
[----:B------:R-:W5:Y:S04]  /*17e40*/  LDL R229, [R1+0x5cc8] ;  /* 0x005cc80001e57983 */ /* 0x000f680000100800 */
[----:B------:R-:W5:Y:S01]  /*17e50*/  LDL R230, [R1+0x5cd0] ;  /* 0x005cd00001e67983 */ /* 0x000f620000100800 */
[----:B------:R-:W-:-:S13]  /*17e60*/  ISETP.GT.U32.AND P0, PT, R251, R215, PT ;  /* 0x000000d7fb00720c */ /* 0x000fda0003f04070 */
[----:B------:R-:W-:Y:S01]  /*17e70*/  @!P0 IMAD.IADD R215, R215, 0x1, -R251 ;  /* 0x00000001d7d78824 */ /* 0x000fe200078e0afb */
[C---:B------:R-:W-:Y:S01]  /*17e80*/  ISETP.GT.U32.AND P0, PT, R251.reuse, R208, PT ;  /* 0x000000d0fb00720c */ /* 0x040fe20003f04070 */
[----:B------:R-:W-:Y:S01]  /*17e90*/  @!P2 IMAD.MOV R216, RZ, RZ, -R216 ;  /* 0x000000ffffd8a224 */ /* 0x000fe200078e0ad8 */
[C---:B------:R-:W-:Y:S01]  /*17ea0*/  ISETP.GT.U32.AND P3, PT, R251.reuse, R212, PT ;  /* 0x000000d4fb00720c */ /* 0x040fe20003f64070 */
[----:B------:R-:W-:Y:S01]  /*17eb0*/  @!P1 IMAD.MOV R215, RZ, RZ, -R215 ;  /* 0x000000ffffd79224 */ /* 0x000fe200078e0ad7 */
[----:B------:R-:W-:-:S09]  /*17ec0*/  ISETP.GT.U32.AND P4, PT, R251, R211, PT ;  /* 0x000000d3fb00720c */ /* 0x000fd20003f84070 */
[----:B------:R-:W-:Y:S02]  /*17ed0*/  @!P0 IADD3 R208, R208, -R251, RZ ;  /* 0x800000fbd0d08210 */ /* 0x000fe40007ffe0ff */
[C---:B------:R-:W-:Y:S02]  /*17ee0*/  ISETP.GT.U32.AND P0, PT, R251.reuse, R213, PT ;  /* 0x000000d5fb00720c */ /* 0x040fe40003f04070 */
[C---:B------:R-:W-:Y:S02]  /*17ef0*/  ISETP.GT.U32.AND P5, PT, R251.reuse, R208, PT ;  /* 0x000000d0fb00720c */ /* 0x040fe40003fa4070 */
[C---:B------:R-:W-:Y:S02]  /*17f00*/  ISETP.GT.U32.AND P2, PT, R251.reuse, R210, PT ;  /* 0x000000d2fb00720c */ /* 0x040fe40003f44070 */
[C---:B------:R-:W-:Y:S01]  /*17f10*/  ISETP.GT.U32.AND P1, PT, R251.reuse, R209, PT ;  /* 0x000000d1fb00720c */ /* 0x040fe20003f24070 */
[----:B------:R-:W-:Y:S01]  /*17f20*/  @!P3 IMAD.IADD R212, R212, 0x1, -R251 ;  /* 0x00000001d4d4b824 */ /* 0x000fe200078e0afb */
[----:B------:R-:W-:-:S05]  /*17f30*/  ISETP.GT.U32.AND P3, PT, R251, R206, PT ;  /* 0x000000cefb00720c */ /* 0x000fca0003f64070 */
[--C-:B------:R-:W-:Y:S01]  /*17f40*/  @!P0 IMAD.IADD R213, R213, 0x1, -R251.reuse ;  /* 0x00000001d5d58824 */ /* 0x100fe200078e0afb */
[----:B---3--:R-:W-:Y:S02]  /*17f50*/  ISETP.GE.AND P0, PT, R223, RZ, PT ;  /* 0x000000ffdf00720c */ /* 0x008fe40003f06270 */
[-C--:B------:R-:W-:Y:S01]  /*17f60*/  @!P5 IADD3 R208, R208, -R251.reuse, RZ ;  /* 0x800000fbd0d0d210 */ /* 0x080fe20007ffe0ff */
[--C-:B------:R-:W-:Y:S01]  /*17f70*/  @!P2 IMAD.IADD R210, R210, 0x1, -R251.reuse ;  /* 0x00000001d2d2a824 */ /* 0x100fe200078e0afb */
[----:B------:R-:W-:Y:S01]  /*17f80*/  @!P4 IADD3 R211, R211, -R251, RZ ;  /* 0x800000fbd3d3c210 */ /* 0x000fe20007ffe0ff */
[--C-:B------:R-:W-:Y:S01]  /*17f90*/  @!P1 IMAD.IADD R209, R209, 0x1, -R251.reuse ;  /* 0x00000001d1d19824 */ /* 0x100fe200078e0afb */
[C---:B------:R-:W-:Y:S02]  /*17fa0*/  ISETP.GT.U32.AND P4, PT, R251.reuse, R205, PT ;  /* 0x000000cdfb00720c */ /* 0x040fe40003f84070 */
[C---:B------:R-:W-:Y:S02]  /*17fb0*/  ISETP.GT.U32.AND P2, PT, R251.reuse, R204, PT ;  /* 0x000000ccfb00720c */ /* 0x040fe40003f44070 */
[----:B------:R-:W-:Y:S01]  /*17fc0*/  ISETP.GT.U32.AND P1, PT, R251, R203, PT ;  /* 0x000000cbfb00720c */ /* 0x000fe20003f24070 */
[----:B------:R1:W-:Y:S01]  /*17fd0*/  STL [R1+0x34], R216 ;  /* 0x000034d801007387 */ /* 0x0003e20000100800 */
[----:B------:R-:W-:Y:S01]  /*17fe0*/  @!P6 IADD3 R214, -R214, RZ, RZ ;  /* 0x000000ffd6d6e210 */ /* 0x000fe20007ffe1ff */
[--C-:B------:R-:W-:Y:S01]  /*17ff0*/  @!P3 IMAD.IADD R206, R206, 0x1, -R251.reuse ;  /* 0x00000001ceceb824 */ /* 0x100fe200078e0afb */
[----:B-1----:R-:W-:Y:S01]  /*18000*/  MOV R216, R213 ;  /* 0x000000d500d87202 */ /* 0x002fe20000000f00 */
[----:B------:R-:W-:Y:S03]  /*18010*/  STL [R1+0x2c], R215 ;  /* 0x00002cd701007387 */ /* 0x000fe60000100800 */
[----:B------:R-:W-:Y:S01]  /*18020*/  @!P0 IADD3 R216, -R216, RZ, RZ ;  /* 0x000000ffd8d88210 */ /* 0x000fe20007ffe1ff */
[----:B------:R-:W-:Y:S01]  /*18030*/  STL [R1+0x1c], R214 ;  /* 0x00001cd601007387 */ /* 0x000fe20000100800 */
[----:B------:R-:W-:Y:S01]  /*18040*/  @!P4 IADD3 R205, R205, -R251, RZ ;  /* 0x800000fbcdcdc210 */ /* 0x000fe20007ffe0ff */
[----:B------:R-:W-:-:S02]  /*18050*/  @!P2 IMAD.IADD R204, R204, 0x1, -R251 ;  /* 0x00000001cccca824 */ /* 0x000fc400078e0afb */
[----:B------:R-:W-:Y:S01]  /*18060*/  STL [R1+0xc], R216 ;  /* 0x00000cd801007387 */ /* 0x000fe20000100800 */
[----:B------:R-:W-:-:S03]  /*18070*/  @!P1 IMAD.IADD R203, R203, 0x1, -R251 ;  /* 0x00000001cbcb9824 */ /* 0x000fc600078e0afb */
[----:B------:R-:W3:Y:S01]  /*18080*/  LDL R223, [R1+0x5ce4] ;  /* 0x005ce40001df7983 */ /* 0x000ee20000100800 */
[----:B--2---:R-:W-:-:S03]  /*18090*/  ISETP.GE.AND P5, PT, R224, RZ, PT ;  /* 0x000000ffe000720c */ /* 0x004fc60003fa6270 */
[----:B------:R-:W2:Y:S10]  /*180a0*/  LDL R224, [R1+0x5cd8] ;  /* 0x005cd80001e07983 */ /* 0x000eb40000100800 */
[----:B------:R-:W-:Y:S01]  /*180b0*/  @!P5 IMAD.MOV R212, RZ, RZ, -R212 ;  /* 0x000000ffffd4d224 */ /* 0x000fe200078e0ad4 */
[----:B----4-:R-:W-:-:S02]  /*180c0*/  ISETP.GE.AND P3, PT, R225, RZ, PT ;  /* 0x000000ffe100720c */ /* 0x010fc40003f66270 */
[----:B------:R-:W4:Y:S01]  /*180d0*/  LDL R225, [R1+0x5cd4] ;  /* 0x005cd40001e17983 */ /* 0x000f220000100800 */
[----:B-----5:R-:W-:-:S03]  /*180e0*/  ISETP.GE.AND P4, PT, R228, RZ, PT ;  /* 0x000000ffe400720c */ /* 0x020fc60003f86270 */
[----:B------:R-:W-:Y:S04]  /*180f0*/  STL [R1], R212 ;  /* 0x000000d401007387 */ /* 0x000fe80000100800 */
[----:B------:R-:W5:Y:S01]  /*18100*/  LDL R228, [R1+0x5cdc] ;  /* 0x005cdc0001e47983 */ /* 0x000f620000100800 */
[----:B------:R-:W-:-:S03]  /*18110*/  ISETP.GE.AND P2, PT, R229, RZ, PT ;  /* 0x000000ffe500720c */ /* 0x000fc60003f46270 */
[----:B------:R-:W3:Y:S01]  /*18120*/  LDL R229, [R1+0x5cec] ;  /* 0x005cec0001e57983 */ /* 0x000ee20000100800 */
[----:B------:R-:W-:-:S03]  /*18130*/  ISETP.GE.AND P1, PT, R230, RZ, PT ;  /* 0x000000ffe600720c */ /* 0x000fc60003f26270 */
[----:B------:R-:W3:Y:S01]  /*18140*/  LDL R230, [R1+0x5cf0] ;  /* 0x005cf00001e67983 */ /* 0x000ee20000100800 */
[C---:B------:R-:W-:Y:S01]  /*18150*/  ISETP.GT.U32.AND P6, PT, R251.reuse, R207, PT ;  /* 0x000000cffb00720c */ /* 0x040fe20003fc4070 */
[----:B------:R-:W-:Y:S01]  /*18160*/  @!P3 IMAD.MOV R211, RZ, RZ, -R211 ;  /* 0x000000ffffd3b224 */ /* 0x000fe200078e0ad3 */
[----:B------:R-:W-:Y:S02]  /*18170*/  @!P4 IADD3 R210, -R210, RZ, RZ ;  /* 0x000000ffd2d2c210 */ /* 0x000fe40007ffe1ff */
[C---:B------:R-:W-:Y:S02]  /*18180*/  ISETP.GT.U32.AND P5, PT, R251.reuse, R206, PT ;  /* 0x000000cefb00720c */ /* 0x040fe40003fa4070 */
[C---:B------:R-:W-:Y:S02]  /*18190*/  ISETP.GT.U32.AND P3, PT, R251.reuse, R205, PT ;  /* 0x000000cdfb00720c */ /* 0x040fe40003f64070 */
[----:B------:R-:W-:-:S05]  /*181a0*/  ISETP.GT.U32.AND P4, PT, R251, R204, PT ;  /* 0x000000ccfb00720c */ /* 0x000fca0003f84070 */
[----:B------:R-:W-:-:S05]  /*181b0*/  @!P6 IMAD.IADD R207, R207, 0x1, -R251 ;  /* 0x00000001cfcfe824 */ /* 0x000fca00078e0afb */
[C---:B------:R-:W-:Y:S01]  /*181c0*/  ISETP.GT.U32.AND P0, PT, R251.reuse, R207, PT ;  /* 0x000000cffb00720c */ /* 0x040fe20003f04070 */
[----:B------:R-:W-:Y:S01]  /*181d0*/  @!P1 IMAD.MOV R208, RZ, RZ, -R208 ;  /* 0x000000ffffd09224 */ /* 0x000fe200078e0ad0 */
[----:B------:R-:W-:Y:S01]  /*181e0*/  ISETP.GT.U32.AND P1, PT, R251, R201, PT ;  /* 0x000000c9fb00720c */ /* 0x000fe20003f24070 */
[--C-:B------:R-:W-:Y:S01]  /*181f0*/  @!P5 IMAD.IADD R206, R206, 0x1, -R251.reuse ;  /* 0x00000001ceced824 */ /* 0x100fe200078e0afb */
[----:B------:R-:W-:Y:S01]  /*18200*/  @!P4 IADD3 R204, R204, -R251, RZ ;  /* 0x800000fbccccc210 */ /* 0x000fe20007ffe0ff */
[----:B------:R-:W-:Y:S01]  /*18210*/  @!P3 IMAD.IADD R205, R205, 0x1, -R251 ;  /* 0x00000001cdcdb824 */ /* 0x000fe200078e0afb */
[C---:B------:R-:W-:Y:S02]  /*18220*/  ISETP.GT.U32.AND P5, PT, R251.reuse, R199, PT ;  /* 0x000000c7fb00720c */ /* 0x040fe40003fa4070 */
[C---:B------:R-:W-:Y:S02]  /*18230*/  ISETP.GT.U32.AND P3, PT, R251.reuse, R198, PT ;  /* 0x000000c6fb00720c */ /* 0x040fe40003f64070 */
[----:B------:R-:W-:-:S03]  /*18240*/  ISETP.GT.U32.AND P4, PT, R251, R197, PT ;  /* 0x000000c5fb00720c */ /* 0x000fc60003f84070 */
[-C--:B------:R-:W-:Y:S02]  /*18250*/  @!P0 IADD3 R207, R207, -R251.reuse, RZ ;  /* 0x800000fbcfcf8210 */ /* 0x080fe40007ffe0ff */
[----:B------:R-:W-:Y:S01]  /*18260*/  ISETP.GT.U32.AND P0, PT, R251, R200, PT ;  /* 0x000000c8fb00720c */ /* 0x000fe20003f04070 */
[----:B------:R-:W-:Y:S01]  /*18270*/  @!P2 IMAD.MOV R209, RZ, RZ, -R209 ;  /* 0x000000ffffd1a224 */ /* 0x000fe200078e0ad1 */
[----:B------:R-:W-:Y:S01]  /*18280*/  STL [R1+0x632c], R211 ;  /* 0x00632cd301007387 */ /* 0x000fe20000100800 */
[-C--:B------:R-:W-:Y:S01]  /*18290*/  @!P1 IADD3 R201, R201, -R251.reuse, RZ ;  /* 0x800000fbc9c99210 */ /* 0x080fe20007ffe0ff */
[--C-:B------:R-:W-:Y:S02]  /*182a0*/  @!P5 IMAD.IADD R199, R199, 0x1, -R251.reuse ;  /* 0x00000001c7c7d824 */ /* 0x100fe400078e0afb */
[----:B------:R-:W-:Y:S01]  /*182b0*/  STL [R1+0x6330], R210 ;  /* 0x006330d201007387 */ /* 0x000fe20000100800 */
[----:B------:R-:W-:Y:S01]  /*182c0*/  @!P3 IADD3 R198, R198, -R251, RZ ;  /* 0x800000fbc6c6b210 */ /* 0x000fe20007ffe0ff */
[----:B------:R-:W-:-:S02]  /*182d0*/  @!P4 IMAD.IADD R197, R197, 0x1, -R251 ;  /* 0x00000001c5c5c824 */ /* 0x000fc400078e0afb */
[----:B------:R-:W-:Y:S03]  /*182e0*/  STL [R1+0x6334], R209 ;  /* 0x006334d101007387 */ /* 0x000fe60000100800 */
[----:B------:R-:W-:Y:S01]  /*182f0*/  @!P0 IMAD.IADD R200, R200, 0x1, -R251 ;  /* 0x00000001c8c88824 */ /* 0x000fe200078e0afb */
[----:B------:R1:W-:Y:S01]  /*18300*/  STL [R1+0x6338], R208 ;  /* 0x006338d001007387 */ /* 0x0003e20000100800 */
[----:B--2---:R-:W-:-:S03]  /*18310*/  ISETP.GE.AND P1, PT, R224, RZ, PT ;  /* 0x000000ffe000720c */ /* 0x004fc60003f26270 */
[----:B------:R-:W2:Y:S01]  /*18320*/  LDL R224, [R1+0x5ce8] ;  /* 0x005ce80001e07983 */ /* 0x000ea20000100800 */
[----:B----4-:R-:W-:-:S03]  /*18330*/  ISETP.GE.AND P0, PT, R225, RZ, PT ;  /* 0x000000ffe100720c */ /* 0x010fc60003f06270 */
[----:B------:R-:W4:Y:S01]  /*18340*/  LDL R225, [R1+0x5cf8] ;  /* 0x005cf80001e17983 */ /* 0x000f220000100800 */
[----:B-----5:R-:W-:-:S03]  /*18350*/  ISETP.GE.AND P5, PT, R228, RZ, PT ;  /* 0x000000ffe400720c */ /* 0x020fc60003fa6270 */
[----:B------:R-:W5:Y:S01]  /*18360*/  LDL R228, [R1+0x5d00] ;  /* 0x005d000001e47983 */ /* 0x000f620000100800 */
[----:B---3--:R-:W-:-:S03]  /*18370*/  ISETP.GE.AND P3, PT, R229, RZ, PT ;  /* 0x000000ffe500720c */ /* 0x008fc60003f66270 */
[----:B------:R-:W3:Y:S01]  /*18380*/  LDL R229, [R1+0x5cfc] ;  /* 0x005cfc0001e57983 */ /* 0x000ee20000100800 */
[----:B------:R-:W-:-:S03]  /*18390*/  ISETP.GE.AND P4, PT, R230, RZ, PT ;  /* 0x000000ffe600720c */ /* 0x000fc60003f86270 */
[----:B------:R-:W3:Y:S01]  /*183a0*/  LDL R230, [R1+0x5cf4] ;  /* 0x005cf40001e67983 */ /* 0x000ee20000100800 */
[C---:B------:R-:W-:Y:S02]  /*183b0*/  ISETP.GT.U32.AND P6, PT, R251.reuse, R202, PT ;  /* 0x000000cafb00720c */ /* 0x040fe40003fc4070 */
[----:B------:R-:W-:-:S11]  /*183c0*/  ISETP.GT.U32.AND P2, PT, R251, R203, PT ;  /* 0x000000cbfb00720c */ /* 0x000fd60003f44070 */
[----:B------:R-:W-:-:S05]  /*183d0*/  @!P6 IMAD.IADD R202, R202, 0x1, -R251 ;  /* 0x00000001cacae824 */ /* 0x000fca00078e0afb */
[----:B------:R-:W-:Y:S01]  /*183e0*/  ISETP.GT.U32.AND P6, PT, R251, R202, PT ;  /* 0x000000cafb00720c */ /* 0x000fe20003fc4070 */
[----:B------:R-:W-:Y:S01]  /*183f0*/  @!P2 IMAD.IADD R203, R203, 0x1, -R251 ;  /* 0x00000001cbcba824 */ /* 0x000fe200078e0afb */
[----:B------:R-:W-:-:S11]  /*18400*/  ISETP.GT.U32.AND P2, PT, R251, R196, PT ;  /* 0x000000c4fb00720c */ /* 0x000fd60003f44070 */
[--C-:B------:R-:W-:Y:S01]  /*18410*/  @!P6 IMAD.IADD R202, R202, 0x1, -R251.reuse ;  /* 0x00000001cacae824 */ /* 0x100fe200078e0afb */
[----:B------:R-:W-:Y:S02]  /*18420*/  ISETP.GE.AND P6, PT, R223, RZ, PT ;  /* 0x000000ffdf00720c */ /* 0x000fe40003fc6270 */
[----:B------:R-:W3:Y:S01]  /*18430*/  LDL R223, [R1+0x5ce0] ;  /* 0x005ce00001df7983 */ /* 0x000ee20000100800 */
[----:B------:R-:W-:Y:S01]  /*18440*/  @!P2 IMAD.IADD R196, R196, 0x1, -R251 ;  /* 0x00000001c4c4a824 */ /* 0x000fe200078e0afb */
[C---:B------:R-:W-:Y:S01]  /*18450*/  ISETP.GT.U32.AND P2, PT, R251.reuse, R201, PT ;  /* 0x000000c9fb00720c */ /* 0x040fe20003f44070 */
[----:B------:R-:W-:Y:S01]  /*18460*/  @!P1 IMAD.MOV R206, RZ, RZ, -R206 ;  /* 0x000000ffffce9224 */ /* 0x000fe200078e0ace */
[C---:B------:R-:W-:Y:S01]  /*18470*/  ISETP.GT.U32.AND P1, PT, R251.reuse, R200, PT ;  /* 0x000000c8fb00720c */ /* 0x040fe20003f24070 */
[----:B------:R-:W-:Y:S01]  /*18480*/  @!P0 IMAD.MOV R205, RZ, RZ, -R205 ;  /* 0x000000ffffcd8224 */ /* 0x000fe200078e0acd */
[----:B------:R-:W-:-:S05]  /*18490*/  ISETP.GT.U32.AND P0, PT, R251, R199, PT ;  /* 0x000000c7fb00720c */ /* 0x000fca0003f04070 */
[----:B------:R-:W-:Y:S02]  /*184a0*/  @!P6 IADD3 R207, -R207, RZ, RZ ;  /* 0x000000ffcfcfe210 */ /* 0x000fe40007ffe1ff */
[----:B------:R-:W-:Y:S01]  /*184b0*/  ISETP.GT.U32.AND P6, PT, R251, R198, PT ;  /* 0x000000c6fb00720c */ /* 0x000fe20003fc4070 */
[----:B------:R-:W-:Y:S01]  /*184c0*/  @!P4 IMAD.MOV R202, RZ, RZ, -R202 ;  /* 0x000000ffffcac224 */ /* 0x000fe200078e0aca */
[----:B------:R-:W-:Y:S02]  /*184d0*/  @!P2 IADD3 R201, R201, -R251, RZ ;  /* 0x800000fbc9c9a210 */ /* 0x000fe40007ffe0ff */
[--C-:B------:R-:W-:Y:S01]  /*184e0*/  @!P1 IMAD.IADD R200, R200, 0x1, -R251.reuse ;  /* 0x00000001c8c89824 */ /* 0x100fe200078e0afb */
[----:B------:R-:W-:Y:S01]  /*184f0*/  ISETP.GT.U32.AND P4, PT, R251, R195, PT ;  /* 0x000000c3fb00720c */ /* 0x000fe20003f84070 */
[----:B------:R-:W-:Y:S01]  /*18500*/  @!P0 IMAD.IADD R199, R199, 0x1, -R251 ;  /* 0x00000001c7c78824 */ /* 0x000fe200078e0afb */
[C---:B------:R-:W-:Y:S02]  /*18510*/  ISETP.GT.U32.AND P2, PT, R251.reuse, R194, PT ;  /* 0x000000c2fb00720c */ /* 0x040fe40003f44070 */
[----:B------:R-:W-:-:S02]  /*18520*/  ISETP.GT.U32.AND P1, PT, R251, R193, PT ;  /* 0x000000c1fb00720c */ /* 0x000fc40003f24070 */
[C---:B------:R-:W-:Y:S02]  /*18530*/  ISETP.GT.U32.AND P0, PT, R251.reuse, R192, PT ;  /* 0x000000c0fb00720c */ /* 0x040fe40003f04070 */
[----:B------:R-:W-:Y:S02]  /*18540*/  @!P6 IADD3 R198, R198, -R251, RZ ;  /* 0x800000fbc6c6e210 */ /* 0x000fe40007ffe0ff */
[----:B------:R-:W-:Y:S01]  /*18550*/  ISETP.GT.U32.AND P6, PT, R251, R191, PT ;  /* 0x000000bffb00720c */ /* 0x000fe20003fc4070 */
[----:B------:R-:W-:Y:S01]  /*18560*/  @!P3 IMAD.MOV R203, RZ, RZ, -R203 ;  /* 0x000000ffffcbb224 */ /* 0x000fe200078e0acb */
[----:B------:R-:W-:Y:S01]  /*18570*/  @!P5 IADD3 R204, -R204, RZ, RZ ;  /* 0x000000ffccccd210 */ /* 0x000fe20007ffe1ff */
[----:B------:R-:W-:Y:S01]  /*18580*/  STL [R1+0x633c], R207 ;  /* 0x00633ccf01007387 */ /* 0x000fe20000100800 */
[----:B-1----:R-:W-:-:S03]  /*18590*/  IADD3 R208, R11, 0x1f5, RZ ;  /* 0x000001f50bd07810 */ /* 0x002fc60007ffe0ff */
[----:B------:R-:W-:Y:S01]  /*185a0*/  STL [R1+0x6340], R206 ;  /* 0x006340ce01007387 */ /* 0x000fe20000100800 */
[----:B------:R-:W-:-:S03]  /*185b0*/  @!P4 IADD3 R195, R195, -R251, RZ ;  /* 0x800000fbc3c3c210 */ /* 0x000fc60007ffe0ff */
[----:B------:R-:W-:Y:S01]  /*185c0*/  STL [R1+0x6344], R205 ;  /* 0x006344cd01007387 */ /* 0x000fe20000100800 */
[--C-:B------:R-:W-:Y:S01]  /*185d0*/  @!P2 IMAD.IADD R194, R194, 0x1, -R251.reuse ;  /* 0x00000001c2c2a824 */ /* 0x100fe200078e0afb */
[----:B------:R-:W-:Y:S02]  /*185e0*/  @!P0 IADD3 R192, R192, -R251, RZ ;  /* 0x800000fbc0c08210 */ /* 0x000fe40007ffe0ff */
[----:B------:R-:W-:Y:S01]  /*185f0*/  STL [R1+0x6348], R204 ;  /* 0x006348cc01007387 */ /* 0x000fe20000100800 */
[--C-:B------:R-:W-:Y:S02]  /*18600*/  @!P1 IMAD.IADD R193, R193, 0x1, -R251.reuse ;  /* 0x00000001c1c19824 */ /* 0x100fe400078e0afb */
[----:B------:R-:W-:Y:S01]  /*18610*/  @!P6 IMAD.IADD R191, R191, 0x1, -R251 ;  /* 0x00000001bfbfe824 */ /* 0x000fe200078e0afb */
[----:B------:R-:W-:Y:S04]  /*18620*/  STL [R1+0x634c], R203 ;  /* 0x00634ccb01007387 */ /* 0x000fe80000100800 */
[----:B------:R-:W-:Y:S04]  /*18630*/  STL [R1+0x6350], R202 ;  /* 0x006350ca01007387 */ /* 0x000fe80000100800 */
[----:B------:R-:W-:Y:S01]  /*18640*/  STL [R1+0x5e54], R208 ;  /* 0x005e54d001007387 */ /* 0x000fe20000100800 */
        /* <DEDUP_REMOVED lines=12> */
[--C-:B------:R-:W-:Y:S02]  /*18710*/  @!P5 IMAD.IADD R196, R196, 0x1, -R251.reuse ;  /* 0x00000001c4c4d824 */ /* 0x100fe400078e0afb */
[----:B------:R-:W-:Y:S01]  /*18720*/  @!P3 IMAD.IADD R197, R197, 0x1, -R251 ;  /* 0x00000001c5c5b824 */ /* 0x000fe200078e0afb */
[----:B------:R-:W-:Y:S01]  /*18730*/  ISETP.GT.U32.AND P3, PT, R251, R190, PT ;  /* 0x000000befb00720c */ /* 0x000fe20003f64070 */
[----:B------:R-:W-:Y:S01]  /*18740*/  @!P4 IMAD.MOV R200, RZ, RZ, -R200 ;  /* 0x000000ffffc8c224 */ /* 0x000fe200078e0ac8 */
[----:B------:R-:W-:Y:S01]  /*18750*/  @!P1 IADD3 R198, -R198, RZ, RZ ;  /* 0x000000ffc6c69210 */ /* 0x000fe20007ffe1ff */
[----:B------:R-:W-:Y:S01]  /*18760*/  @!P2 IMAD.MOV R199, RZ, RZ, -R199 ;  /* 0x000000ffffc7a224 */ /* 0x000fe200078e0ac7 */
[----:B------:R-:W-:Y:S02]  /*18770*/  ISETP.GE.AND P5, PT, R223, RZ, PT ;  /* 0x000000ffdf00720c */ /* 0x000fe40003fa6270 */
[----:B------:R-:W3:Y:S01]  /*18780*/  LDL R223, [R1+0x5d04] ;  /* 0x005d040001df7983 */ /* 0x000ee20000100800 */
[----:B------:R-:W-:Y:S01]  /*18790*/  @!P0 IMAD.MOV R197, RZ, RZ, -R197 ;  /* 0x000000ffffc58224 */ /* 0x000fe200078e0ac5 */
[----:B------:R-:W-:-:S02]  /*187a0*/  ISETP.GT.U32.AND P4, PT, R251, R194, PT ;  /* 0x000000c2fb00720c */ /* 0x000fc40003f84070 */
[C---:B------:R-:W-:Y:S02]  /*187b0*/  ISETP.GT.U32.AND P2, PT, R251.reuse, R193, PT ;  /* 0x000000c1fb00720c */ /* 0x040fe40003f44070 */
[C---:B------:R-:W-:Y:S02]  /*187c0*/  ISETP.GT.U32.AND P1, PT, R251.reuse, R192, PT ;  /* 0x000000c0fb00720c */ /* 0x040fe40003f24070 */
[----:B------:R-:W-:Y:S01]  /*187d0*/  ISETP.GT.U32.AND P0, PT, R251, R191, PT ;  /* 0x000000bffb00720c */ /* 0x000fe20003f04070 */
[----:B------:R-:W-:Y:S02]  /*187e0*/  @!P3 IMAD.IADD R190, R190, 0x1, -R251 ;  /* 0x00000001bebeb824 */ /* 0x000fe400078e0afb */
[----:B------:R-:W-:-:S03]  /*187f0*/  @!P5 IADD3 R201, -R201, RZ, RZ ;  /* 0x000000ffc9c9d210 */ /* 0x000fc60007ffe1ff */
[C---:B------:R-:W-:Y:S01]  /*18800*/  ISETP.GT.U32.AND P5, PT, R251.reuse, R190, PT ;  /* 0x000000befb00720c */ /* 0x040fe20003fa4070 */
[--C-:B------:R-:W-:Y:S01]  /*18810*/  @!P4 IMAD.IADD R194, R194, 0x1, -R251.reuse ;  /* 0x00000001c2c2c824 */ /* 0x100fe200078e0afb */
[----:B------:R-:W-:Y:S01]  /*18820*/  ISETP.GT.U32.AND P4, PT, R251, R188, PT ;  /* 0x000000bcfb00720c */ /* 0x000fe20003f84070 */
[--C-:B------:R-:W-:Y:S01]  /*18830*/  @!P2 IMAD.IADD R193, R193, 0x1, -R251.reuse ;  /* 0x00000001c1c1a824 */ /* 0x100fe200078e0afb */
[----:B------:R-:W-:Y:S02]  /*18840*/  ISETP.GT.U32.AND P2, PT, R251, R187, PT ;  /* 0x000000bbfb00720c */ /* 0x000fe40003f44070 */
[----:B------:R-:W-:Y:S01]  /*18850*/  @!P1 IADD3 R192, R192, -R251, RZ ;  /* 0x800000fbc0c09210 */ /* 0x000fe20007ffe0ff */
[----:B------:R-:W-:Y:S01]  /*18860*/  @!P0 IMAD.IADD R191, R191, 0x1, -R251 ;  /* 0x00000001bfbf8824 */ /* 0x000fe200078e0afb */
[C---:B------:R-:W-:Y:S02]  /*18870*/  ISETP.GT.U32.AND P1, PT, R251.reuse, R186, PT ;  /* 0x000000bafb00720c */ /* 0x040fe40003f24070 */
[----:B------:R-:W-:Y:S01]  /*18880*/  ISETP.GT.U32.AND P0, PT, R251, R185, PT ;  /* 0x000000b9fb00720c */ /* 0x000fe20003f04070 */
[----:B------:R-:W-:Y:S01]  /*18890*/  STL [R1+0x6354], R201 ;  /* 0x006354c901007387 */ /* 0x000fe20000100800 */
[----:B------:R-:W-:-:S03]  /*188a0*/  @!P6 IMAD.MOV R196, RZ, RZ, -R196 ;  /* 0x000000ffffc4e224 */ /* 0x000fc600078e0ac4 */
[----:B------:R-:W-:Y:S01]  /*188b0*/  STL [R1+0x6358], R200 ;  /* 0x006358c801007387 */ /* 0x000fe20000100800 */
[----:B------:R-:W-:-:S03]  /*188c0*/  @!P5 IMAD.IADD R190, R190, 0x1, -R251 ;  /* 0x00000001bebed824 */ /* 0x000fc600078e0afb */
[----:B------:R-:W-:Y:S01]  /*188d0*/  STL [R1+0x635c], R199 ;  /* 0x00635cc701007387 */ /* 0x000fe20000100800 */
[--C-:B------:R-:W-:Y:S01]  /*188e0*/  @!P4 IMAD.IADD R188, R188, 0x1, -R251.reuse ;  /* 0x00000001bcbcc824 */ /* 0x100fe200078e0afb */
[----:B------:R-:W-:Y:S01]  /*188f0*/  @!P1 IADD3 R186, R186, -R251, RZ ;  /* 0x800000fbbaba9210 */ /* 0x000fe20007ffe0ff */
[--C-:B------:R-:W-:Y:S01]  /*18900*/  @!P2 IMAD.IADD R187, R187, 0x1, -R251.reuse ;  /* 0x00000001bbbba824 */ /* 0x100fe200078e0afb */
[----:B------:R-:W-:Y:S01]  /*18910*/  STL [R1+0x6360], R198 ;  /* 0x006360c601007387 */ /* 0x000fe20000100800 */
[----:B------:R-:W-:-:S03]  /*18920*/  @!P0 IMAD.IADD R185, R185, 0x1, -R251 ;  /* 0x00000001b9b98824 */ /* 0x000fc600078e0afb */
        /* <DEDUP_REMOVED lines=14> */
[-C--:B------:R-:W-:Y:S02]  /*18a10*/  @!P3 IADD3 R195, R195, -R251.reuse, RZ ;  /* 0x800000fbc3c3b210 */ /* 0x080fe40007ffe0ff */
[----:B------:R-:W-:Y:S01]  /*18a20*/  @!P6 IADD3 R189, R189, -R251, RZ ;  /* 0x800000fbbdbde210 */ /* 0x000fe20007ffe0ff */
[----:B------:R-:W-:Y:S01]  /*18a30*/  @!P5 IMAD.MOV R194, RZ, RZ, -R194 ;  /* 0x000000ffffc2d224 */ /* 0x000fe200078e0ac2 */
[----:B------:R-:W-:Y:S01]  /*18a40*/  @!P4 IADD3 R193, -R193, RZ, RZ ;  /* 0x000000ffc1c1c210 */ /* 0x000fe20007ffe1ff */
[----:B------:R-:W-:Y:S01]  /*18a50*/  @!P2 IMAD.MOV R192, RZ, RZ, -R192 ;  /* 0x000000ffffc0a224 */ /* 0x000fe200078e0ac0 */
[----:B------:R-:W-:Y:S02]  /*18a60*/  ISETP.GE.AND P3, PT, R223, RZ, PT ;  /* 0x000000ffdf00720c */ /* 0x000fe40003f66270 */
[----:B------:R-:W3:Y:S01]  /*18a70*/  LDL R223, [R1+0x5d18] ;  /* 0x005d180001df7983 */ /* 0x000ee20000100800 */
[C---:B------:R-:W-:Y:S02]  /*18a80*/  ISETP.GT.U32.AND P5, PT, R251.reuse, R188, PT ;  /* 0x000000bcfb00720c */ /* 0x040fe40003fa4070 */
[----:B------:R-:W-:-:S02]  /*18a90*/  ISETP.GT.U32.AND P4, PT, R251, R187, PT ;  /* 0x000000bbfb00720c */ /* 0x000fc40003f84070 */
[----:B------:R-:W-:-:S06]  /*18aa0*/  ISETP.GT.U32.AND P2, PT, R251, R186, PT ;  /* 0x000000bafb00720c */ /* 0x000fcc0003f44070 */
[----:B------:R-:W-:Y:S01]  /*18ab0*/  @!P3 IMAD.MOV R195, RZ, RZ, -R195 ;  /* 0x000000ffffc3b224 */ /* 0x000fe200078e0ac3 */
[----:B------:R-:W-:Y:S02]  /*18ac0*/  ISETP.GT.U32.AND P3, PT, R251, R189, PT ;  /* 0x000000bdfb00720c */ /* 0x000fe40003f64070 */
[----:B------:R-:W-:Y:S01]  /*18ad0*/  @!P0 IADD3 R190, -R190, RZ, RZ ;  /* 0x000000ffbebe8210 */ /* 0x000fe20007ffe1ff */
[--C-:B------:R-:W-:Y:S01]  /*18ae0*/  @!P5 IMAD.IADD R188, R188, 0x1, -R251.reuse ;  /* 0x00000001bcbcd824 */ /* 0x100fe200078e0afb */
[----:B------:R-:W-:Y:S02]  /*18af0*/  @!P4 IADD3 R187, R187, -R251, RZ ;  /* 0x800000fbbbbbc210 */ /* 0x000fe40007ffe0ff */
[----:B------:R-:W-:Y:S01]  /*18b00*/  @!P2 IMAD.IADD R186, R186, 0x1, -R251 ;  /* 0x00000001babaa824 */ /* 0x000fe200078e0afb */
[C---:B------:R-:W-:Y:S02]  /*18b10*/  ISETP.GT.U32.AND P0, PT, R251.reuse, R183, PT ;  /* 0x000000b7fb00720c */ /* 0x040fe40003f04070 */
[----:B------:R-:W-:-:S02]  /*18b20*/  ISETP.GT.U32.AND P5, PT, R251, R181, PT ;  /* 0x000000b5fb00720c */ /* 0x000fc40003fa4070 */
[----:B------:R-:W-:Y:S02]  /*18b30*/  ISETP.GT.U32.AND P4, PT, R251, R180, PT ;  /* 0x000000b4fb00720c */ /* 0x000fe40003f84070 */
[----:B------:R-:W-:Y:S01]  /*18b40*/  @!P3 IMAD.IADD R189, R189, 0x1, -R251 ;  /* 0x00000001bdbdb824 */ /* 0x000fe200078e0afb */
[C---:B------:R-:W-:Y:S02]  /*18b50*/  ISETP.GT.U32.AND P3, PT, R251.reuse, R182, PT ;  /* 0x000000b6fb00720c */ /* 0x040fe40003f64070 */
[----:B------:R-:W-:Y:S01]  /*18b60*/  ISETP.GT.U32.AND P2, PT, R251, R179, PT ;  /* 0x000000b3fb00720c */ /* 0x000fe20003f44070 */
[----:B------:R-:W-:Y:S01]  /*18b70*/  @!P1 IMAD.MOV R191, RZ, RZ, -R191 ;  /* 0x000000ffffbf9224 */ /* 0x000fe200078e0abf */
[----:B------:R-:W-:Y:S04]  /*18b80*/  STL [R1+0x636c], R195 ;  /* 0x00636cc301007387 */ /* 0x000fe80000100800 */
[----:B------:R1:W-:Y:S01]  /*18b90*/  STL [R1+0x6370], R194 ;  /* 0x006370c201007387 */ /* 0x0003e20000100800 */
[----:B------:R-:W-:Y:S01]  /*18ba0*/  @!P0 IMAD.IADD R183, R183, 0x1, -R251 ;  /* 0x00000001b7b78824 */ /* 0x000fe200078e0afb */
[----:B------:R-:W-:-:S02]  /*18bb0*/  @!P5 IADD3 R181, R181, -R251, RZ ;  /* 0x800000fbb5b5d210 */ /* 0x000fc40007ffe0ff */
[----:B------:R1:W-:Y:S01]  /*18bc0*/  STL [R1+0x6374], R193 ;  /* 0x006374c101007387 */ /* 0x0003e20000100800 */
[--C-:B------:R-:W-:Y:S02]  /*18bd0*/  @!P3 IMAD.IADD R182, R182, 0x1, -R251.reuse ;  /* 0x00000001b6b6b824 */ /* 0x100fe400078e0afb */
[--C-:B------:R-:W-:Y:S01]  /*18be0*/  @!P4 IMAD.IADD R180, R180, 0x1, -R251.reuse ;  /* 0x00000001b4b4c824 */ /* 0x100fe200078e0afb */
[----:B------:R1:W-:Y:S01]  /*18bf0*/  STL [R1+0x6378], R192 ;  /* 0x006378c001007387 */ /* 0x0003e20000100800 */
[----:B------:R-:W-:-:S03]  /*18c00*/  @!P2 IMAD.IADD R179, R179, 0x1, -R251 ;  /* 0x00000001b3b3a824 */ /* 0x000fc600078e0afb */
[----:B------:R1:W-:Y:S04]  /*18c10*/  STL [R1+0x637c], R191 ;  /* 0x00637cbf01007387 */ /* 0x0003e80000100800 */
        /* <DEDUP_REMOVED lines=13> */
[----:B------:R-:W-:-:S04]  /*18cf0*/  @!P6 IADD3 R184, R184, -R251, RZ ;  /* 0x800000fbb8b8e210 */ /* 0x000fc80007ffe0ff */
[----:B------:R-:W-:Y:S01]  /*18d00*/  ISETP.GT.U32.AND P6, PT, R251, R184, PT ;  /* 0x000000b8fb00720c */ /* 0x000fe20003fc4070 */
[----:B------:R-:W-:Y:S01]  /*18d10*/  @!P1 IMAD.IADD R185, R185, 0x1, -R251 ;  /* 0x00000001b9b99824 */ /* 0x000fe200078e0afb */
[----:B------:R-:W-:-:S11]  /*18d20*/  ISETP.GT.U32.AND P1, PT, R251, R178, PT ;  /* 0x000000b2fb00720c */ /* 0x000fd60003f24070 */
[-C--:B------:R-:W-:Y:S02]  /*18d30*/  @!P6 IADD3 R184, R184, -R251.reuse, RZ ;  /* 0x800000fbb8b8e210 */ /* 0x080fe40007ffe0ff */
[----:B------:R-:W-:Y:S02]  /*18d40*/  ISETP.GE.AND P6, PT, R223, RZ, PT ;  /* 0x000000ffdf00720c */ /* 0x000fe40003fc6270 */
[----:B------:R-:W3:Y:S01]  /*18d50*/  LDL R223, [R1+0x5d3c] ;  /* 0x005d3c0001df7983 */ /* 0x000ee20000100800 */
[----:B------:R-:W-:Y:S01]  /*18d60*/  @!P1 IADD3 R178, R178, -R251, RZ ;  /* 0x800000fbb2b29210 */ /* 0x000fe20007ffe0ff */
[----:B------:R-:W-:Y:S01]  /*18d70*/  @!P0 IMAD.MOV R188, RZ, RZ, -R188 ;  /* 0x000000ffffbc8224 */ /* 0x000fe200078e0abc */
[----:B------:R-:W-:Y:S02]  /*18d80*/  @!P3 IADD3 R187, -R187, RZ, RZ ;  /* 0x000000ffbbbbb210 */ /* 0x000fe40007ffe1ff */
[C---:B------:R-:W-:Y:S02]  /*18d90*/  ISETP.GT.U32.AND P1, PT, R251.reuse, R183, PT ;  /* 0x000000b7fb00720c */ /* 0x040fe40003f24070 */
[----:B------:R-:W-:-:S02]  /*18da0*/  ISETP.GT.U32.AND P0, PT, R251, R182, PT ;  /* 0x000000b6fb00720c */ /* 0x000fc40003f04070 */
[C---:B------:R-:W-:Y:S02]  /*18db0*/  ISETP.GT.U32.AND P3, PT, R251.reuse, R181, PT ;  /* 0x000000b5fb00720c */ /* 0x040fe40003f64070 */
[----:B------:R-:W-:Y:S01]  /*18dc0*/  @!P6 IMAD.MOV R189, RZ, RZ, -R189 ;  /* 0x000000ffffbde224 */ /* 0x000fe200078e0abd */
[C---:B------:R-:W-:Y:S02]  /*18dd0*/  ISETP.GT.U32.AND P6, PT, R251.reuse, R180, PT ;  /* 0x000000b4fb00720c */ /* 0x040fe40003fc4070 */
[----:B------:R-:W-:Y:S02]  /*18de0*/  @!P2 IADD3 R184, -R184, RZ, RZ ;  /* 0x000000ffb8b8a210 */ /* 0x000fe40007ffe1ff */
[----:B------:R-:W-:Y:S02]  /*18df0*/  ISETP.GT.U32.AND P2, PT, R251, R177, PT ;  /* 0x000000b1fb00720c */ /* 0x000fe40003f44070 */
[--C-:B------:R-:W-:Y:S01]  /*18e00*/  @!P1 IMAD.IADD R183, R183, 0x1, -R251.reuse ;  /* 0x00000001b7b79824 */ /* 0x100fe200078e0afb */
[C---:B------:R-:W-:Y:S01]  /*18e10*/  ISETP.GT.U32.AND P1, PT, R251.reuse, R176, PT ;  /* 0x000000b0fb00720c */ /* 0x040fe20003f24070 */
[----:B------:R-:W-:Y:S01]  /*18e20*/  @!P0 IMAD.IADD R182, R182, 0x1, -R251 ;  /* 0x00000001b6b68824 */ /* 0x000fe200078e0afb */
[----:B------:R-:W-:-:S02]  /*18e30*/  ISETP.GT.U32.AND P0, PT, R251, R175, PT ;  /* 0x000000affb00720c */ /* 0x000fc40003f04070 */
[----:B------:R-:W-:Y:S02]  /*18e40*/  @!P3 IADD3 R181, R181, -R251, RZ ;  /* 0x800000fbb5b5b210 */ /* 0x000fe40007ffe0ff */
[----:B------:R-:W-:Y:S01]  /*18e50*/  @!P6 IMAD.IADD R180, R180, 0x1, -R251 ;  /* 0x00000001b4b4e824 */ /* 0x000fe200078e0afb */
[C---:B------:R-:W-:Y:S02]  /*18e60*/  ISETP.GT.U32.AND P3, PT, R251.reuse, R174, PT ;  /* 0x000000aefb00720c */ /* 0x040fe40003f64070 */
[----:B------:R-:W-:Y:S01]  /*18e70*/  ISETP.GT.U32.AND P6, PT, R251, R173, PT ;  /* 0x000000adfb00720c */ /* 0x000fe20003fc4070 */
[----:B------:R-:W-:Y:S01]  /*18e80*/  @!P5 IMAD.MOV R186, RZ, RZ, -R186 ;  /* 0x000000ffffbad224 */ /* 0x000fe200078e0aba */
[----:B------:R2:W-:Y:S01]  /*18e90*/  STL [R1+0x6384], R189 ;  /* 0x006384bd01007387 */ /* 0x0005e20000100800 */
[----:B------:R-:W-:Y:S01]  /*18ea0*/  @!P4 IMAD.MOV R185, RZ, RZ, -R185 ;  /* 0x000000ffffb9c224 */ /* 0x000fe200078e0ab9 */
[----:B-1----:R-:W-:Y:S02]  /*18eb0*/  IADD3 R194, R11, 0x1f6, RZ ;  /* 0x000001f60bc27810 */ /* 0x002fe40007ffe0ff */
[----:B------:R1:W-:Y:S01]  /*18ec0*/  STL [R1+0x6388], R188 ;  /* 0x006388bc01007387 */ /* 0x0003e20000100800 */
[----:B------:R-:W-:-:S03]  /*18ed0*/  @!P2 IMAD.IADD R177, R177, 0x1, -R251 ;  /* 0x00000001b1b1a824 */ /* 0x000fc600078e0afb */
[----:B------:R1:W-:Y:S01]  /*18ee0*/  STL [R1+0x638c], R187 ;  /* 0x00638cbb01007387 */ /* 0x0003e20000100800 */
[--C-:B------:R-:W-:Y:S01]  /*18ef0*/  @!P1 IMAD.IADD R176, R176, 0x1, -R251.reuse ;  /* 0x00000001b0b09824 */ /* 0x100fe200078e0afb */
[----:B------:R-:W-:Y:S02]  /*18f00*/  @!P0 IADD3 R175, R175, -R251, RZ ;  /* 0x800000fbafaf8210 */ /* 0x000fe40007ffe0ff */
[----:B------:R-:W-:Y:S01]  /*18f10*/  STL [R1+0x6390], R186 ;  /* 0x006390ba01007387 */ /* 0x000fe20000100800 */
[--C-:B------:R-:W-:Y:S02]  /*18f20*/  @!P3 IMAD.IADD R174, R174, 0x1, -R251.reuse ;  /* 0x00000001aeaeb824 */ /* 0x100fe400078e0afb */
[----:B------:R-:W-:Y:S01]  /*18f30*/  @!P6 IMAD.IADD R173, R173, 0x1, -R251 ;  /* 0x00000001adade824 */ /* 0x000fe200078e0afb */
[----:B------:R1:W-:Y:S04]  /*18f40*/  STL [R1+0x6394], R185 ;  /* 0x006394b901007387 */ /* 0x0003e80000100800 */
[----:B------:R1:W-:Y:S04]  /*18f50*/  STL [R1+0x6398], R184 ;  /* 0x006398b801007387 */ /* 0x0003e80000100800 */
        /* <DEDUP_REMOVED lines=13> */
[----:B------:R-:W-:Y:S02]  /*19030*/  @!P5 IADD3 R178, R178, -R251, RZ ;  /* 0x800000fbb2b2d210 */ /* 0x000fe40007ffe0ff */
        /* <DEDUP_REMOVED lines=11> */
[----:B------:R-:W-:Y:S02]  /*190f0*/  ISETP.GT.U32.AND P3, PT, R251, R173, PT ;  /* 0x000000adfb00720c */ /* 0x000fe40003f64070 */
[----:B------:R-:W-:Y:S01]  /*19100*/  @!P4 IADD3 R172, R172, -R251, RZ ;  /* 0x800000fbacacc210 */ /* 0x000fe20007ffe0ff */
[----:B------:R-:W-:-:S03]  /*19110*/  @!P5 IMAD.MOV R183, RZ, RZ, -R183 ;  /* 0x000000ffffb7d224 */ /* 0x000fc600078e0ab7 */
[C---:B------:R-:W-:Y:S01]  /*19120*/  ISETP.GT.U32.AND P5, PT, R251.reuse, R172, PT ;  /* 0x000000acfb00720c */ /* 0x040fe20003fa4070 */
[--C-:B------:R-:W-:Y:S01]  /*19130*/  @!P2 IMAD.IADD R176, R176, 0x1, -R251.reuse ;  /* 0x00000001b0b0a824 */ /* 0x100fe200078e0afb */
[----:B------:R-:W-:Y:S02]  /*19140*/  ISETP.GT.U32.AND P2, PT, R251, R170, PT ;  /* 0x000000aafb00720c */ /* 0x000fe40003f44070 */
[----:B------:R-:W-:Y:S01]  /*19150*/  @!P1 IADD3 R175, R175, -R251, RZ ;  /* 0x800000fbafaf9210 */ /* 0x000fe20007ffe0ff */
[--C-:B------:R-:W-:Y:S01]  /*19160*/  @!P0 IMAD.IADD R174, R174, 0x1, -R251.reuse ;  /* 0x00000001aeae8824 */ /* 0x100fe200078e0afb */
[----:B------:R-:W-:Y:S01]  /*19170*/  ISETP.GT.U32.AND P1, PT, R251, R169, PT ;  /* 0x000000a9fb00720c */ /* 0x000fe20003f24070 */
[----:B------:R-:W-:Y:S01]  /*19180*/  @!P3 IMAD.IADD R173, R173, 0x1, -R251 ;  /* 0x00000001adadb824 */ /* 0x000fe200078e0afb */
[C---:B------:R-:W-:Y:S02]  /*19190*/  ISETP.GT.U32.AND P0, PT, R251.reuse, R168, PT ;  /* 0x000000a8fb00720c */ /* 0x040fe40003f04070 */
[----:B------:R-:W-:-:S03]  /*191a0*/  ISETP.GT.U32.AND P3, PT, R251, R167, PT ;  /* 0x000000a7fb00720c */ /* 0x000fc60003f64070 */
[----:B------:R-:W-:Y:S02]  /*191b0*/  @!P5 IADD3 R172, R172, -R251, RZ ;  /* 0x800000fbacacd210 */ /* 0x000fe40007ffe0ff */
[----:B------:R-:W-:-:S04]  /*191c0*/  @!P2 IMAD.IADD R170, R170, 0x1, -R251 ;  /* 0x00000001aaaaa824 */ /* 0x000fc800078e0afb */
[----:B------:R-:W-:Y:S02]  /*191d0*/  @!P1 IADD3 R169, R169, -R251, RZ ;  /* 0x800000fba9a99210 */ /* 0x000fe40007ffe0ff */
[--C-:B------:R-:W-:Y:S02]  /*191e0*/  @!P0 IMAD.IADD R168, R168, 0x1, -R251.reuse ;  /* 0x00000001a8a88824 */ /* 0x100fe400078e0afb */
[----:B------:R-:W-:Y:S01]  /*191f0*/  @!P3 IMAD.IADD R167, R167, 0x1, -R251 ;  /* 0x00000001a7a7b824 */ /* 0x000fe200078e0afb */
[----:B--2---:R-:W-:Y:S02]  /*19200*/  ISETP.GE.AND P5, PT, R224, RZ, PT ;  /* 0x000000ffe000720c */ /* 0x004fe40003fa6270 */
        /* <DEDUP_REMOVED lines=10> */
[----:B------:R-:W-:Y:S02]  /*192b0*/  @!P6 IADD3 R178, -R178, RZ, RZ ;  /* 0x000000ffb2b2e210 */ /* 0x000fe40007ffe1ff */
[----:B------:R-:W-:-:S09]  /*192c0*/  ISETP.GT.U32.AND P6, PT, R251, R171, PT ;  /* 0x000000abfb00720c */ /* 0x000fd20003fc4070 */
[----:B------:R-:W-:-:S04]  /*192d0*/  @!P4 IMAD.IADD R177, R177, 0x1, -R251 ;  /* 0x00000001b1b1c824 */ /* 0x000fc800078e0afb */
[----:B------:R-:W-:Y:S01]  /*192e0*/  @!P6 IMAD.IADD R171, R171, 0x1, -R251 ;  /* 0x00000001ababe824 */ /* 0x000fe200078e0afb */
[----:B------:R-:W-:Y:S01]  /*192f0*/  @!P5 IADD3 R176, -R176, RZ, RZ ;  /* 0x000000ffb0b0d210 */ /* 0x000fe20007ffe1ff */
[----:B------:R-:W-:Y:S01]  /*19300*/  @!P2 IMAD.MOV R175, RZ, RZ, -R175 ;  /* 0x000000ffffafa224 */ /* 0x000fe200078e0aaf */
[----:B------:R-:W-:Y:S02]  /*19310*/  ISETP.GE.AND P4, PT, R223, RZ, PT ;  /* 0x000000ffdf00720c */ /* 0x000fe40003f86270 */
[----:B------:R-:W3:Y:S01]  /*19320*/  LDL R223, [R1+0x5d64] ;  /* 0x005d640001df7983 */ /* 0x000ee20000100800 */
[----:B------:R-:W-:Y:S01]  /*19330*/  @!P1 IMAD.MOV R174, RZ, RZ, -R174 ;  /* 0x000000ffffae9224 */ /* 0x000fe200078e0aae */
[C---:B------:R-:W-:Y:S02]  /*19340*/  ISETP.GT.U32.AND P5, PT, R251.reuse, R170, PT ;  /* 0x000000aafb00720c */ /* 0x040fe40003fa4070 */
[C---:B------:R-:W-:Y:S02]  /*19350*/  ISETP.GT.U32.AND P2, PT, R251.reuse, R169, PT ;  /* 0x000000a9fb00720c */ /* 0x040fe40003f44070 */
[----:B------:R-:W-:-:S05]  /*19360*/  ISETP.GT.U32.AND P1, PT, R251, R168, PT ;  /* 0x000000a8fb00720c */ /* 0x000fca0003f24070 */
[----:B------:R-:W-:Y:S01]  /*19370*/  @!P4 IMAD.MOV R177, RZ, RZ, -R177 ;  /* 0x000000ffffb1c224 */ /* 0x000fe200078e0ab1 */
[C---:B------:R-:W-:Y:S01]  /*19380*/  ISETP.GT.U32.AND P4, PT, R251.reuse, R171, PT ;  /* 0x000000abfb00720c */ /* 0x040fe20003f84070 */
[----:B------:R-:W-:Y:S01]  /*19390*/  @!P3 IMAD.MOV R172, RZ, RZ, -R172 ;  /* 0x000000ffffacb224 */ /* 0x000fe200078e0aac */
[----:B------:R-:W-:Y:S02]  /*193a0*/  ISETP.GT.U32.AND P3, PT, R251, R165, PT ;  /* 0x000000a5fb00720c */ /* 0x000fe40003f64070 */
[----:B------:R-:W-:Y:S01]  /*193b0*/  @!P5 IADD3 R170, R170, -R251, RZ ;  /* 0x800000fbaaaad210 */ /* 0x000fe20007ffe0ff */
[--C-:B------:R-:W-:Y:S01]  /*193c0*/  @!P2 IMAD.IADD R169, R169, 0x1, -R251.reuse ;  /* 0x00000001a9a9a824 */ /* 0x100fe200078e0afb */
[C---:B------:R-:W-:Y:S01]  /*193d0*/  ISETP.GT.U32.AND P5, PT, R251.reuse, R163, PT ;  /* 0x000000a3fb00720c */ /* 0x040fe20003fa4070 */
[----:B------:R-:W-:Y:S01]  /*193e0*/  @!P1 IMAD.IADD R168, R168, 0x1, -R251 ;  /* 0x00000001a8a89824 */ /* 0x000fe200078e0afb */
[C---:B------:R-:W-:Y:S02]  /*193f0*/  ISETP.GT.U32.AND P2, PT, R251.reuse, R162, PT ;  /* 0x000000a2fb00720c */ /* 0x040fe40003f44070 */
[----:B------:R-:W-:-:S03]  /*19400*/  ISETP.GT.U32.AND P1, PT, R251, R161, PT ;  /* 0x000000a1fb00720c */ /* 0x000fc60003f24070 */
[--C-:B------:R-:W-:Y:S01]  /*19410*/  @!P4 IMAD.IADD R171, R171, 0x1, -R251.reuse ;  /* 0x00000001ababc824 */ /* 0x100fe200078e0afb */
[----:B------:R-:W-:Y:S01]  /*19420*/  ISETP.GT.U32.AND P4, PT, R251, R164, PT ;  /* 0x000000a4fb00720c */ /* 0x000fe20003f84070 */
[----:B------:R-:W-:-:S04]  /*19430*/  @!P3 IMAD.IADD R165, R165, 0x1, -R251 ;  /* 0x00000001a5a5b824 */ /* 0x000fc800078e0afb */
[--C-:B------:R-:W-:Y:S02]  /*19440*/  @!P5 IMAD.IADD R163, R163, 0x1, -R251.reuse ;  /* 0x00000001a3a3d824 */ /* 0x100fe400078e0afb */
[----:B------:R-:W-:Y:S02]  /*19450*/  @!P2 IMAD.IADD R162, R162, 0x1, -R251 ;  /* 0x00000001a2a2a824 */ /* 0x000fe400078e0afb */
[----:B------:R-:W-:-:S04]  /*19460*/  @!P1 IADD3 R161, R161, -R251, RZ ;  /* 0x800000fba1a19210 */ /* 0x000fc80007ffe0ff */
[----:B------:R-:W-:Y:S02]  /*19470*/  @!P4 IADD3 R164, R164, -R251, RZ ;  /* 0x800000fba4a4c210 */ /* 0x000fe40007ffe0ff */
        /* <DEDUP_REMOVED lines=10> */
[----:B------:R-:W-:Y:S02]  /*19520*/  ISETP.GT.U32.AND P6, PT, R251, R166, PT ;  /* 0x000000a6fb00720c */ /* 0x000fe40003fc4070 */
[----:B------:R-:W-:Y:S02]  /*19530*/  @!P0 IADD3 R173, -R173, RZ, RZ ;  /* 0x000000ffadad8210 */ /* 0x000fe40007ffe1ff */
[----:B------:R-:W-:-:S09]  /*19540*/  ISETP.GT.U32.AND P0, PT, R251, R167, PT ;  /* 0x000000a7fb00720c */ /* 0x000fd20003f04070 */
[----:B------:R-:W-:-:S05]  /*19550*/  @!P6 IMAD.IADD R166, R166, 0x1, -R251 ;  /* 0x00000001a6a6e824 */ /* 0x000fca00078e0afb */
[----:B------:R-:W-:Y:S02]  /*19560*/  ISETP.GT.U32.AND P6, PT, R251, R166, PT ;  /* 0x000000a6fb00720c */ /* 0x000fe40003fc4070 */
[----:B------:R-:W-:Y:S02]  /*19570*/  @!P0 IADD3 R167, R167, -R251, RZ ;  /* 0x800000fba7a78210 */ /* 0x000fe40007ffe0ff */
[----:B------:R-:W-:-:S09]  /*19580*/  ISETP.GT.U32.AND P0, PT, R251, R160, PT ;  /* 0x000000a0fb00720c */ /* 0x000fd20003f04070 */
[--C-:B------:R-:W-:Y:S01]  /*19590*/  @!P6 IMAD.IADD R166, R166, 0x1, -R251.reuse ;  /* 0x00000001a6a6e824 */ /* 0x100fe200078e0afb */
[----:B------:R-:W-:Y:S02]  /*195a0*/  ISETP.GE.AND P6, PT, R223, RZ, PT ;  /* 0x000000ffdf00720c */ /* 0x000fe40003fc6270 */
[----:B------:R-:W3:Y:S01]  /*195b0*/  LDL R223, [R1+0x5d7c] ;  /* 0x005d7c0001df7983 */ /* 0x000ee20000100800 */
[----:B------:R-:W-:Y:S01]  /*195c0*/  @!P0 IMAD.IADD R160, R160, 0x1, -R251 ;  /* 0x00000001a0a08824 */ /* 0x000fe200078e0afb */
[----:B------:R-:W-:Y:S01]  /*195d0*/  @!P3 IADD3 R170, -R170, RZ, RZ ;  /* 0x000000ffaaaab210 */ /* 0x000fe20007ffe1ff */
[----:B------:R-:W-:Y:S01]  /*195e0*/  @!P4 IMAD.MOV R169, RZ, RZ, -R169 ;  /* 0x000000ffffa9c224 */ /* 0x000fe200078e0aa9 */
[C---:B------:R-:W-:Y:S02]  /*195f0*/  ISETP.GT.U32.AND P0, PT, R251.reuse, R165, PT ;  /* 0x000000a5fb00720c */ /* 0x040fe40003f04070 */
[C---:B------:R-:W-:Y:S02]  /*19600*/  ISETP.GT.U32.AND P3, PT, R251.reuse, R164, PT ;  /* 0x000000a4fb00720c */ /* 0x040fe40003f64070 */
[----:B------:R-:W-:-:S03]  /*19610*/  ISETP.GT.U32.AND P4, PT, R251, R163, PT ;  /* 0x000000a3fb00720c */ /* 0x000fc60003f84070 */
[----:B------:R-:W-:Y:S01]  /*19620*/  @!P6 IMAD.MOV R171, RZ, RZ, -R171 ;  /* 0x000000ffffabe224 */ /* 0x000fe200078e0aab */
[C---:B------:R-:W-:Y:S01]  /*19630*/  ISETP.GT.U32.AND P6, PT, R251.reuse, R162, PT ;  /* 0x000000a2fb00720c */ /* 0x040fe20003fc4070 */
[----:B------:R-:W-:Y:S01]  /*19640*/  @!P1 IMAD.MOV R166, RZ, RZ, -R166 ;  /* 0x000000ffffa69224 */ /* 0x000fe200078e0aa6 */
[----:B------:R-:W-:-:S03]  /*19650*/  ISETP.GT.U32.AND P1, PT, R251, R159, PT ;  /* 0x0000009ffb00720c */ /* 0x000fc60003f24070 */
[--C-:B------:R-:W-:Y:S01]  /*19660*/  @!P0 IMAD.IADD R165, R165, 0x1, -R251.reuse ;  /* 0x00000001a5a58824 */ /* 0x100fe200078e0afb */
[----:B------:R-:W-:Y:S02]  /*19670*/  ISETP.GT.U32.AND P0, PT, R251, R158, PT ;  /* 0x0000009efb00720c */ /* 0x000fe40003f04070 */
[----:B------:R-:W-:Y:S01]  /*19680*/  @!P3 IADD3 R164, R164, -R251, RZ ;  /* 0x800000fba4a4b210 */ /* 0x000fe20007ffe0ff */
[--C-:B------:R-:W-:Y:S01]  /*19690*/  @!P4 IMAD.IADD R163, R163, 0x1, -R251.reuse ;  /* 0x00000001a3a3c824 */ /* 0x100fe200078e0afb */
[C---:B------:R-:W-:Y:S02]  /*196a0*/  ISETP.GT.U32.AND P3, PT, R251.reuse, R157, PT ;  /* 0x0000009dfb00720c */ /* 0x040fe40003f64070 */
[C---:B------:R-:W-:Y:S01]  /*196b0*/  ISETP.GT.U32.AND P4, PT, R251.reuse, R156, PT ;  /* 0x0000009cfb00720c */ /* 0x040fe20003f84070 */
[--C-:B------:R-:W-:Y:S01]  /*196c0*/  @!P6 IMAD.IADD R162, R162, 0x1, -R251.reuse ;  /* 0x00000001a2a2e824 */ /* 0x100fe200078e0afb */
[----:B------:R-:W-:Y:S02]  /*196d0*/  ISETP.GT.U32.AND P6, PT, R251, R155, PT ;  /* 0x0000009bfb00720c */ /* 0x000fe40003fc4070 */
[----:B------:R-:W-:Y:S01]  /*196e0*/  IADD3 R193, R11, 0x1f7, RZ ;  /* 0x000001f70bc17810 */ /* 0x000fe20007ffe0ff */
[----:B------:R-:W-:-:S02]  /*196f0*/  @!P1 IMAD.IADD R159, R159, 0x1, -R251 ;  /* 0x000000019f9f9824 */ /* 0x000fc400078e0afb */
[-C--:B------:R-:W-:Y:S02]  /*19700*/  @!P0 IADD3 R158, R158, -R251.reuse, RZ ;  /* 0x800000fb9e9e8210 */ /* 0x080fe40007ffe0ff */
[----:B------:R-:W-:Y:S02]  /*19710*/  STL [R1+0x5e1c], R193 ;  /* 0x005e1cc101007387 */ /* 0x000fe40000100800 */
[--C-:B------:R-:W-:Y:S02]  /*19720*/  @!P3 IMAD.IADD R157, R157, 0x1, -R251.reuse ;  /* 0x000000019d9db824 */ /* 0x100fe400078e0afb */
[----:B------:R-:W-:Y:S02]  /*19730*/  @!P4 IMAD.IADD R156, R156, 0x1, -R251 ;  /* 0x000000019c9cc824 */ /* 0x000fe400078e0afb */
[----:B------:R-:W-:Y:S02]  /*19740*/  @!P6 IADD3 R155, R155, -R251, RZ ;  /* 0x800000fb9b9be210 */ /* 0x000fe40007ffe0ff */
[----:B--2---:R-:W-:-:S02]  /*19750*/  ISETP.GE.AND P1, PT, R224, RZ, PT ;  /* 0x000000ffe000720c */ /* 0x004fc40003f26270 */
        /* <DEDUP_REMOVED lines=9> */
[----:B------:R-:W-:Y:S01]  /*197f0*/  @!P5 IMAD.MOV R168, RZ, RZ, -R168 ;  /* 0x000000ffffa8d224 */ /* 0x000fe200078e0aa8 */
[----:B------:R-:W-:Y:S02]  /*19800*/  ISETP.GT.U32.AND P5, PT, R251, R160, PT ;  /* 0x000000a0fb00720c */ /* 0x000fe40003fa4070 */
[----:B------:R-:W-:Y:S02]  /*19810*/  @!P2 IADD3 R167, -R167, RZ, RZ ;  /* 0x000000ffa7a7a210 */ /* 0x000fe40007ffe1ff */
[----:B------:R-:W-:-:S09]  /*19820*/  ISETP.GT.U32.AND P2, PT, R251, R161, PT ;  /* 0x000000a1fb00720c */ /* 0x000fd20003f44070 */
[----:B------:R-:W-:-:S04]  /*19830*/  @!P5 IMAD.IADD R160, R160, 0x1, -R251 ;  /* 0x00000001a0a0d824 */ /* 0x000fc800078e0afb */
[----:B------:R-:W-:Y:S02]  /*19840*/  @!P2 IADD3 R161, R161, -R251, RZ ;  /* 0x800000fba1a1a210 */ /* 0x000fe40007ffe0ff */
[----:B------:R-:W-:Y:S02]  /*19850*/  ISETP.GT.U32.AND P2, PT, R251, R154, PT ;  /* 0x0000009afb00720c */ /* 0x000fe40003f44070 */
[----:B------:R-:W-:Y:S02]  /*19860*/  ISETP.GE.AND P5, PT, R223, RZ, PT ;  /* 0x000000ffdf00720c */ /* 0x000fe40003fa6270 */
[----:B------:R-:W3:Y:S01]  /*19870*/  LDL R223, [R1+0x5da8] ;  /* 0x005da80001df7983 */ /* 0x000ee20000100800 */
[----:B------:R-:W-:Y:S01]  /*19880*/  @!P1 IADD3 R164, -R164, RZ, RZ ;  /* 0x000000ffa4a49210 */ /* 0x000fe20007ffe1ff */
[----:B------:R-:W-:Y:S01]  /*19890*/  @!P0 IMAD.MOV R163, RZ, RZ, -R163 ;  /* 0x000000ffffa38224 */ /* 0x000fe200078e0aa3 */
[----:B------:R-:W-:Y:S01]  /*198a0*/  @!P4 IADD3 R161, -R161, RZ, RZ ;  /* 0x000000ffa1a1c210 */ /* 0x000fe20007ffe1ff */
[----:B------:R-:W-:Y:S01]  /*198b0*/  @!P3 IMAD.MOV R162, RZ, RZ, -R162 ;  /* 0x000000ffffa2b224 */ /* 0x000fe200078e0aa2 */
[----:B------:R-:W-:-:S02]  /*198c0*/  ISETP.GT.U32.AND P1, PT, R251, R158, PT ;  /* 0x0000009efb00720c */ /* 0x000fc40003f24070 */
[C---:B------:R-:W-:Y:S02]  /*198d0*/  ISETP.GT.U32.AND P0, PT, R251.reuse, R157, PT ;  /* 0x0000009dfb00720c */ /* 0x040fe40003f04070 */
[C---:B------:R-:W-:Y:S02]  /*198e0*/  ISETP.GT.U32.AND P3, PT, R251.reuse, R156, PT ;  /* 0x0000009cfb00720c */ /* 0x040fe40003f64070 */
[----:B------:R-:W-:Y:S01]  /*198f0*/  ISETP.GT.U32.AND P4, PT, R251, R155, PT ;  /* 0x0000009bfb00720c */ /* 0x000fe20003f84070 */
[----:B------:R-:W-:Y:S02]  /*19900*/  @!P2 IMAD.IADD R154, R154, 0x1, -R251 ;  /* 0x000000019a9aa824 */ /* 0x000fe400078e0afb */
[----:B------:R-:W-:-:S03]  /*19910*/  @!P5 IMAD.MOV R165, RZ, RZ, -R165 ;  /* 0x000000ffffa5d224 */ /* 0x000fc600078e0aa5 */
[----:B------:R-:W-:Y:S02]  /*19920*/  ISETP.GT.U32.AND P5, PT, R251, R154, PT ;  /* 0x0000009afb00720c */ /* 0x000fe40003fa4070 */
[----:B------:R-:W-:Y:S01]  /*19930*/  @!P1 IADD3 R158, R158, -R251, RZ ;  /* 0x800000fb9e9e9210 */ /* 0x000fe20007ffe0ff */
[--C-:B------:R-:W-:Y:S01]  /*19940*/  @!P0 IMAD.IADD R157, R157, 0x1, -R251.reuse ;  /* 0x000000019d9d8824 */ /* 0x100fe200078e0afb */
[C---:B------:R-:W-:Y:S01]  /*19950*/  ISETP.GT.U32.AND P1, PT, R251.reuse, R152, PT ;  /* 0x00000098fb00720c */ /* 0x040fe20003f24070 */
[----:B------:R-:W-:Y:S01]  /*19960*/  @!P3 IMAD.IADD R156, R156, 0x1, -R251 ;  /* 0x000000019c9cb824 */ /* 0x000fe200078e0afb */
[----:B------:R-:W-:Y:S02]  /*19970*/  ISETP.GT.U32.AND P0, PT, R251, R151, PT ;  /* 0x00000097fb00720c */ /* 0x000fe40003f04070 */
[----:B------:R-:W-:Y:S02]  /*19980*/  @!P4 IADD3 R155, R155, -R251, RZ ;  /* 0x800000fb9b9bc210 */ /* 0x000fe40007ffe0ff */
[----:B------:R-:W-:-:S02]  /*19990*/  ISETP.GT.U32.AND P3, PT, R251, R150, PT ;  /* 0x00000096fb00720c */ /* 0x000fc40003f64070 */
[----:B------:R-:W-:Y:S01]  /*199a0*/  ISETP.GT.U32.AND P4, PT, R251, R149, PT ;  /* 0x00000095fb00720c */ /* 0x000fe20003f84070 */
[----:B------:R-:W-:-:S04]  /*199b0*/  @!P5 IMAD.IADD R154, R154, 0x1, -R251 ;  /* 0x000000019a9ad824 */ /* 0x000fc800078e0afb */
[----:B------:R-:W-:Y:S02]  /*199c0*/  @!P1 IADD3 R152, R152, -R251, RZ ;  /* 0x800000fb98989210 */ /* 0x000fe40007ffe0ff */
[----:B------:R-:W-:-:S04]  /*199d0*/  @!P0 IMAD.IADD R151, R151, 0x1, -R251 ;  /* 0x0000000197978824 */ /* 0x000fc800078e0afb */
[----:B------:R-:W-:Y:S02]  /*199e0*/  @!P3 IMAD.IADD R150, R150, 0x1, -R251 ;  /* 0x000000019696b824 */ /* 0x000fe400078e0afb */
        /* <DEDUP_REMOVED lines=11> */
[C---:B------:R-:W-:Y:S01]  /*19aa0*/  ISETP.GT.U32.AND P2, PT, R251.reuse, R159, PT ;  /* 0x0000009ffb00720c */ /* 0x040fe20003f44070 */
[----:B------:R-:W-:Y:S01]  /*19ab0*/  @!P6 IMAD.MOV R160, RZ, RZ, -R160 ;  /* 0x000000ffffa0e224 */ /* 0x000fe200078e0aa0 */
[----:B------:R-:W-:-:S11]  /*19ac0*/  ISETP.GT.U32.AND P6, PT, R251, R153, PT ;  /* 0x00000099fb00720c */ /* 0x000fd60003fc4070 */
[--C-:B------:R-:W-:Y:S02]  /*19ad0*/  @!P2 IMAD.IADD R159, R159, 0x1, -R251.reuse ;  /* 0x000000019f9fa824 */ /* 0x100fe400078e0afb */
[----:B------:R-:W-:Y:S01]  /*19ae0*/  @!P6 IMAD.IADD R153, R153, 0x1, -R251 ;  /* 0x000000019999e824 */ /* 0x000fe200078e0afb */
[----:B------:R-:W-:Y:S01]  /*19af0*/  @!P0 IADD3 R156, -R156, RZ, RZ ;  /* 0x000000ff9c9c8210 */ /* 0x000fe20007ffe1ff */
[----:B------:R-:W-:Y:S01]  /*19b00*/  @!P5 IMAD.MOV R158, RZ, RZ, -R158 ;  /* 0x000000ffff9ed224 */ /* 0x000fe200078e0a9e */
[----:B------:R-:W-:Y:S01]  /*19b10*/  ISETP.GT.U32.AND P5, PT, R251, R152, PT ;  /* 0x00000098fb00720c */ /* 0x000fe20003fa4070 */
[----:B------:R-:W-:Y:S01]  /*19b20*/  @!P1 IMAD.MOV R157, RZ, RZ, -R157 ;  /* 0x000000ffff9d9224 */ /* 0x000fe200078e0a9d */
[----:B------:R-:W-:Y:S02]  /*19b30*/  ISETP.GE.AND P2, PT, R223, RZ, PT ;  /* 0x000000ffdf00720c */ /* 0x000fe40003f46270 */
[----:B------:R-:W3:Y:S01]  /*19b40*/  LDL R223, [R1+0x5db8] ;  /* 0x005db80001df7983 */ /* 0x000ee20000100800 */
[----:B------:R-:W-:-:S02]  /*19b50*/  ISETP.GT.U32.AND P1, PT, R251, R151, PT ;  /* 0x00000097fb00720c */ /* 0x000fc40003f24070 */
[----:B------:R-:W-:-:S08]  /*19b60*/  ISETP.GT.U32.AND P0, PT, R251, R150, PT ;  /* 0x00000096fb00720c */ /* 0x000fd00003f04070 */
[----:B------:R-:W-:Y:S02]  /*19b70*/  @!P2 IADD3 R159, -R159, RZ, RZ ;  /* 0x000000ff9f9fa210 */ /* 0x000fe40007ffe1ff */
[C---:B------:R-:W-:Y:S01]  /*19b80*/  ISETP.GT.U32.AND P2, PT, R251.reuse, R153, PT ;  /* 0x00000099fb00720c */ /* 0x040fe20003f44070 */
[----:B------:R-:W-:Y:S01]  /*19b90*/  @!P4 IMAD.MOV R154, RZ, RZ, -R154 ;  /* 0x000000ffff9ac224 */ /* 0x000fe200078e0a9a */
[----:B------:R-:W-:Y:S01]  /*19ba0*/  ISETP.GT.U32.AND P4, PT, R251, R147, PT ;  /* 0x00000093fb00720c */ /* 0x000fe20003f84070 */
[--C-:B------:R-:W-:Y:S01]  /*19bb0*/  @!P5 IMAD.IADD R152, R152, 0x1, -R251.reuse ;  /* 0x000000019898d824 */ /* 0x100fe200078e0afb */
[----:B------:R-:W-:Y:S01]  /*19bc0*/  @!P0 IADD3 R150, R150, -R251, RZ ;  /* 0x800000fb96968210 */ /* 0x000fe20007ffe0ff */
[----:B------:R-:W-:Y:S01]  /*19bd0*/  @!P1 IMAD.IADD R151, R151, 0x1, -R251 ;  /* 0x0000000197979824 */ /* 0x000fe200078e0afb */
[C---:B------:R-:W-:Y:S02]  /*19be0*/  ISETP.GT.U32.AND P5, PT, R251.reuse, R145, PT ;  /* 0x00000091fb00720c */ /* 0x040fe40003fa4070 */
[----:B------:R-:W-:-:S02]  /*19bf0*/  ISETP.GT.U32.AND P1, PT, R251, R144, PT ;  /* 0x00000090fb00720c */ /* 0x000fc40003f24070 */
[----:B------:R-:W-:-:S03]  /*19c00*/  ISETP.GT.U32.AND P0, PT, R251, R143, PT ;  /* 0x0000008ffb00720c */ /* 0x000fc60003f04070 */
[-C--:B------:R-:W-:Y:S02]  /*19c10*/  @!P2 IADD3 R153, R153, -R251.reuse, RZ ;  /* 0x800000fb9999a210 */ /* 0x080fe40007ffe0ff */
[----:B------:R-:W-:Y:S02]  /*19c20*/  ISETP.GT.U32.AND P2, PT, R251, R146, PT ;  /* 0x00000092fb00720c */ /* 0x000fe40003f44070 */
[-C--:B------:R-:W-:Y:S02]  /*19c30*/  @!P4 IADD3 R147, R147, -R251.reuse, RZ ;  /* 0x800000fb9393c210 */ /* 0x080fe40007ffe0ff */
[--C-:B------:R-:W-:Y:S02]  /*19c40*/  @!P5 IMAD.IADD R145, R145, 0x1, -R251.reuse ;  /* 0x000000019191d824 */ /* 0x100fe400078e0afb */
[----:B------:R-:W-:Y:S02]  /*19c50*/  @!P1 IADD3 R144, R144, -R251, RZ ;  /* 0x800000fb90909210 */ /* 0x000fe40007ffe0ff */
[----:B------:R-:W-:-:S05]  /*19c60*/  @!P0 IMAD.IADD R143, R143, 0x1, -R251 ;  /* 0x000000018f8f8824 */ /* 0x000fca00078e0afb */
        /* <DEDUP_REMOVED lines=38> */
[----:B------:R-:W-:Y:S02]  /*19ed0*/  ISETP.GT.U32.AND P6, PT, R251, R137, PT ;  /* 0x00000089fb00720c */ /* 0x000fe40003fc4070 */
[----:B------:R-:W-:Y:S02]  /*19ee0*/  IADD3 R192, R11, 0x1f8, RZ ;  /* 0x000001f80bc07810 */ /* 0x000fe40007ffe0ff */
[-C--:B------:R-:W-:Y:S01]  /*19ef0*/  @!P0 IADD3 R141, R141, -R251.reuse, RZ ;  /* 0x800000fb8d8d8210 */ /* 0x080fe20007ffe0ff */
[--C-:B------:R-:W-:Y:S02]  /*19f00*/  @!P3 IMAD.IADD R140, R140, 0x1, -R251.reuse ;  /* 0x000000018c8cb824 */ /* 0x100fe400078e0afb */
[----:B------:R-:W-:Y:S01]  /*19f10*/  @!P4 IMAD.IADD R139, R139, 0x1, -R251 ;  /* 0x000000018b8bc824 */ /* 0x000fe200078e0afb */
[----:B------:R-:W-:Y:S01]  /*19f20*/  STL [R1+0x5e08], R192 ;  /* 0x005e08c001007387 */ /* 0x000fe20000100800 */
[----:B------:R-:W-:-:S04]  /*19f30*/  @!P2 IADD3 R138, R138, -R251, RZ ;  /* 0x800000fb8a8aa210 */ /* 0x000fc80007ffe0ff */
        /* <DEDUP_REMOVED lines=11> */
[----:B------:R-:W-:Y:S02]  /*19ff0*/  @!P5 IADD3 R150, -R150, RZ, RZ ;  /* 0x000000ff9696d210 */ /* 0x000fe40007ffe1ff */
[C---:B------:R-:W-:Y:S01]  /*1a000*/  ISETP.GT.U32.AND P5, PT, R251.reuse, R142, PT ;  /* 0x0000008efb00720c */ /* 0x040fe20003fa4070 */
[----:B------:R-:W-:Y:S01]  /*1a010*/  @!P1 IMAD.MOV R149, RZ, RZ, -R149 ;  /* 0x000000ffff959224 */ /* 0x000fe200078e0a95 */
[----:B------:R-:W-:-:S11]  /*1a020*/  ISETP.GT.U32.AND P1, PT, R251, R143, PT ;  /* 0x0000008ffb00720c */ /* 0x000fd60003f24070 */
[--C-:B------:R-:W-:Y:S02]  /*1a030*/  @!P5 IMAD.IADD R142, R142, 0x1, -R251.reuse ;  /* 0x000000018e8ed824 */ /* 0x100fe400078e0afb */
[----:B------:R-:W-:Y:S01]  /*1a040*/  @!P1 IMAD.IADD R143, R143, 0x1, -R251 ;  /* 0x000000018f8f9824 */ /* 0x000fe200078e0afb */
[----:B------:R-:W-:Y:S01]  /*1a050*/  ISETP.GT.U32.AND P1, PT, R251, R136, PT ;  /* 0x00000088fb00720c */ /* 0x000fe20003f24070 */
[----:B------:R-:W-:Y:S01]  /*1a060*/  @!P0 IMAD.MOV R146, RZ, RZ, -R146 ;  /* 0x000000ffff928224 */ /* 0x000fe200078e0a92 */
[----:B------:R-:W-:Y:S02]  /*1a070*/  ISETP.GE.AND P5, PT, R223, RZ, PT ;  /* 0x000000ffdf00720c */ /* 0x000fe40003fa6270 */
[----:B------:R-:W3:Y:S01]  /*1a080*/  LDL R223, [R1+0x5de8] ;  /* 0x005de80001df7983 */ /* 0x000ee20000100800 */
[----:B------:R-:W-:Y:S01]  /*1a090*/  @!P3 IMAD.MOV R145, RZ, RZ, -R145 ;  /* 0x000000ffff91b224 */ /* 0x000fe200078e0a91 */
[----:B------:R-:W-:Y:S01]  /*1a0a0*/  @!P4 IADD3 R144, -R144, RZ, RZ ;  /* 0x000000ff9090c210 */ /* 0x000fe20007ffe1ff */
[----:B------:R-:W-:Y:S01]  /*1a0b0*/  @!P2 IMAD.MOV R143, RZ, RZ, -R143 ;  /* 0x000000ffff8fa224 */ /* 0x000fe200078e0a8f */
[----:B------:R-:W-:-:S02]  /*1a0c0*/  ISETP.GT.U32.AND P0, PT, R251, R140, PT ;  /* 0x0000008cfb00720c */ /* 0x000fc40003f04070 */
[C---:B------:R-:W-:Y:S02]  /*1a0d0*/  ISETP.GT.U32.AND P3, PT, R251.reuse, R139, PT ;  /* 0x0000008bfb00720c */ /* 0x040fe40003f64070 */
[C---:B------:R-:W-:Y:S02]  /*1a0e0*/  ISETP.GT.U32.AND P4, PT, R251.reuse, R138, PT ;  /* 0x0000008afb00720c */ /* 0x040fe40003f84070 */
[----:B------:R-:W-:Y:S01]  /*1a0f0*/  ISETP.GT.U32.AND P2, PT, R251, R137, PT ;  /* 0x00000089fb00720c */ /* 0x000fe20003f44070 */
[----:B------:R-:W-:Y:S01]  /*1a100*/  @!P1 IMAD.IADD R136, R136, 0x1, -R251 ;  /* 0x0000000188889824 */ /* 0x000fe200078e0afb */
[----:B------:R-:W-:-:S04]  /*1a110*/  @!P5 IADD3 R147, -R147, RZ, RZ ;  /* 0x000000ff9393d210 */ /* 0x000fc80007ffe1ff */
        /* <DEDUP_REMOVED lines=8> */
[----:B------:R-:W-:-:S03]  /*1a1a0*/  ISETP.GT.U32.AND P2, PT, R251, R131, PT ;  /* 0x00000083fb00720c */ /* 0x000fc60003f44070 */
[--C-:B------:R-:W-:Y:S02]  /*1a1b0*/  @!P5 IMAD.IADD R136, R136, 0x1, -R251.reuse ;  /* 0x000000018888d824 */ /* 0x100fe400078e0afb */
[--C-:B------:R-:W-:Y:S02]  /*1a1c0*/  @!P0 IMAD.IADD R134, R134, 0x1, -R251.reuse ;  /* 0x0000000186868824 */ /* 0x100fe400078e0afb */
[----:B------:R-:W-:-:S04]  /*1a1d0*/  @!P3 IMAD.IADD R133, R133, 0x1, -R251 ;  /* 0x000000018585b824 */ /* 0x000fc800078e0afb */
[----:B------:R-:W-:Y:S02]  /*1a1e0*/  @!P4 IADD3 R132, R132, -R251, RZ ;  /* 0x800000fb8484c210 */ /* 0x000fe40007ffe0ff */
        /* <DEDUP_REMOVED lines=35> */
[----:B------:R-:W-:-:S04]  /*1a420*/  ISETP.GT.U32.AND P3, PT, R251, R125, PT ;  /* 0x0000007dfb00720c */ /* 0x000fc80003f64070 */
[--C-:B------:R-:W-:Y:S02]  /*1a430*/  @!P2 IMAD.IADD R129, R129, 0x1, -R251.reuse ;  /* 0x000000018181a824 */ /* 0x100fe400078e0afb */
[----:B------:R-:W-:Y:S02]  /*1a440*/  @!P5 IADD3 R127, R127, -R251, RZ ;  /* 0x800000fb7f7fd210 */ /* 0x000fe40007ffe0ff */
[----:B------:R-:W-:-:S03]  /*1a450*/  @!P0 IMAD.IADD R126, R126, 0x1, -R251 ;  /* 0x000000017e7e8824 */ /* 0x000fc600078e0afb */
        /* <DEDUP_REMOVED lines=37> */
[--C-:B------:R-:W-:Y:S01]  /*1a6b0*/  @!P6 IMAD.IADD R126, R126, 0x1, -R251.reuse ;  /* 0x000000017e7ee824 */ /* 0x100fe200078e0afb */
[C---:B------:R-:W-:Y:S02]  /*1a6c0*/  ISETP.GT.U32.AND P1, PT, R251.reuse, R120, PT ;  /* 0x00000078fb00720c */ /* 0x040fe40003f24070 */
[----:B------:R-:W-:Y:S02]  /*1a6d0*/  ISETP.GT.U32.AND P6, PT, R251, R119, PT ;  /* 0x00000077fb00720c */ /* 0x000fe40003fc4070 */
[----:B------:R-:W-:Y:S01]  /*1a6e0*/  IADD3 R191, R11, 0x1f9, RZ ;  /* 0x000001f90bbf7810 */ /* 0x000fe20007ffe0ff */
[--C-:B------:R-:W-:Y:S02]  /*1a6f0*/  @!P3 IMAD.IADD R123, R123, 0x1, -R251.reuse ;  /* 0x000000017b7bb824 */ /* 0x100fe400078e0afb */
[--C-:B------:R-:W-:Y:S01]  /*1a700*/  @!P4 IMAD.IADD R122, R122, 0x1, -R251.reuse ;  /* 0x000000017a7ac824 */ /* 0x100fe200078e0afb */
[----:B------:R-:W-:Y:S01]  /*1a710*/  @!P2 IADD3 R121, R121, -R251, RZ ;  /* 0x800000fb7979a210 */ /* 0x000fe20007ffe0ff */
[----:B------:R-:W-:Y:S04]  /*1a720*/  STL [R1+0x5df0], R191 ;  /* 0x005df0bf01007387 */ /* 0x000fe80000100800 */
[----:B------:R-:W-:-:S02]  /*1a730*/  @!P1 IMAD.IADD R120, R120, 0x1, -R251 ;  /* 0x0000000178789824 */ /* 0x000fc400078e0afb */
        /* <DEDUP_REMOVED lines=12> */
[C---:B------:R-:W-:Y:S01]  /*1a800*/  ISETP.GT.U32.AND P5, PT, R251.reuse, R124, PT ;  /* 0x0000007cfb00720c */ /* 0x040fe20003fa4070 */
[----:B------:R-:W-:Y:S01]  /*1a810*/  @!P0 IMAD.MOV R131, RZ, RZ, -R131 ;  /* 0x000000ffff838224 */ /* 0x000fe200078e0a83 */
[----:B------:R-:W-:-:S11]  /*1a820*/  ISETP.GT.U32.AND P0, PT, R251, R125, PT ;  /* 0x0000007dfb00720c */ /* 0x000fd60003f04070 */
[----:B------:R-:W-:Y:S02]  /*1a830*/  @!P5 IADD3 R124, R124, -R251, RZ ;  /* 0x800000fb7c7cd210 */ /* 0x000fe40007ffe0ff */
[----:B------:R-:W-:Y:S01]  /*1a840*/  @!P0 IMAD.IADD R125, R125, 0x1, -R251 ;  /* 0x000000017d7d8824 */ /* 0x000fe200078e0afb */
[----:B------:R-:W-:Y:S01]  /*1a850*/  ISETP.GT.U32.AND P0, PT, R251, R118, PT ;  /* 0x00000076fb00720c */ /* 0x000fe20003f04070 */
[----:B------:R-:W-:Y:S01]  /*1a860*/  @!P3 IMAD.MOV R128, RZ, RZ, -R128 ;  /* 0x000000ffff80b224 */ /* 0x000fe200078e0a80 */
[----:B------:R-:W-:Y:S02]  /*1a870*/  @!P4 IADD3 R127, -R127, RZ, RZ ;  /* 0x000000ff7f7fc210 */ /* 0x000fe40007ffe1ff */
[----:B------:R-:W-:Y:S02]  /*1a880*/  ISETP.GE.AND P5, PT, R223, RZ, PT ;  /* 0x000000ffdf00720c */ /* 0x000fe40003fa6270 */
[----:B------:R-:W3:Y:S01]  /*1a890*/  LDL R223, [R1+0x5e58] ;  /* 0x005e580001df7983 */ /* 0x000ee20000100800 */
[----:B------:R-:W-:Y:S01]  /*1a8a0*/  @!P1 IMAD.MOV R125, RZ, RZ, -R125 ;  /* 0x000000ffff7d9224 */ /* 0x000fe200078e0a7d */
[----:B------:R-:W-:-:S02]  /*1a8b0*/  ISETP.GT.U32.AND P3, PT, R251, R122, PT ;  /* 0x0000007afb00720c */ /* 0x000fc40003f64070 */
[C---:B------:R-:W-:Y:S02]  /*1a8c0*/  ISETP.GT.U32.AND P4, PT, R251.reuse, R121, PT ;  /* 0x00000079fb00720c */ /* 0x040fe40003f84070 */
[----:B------:R-:W-:-:S05]  /*1a8d0*/  ISETP.GT.U32.AND P1, PT, R251, R119, PT ;  /* 0x00000077fb00720c */ /* 0x000fca0003f24070 */
[----:B------:R-:W-:Y:S01]  /*1a8e0*/  @!P5 IMAD.MOV R129, RZ, RZ, -R129 ;  /* 0x000000ffff81d224 */ /* 0x000fe200078e0a81 */
[----:B------:R-:W-:Y:S02]  /*1a8f0*/  ISETP.GT.U32.AND P5, PT, R251, R120, PT ;  /* 0x00000078fb00720c */ /* 0x000fe40003fa4070 */
[-C--:B------:R-:W-:Y:S01]  /*1a900*/  @!P0 IADD3 R118, R118, -R251.reuse, RZ ;  /* 0x800000fb76768210 */ /* 0x080fe20007ffe0ff */
[----:B------:R-:W-:Y:S02]  /*1a910*/  @!P2 IMAD.MOV R126, RZ, RZ, -R126 ;  /* 0x000000ffff7ea224 */ /* 0x000fe400078e0a7e */
[--C-:B------:R-:W-:Y:S01]  /*1a920*/  @!P3 IMAD.IADD R122, R122, 0x1, -R251.reuse ;  /* 0x000000017a7ab824 */ /* 0x100fe200078e0afb */
[----:B------:R-:W-:Y:S01]  /*1a930*/  @!P4 IADD3 R121, R121, -R251, RZ ;  /* 0x800000fb7979c210 */ /* 0x000fe20007ffe0ff */
[----:B------:R-:W-:Y:S01]  /*1a940*/  @!P1 IMAD.IADD R119, R119, 0x1, -R251 ;  /* 0x0000000177779824 */ /* 0x000fe200078e0afb */
[C---:B------:R-:W-:Y:S02]  /*1a950*/  ISETP.GT.U32.AND P2, PT, R251.reuse, R118, PT ;  /* 0x00000076fb00720c */ /* 0x040fe40003f44070 */
[----:B------:R-:W-:-:S02]  /*1a960*/  ISETP.GT.U32.AND P3, PT, R251, R116, PT ;  /* 0x00000074fb00720c */ /* 0x000fc40003f64070 */
[C---:B------:R-:W-:Y:S01]  /*1a970*/  ISETP.GT.U32.AND P4, PT, R251.reuse, R115, PT ;  /* 0x00000073fb00720c */ /* 0x040fe20003f84070 */
[----:B------:R-:W-:Y:S01]  /*1a980*/  @!P5 IMAD.IADD R120, R120, 0x1, -R251 ;  /* 0x000000017878d824 */ /* 0x000fe200078e0afb */
[C---:B------:R-:W-:Y:S02]  /*1a990*/  ISETP.GT.U32.AND P5, PT, R251.reuse, R114, PT ;  /* 0x00000072fb00720c */ /* 0x040fe40003fa4070 */
[----:B------:R-:W-:-:S05]  /*1a9a0*/  ISETP.GT.U32.AND P1, PT, R251, R113, PT ;  /* 0x00000071fb00720c */ /* 0x000fca0003f24070 */
[-C--:B------:R-:W-:Y:S02]  /*1a9b0*/  @!P2 IADD3 R118, R118, -R251.reuse, RZ ;  /* 0x800000fb7676a210 */ /* 0x080fe40007ffe0ff */
[--C-:B------:R-:W-:Y:S02]  /*1a9c0*/  @!P3 IMAD.IADD R116, R116, 0x1, -R251.reuse ;  /* 0x000000017474b824 */ /* 0x100fe400078e0afb */
        /* <DEDUP_REMOVED lines=66> */
[C---:B------:R-:W-:Y:S01]  /*1adf0*/  ISETP.GT.U32.AND P5, PT, R251.reuse, R111, PT ;  /* 0x0000006ffb00720c */ /* 0x040fe20003fa4070 */
[----:B------:R-:W-:Y:S01]  /*1ae00*/  @!P2 IMAD.MOV R114, RZ, RZ, -R114 ;  /* 0x000000ffff72a224 */ /* 0x000fe200078e0a72 */
[C---:B------:R-:W-:Y:S02]  /*1ae10*/  ISETP.GT.U32.AND P1, PT, R251.reuse, R110, PT ;  /* 0x0000006efb00720c */ /* 0x040fe40003f24070 */
[----:B------:R-:W-:-:S02]  /*1ae20*/  ISETP.GT.U32.AND P0, PT, R251, R109, PT ;  /* 0x0000006dfb00720c */ /* 0x000fc40003f04070 */
[C---:B------:R-:W-:Y:S01]  /*1ae30*/  ISETP.GT.U32.AND P2, PT, R251.reuse, R108, PT ;  /* 0x0000006cfb00720c */ /* 0x040fe20003f44070 */
[----:B------:R-:W-:Y:S01]  /*1ae40*/  @!P4 IMAD.MOV R112, RZ, RZ, -R112 ;  /* 0x000000ffff70c224 */ /* 0x000fe200078e0a70 */
[----:B------:R-:W-:-:S05]  /*1ae50*/  ISETP.GT.U32.AND P4, PT, R251, R105, PT ;  /* 0x00000069fb00720c */ /* 0x000fca0003f84070 */
[--C-:B------:R-:W-:Y:S01]  /*1ae60*/  @!P5 IMAD.IADD R111, R111, 0x1, -R251.reuse ;  /* 0x000000016f6fd824 */ /* 0x100fe200078e0afb */
[----:B------:R-:W-:Y:S02]  /*1ae70*/  ISETP.GT.U32.AND P5, PT, R251, R104, PT ;  /* 0x00000068fb00720c */ /* 0x000fe40003fa4070 */
[----:B------:R-:W-:Y:S01]  /*1ae80*/  @!P1 IADD3 R110, R110, -R251, RZ ;  /* 0x800000fb6e6e9210 */ /* 0x000fe20007ffe0ff */
[--C-:B------:R-:W-:Y:S01]  /*1ae90*/  @!P0 IMAD.IADD R109, R109, 0x1, -R251.reuse ;  /* 0x000000016d6d8824 */ /* 0x100fe200078e0afb */
[C---:B------:R-:W-:Y:S01]  /*1aea0*/  ISETP.GT.U32.AND P1, PT, R251.reuse, R103, PT ;  /* 0x00000067fb00720c */ /* 0x040fe20003f24070 */
[--C-:B------:R-:W-:Y:S01]  /*1aeb0*/  @!P2 IMAD.IADD R108, R108, 0x1, -R251.reuse ;  /* 0x000000016c6ca824 */ /* 0x100fe200078e0afb */
[C---:B------:R-:W-:Y:S02]  /*1aec0*/  ISETP.GT.U32.AND P0, PT, R251.reuse, R102, PT ;  /* 0x00000066fb00720c */ /* 0x040fe40003f04070 */
        /* <DEDUP_REMOVED lines=29> */
[----:B------:R-:W-:Y:S02]  /*1b0a0*/  @!P0 IADD3 R107, -R107, RZ, RZ ;  /* 0x000000ff6b6b8210 */ /* 0x000fe40007ffe1ff */
[----:B------:R-:W-:-:S02]  /*1b0b0*/  ISETP.GT.U32.AND P4, PT, R251, R104, PT ;  /* 0x00000068fb00720c */ /* 0x000fc40003f84070 */
[C---:B------:R-:W-:Y:S02]  /*1b0c0*/  ISETP.GT.U32.AND P5, PT, R251.reuse, R103, PT ;  /* 0x00000067fb00720c */ /* 0x040fe40003fa4070 */
[C---:B------:R-:W-:Y:S02]  /*1b0d0*/  ISETP.GT.U32.AND P0, PT, R251.reuse, R101, PT ;  /* 0x00000065fb00720c */ /* 0x040fe40003f04070 */
[----:B------:R-:W-:Y:S01]  /*1b0e0*/  @!P6 IMAD.MOV R111, RZ, RZ, -R111 ;  /* 0x000000ffff6fe224 */ /* 0x000fe200078e0a6f */
[----:B------:R-:W-:Y:S01]  /*1b0f0*/  ISETP.GT.U32.AND P6, PT, R251, R102, PT ;  /* 0x00000066fb00720c */ /* 0x000fe20003fc4070 */
[----:B------:R-:W-:Y:S02]  /*1b100*/  @!P3 IMAD.IADD R100, R100, 0x1, -R251 ;  /* 0x000000016464b824 */ /* 0x000fe400078e0afb */
[----:B------:R-:W-:-:S03]  /*1b110*/  @!P1 IMAD.MOV R108, RZ, RZ, -R108 ;  /* 0x000000ffff6c9224 */ /* 0x000fc600078e0a6c */
[-C--:B------:R-:W-:Y:S02]  /*1b120*/  @!P4 IADD3 R104, R104, -R251.reuse, RZ ;  /* 0x800000fb6868c210 */ /* 0x080fe40007ffe0ff */
[--C-:B------:R-:W-:Y:S01]  /*1b130*/  @!P5 IMAD.IADD R103, R103, 0x1, -R251.reuse ;  /* 0x000000016767d824 */ /* 0x100fe200078e0afb */
[----:B------:R-:W-:Y:S02]  /*1b140*/  ISETP.GT.U32.AND P1, PT, R251, R100, PT ;  /* 0x00000064fb00720c */ /* 0x000fe40003f24070 */
[----:B------:R-:W-:Y:S02]  /*1b150*/  @!P0 IADD3 R101, R101, -R251, RZ ;  /* 0x800000fb65658210 */ /* 0x000fe40007ffe0ff */
[----:B------:R-:W-:Y:S01]  /*1b160*/  @!P6 IMAD.IADD R102, R102, 0x1, -R251 ;  /* 0x000000016666e824 */ /* 0x000fe200078e0afb */
[C---:B------:R-:W-:Y:S02]  /*1b170*/  ISETP.GT.U32.AND P4, PT, R251.reuse, R98, PT ;  /* 0x00000062fb00720c */ /* 0x040fe40003f84070 */
[----:B------:R-:W-:-:S02]  /*1b180*/  ISETP.GT.U32.AND P5, PT, R251, R97, PT ;  /* 0x00000061fb00720c */ /* 0x000fc40003fa4070 */
[C---:B------:R-:W-:Y:S02]  /*1b190*/  ISETP.GT.U32.AND P6, PT, R251.reuse, R96, PT ;  /* 0x00000060fb00720c */ /* 0x040fe40003fc4070 */
[----:B------:R-:W-:Y:S02]  /*1b1a0*/  ISETP.GT.U32.AND P0, PT, R251, R95, PT ;  /* 0x0000005ffb00720c */ /* 0x000fe40003f04070 */
[----:B------:R-:W-:-:S05]  /*1b1b0*/  @!P1 IMAD.IADD R100, R100, 0x1, -R251 ;  /* 0x0000000164649824 */ /* 0x000fca00078e0afb */
[-C--:B------:R-:W-:Y:S02]  /*1b1c0*/  @!P4 IADD3 R98, R98, -R251.reuse, RZ ;  /* 0x800000fb6262c210 */ /* 0x080fe40007ffe0ff */
[--C-:B------:R-:W-:Y:S02]  /*1b1d0*/  @!P5 IMAD.IADD R97, R97, 0x1, -R251.reuse ;  /* 0x000000016161d824 */ /* 0x100fe400078e0afb */
        /* <DEDUP_REMOVED lines=13> */
[C---:B------:R-:W-:Y:S02]  /*1b2b0*/  ISETP.GT.U32.AND P3, PT, R251.reuse, R105, PT ;  /* 0x00000069fb00720c */ /* 0x040fe40003f64070 */
[----:B------:R-:W-:-:S11]  /*1b2c0*/  ISETP.GT.U32.AND P2, PT, R251, R99, PT ;  /* 0x00000063fb00720c */ /* 0x000fd60003f44070 */
[--C-:B------:R-:W-:Y:S02]  /*1b2d0*/  @!P3 IMAD.IADD R105, R105, 0x1, -R251.reuse ;  /* 0x000000016969b824 */ /* 0x100fe400078e0afb */
[--C-:B------:R-:W-:Y:S01]  /*1b2e0*/  @!P2 IMAD.IADD R99, R99, 0x1, -R251.reuse ;  /* 0x000000016363a824 */ /* 0x100fe200078e0afb */
[----:B------:R-:W-:Y:S01]  /*1b2f0*/  ISETP.GT.U32.AND P2, PT, R251, R94, PT ;  /* 0x0000005efb00720c */ /* 0x000fe20003f44070 */
[----:B------:R-:W-:Y:S01]  /*1b300*/  @!P1 IMAD.MOV R104, RZ, RZ, -R104 ;  /* 0x000000ffff689224 */ /* 0x000fe200078e0a68 */
[----:B------:R-:W-:Y:S02]  /*1b310*/  ISETP.GE.AND P3, PT, R223, RZ, PT ;  /* 0x000000ffdf00720c */ /* 0x000fe40003f66270 */
[----:B------:R-:W3:Y:S09]  /*1b320*/  LDL R223, [R1+0x5ec4] ;  /* 0x005ec40001df7983 */ /* 0x000ef20000100800 */
[----:B------:R-:W-:Y:S01]  /*1b330*/  @!P2 IMAD.IADD R94, R94, 0x1, -R251 ;  /* 0x000000015e5ea824 */ /* 0x000fe200078e0afb */
[C---:B------:R-:W-:Y:S01]  /*1b340*/  ISETP.GT.U32.AND P2, PT, R251.reuse, R99, PT ;  /* 0x00000063fb00720c */ /* 0x040fe20003f44070 */
[----:B------:R-:W-:Y:S01]  /*1b350*/  @!P4 IMAD.MOV R103, RZ, RZ, -R103 ;  /* 0x000000ffff67c224 */ /* 0x000fe200078e0a67 */
[----:B------:R-:W-:-:S02]  /*1b360*/  ISETP.GT.U32.AND P1, PT, R251, R98, PT ;  /* 0x00000062fb00720c */ /* 0x000fc40003f24070 */
[----:B------:R-:W-:Y:S02]  /*1b370*/  ISETP.GT.U32.AND P4, PT, R251, R96, PT ;  /* 0x00000060fb00720c */ /* 0x000fe40003f84070 */
[----:B------:R-:W-:Y:S02]  /*1b380*/  @!P3 IADD3 R105, -R105, RZ, RZ ;  /* 0x000000ff6969b210 */ /* 0x000fe40007ffe1ff */
[----:B------:R-:W-:Y:S01]  /*1b390*/  ISETP.GT.U32.AND P3, PT, R251, R97, PT ;  /* 0x00000061fb00720c */ /* 0x000fe20003f64070 */
[----:B------:R-:W-:-:S04]  /*1b3a0*/  @!P0 IMAD.MOV R100, RZ, RZ, -R100 ;  /* 0x000000ffff648224 */ /* 0x000fc800078e0a64 */
[----:B------:R-:W-:Y:S02]  /*1b3b0*/  @!P2 IADD3 R99, R99, -R251, RZ ;  /* 0x800000fb6363a210 */ /* 0x000fe40007ffe0ff */
[--C-:B------:R-:W-:Y:S01]  /*1b3c0*/  @!P1 IMAD.IADD R98, R98, 0x1, -R251.reuse ;  /* 0x0000000162629824 */ /* 0x100fe200078e0afb */
[C---:B------:R-:W-:Y:S02]  /*1b3d0*/  ISETP.GT.U32.AND P0, PT, R251.reuse, R93, PT ;  /* 0x0000005dfb00720c */ /* 0x040fe40003f04070 */
[----:B------:R-:W-:Y:S02]  /*1b3e0*/  @!P4 IADD3 R96, R96, -R251, RZ ;  /* 0x800000fb6060c210 */ /* 0x000fe40007ffe0ff */
[C---:B------:R-:W-:Y:S02]  /*1b3f0*/  ISETP.GT.U32.AND P2, PT, R251.reuse, R92, PT ;  /* 0x0000005cfb00720c */ /* 0x040fe40003f44070 */
[----:B------:R-:W-:Y:S01]  /*1b400*/  ISETP.GT.U32.AND P1, PT, R251, R91, PT ;  /* 0x0000005bfb00720c */ /* 0x000fe20003f24070 */
[----:B------:R-:W-:Y:S01]  /*1b410*/  @!P3 IMAD.IADD R97, R97, 0x1, -R251 ;  /* 0x000000016161b824 */ /* 0x000fe200078e0afb */
[----:B------:R-:W-:-:S02]  /*1b420*/  ISETP.GT.U32.AND P3, PT, R251, R90, PT ;  /* 0x0000005afb00720c */ /* 0x000fc40003f64070 */
[----:B------:R-:W-:-:S03]  /*1b430*/  ISETP.GT.U32.AND P4, PT, R251, R89, PT ;  /* 0x00000059fb00720c */ /* 0x000fc60003f84070 */
[----:B------:R-:W-:-:S04]  /*1b440*/  @!P0 IADD3 R93, R93, -R251, RZ ;  /* 0x800000fb5d5d8210 */ /* 0x000fc80007ffe0ff */
[--C-:B------:R-:W-:Y:S02]  /*1b450*/  @!P2 IMAD.IADD R92, R92, 0x1, -R251.reuse ;  /* 0x000000015c5ca824 */ /* 0x100fe400078e0afb */
[--C-:B------:R-:W-:Y:S02]  /*1b460*/  @!P1 IMAD.IADD R91, R91, 0x1, -R251.reuse ;  /* 0x000000015b5b9824 */ /* 0x100fe400078e0afb */
        /* <DEDUP_REMOVED lines=13> */
[----:B------:R-:W-:-:S13]  /*1b540*/  ISETP.GT.U32.AND P5, PT, R251, R94, PT ;  /* 0x0000005efb00720c */ /* 0x000fda0003fa4070 */
[----:B------:R-:W-:Y:S01]  /*1b550*/  @!P5 IMAD.IADD R94, R94, 0x1, -R251 ;  /* 0x000000015e5ed824 */ /* 0x000fe200078e0afb */
[----:B------:R-:W-:Y:S01]  /*1b560*/  @!P1 IADD3 R96, -R96, RZ, RZ ;  /* 0x000000ff60609210 */ /* 0x000fe20007ffe1ff */
[----:B------:R-:W-:Y:S01]  /*1b570*/  @!P0 IMAD.MOV R98, RZ, RZ, -R98 ;  /* 0x000000ffff628224 */ /* 0x000fe200078e0a62 */
[----:B------:R-:W-:Y:S01]  /*1b580*/  ISETP.GT.U32.AND P0, PT, R251, R92, PT ;  /* 0x0000005cfb00720c */ /* 0x000fe20003f04070 */
[----:B------:R-:W-:Y:S01]  /*1b590*/  @!P2 IMAD.MOV R97, RZ, RZ, -R97 ;  /* 0x000000ffff61a224 */ /* 0x000fe200078e0a61 */
[----:B------:R-:W-:Y:S02]  /*1b5a0*/  ISETP.GE.AND P5, PT, R223, RZ, PT ;  /* 0x000000ffdf00720c */ /* 0x000fe40003fa6270 */
[----:B------:R-:W3:Y:S01]  /*1b5b0*/  LDL R223, [R1+0x5ed8] ;  /* 0x005ed80001df7983 */ /* 0x000ee20000100800 */
[C---:B------:R-:W-:Y:S02]  /*1b5c0*/  ISETP.GT.U32.AND P2, PT, R251.reuse, R91, PT ;  /* 0x0000005bfb00720c */ /* 0x040fe40003f44070 */
        /* <DEDUP_REMOVED lines=13> */
[----:B------:R-:W-:Y:S02]  /*1b6a0*/  IADD3 R189, R11, 0x1fb, RZ ;  /* 0x000001fb0bbd7810 */ /* 0x000fe40007ffe0ff */
[-C--:B------:R-:W-:Y:S01]  /*1b6b0*/  @!P4 IADD3 R87, R87, -R251.reuse, RZ ;  /* 0x800000fb5757c210 */ /* 0x080fe20007ffe0ff */
[--C-:B------:R-:W-:Y:S01]  /*1b6c0*/  @!P0 IMAD.IADD R85, R85, 0x1, -R251.reuse ;  /* 0x0000000155558824 */ /* 0x100fe200078e0afb */
[----:B------:R-:W-:Y:S01]  /*1b6d0*/  @!P2 IADD3 R84, R84, -R251, RZ ;  /* 0x800000fb5454a210 */ /* 0x000fe20007ffe0ff */
[----:B------:R-:W-:Y:S01]  /*1b6e0*/  STL [R1+0x5dbc], R189 ;  /* 0x005dbcbd01007387 */ /* 0x000fe20000100800 */
        /* <DEDUP_REMOVED lines=13> */
[----:B------:R-:W-:-:S13]  /*1b7c0*/  ISETP.GT.U32.AND P6, PT, R251, R95, PT ;  /* 0x0000005ffb00720c */ /* 0x000fda0003fc4070 */
[----:B------:R-:W-:Y:S01]  /*1b7d0*/  @!P6 IMAD.IADD R95, R95, 0x1, -R251 ;  /* 0x000000015f5fe824 */ /* 0x000fe200078e0afb */
[----:B------:R-:W-:-:S03]  /*1b7e0*/  ISETP.GT.U32.AND P6, PT, R251, R88, PT ;  /* 0x00000058fb00720c */ /* 0x000fc60003fc4070 */
[----:B------:R-:W-:-:S10]  /*1b7f0*/  @!P3 IMAD.MOV R95, RZ, RZ, -R95 ;  /* 0x000000ffff5fb224 */ /* 0x000fd400078e0a5f */
[----:B------:R-:W-:-:S05]  /*1b800*/  @!P6 IMAD.IADD R88, R88, 0x1, -R251 ;  /* 0x000000015858e824 */ /* 0x000fca00078e0afb */
[C---:B------:R-:W-:Y:S02]  /*1b810*/  ISETP.GT.U32.AND P3, PT, R251.reuse, R88, PT ;  /* 0x00000058fb00720c */ /* 0x040fe40003f64070 */
[----:B------:R-:W-:-:S11]  /*1b820*/  ISETP.GT.U32.AND P6, PT, R251, R89, PT ;  /* 0x00000059fb00720c */ /* 0x000fd60003fc4070 */
[--C-:B------:R-:W-:Y:S01]  /*1b830*/  @!P3 IMAD.IADD R88, R88, 0x1, -R251.reuse ;  /* 0x000000015858b824 */ /* 0x100fe200078e0afb */
[----:B------:R-:W-:Y:S02]  /*1b840*/  ISETP.GE.AND P3, PT, R223, RZ, PT ;  /* 0x000000ffdf00720c */ /* 0x000fe40003f66270 */
[----:B------:R-:W3:Y:S01]  /*1b850*/  LDL R223, [R1+0x5f08] ;  /* 0x005f080001df7983 */ /* 0x000ee20000100800 */
[----:B------:R-:W-:Y:S01]  /*1b860*/  @!P6 IMAD.IADD R89, R89, 0x1, -R251 ;  /* 0x000000015959e824 */ /* 0x000fe200078e0afb */
[C---:B------:R-:W-:Y:S01]  /*1b870*/  ISETP.GT.U32.AND P6, PT, R251.reuse, R82, PT ;  /* 0x00000052fb00720c */ /* 0x040fe20003fc4070 */
[----:B------:R-:W-:Y:S01]  /*1b880*/  @!P4 IMAD.MOV R92, RZ, RZ, -R92 ;  /* 0x000000ffff5cc224 */ /* 0x000fe200078e0a5c */
[----:B------:R-:W-:Y:S01]  /*1b890*/  @!P0 IADD3 R90, -R90, RZ, RZ ;  /* 0x000000ff5a5a8210 */ /* 0x000fe20007ffe1ff */
[----:B------:R-:W-:Y:S01]  /*1b8a0*/  @!P5 IMAD.MOV R91, RZ, RZ, -R91 ;  /* 0x000000ffff5bd224 */ /* 0x000fe200078e0a5b */
[C---:B------:R-:W-:Y:S01]  /*1b8b0*/  ISETP.GT.U32.AND P4, PT, R251.reuse, R86, PT ;  /* 0x00000056fb00720c */ /* 0x040fe20003f84070 */
[----:B------:R-:W-:Y:S01]  /*1b8c0*/  @!P2 IMAD.MOV R89, RZ, RZ, -R89 ;  /* 0x000000ffff59a224 */ /* 0x000fe200078e0a59 */
[----:B------:R-:W-:-:S02]  /*1b8d0*/  ISETP.GT.U32.AND P5, PT, R251, R85, PT ;  /* 0x00000055fb00720c */ /* 0x000fc40003fa4070 */
[C---:B------:R-:W-:Y:S02]  /*1b8e0*/  ISETP.GT.U32.AND P0, PT, R251.reuse, R84, PT ;  /* 0x00000054fb00720c */ /* 0x040fe40003f04070 */
[----:B------:R-:W-:-:S03]  /*1b8f0*/  ISETP.GT.U32.AND P2, PT, R251, R83, PT ;  /* 0x00000053fb00720c */ /* 0x000fc60003f44070 */
[----:B------:R-:W-:-:S04]  /*1b900*/  @!P6 IMAD.IADD R82, R82, 0x1, -R251 ;  /* 0x000000015252e824 */ /* 0x000fc800078e0afb */
[--C-:B------:R-:W-:Y:S01]  /*1b910*/  @!P4 IMAD.IADD R86, R86, 0x1, -R251.reuse ;  /* 0x000000015656c824 */ /* 0x100fe200078e0afb */
[----:B------:R-:W-:Y:S01]  /*1b920*/  ISETP.GT.U32.AND P6, PT, R251, R82, PT ;  /* 0x00000052fb00720c */ /* 0x000fe20003fc4070 */
[--C-:B------:R-:W-:Y:S01]  /*1b930*/  @!P5 IMAD.IADD R85, R85, 0x1, -R251.reuse ;  /* 0x000000015555d824 */ /* 0x100fe200078e0afb */
[----:B------:R-:W-:Y:S02]  /*1b940*/  ISETP.GT.U32.AND P4, PT, R251, R80, PT ;  /* 0x00000050fb00720c */ /* 0x000fe40003f84070 */
[----:B------:R-:W-:Y:S01]  /*1b950*/  @!P0 IADD3 R84, R84, -R251, RZ ;  /* 0x800000fb54548210 */ /* 0x000fe20007ffe0ff */
[----:B------:R-:W-:Y:S01]  /*1b960*/  @!P2 IMAD.IADD R83, R83, 0x1, -R251 ;  /* 0x000000015353a824 */ /* 0x000fe200078e0afb */
[C---:B------:R-:W-:Y:S02]  /*1b970*/  ISETP.GT.U32.AND P5, PT, R251.reuse, R79, PT ;  /* 0x0000004ffb00720c */ /* 0x040fe40003fa4070 */
[C---:B------:R-:W-:Y:S02]  /*1b980*/  ISETP.GT.U32.AND P0, PT, R251.reuse, R78, PT ;  /* 0x0000004efb00720c */ /* 0x040fe40003f04070 */
[----:B------:R-:W-:-:S03]  /*1b990*/  ISETP.GT.U32.AND P2, PT, R251, R77, PT ;  /* 0x0000004dfb00720c */ /* 0x000fc60003f44070 */
[--C-:B------:R-:W-:Y:S02]  /*1b9a0*/  @!P6 IMAD.IADD R82, R82, 0x1, -R251.reuse ;  /* 0x000000015252e824 */ /* 0x100fe400078e0afb */
[----:B------:R-:W-:-:S04]  /*1b9b0*/  @!P4 IMAD.IADD R80, R80, 0x1, -R251 ;  /* 0x000000015050c824 */ /* 0x000fc800078e0afb */
        /* <DEDUP_REMOVED lines=13> */
[----:B------:R-:W-:Y:S01]  /*1ba90*/  @!P3 IADD3 R93, -R93, RZ, RZ ;  /* 0x000000ff5d5db210 */ /* 0x000fe20007ffe1ff */
[----:B------:R-:W-:Y:S01]  /*1baa0*/  @!P1 IMAD.MOV R88, RZ, RZ, -R88 ;  /* 0x000000ffff589224 */ /* 0x000fe200078e0a58 */
[C---:B------:R-:W-:Y:S02]  /*1bab0*/  ISETP.GT.U32.AND P3, PT, R251.reuse, R87, PT ;  /* 0x00000057fb00720c */ /* 0x040fe40003f64070 */
[----:B------:R-:W-:-:S11]  /*1bac0*/  ISETP.GT.U32.AND P1, PT, R251, R81, PT ;  /* 0x00000051fb00720c */ /* 0x000fd60003f24070 */
[-C--:B------:R-:W-:Y:S02]  /*1bad0*/  @!P3 IADD3 R87, R87, -R251.reuse, RZ ;  /* 0x800000fb5757b210 */ /* 0x080fe40007ffe0ff */
[----:B------:R-:W-:Y:S02]  /*1bae0*/  @!P1 IADD3 R81, R81, -R251, RZ ;  /* 0x800000fb51519210 */ /* 0x000fe40007ffe0ff */
[----:B------:R-:W-:Y:S01]  /*1baf0*/  ISETP.GT.U32.AND P1, PT, R251, R76, PT ;  /* 0x0000004cfb00720c */ /* 0x000fe20003f24070 */
[----:B------:R-:W-:Y:S01]  /*1bb00*/  @!P5 IMAD.MOV R84, RZ, RZ, -R84 ;  /* 0x000000ffff54d224 */ /* 0x000fe200078e0a54 */
[----:B------:R-:W-:Y:S02]  /*1bb10*/  @!P4 IADD3 R85, -R85, RZ, RZ ;  /* 0x000000ff5555c210 */ /* 0x000fe40007ffe1ff */
[C---:B------:R-:W-:Y:S02]  /*1bb20*/  ISETP.GT.U32.AND P4, PT, R251.reuse, R79, PT ;  /* 0x0000004ffb00720c */ /* 0x040fe40003f84070 */
[----:B------:R-:W-:-:S07]  /*1bb30*/  ISETP.GT.U32.AND P5, PT, R251, R78, PT ;  /* 0x0000004efb00720c */ /* 0x000fce0003fa4070 */
[----:B------:R-:W-:Y:S02]  /*1bb40*/  @!P1 IADD3 R76, R76, -R251, RZ ;  /* 0x800000fb4c4c9210 */ /* 0x000fe40007ffe0ff */
[----:B------:R-:W-:Y:S02]  /*1bb50*/  ISETP.GE.AND P3, PT, R223, RZ, PT ;  /* 0x000000ffdf00720c */ /* 0x000fe40003f66270 */
[----:B------:R-:W3:Y:S01]  /*1bb60*/  LDL R223, [R1+0x5f0c] ;  /* 0x005f0c0001df7983 */ /* 0x000ee20000100800 */
[----:B------:R-:W-:-:S10]  /*1bb70*/  ISETP.GT.U32.AND P1, PT, R251, R81, PT ;  /* 0x00000051fb00720c */ /* 0x000fd40003f24070 */
[----:B------:R-:W-:Y:S01]  /*1bb80*/  @!P3 IMAD.MOV R87, RZ, RZ, -R87 ;  /* 0x000000ffff57b224 */ /* 0x000fe200078e0a57 */
[----:B------:R-:W-:Y:S01]  /*1bb90*/  ISETP.GT.U32.AND P3, PT, R251, R80, PT ;  /* 0x00000050fb00720c */ /* 0x000fe20003f64070 */
[--C-:B------:R-:W-:Y:S01]  /*1bba0*/  @!P5 IMAD.IADD R78, R78, 0x1, -R251.reuse ;  /* 0x000000014e4ed824 */ /* 0x100fe200078e0afb */
[----:B------:R-:W-:Y:S01]  /*1bbb0*/  @!P2 IADD3 R82, -R82, RZ, RZ ;  /* 0x000000ff5252a210 */ /* 0x000fe20007ffe1ff */
[----:B------:R-:W-:Y:S01]  /*1bbc0*/  @!P1 IMAD.IADD R81, R81, 0x1, -R251 ;  /* 0x0000000151519824 */ /* 0x000fe200078e0afb */
[----:B------:R-:W-:Y:S02]  /*1bbd0*/  @!P4 IADD3 R79, R79, -R251, RZ ;  /* 0x800000fb4f4fc210 */ /* 0x000fe40007ffe0ff */
[C---:B------:R-:W-:Y:S02]  /*1bbe0*/  ISETP.GT.U32.AND P2, PT, R251.reuse, R75, PT ;  /* 0x0000004bfb00720c */ /* 0x040fe40003f44070 */
[C---:B------:R-:W-:Y:S02]  /*1bbf0*/  ISETP.GT.U32.AND P1, PT, R251.reuse, R74, PT ;  /* 0x0000004afb00720c */ /* 0x040fe40003f24070 */
[----:B------:R-:W-:-:S02]  /*1bc00*/  ISETP.GT.U32.AND P4, PT, R251, R72, PT ;  /* 0x00000048fb00720c */ /* 0x000fc40003f84070 */
[C---:B------:R-:W-:Y:S01]  /*1bc10*/  ISETP.GT.U32.AND P5, PT, R251.reuse, R71, PT ;  /* 0x00000047fb00720c */ /* 0x040fe20003fa4070 */
[----:B------:R-:W-:Y:S01]  /*1bc20*/  @!P3 IMAD.IADD R80, R80, 0x1, -R251 ;  /* 0x000000015050b824 */ /* 0x000fe200078e0afb */
[----:B------:R-:W-:-:S05]  /*1bc30*/  ISETP.GT.U32.AND P3, PT, R251, R73, PT ;  /* 0x00000049fb00720c */ /* 0x000fca0003f64070 */
[--C-:B------:R-:W-:Y:S02]  /*1bc40*/  @!P2 IMAD.IADD R75, R75, 0x1, -R251.reuse ;  /* 0x000000014b4ba824 */ /* 0x100fe400078e0afb */
[--C-:B------:R-:W-:Y:S02]  /*1bc50*/  @!P1 IMAD.IADD R74, R74, 0x1, -R251.reuse ;  /* 0x000000014a4a9824 */ /* 0x100fe400078e0afb */
        /* <DEDUP_REMOVED lines=15> */
[----:B------:R-:W-:Y:S01]  /*1bd50*/  @!P0 IADD3 R76, R76, -R251, RZ ;  /* 0x800000fb4c4c8210 */ /* 0x000fe20007ffe0ff */
[----:B------:R-:W-:Y:S01]  /*1bd60*/  @!P2 IMAD.MOV R80, RZ, RZ, -R80 ;  /* 0x000000ffff50a224 */ /* 0x000fe200078e0a50 */
[----:B------:R-:W-:Y:S01]  /*1bd70*/  @!P1 IADD3 R79, -R79, RZ, RZ ;  /* 0x000000ff4f4f9210 */ /* 0x000fe20007ffe1ff */
[----:B------:R-:W-:Y:S01]  /*1bd80*/  @!P3 IMAD.MOV R78, RZ, RZ, -R78 ;  /* 0x000000ffff4eb224 */ /* 0x000fe200078e0a4e */
[C---:B------:R-:W-:Y:S02]  /*1bd90*/  ISETP.GT.U32.AND P2, PT, R251.reuse, R74, PT ;  /* 0x0000004afb00720c */ /* 0x040fe40003f44070 */
[C---:B------:R-:W-:Y:S02]  /*1bda0*/  ISETP.GT.U32.AND P1, PT, R251.reuse, R73, PT ;  /* 0x00000049fb00720c */ /* 0x040fe40003f24070 */
[----:B------:R-:W-:Y:S02]  /*1bdb0*/  ISETP.GT.U32.AND P3, PT, R251, R72, PT ;  /* 0x00000048fb00720c */ /* 0x000fe40003f64070 */
[----:B------:R-:W-:-:S02]  /*1bdc0*/  ISETP.GE.AND P0, PT, R223, RZ, PT ;  /* 0x000000ffdf00720c */ /* 0x000fc40003f06270 */
[----:B------:R-:W3:Y:S11]  /*1bdd0*/  LDL R223, [R1+0x5f34] ;  /* 0x005f340001df7983 */ /* 0x000ef60000100800 */
[----:B------:R-:W-:Y:S01]  /*1bde0*/  @!P0 IMAD.MOV R81, RZ, RZ, -R81 ;  /* 0x000000ffff518224 */ /* 0x000fe200078e0a51 */
[----:B------:R-:W-:Y:S01]  /*1bdf0*/  ISETP.GT.U32.AND P0, PT, R251, R75, PT ;  /* 0x0000004bfb00720c */ /* 0x000fe20003f04070 */
[--C-:B------:R-:W-:Y:S01]  /*1be00*/  @!P2 IMAD.IADD R74, R74, 0x1, -R251.reuse ;  /* 0x000000014a4aa824 */ /* 0x100fe200078e0afb */
[----:B------:R-:W-:Y:S01]  /*1be10*/  @!P5 IADD3 R76, -R76, RZ, RZ ;  /* 0x000000ff4c4cd210 */ /* 0x000fe20007ffe1ff */
[----:B------:R-:W-:Y:S01]  /*1be20*/  @!P3 IMAD.IADD R72, R72, 0x1, -R251 ;  /* 0x000000014848b824 */ /* 0x000fe200078e0afb */
[----:B------:R-:W-:-:S02]  /*1be30*/  @!P1 IADD3 R73, R73, -R251, RZ ;  /* 0x800000fb49499210 */ /* 0x000fc40007ffe0ff */
[C---:B------:R-:W-:Y:S02]  /*1be40*/  ISETP.GT.U32.AND P5, PT, R251.reuse, R69, PT ;  /* 0x00000045fb00720c */ /* 0x040fe40003fa4070 */
[C---:B------:R-:W-:Y:S02]  /*1be50*/  ISETP.GT.U32.AND P2, PT, R251.reuse, R67, PT ;  /* 0x00000043fb00720c */ /* 0x040fe40003f44070 */
[C---:B------:R-:W-:Y:S02]  /*1be60*/  ISETP.GT.U32.AND P1, PT, R251.reuse, R66, PT ;  /* 0x00000042fb00720c */ /* 0x040fe40003f24070 */
[----:B------:R-:W-:Y:S01]  /*1be70*/  ISETP.GT.U32.AND P3, PT, R251, R65, PT ;  /* 0x00000041fb00720c */ /* 0x000fe20003f64070 */
[----:B------:R-:W-:Y:S01]  /*1be80*/  @!P0 IMAD.IADD R75, R75, 0x1, -R251 ;  /* 0x000000014b4b8824 */ /* 0x000fe200078e0afb */
[----:B------:R-:W-:Y:S02]  /*1be90*/  ISETP.GT.U32.AND P0, PT, R251, R68, PT ;  /* 0x00000044fb00720c */ /* 0x000fe40003f04070 */
[----:B-1----:R-:W-:-:S03]  /*1bea0*/  IADD3 R188, R11, 0x1fc, RZ ;  /* 0x000001fc0bbc7810 */ /* 0x002fc60007ffe0ff */
[--C-:B------:R-:W-:Y:S02]  /*1beb0*/  @!P5 IMAD.IADD R69, R69, 0x1, -R251.reuse ;  /* 0x000000014545d824 */ /* 0x100fe400078e0afb */
[----:B------:R-:W-:Y:S01]  /*1bec0*/  @!P2 IADD3 R67, R67, -R251, RZ ;  /* 0x800000fb4343a210 */ /* 0x000fe20007ffe0ff */
[----:B------:R-:W-:Y:S01]  /*1bed0*/  STL [R1+0x5d9c], R188 ;  /* 0x005d9cbc01007387 */ /* 0x000fe20000100800 */
[--C-:B------:R-:W-:Y:S02]  /*1bee0*/  @!P1 IMAD.IADD R66, R66, 0x1, -R251.reuse ;  /* 0x0000000142429824 */ /* 0x100fe400078e0afb */
        /* <DEDUP_REMOVED lines=17> */
[----:B------:R-:W-:-:S04]  /*1c000*/  @!P6 IADD3 R70, R70, -R251, RZ ;  /* 0x800000fb4646e210 */ /* 0x000fc80007ffe0ff */
[C---:B------:R-:W-:Y:S02]  /*1c010*/  ISETP.GT.U32.AND P4, PT, R251.reuse, R70, PT ;  /* 0x00000046fb00720c */ /* 0x040fe40003f84070 */
[----:B------:R-:W-:-:S11]  /*1c020*/  ISETP.GT.U32.AND P6, PT, R251, R71, PT ;  /* 0x00000047fb00720c */ /* 0x000fd60003fc4070 */
[----:B------:R-:W-:Y:S02]  /*1c030*/  @!P4 IADD3 R70, R70, -R251, RZ ;  /* 0x800000fb4646c210 */ /* 0x000fe40007ffe0ff */
[----:B------:R-:W-:Y:S02]  /*1c040*/  ISETP.GE.AND P4, PT, R223, RZ, PT ;  /* 0x000000ffdf00720c */ /* 0x000fe40003f86270 */
[----:B------:R-:W3:Y:S01]  /*1c050*/  LDL R223, [R1+0x5f50] ;  /* 0x005f500001df7983 */ /* 0x000ee20000100800 */
[----:B------:R-:W-:Y:S01]  /*1c060*/  @!P6 IMAD.IADD R71, R71, 0x1, -R251 ;  /* 0x000000014747e824 */ /* 0x000fe200078e0afb */
[----:B------:R-:W-:Y:S01]  /*1c070*/  ISETP.GT.U32.AND P6, PT, R251, R64, PT ;  /* 0x00000040fb00720c */ /* 0x000fe20003fc4070 */
        /* <DEDUP_REMOVED lines=8> */
[----:B------:R-:W-:-:S04]  /*1c100*/  @!P6 IADD3 R64, R64, -R251, RZ ;  /* 0x800000fb4040e210 */ /* 0x000fc80007ffe0ff */
[--C-:B------:R-:W-:Y:S01]  /*1c110*/  @!P5 IMAD.IADD R68, R68, 0x1, -R251.reuse ;  /* 0x000000014444d824 */ /* 0x100fe200078e0afb */
[----:B------:R-:W-:Y:S02]  /*1c120*/  ISETP.GT.U32.AND P6, PT, R251, R64, PT ;  /* 0x00000040fb00720c */ /* 0x000fe40003fc4070 */
[----:B------:R-:W-:Y:S01]  /*1c130*/  @!P0 IADD3 R67, R67, -R251, RZ ;  /* 0x800000fb43438210 */ /* 0x000fe20007ffe0ff */
[--C-:B------:R-:W-:Y:S01]  /*1c140*/  @!P2 IMAD.IADD R66, R66, 0x1, -R251.reuse ;  /* 0x000000014242a824 */ /* 0x100fe200078e0afb */
[----:B------:R-:W-:Y:S01]  /*1c150*/  ISETP.GT.U32.AND P5, PT, R251, R62, PT ;  /* 0x0000003efb00720c */ /* 0x000fe20003fa4070 */
[----:B------:R-:W-:Y:S01]  /*1c160*/  @!P1 IMAD.IADD R65, R65, 0x1, -R251 ;  /* 0x0000000141419824 */ /* 0x000fe200078e0afb */
[C---:B------:R-:W-:Y:S02]  /*1c170*/  ISETP.GT.U32.AND P0, PT, R251.reuse, R61, PT ;  /* 0x0000003dfb00720c */ /* 0x040fe40003f04070 */
[C---:B------:R-:W-:Y:S02]  /*1c180*/  ISETP.GT.U32.AND P2, PT, R251.reuse, R60, PT ;  /* 0x0000003cfb00720c */ /* 0x040fe40003f44070 */
[----:B------:R-:W-:-:S03]  /*1c190*/  ISETP.GT.U32.AND P1, PT, R251, R59, PT ;  /* 0x0000003bfb00720c */ /* 0x000fc60003f24070 */
[----:B------:R-:W-:-:S04]  /*1c1a0*/  @!P6 IADD3 R64, R64, -R251, RZ ;  /* 0x800000fb4040e210 */ /* 0x000fc80007ffe0ff */
        /* <DEDUP_REMOVED lines=15> */
[----:B------:R-:W-:Y:S02]  /*1c2a0*/  @!P3 IADD3 R70, -R70, RZ, RZ ;  /* 0x000000ff4646b210 */ /* 0x000fe40007ffe1ff */
[C---:B------:R-:W-:Y:S02]  /*1c2b0*/  ISETP.GT.U32.AND P4, PT, R251.reuse, R69, PT ;  /* 0x00000045fb00720c */ /* 0x040fe40003f84070 */
[----:B------:R-:W-:-:S11]  /*1c2c0*/  ISETP.GT.U32.AND P3, PT, R251, R63, PT ;  /* 0x0000003ffb00720c */ /* 0x000fd60003f64070 */
[--C-:B------:R-:W-:Y:S02]  /*1c2d0*/  @!P4 IMAD.IADD R69, R69, 0x1, -R251.reuse ;  /* 0x000000014545c824 */ /* 0x100fe400078e0afb */
[----:B------:R-:W-:Y:S01]  /*1c2e0*/  @!P3 IMAD.IADD R63, R63, 0x1, -R251 ;  /* 0x000000013f3fb824 */ /* 0x000fe200078e0afb */
[C---:B------:R-:W-:Y:S01]  /*1c2f0*/  ISETP.GT.U32.AND P3, PT, R251.reuse, R58, PT ;  /* 0x0000003afb00720c */ /* 0x040fe20003f64070 */
[----:B------:R-:W-:Y:S01]  /*1c300*/  @!P5 IMAD.MOV R67, RZ, RZ, -R67 ;  /* 0x000000ffff43d224 */ /* 0x000fe200078e0a43 */
[C---:B------:R-:W-:Y:S01]  /*1c310*/  ISETP.GT.U32.AND P5, PT, R251.reuse, R61, PT ;  /* 0x0000003dfb00720c */ /* 0x040fe20003fa4070 */
[----:B------:R-:W-:Y:S01]  /*1c320*/  @!P0 IMAD.MOV R66, RZ, RZ, -R66 ;  /* 0x000000ffff428224 */ /* 0x000fe200078e0a42 */
[----:B------:R-:W-:-:S09]  /*1c330*/  ISETP.GT.U32.AND P0, PT, R251, R60, PT ;  /* 0x0000003cfb00720c */ /* 0x000fd20003f04070 */
[----:B------:R-:W-:Y:S01]  /*1c340*/  @!P3 IMAD.IADD R58, R58, 0x1, -R251 ;  /* 0x000000013a3ab824 */ /* 0x000fe200078e0afb */
[----:B------:R-:W-:Y:S02]  /*1c350*/  ISETP.GT.U32.AND P3, PT, R251, R63, PT ;  /* 0x0000003ffb00720c */ /* 0x000fe40003f64070 */
[----:B------:R-:W-:Y:S02]  /*1c360*/  ISETP.GE.AND P4, PT, R223, RZ, PT ;  /* 0x000000ffdf00720c */ /* 0x000fe40003f86270 */
[----:B------:R-:W3:Y:S11]  /*1c370*/  LDL R223, [R1+0x5f74] ;  /* 0x005f740001df7983 */ /* 0x000ef60000100800 */
[----:B------:R-:W-:Y:S01]  /*1c380*/  @!P4 IMAD.MOV R69, RZ, RZ, -R69 ;  /* 0x000000ffff45c224 */ /* 0x000fe200078e0a45 */
[C---:B------:R-:W-:Y:S01]  /*1c390*/  ISETP.GT.U32.AND P4, PT, R251.reuse, R62, PT ;  /* 0x0000003efb00720c */ /* 0x040fe20003f84070 */
[----:B------:R-:W-:Y:S01]  /*1c3a0*/  @!P1 IMAD.MOV R64, RZ, RZ, -R64 ;  /* 0x000000ffff409224 */ /* 0x000fe200078e0a40 */
[----:B------:R-:W-:Y:S01]  /*1c3b0*/  ISETP.GT.U32.AND P1, PT, R251, R57, PT ;  /* 0x00000039fb00720c */ /* 0x000fe20003f24070 */
[--C-:B------:R-:W-:Y:S01]  /*1c3c0*/  @!P3 IMAD.IADD R63, R63, 0x1, -R251.reuse ;  /* 0x000000013f3fb824 */ /* 0x100fe200078e0afb */
[----:B------:R-:W-:Y:S01]  /*1c3d0*/  ISETP.GT.U32.AND P3, PT, R251, R56, PT ;  /* 0x00000038fb00720c */ /* 0x000fe20003f64070 */
[--C-:B------:R-:W-:Y:S01]  /*1c3e0*/  @!P5 IMAD.IADD R61, R61, 0x1, -R251.reuse ;  /* 0x000000013d3dd824 */ /* 0x100fe200078e0afb */
[C---:B------:R-:W-:Y:S01]  /*1c3f0*/  ISETP.GT.U32.AND P5, PT, R251.reuse, R54, PT ;  /* 0x00000036fb00720c */ /* 0x040fe20003fa4070 */
[----:B------:R-:W-:Y:S01]  /*1c400*/  @!P0 IMAD.IADD R60, R60, 0x1, -R251 ;  /* 0x000000013c3c8824 */ /* 0x000fe200078e0afb */
[----:B------:R-:W-:-:S05]  /*1c410*/  ISETP.GT.U32.AND P0, PT, R251, R53, PT ;  /* 0x00000035fb00720c */ /* 0x000fca0003f04070 */
[----:B------:R-:W-:Y:S02]  /*1c420*/  @!P4 IADD3 R62, R62, -R251, RZ ;  /* 0x800000fb3e3ec210 */ /* 0x000fe40007ffe0ff */
[----:B------:R-:W-:Y:S01]  /*1c430*/  ISETP.GT.U32.AND P4, PT, R251, R55, PT ;  /* 0x00000037fb00720c */ /* 0x000fe20003f84070 */
[--C-:B------:R-:W-:Y:S01]  /*1c440*/  @!P1 IMAD.IADD R57, R57, 0x1, -R251.reuse ;  /* 0x0000000139399824 */ /* 0x100fe200078e0afb */
[-C--:B------:R-:W-:Y:S02]  /*1c450*/  @!P3 IADD3 R56, R56, -R251.reuse, RZ ;  /* 0x800000fb3838b210 */ /* 0x080fe40007ffe0ff */
[----:B------:R-:W-:Y:S02]  /*1c460*/  @!P5 IMAD.IADD R54, R54, 0x1, -R251 ;  /* 0x000000013636d824 */ /* 0x000fe400078e0afb */
[----:B------:R-:W-:-:S07]  /*1c470*/  @!P0 IADD3 R53, R53, -R251, RZ ;  /* 0x800000fb35358210 */ /* 0x000fce0007ffe0ff */
        /* <DEDUP_REMOVED lines=12> */
[----:B------:R-:W-:Y:S02]  /*1c540*/  @!P2 IADD3 R65, -R65, RZ, RZ ;  /* 0x000000ff4141a210 */ /* 0x000fe40007ffe1ff */
[C---:B------:R-:W-:Y:S02]  /*1c550*/  ISETP.GT.U32.AND P2, PT, R251.reuse, R59, PT ;  /* 0x0000003bfb00720c */ /* 0x040fe40003f44070 */
[----:B------:R-:W-:-:S11]  /*1c560*/  ISETP.GT.U32.AND P6, PT, R251, R58, PT ;  /* 0x0000003afb00720c */ /* 0x000fd60003fc4070 */
[----:B------:R-:W-:Y:S02]  /*1c570*/  @!P2 IADD3 R59, R59, -R251, RZ ;  /* 0x800000fb3b3ba210 */ /* 0x000fe40007ffe0ff */
[----:B------:R-:W-:Y:S01]  /*1c580*/  @!P6 IMAD.IADD R58, R58, 0x1, -R251 ;  /* 0x000000013a3ae824 */ /* 0x000fe200078e0afb */
[C---:B------:R-:W-:Y:S01]  /*1c590*/  ISETP.GT.U32.AND P2, PT, R251.reuse, R52, PT ;  /* 0x00000034fb00720c */ /* 0x040fe20003f44070 */
[----:B------:R-:W-:Y:S01]  /*1c5a0*/  @!P3 IMAD.MOV R61, RZ, RZ, -R61 ;  /* 0x000000ffff3db224 */ /* 0x000fe200078e0a3d */
[----:B------:R-:W-:Y:S01]  /*1c5b0*/  @!P1 IADD3 R62, -R62, RZ, RZ ;  /* 0x000000ff3e3e9210 */ /* 0x000fe20007ffe1ff */
[----:B------:R-:W-:Y:S01]  /*1c5c0*/  @!P4 IMAD.MOV R60, RZ, RZ, -R60 ;  /* 0x000000ffff3cc224 */ /* 0x000fe200078e0a3c */
[C---:B------:R-:W-:Y:S02]  /*1c5d0*/  ISETP.GT.U32.AND P1, PT, R251.reuse, R56, PT ;  /* 0x00000038fb00720c */ /* 0x040fe40003f24070 */
[C---:B------:R-:W-:Y:S02]  /*1c5e0*/  ISETP.GT.U32.AND P3, PT, R251.reuse, R55, PT ;  /* 0x00000037fb00720c */ /* 0x040fe40003f64070 */
[----:B------:R-:W-:-:S05]  /*1c5f0*/  ISETP.GT.U32.AND P4, PT, R251, R54, PT ;  /* 0x00000036fb00720c */ /* 0x000fca0003f84070 */
[--C-:B------:R-:W-:Y:S01]  /*1c600*/  @!P2 IMAD.IADD R52, R52, 0x1, -R251.reuse ;  /* 0x000000013434a824 */ /* 0x100fe200078e0afb */
[----:B------:R-:W-:Y:S02]  /*1c610*/  ISETP.GE.AND P6, PT, R223, RZ, PT ;  /* 0x000000ffdf00720c */ /* 0x000fe40003fc6270 */
[----:B------:R-:W3:Y:S01]  /*1c620*/  LDL R223, [R1+0x5f88] ;  /* 0x005f880001df7983 */ /* 0x000ee20000100800 */
[----:B------:R-:W-:Y:S01]  /*1c630*/  ISETP.GT.U32.AND P2, PT, R251, R57, PT ;  /* 0x00000039fb00720c */ /* 0x000fe20003f44070 */
[----:B------:R-:W-:Y:S01]  /*1c640*/  @!P0 IMAD.MOV R58, RZ, RZ, -R58 ;  /* 0x000000ffff3a8224 */ /* 0x000fe200078e0a3a */
[----:B------:R-:W-:Y:S01]  /*1c650*/  @!P1 IADD3 R56, R56, -R251, RZ ;  /* 0x800000fb38389210 */ /* 0x000fe20007ffe0ff */
[--C-:B------:R-:W-:Y:S01]  /*1c660*/  @!P3 IMAD.IADD R55, R55, 0x1, -R251.reuse ;  /* 0x000000013737b824 */ /* 0x100fe200078e0afb */
[C---:B------:R-:W-:Y:S01]  /*1c670*/  ISETP.GT.U32.AND P0, PT, R251.reuse, R51, PT ;  /* 0x00000033fb00720c */ /* 0x040fe20003f04070 */
[----:B------:R-:W-:Y:S01]  /*1c680*/  @!P4 IMAD.IADD R54, R54, 0x1, -R251 ;  /* 0x000000013636c824 */ /* 0x000fe200078e0afb */
[----:B------:R-:W-:-:S02]  /*1c690*/  ISETP.GT.U32.AND P1, PT, R251, R49, PT ;  /* 0x00000031fb00720c */ /* 0x000fc40003f24070 */
[C---:B------:R-:W-:Y:S02]  /*1c6a0*/  ISETP.GT.U32.AND P3, PT, R251.reuse, R48, PT ;  /* 0x00000030fb00720c */ /* 0x040fe40003f64070 */
[----:B------:R-:W-:-:S03]  /*1c6b0*/  ISETP.GT.U32.AND P4, PT, R251, R47, PT ;  /* 0x0000002ffb00720c */ /* 0x000fc60003f84070 */
[--C-:B------:R-:W-:Y:S01]  /*1c6c0*/  @!P2 IMAD.IADD R57, R57, 0x1, -R251.reuse ;  /* 0x000000013939a824 */ /* 0x100fe200078e0afb */
[----:B------:R-:W-:Y:S02]  /*1c6d0*/  ISETP.GT.U32.AND P2, PT, R251, R50, PT ;  /* 0x00000032fb00720c */ /* 0x000fe40003f44070 */
[----:B------:R-:W-:Y:S01]  /*1c6e0*/  IADD3 R187, R11, 0x1fd, RZ ;  /* 0x000001fd0bbb7810 */ /* 0x000fe20007ffe0ff */
[--C-:B------:R-:W-:Y:S02]  /*1c6f0*/  @!P0 IMAD.IADD R51, R51, 0x1, -R251.reuse ;  /* 0x0000000133338824 */ /* 0x100fe400078e0afb */
[--C-:B------:R-:W-:Y:S02]  /*1c700*/  @!P1 IMAD.IADD R49, R49, 0x1, -R251.reuse ;  /* 0x0000000131319824 */ /* 0x100fe400078e0afb */
[----:B------:R-:W-:Y:S01]  /*1c710*/  @!P3 IMAD.IADD R48, R48, 0x1, -R251 ;  /* 0x000000013030b824 */ /* 0x000fe200078e0afb */
[----:B------:R-:W-:Y:S01]  /*1c720*/  STL [R1+0x5d90], R187 ;  /* 0x005d90bb01007387 */ /* 0x000fe20000100800 */
        /* <DEDUP_REMOVED lines=18> */
[----:B------:R-:W-:Y:S01]  /*1c850*/  ISETP.GT.U32.AND P5, PT, R251, R46, PT ;  /* 0x0000002efb00720c */ /* 0x000fe20003fa4070 */
[----:B------:R-:W-:Y:S01]  /*1c860*/  @!P2 IMAD.MOV R55, RZ, RZ, -R55 ;  /* 0x000000ffff37a224 */ /* 0x000fe200078e0a37 */
[----:B------:R-:W-:Y:S01]  /*1c870*/  @!P0 IADD3 R56, -R56, RZ, RZ ;  /* 0x000000ff38388210 */ /* 0x000fe20007ffe1ff */
[----:B------:R-:W-:Y:S01]  /*1c880*/  @!P1 IMAD.MOV R54, RZ, RZ, -R54 ;  /* 0x000000ffff369224 */ /* 0x000fe200078e0a36 */
[----:B------:R-:W-:Y:S02]  /*1c890*/  @!P3 IADD3 R53, -R53, RZ, RZ ;  /* 0x000000ff3535b210 */ /* 0x000fe40007ffe1ff */
[C---:B------:R-:W-:Y:S02]  /*1c8a0*/  ISETP.GT.U32.AND P0, PT, R251.reuse, R50, PT ;  /* 0x00000032fb00720c */ /* 0x040fe40003f04070 */
[----:B------:R-:W-:-:S02]  /*1c8b0*/  ISETP.GT.U32.AND P2, PT, R251, R49, PT ;  /* 0x00000031fb00720c */ /* 0x000fc40003f44070 */
[C---:B------:R-:W-:Y:S02]  /*1c8c0*/  ISETP.GT.U32.AND P1, PT, R251.reuse, R48, PT ;  /* 0x00000030fb00720c */ /* 0x040fe40003f24070 */
[----:B------:R-:W-:Y:S02]  /*1c8d0*/  ISETP.GT.U32.AND P3, PT, R251, R47, PT ;  /* 0x0000002ffb00720c */ /* 0x000fe40003f64070 */
[----:B------:R-:W-:Y:S02]  /*1c8e0*/  ISETP.GE.AND P6, PT, R223, RZ, PT ;  /* 0x000000ffdf00720c */ /* 0x000fe40003fc6270 */
[----:B------:R-:W3:Y:S01]  /*1c8f0*/  LDL R223, [R1+0x5f9c] ;  /* 0x005f9c0001df7983 */ /* 0x000ee20000100800 */
[--C-:B------:R-:W-:Y:S02]  /*1c900*/  @!P5 IMAD.IADD R46, R46, 0x1, -R251.reuse ;  /* 0x000000012e2ed824 */ /* 0x100fe400078e0afb */
[----:B------:R-:W-:Y:S02]  /*1c910*/  @!P0 IADD3 R50, R50, -R251, RZ ;  /* 0x800000fb32328210 */ /* 0x000fe40007ffe0ff */
[----:B------:R-:W-:-:S04]  /*1c920*/  @!P2 IMAD.IADD R49, R49, 0x1, -R251 ;  /* 0x000000013131a824 */ /* 0x000fc800078e0afb */
[----:B------:R-:W-:Y:S01]  /*1c930*/  @!P3 IADD3 R47, R47, -R251, RZ ;  /* 0x800000fb2f2fb210 */ /* 0x000fe20007ffe0ff */
[----:B------:R-:W-:Y:S01]  /*1c940*/  @!P1 IMAD.IADD R48, R48, 0x1, -R251 ;  /* 0x0000000130309824 */ /* 0x000fe200078e0afb */
[C---:B------:R-:W-:Y:S02]  /*1c950*/  ISETP.GT.U32.AND P0, PT, R251.reuse, R44, PT ;  /* 0x0000002cfb00720c */ /* 0x040fe40003f04070 */
[C---:B------:R-:W-:Y:S02]  /*1c960*/  ISETP.GT.U32.AND P2, PT, R251.reuse, R43, PT ;  /* 0x0000002bfb00720c */ /* 0x040fe40003f44070 */
[C---:B------:R-:W-:Y:S01]  /*1c970*/  ISETP.GT.U32.AND P1, PT, R251.reuse, R42, PT ;  /* 0x0000002afb00720c */ /* 0x040fe20003f24070 */
[----:B------:R-:W-:Y:S01]  /*1c980*/  @!P6 IMAD.MOV R57, RZ, RZ, -R57 ;  /* 0x000000ffff39e224 */ /* 0x000fe200078e0a39 */
[C---:B------:R-:W-:Y:S02]  /*1c990*/  ISETP.GT.U32.AND P6, PT, R251.reuse, R46, PT ;  /* 0x0000002efb00720c */ /* 0x040fe40003fc4070 */
[----:B------:R-:W-:-:S05]  /*1c9a0*/  ISETP.GT.U32.AND P3, PT, R251, R41, PT ;  /* 0x00000029fb00720c */ /* 0x000fca0003f64070 */
[-C--:B------:R-:W-:Y:S02]  /*1c9b0*/  @!P0 IADD3 R44, R44, -R251.reuse, RZ ;  /* 0x800000fb2c2c8210 */ /* 0x080fe40007ffe0ff */
        /* <DEDUP_REMOVED lines=18> */
[----:B------:R-:W-:Y:S01]  /*1cae0*/  @!P4 IMAD.IADD R45, R45, 0x1, -R251 ;  /* 0x000000012d2dc824 */ /* 0x000fe200078e0afb */
[C---:B------:R-:W-:Y:S01]  /*1caf0*/  ISETP.GT.U32.AND P4, PT, R251.reuse, R40, PT ;  /* 0x00000028fb00720c */ /* 0x040fe20003f84070 */
[----:B------:R-:W-:Y:S01]  /*1cb00*/  @!P0 IMAD.MOV R49, RZ, RZ, -R49 ;  /* 0x000000ffff318224 */ /* 0x000fe200078e0a31 */
[----:B------:R-:W-:Y:S02]  /*1cb10*/  @!P2 IADD3 R48, -R48, RZ, RZ ;  /* 0x000000ff3030a210 */ /* 0x000fe40007ffe1ff */
[C---:B------:R-:W-:Y:S02]  /*1cb20*/  ISETP.GT.U32.AND P0, PT, R251.reuse, R43, PT ;  /* 0x0000002bfb00720c */ /* 0x040fe40003f04070 */
[----:B------:R-:W-:-:S07]  /*1cb30*/  ISETP.GT.U32.AND P2, PT, R251, R42, PT ;  /* 0x0000002afb00720c */ /* 0x000fce0003f44070 */
[----:B------:R-:W-:Y:S01]  /*1cb40*/  @!P4 IMAD.IADD R40, R40, 0x1, -R251 ;  /* 0x000000012828c824 */ /* 0x000fe200078e0afb */
[----:B------:R-:W-:Y:S02]  /*1cb50*/  ISETP.GT.U32.AND P4, PT, R251, R45, PT ;  /* 0x0000002dfb00720c */ /* 0x000fe40003f84070 */
[----:B------:R-:W-:Y:S02]  /*1cb60*/  ISETP.GE.AND P5, PT, R223, RZ, PT ;  /* 0x000000ffdf00720c */ /* 0x000fe40003fa6270 */
[----:B------:R-:W3:Y:S11]  /*1cb70*/  LDL R223, [R1+0x5fb8] ;  /* 0x005fb80001df7983 */ /* 0x000ef60000100800 */
[----:B------:R-:W-:-:S02]  /*1cb80*/  @!P5 IADD3 R51, -R51, RZ, RZ ;  /* 0x000000ff3333d210 */ /* 0x000fc40007ffe1ff */
[----:B------:R-:W-:Y:S01]  /*1cb90*/  ISETP.GT.U32.AND P5, PT, R251, R44, PT ;  /* 0x0000002cfb00720c */ /* 0x000fe20003fa4070 */
[----:B------:R-:W-:Y:S01]  /*1cba0*/  @!P3 IMAD.MOV R46, RZ, RZ, -R46 ;  /* 0x000000ffff2eb224 */ /* 0x000fe200078e0a2e */
[-C--:B------:R-:W-:Y:S01]  /*1cbb0*/  @!P4 IADD3 R45, R45, -R251.reuse, RZ ;  /* 0x800000fb2d2dc210 */ /* 0x080fe20007ffe0ff */
        /* <DEDUP_REMOVED lines=26> */
[----:B------:R-:W-:Y:S01]  /*1cd60*/  @!P5 IADD3 R42, -R42, RZ, RZ ;  /* 0x000000ff2a2ad210 */ /* 0x000fe20007ffe1ff */
[----:B------:R-:W-:Y:S01]  /*1cd70*/  @!P3 IMAD.MOV R44, RZ, RZ, -R44 ;  /* 0x000000ffff2cb224 */ /* 0x000fe200078e0a2c */
[C---:B------:R-:W-:Y:S01]  /*1cd80*/  ISETP.GT.U32.AND P3, PT, R251.reuse, R38, PT ;  /* 0x00000026fb00720c */ /* 0x040fe20003f64070 */
[----:B------:R-:W-:Y:S01]  /*1cd90*/  @!P4 IMAD.MOV R43, RZ, RZ, -R43 ;  /* 0x000000ffff2bc224 */ /* 0x000fe200078e0a2b */
[C---:B------:R-:W-:Y:S02]  /*1cda0*/  ISETP.GT.U32.AND P4, PT, R251.reuse, R37, PT ;  /* 0x00000025fb00720c */ /* 0x040fe40003f84070 */
[----:B------:R-:W-:Y:S02]  /*1cdb0*/  ISETP.GT.U32.AND P5, PT, R251, R36, PT ;  /* 0x00000024fb00720c */ /* 0x000fe40003fa4070 */
[----:B------:R-:W-:Y:S02]  /*1cdc0*/  ISETP.GE.AND P1, PT, R223, RZ, PT ;  /* 0x000000ffdf00720c */ /* 0x000fe40003f26270 */
[----:B------:R-:W3:Y:S11]  /*1cdd0*/  LDL R223, [R1+0x5fe0] ;  /* 0x005fe00001df7983 */ /* 0x000ef60000100800 */
[----:B------:R-:W-:-:S02]  /*1cde0*/  @!P1 IADD3 R45, -R45, RZ, RZ ;  /* 0x000000ff2d2d9210 */ /* 0x000fc40007ffe1ff */
[C---:B------:R-:W-:Y:S01]  /*1cdf0*/  ISETP.GT.U32.AND P1, PT, R251.reuse, R39, PT ;  /* 0x00000027fb00720c */ /* 0x040fe20003f24070 */
[----:B------:R-:W-:Y:S01]  /*1ce00*/  @!P2 IMAD.MOV R40, RZ, RZ, -R40 ;  /* 0x000000ffff28a224 */ /* 0x000fe200078e0a28 */
[----:B------:R-:W-:Y:S01]  /*1ce10*/  @!P5 IADD3 R36, R36, -R251, RZ ;  /* 0x800000fb2424d210 */ /* 0x000fe20007ffe0ff */
[--C-:B------:R-:W-:Y:S01]  /*1ce20*/  @!P3 IMAD.IADD R38, R38, 0x1, -R251.reuse ;  /* 0x000000012626b824 */ /* 0x100fe200078e0afb */
[----:B------:R-:W-:Y:S01]  /*1ce30*/  ISETP.GT.U32.AND P2, PT, R251, R33, PT ;  /* 0x00000021fb00720c */ /* 0x000fe20003f44070 */
[----:B------:R-:W-:Y:S01]  /*1ce40*/  @!P4 IMAD.IADD R37, R37, 0x1, -R251 ;  /* 0x000000012525c824 */ /* 0x000fe200078e0afb */
[C---:B------:R-:W-:Y:S02]  /*1ce50*/  ISETP.GT.U32.AND P3, PT, R251.reuse, R31, PT ;  /* 0x0000001ffb00720c */ /* 0x040fe40003f64070 */
[C---:B------:R-:W-:Y:S02]  /*1ce60*/  ISETP.GT.U32.AND P4, PT, R251.reuse, R30, PT ;  /* 0x0000001efb00720c */ /* 0x040fe40003f84070 */
        /* <DEDUP_REMOVED lines=8> */
[----:B------:R-:W-:-:S02]  /*1cef0*/  @!P5 IMAD.IADD R29, R29, 0x1, -R251 ;  /* 0x000000011d1dd824 */ /* 0x000fc400078e0afb */
[----:B------:R-:W-:Y:S01]  /*1cf00*/  @!P6 IMAD.MOV R50, RZ, RZ, -R50 ;  /* 0x000000ffff32e224 */ /* 0x000fe200078e0a32 */
[----:B------:R-:W3:Y:S02]  /*1cf10*/  LDL R211, [R1+0x6034] ;  /* 0x0060340001d37983 */ /* 0x000ee40000100800 */
        /* <DEDUP_REMOVED lines=11> */
[----:B------:R-:W-:-:S13]  /*1cfd0*/  ISETP.GT.U32.AND P6, PT, R251, R41, PT ;  /* 0x00000029fb00720c */ /* 0x000fda0003fc4070 */
[----:B------:R-:W-:Y:S01]  /*1cfe0*/  @!P6 IMAD.IADD R41, R41, 0x1, -R251 ;  /* 0x000000012929e824 */ /* 0x000fe200078e0afb */
[----:B------:R-:W-:-:S03]  /*1cff0*/  ISETP.GT.U32.AND P6, PT, R251, R34, PT ;  /* 0x00000022fb00720c */ /* 0x000fc60003fc4070 */
[----:B------:R-:W-:-:S10]  /*1d000*/  @!P0 IMAD.MOV R41, RZ, RZ, -R41 ;  /* 0x000000ffff298224 */ /* 0x000fd400078e0a29 */
[----:B------:R-:W-:Y:S01]  /*1d010*/  @!P6 IMAD.IADD R34, R34, 0x1, -R251 ;  /* 0x000000012222e824 */ /* 0x000fe200078e0afb */
[----:B------:R-:W-:-:S04]  /*1d020*/  ISETP.GT.U32.AND P6, PT, R251, R35, PT ;  /* 0x00000023fb00720c */ /* 0x000fc80003fc4070 */
[----:B------:R-:W-:-:S09]  /*1d030*/  ISETP.GT.U32.AND P0, PT, R251, R34, PT ;  /* 0x00000022fb00720c */ /* 0x000fd20003f04070 */
[----:B------:R-:W-:Y:S01]  /*1d040*/  @!P6 IMAD.IADD R35, R35, 0x1, -R251 ;  /* 0x000000012323e824 */ /* 0x000fe200078e0afb */
[----:B------:R-:W-:-:S03]  /*1d050*/  ISETP.GT.U32.AND P6, PT, R251, R28, PT ;  /* 0x0000001cfb00720c */ /* 0x000fc60003fc4070 */
[----:B------:R-:W-:Y:S01]  /*1d060*/  @!P0 IMAD.IADD R34, R34, 0x1, -R251 ;  /* 0x0000000122228824 */ /* 0x000fe200078e0afb */
[----:B------:R-:W-:Y:S02]  /*1d070*/  ISETP.GE.AND P0, PT, R223, RZ, PT ;  /* 0x000000ffdf00720c */ /* 0x000fe40003f06270 */
[----:B------:R-:W3:Y:S01]  /*1d080*/  LDL R223, [R1+0x5ffc] ;  /* 0x005ffc0001df7983 */ /* 0x000ee20000100800 */
[----:B------:R-:W-:Y:S01]  /*1d090*/  @!P2 IMAD.MOV R38, RZ, RZ, -R38 ;  /* 0x000000ffff26a224 */ /* 0x000fe200078e0a26 */
[----:B------:R-:W-:Y:S01]  /*1d0a0*/  @!P3 IADD3 R36, -R36, RZ, RZ ;  /* 0x000000ff2424b210 */ /* 0x000fe20007ffe1ff */
[----:B------:R-:W-:Y:S01]  /*1d0b0*/  @!P1 IMAD.MOV R37, RZ, RZ, -R37 ;  /* 0x000000ffff259224 */ /* 0x000fe200078e0a25 */
[----:B------:R-:W-:-:S03]  /*1d0c0*/  ISETP.GT.U32.AND P2, PT, R251, R32, PT ;  /* 0x00000020fb00720c */ /* 0x000fc60003f44070 */
[----:B------:R-:W-:Y:S01]  /*1d0d0*/  @!P6 IMAD.IADD R28, R28, 0x1, -R251 ;  /* 0x000000011c1ce824 */ /* 0x000fe200078e0afb */
[C---:B------:R-:W-:Y:S02]  /*1d0e0*/  ISETP.GT.U32.AND P1, PT, R251.reuse, R31, PT ;  /* 0x0000001ffb00720c */ /* 0x040fe40003f24070 */
[C---:B------:R-:W-:Y:S02]  /*1d0f0*/  ISETP.GT.U32.AND P3, PT, R251.reuse, R30, PT ;  /* 0x0000001efb00720c */ /* 0x040fe40003f64070 */
[C---:B------:R-:W-:Y:S01]  /*1d100*/  ISETP.GT.U32.AND P6, PT, R251.reuse, R29, PT ;  /* 0x0000001dfb00720c */ /* 0x040fe20003fc4070 */
[----:B------:R-:W-:Y:S01]  /*1d110*/  @!P4 IMAD.MOV R35, RZ, RZ, -R35 ;  /* 0x000000ffff23c224 */ /* 0x000fe200078e0a23 */
[----:B------:R-:W-:-:S03]  /*1d120*/  ISETP.GT.U32.AND P4, PT, R251, R28, PT ;  /* 0x0000001cfb00720c */ /* 0x000fc60003f84070 */
[----:B------:R-:W-:Y:S01]  /*1d130*/  @!P2 IMAD.IADD R32, R32, 0x1, -R251 ;  /* 0x000000012020a824 */ /* 0x000fe200078e0afb */
[----:B------:R-:W-:-:S03]  /*1d140*/  ISETP.GT.U32.AND P2, PT, R251, R26, PT ;  /* 0x0000001afb00720c */ /* 0x000fc60003f44070 */
[--C-:B------:R-:W-:Y:S01]  /*1d150*/  @!P1 IMAD.IADD R31, R31, 0x1, -R251.reuse ;  /* 0x000000011f1f9824 */ /* 0x100fe200078e0afb */
[----:B------:R-:W-:Y:S02]  /*1d160*/  ISETP.GT.U32.AND P1, PT, R251, R25, PT ;  /* 0x00000019fb00720c */ /* 0x000fe40003f24070 */
[----:B------:R-:W-:Y:S01]  /*1d170*/  @!P3 IADD3 R30, R30, -R251, RZ ;  /* 0x800000fb1e1eb210 */ /* 0x000fe20007ffe0ff */
[--C-:B------:R-:W-:Y:S01]  /*1d180*/  @!P6 IMAD.IADD R29, R29, 0x1, -R251.reuse ;  /* 0x000000011d1de824 */ /* 0x100fe200078e0afb */
[C---:B------:R-:W-:Y:S02]  /*1d190*/  ISETP.GT.U32.AND P3, PT, R251.reuse, R24, PT ;  /* 0x00000018fb00720c */ /* 0x040fe40003f64070 */
[----:B------:R-:W-:Y:S01]  /*1d1a0*/  ISETP.GT.U32.AND P6, PT, R251, R23, PT ;  /* 0x00000017fb00720c */ /* 0x000fe20003fc4070 */
[--C-:B------:R-:W-:Y:S02]  /*1d1b0*/  @!P4 IMAD.IADD R28, R28, 0x1, -R251.reuse ;  /* 0x000000011c1cc824 */ /* 0x100fe400078e0afb */
[----:B------:R-:W-:-:S04]  /*1d1c0*/  @!P2 IMAD.IADD R26, R26, 0x1, -R251 ;  /* 0x000000011a1aa824 */ /* 0x000fc800078e0afb */
        /* <DEDUP_REMOVED lines=17> */
[-C--:B------:R-:W-:Y:S02]  /*1d2e0*/  @!P0 IADD3 R33, R33, -R251.reuse, RZ ;  /* 0x800000fb21218210 */ /* 0x080fe40007ffe0ff */
[----:B------:R-:W-:Y:S02]  /*1d2f0*/  @!P5 IADD3 R27, R27, -R251, RZ ;  /* 0x800000fb1b1bd210 */ /* 0x000fe40007ffe0ff */
[----:B------:R-:W-:Y:S01]  /*1d300*/  ISETP.GT.U32.AND P5, PT, R251, R22, PT ;  /* 0x00000016fb00720c */ /* 0x000fe20003fa4070 */
[----:B------:R-:W-:Y:S01]  /*1d310*/  @!P4 IMAD.MOV R32, RZ, RZ, -R32 ;  /* 0x000000ffff20c224 */ /* 0x000fe200078e0a20 */
[----:B------:R-:W-:Y:S01]  /*1d320*/  @!P2 IADD3 R31, -R31, RZ, RZ ;  /* 0x000000ff1f1fa210 */ /* 0x000fe20007ffe1ff */
[----:B------:R-:W-:Y:S01]  /*1d330*/  @!P1 IMAD.MOV R30, RZ, RZ, -R30 ;  /* 0x000000ffff1e9224 */ /* 0x000fe200078e0a1e */
[C---:B------:R-:W-:Y:S02]  /*1d340*/  ISETP.GT.U32.AND P4, PT, R251.reuse, R26, PT ;  /* 0x0000001afb00720c */ /* 0x040fe40003f84070 */
[----:B------:R-:W-:-:S02]  /*1d350*/  ISETP.GT.U32.AND P2, PT, R251, R25, PT ;  /* 0x00000019fb00720c */ /* 0x000fc40003f44070 */
[----:B------:R-:W-:Y:S02]  /*1d360*/  ISETP.GT.U32.AND P1, PT, R251, R24, PT ;  /* 0x00000018fb00720c */ /* 0x000fe40003f24070 */
[----:B------:R-:W-:-:S03]  /*1d370*/  ISETP.GE.AND P0, PT, R223, RZ, PT ;  /* 0x000000ffdf00720c */ /* 0x000fc60003f06270 */
[----:B------:R-:W-:-:S10]  /*1d380*/  @!P5 IADD3 R22, R22, -R251, RZ ;  /* 0x800000fb1616d210 */ /* 0x000fd40007ffe0ff */
[----:B------:R-:W-:Y:S01]  /*1d390*/  @!P0 IMAD.MOV R33, RZ, RZ, -R33 ;  /* 0x000000ffff218224 */ /* 0x000fe200078e0a21 */
[----:B------:R-:W-:Y:S01]  /*1d3a0*/  ISETP.GT.U32.AND P0, PT, R251, R27, PT ;  /* 0x0000001bfb00720c */ /* 0x000fe20003f04070 */
[----:B------:R-:W-:Y:S01]  /*1d3b0*/  @!P3 IMAD.MOV R29, RZ, RZ, -R29 ;  /* 0x000000ffff1db224 */ /* 0x000fe200078e0a1d */
[----:B------:R-:W-:Y:S01]  /*1d3c0*/  @!P6 IADD3 R28, -R28, RZ, RZ ;  /* 0x000000ff1c1ce210 */ /* 0x000fe20007ffe1ff */
[--C-:B------:R-:W-:Y:S01]  /*1d3d0*/  @!P4 IMAD.IADD R26, R26, 0x1, -R251.reuse ;  /* 0x000000011a1ac824 */ /* 0x100fe200078e0afb */
[----:B------:R-:W-:Y:S01]  /*1d3e0*/  @!P2 IADD3 R25, R25, -R251, RZ ;  /* 0x800000fb1919a210 */ /* 0x000fe20007ffe0ff */
[----:B------:R-:W-:Y:S01]  /*1d3f0*/  @!P1 IMAD.IADD R24, R24, 0x1, -R251 ;  /* 0x0000000118189824 */ /* 0x000fe200078e0afb */
[C---:B------:R-:W-:Y:S02]  /*1d400*/  ISETP.GT.U32.AND P3, PT, R251.reuse, R22, PT ;  /* 0x00000016fb00720c */ /* 0x040fe40003f64070 */
[C---:B------:R-:W-:Y:S02]  /*1d410*/  ISETP.GT.U32.AND P6, PT, R251.reuse, R21, PT ;  /* 0x00000015fb00720c */ /* 0x040fe40003fc4070 */
[----:B------:R-:W-:-:S02]  /*1d420*/  ISETP.GT.U32.AND P4, PT, R251, R19, PT ;  /* 0x00000013fb00720c */ /* 0x000fc40003f84070 */
[----:B------:R-:W-:Y:S01]  /*1d430*/  ISETP.GT.U32.AND P2, PT, R251, R18, PT ;  /* 0x00000012fb00720c */ /* 0x000fe20003f44070 */
[----:B------:R-:W-:Y:S01]  /*1d440*/  @!P0 IMAD.IADD R27, R27, 0x1, -R251 ;  /* 0x000000011b1b8824 */ /* 0x000fe200078e0afb */
[C---:B------:R-:W-:Y:S02]  /*1d450*/  ISETP.GT.U32.AND P0, PT, R251.reuse, R20, PT ;  /* 0x00000014fb00720c */ /* 0x040fe40003f04070 */
[----:B------:R-:W-:-:S03]  /*1d460*/  ISETP.GT.U32.AND P1, PT, R251, R17, PT ;  /* 0x00000011fb00720c */ /* 0x000fc60003f24070 */
[-C--:B------:R-:W-:Y:S02]  /*1d470*/  @!P3 IADD3 R22, R22, -R251.reuse, RZ ;  /* 0x800000fb1616b210 */ /* 0x080fe40007ffe0ff */
[--C-:B------:R-:W-:Y:S01]  /*1d480*/  @!P6 IMAD.IADD R21, R21, 0x1, -R251.reuse ;  /* 0x000000011515e824 */ /* 0x100fe200078e0afb */
[----:B------:R-:W-:Y:S02]  /*1d490*/  ISETP.GE.AND P3, PT, R211, RZ, PT ;  /* 0x000000ffd300720c */ /* 0x000fe40003f66270 */
[----:B------:R-:W-:Y:S01]  /*1d4a0*/  @!P4 IADD3 R19, R19, -R251, RZ ;  /* 0x800000fb1313c210 */ /* 0x000fe20007ffe0ff */
[--C-:B------:R-:W-:Y:S01]  /*1d4b0*/  @!P2 IMAD.IADD R18, R18, 0x1, -R251.reuse ;  /* 0x000000011212a824 */ /* 0x100fe200078e0afb */
[----:B------:R-:W3:Y:S01]  /*1d4c0*/  LDL R211, [R1+0x6038] ;  /* 0x0060380001d37983 */ /* 0x000ee20000100800 */
[--C-:B------:R-:W-:Y:S02]  /*1d4d0*/  @!P0 IMAD.IADD R20, R20, 0x1, -R251.reuse ;  /* 0x0000000114148824 */ /* 0x100fe400078e0afb */
[----:B------:R-:W-:Y:S01]  /*1d4e0*/  @!P1 IMAD.IADD R17, R17, 0x1, -R251 ;  /* 0x0000000111119824 */ /* 0x000fe200078e0afb */
[----:B------:R-:W-:-:S02]  /*1d4f0*/  IADD3 R184, R11, 0x1ff, RZ ;  /* 0x000001ff0bb87810 */ /* 0x000fc40007ffe0ff */
        /* <DEDUP_REMOVED lines=9> */
[----:B------:R-:W2:Y:S04]  /*1d590*/  LDL R230, [R1+0x604c] ;  /* 0x00604c0001e67983 */ /* 0x000ea80000100800 */
[----:B------:R-:W2:Y:S01]  /*1d5a0*/  LDL.LU R11, [R1+0x639c] ;  /* 0x00639c00010b7983 */ /* 0x000ea20000300800 */
[----:B------:R-:W-:Y:S01]  /*1d5b0*/  @!P4 IMAD.MOV R24, RZ, RZ, -R24 ;  /* 0x000000ffff18c224 */ /* 0x000fe200078e0a18 */
[----:B------:R-:W-:Y:S02]  /*1d5c0*/  ISETP.GT.U32.AND P4, PT, R251, R18, PT ;  /* 0x00000012fb00720c */ /* 0x000fe40003f84070 */
[----:B------:R-:W-:Y:S02]  /*1d5d0*/  @!P0 IADD3 R25, -R25, RZ, RZ ;  /* 0x000000ff19198210 */ /* 0x000fe40007ffe1ff */
[----:B------:R-:W-:-:S09]  /*1d5e0*/  ISETP.GT.U32.AND P0, PT, R251, R19, PT ;  /* 0x00000013fb00720c */ /* 0x000fd20003f04070 */
[----:B------:R-:W-:Y:S01]  /*1d5f0*/  @!P4 IMAD.IADD R18, R18, 0x1, -R251 ;  /* 0x000000011212c824 */ /* 0x000fe200078e0afb */
[----:B------:R-:W-:Y:S01]  /*1d600*/  STL [R1+0x5d54], R184 ;  /* 0x005d54b801007387 */ /* 0x000fe20000100800 */
[----:B------:R-:W-:Y:S02]  /*1d610*/  ISETP.GT.U32.AND P5, PT, R251, R23, PT ;  /* 0x00000017fb00720c */ /* 0x000fe40003fa4070 */
[----:B------:R-:W-:Y:S01]  /*1d620*/  @!P0 IADD3 R19, R19, -R251, RZ ;  /* 0x800000fb13138210 */ /* 0x000fe20007ffe0ff */
[----:B------:R-:W-:Y:S01]  /*1d630*/  @!P3 IMAD.MOV R27, RZ, RZ, -R27 ;  /* 0x000000ffff1bb224 */ /* 0x000fe200078e0a1b */
[----:B------:R-:W-:Y:S01]  /*1d640*/  ISETP.GT.U32.AND P0, PT, R251, R12, PT ;  /* 0x0000000cfb00720c */ /* 0x000fe20003f04070 */
[----:B------:R-:W-:Y:S01]  /*1d650*/  @!P6 IMAD.MOV R26, RZ, RZ, -R26 ;  /* 0x000000ffff1ae224 */ /* 0x000fe200078e0a1a */
[----:B------:R-:W-:Y:S01]  /*1d660*/  @!P1 IADD3 R22, -R22, RZ, RZ ;  /* 0x000000ff16169210 */ /* 0x000fe20007ffe1ff */
[----:B------:R-:W4:Y:S01]  /*1d670*/  LDL R210, [R1+0x6088] ;  /* 0x0060880001d27983 */ /* 0x000f220000100800 */
[----:B------:R-:W-:-:S03]  /*1d680*/  IABS R214, R227 ;  /* 0x000000e300d67213 */ /* 0x000fc60000000000 */
[----:B------:R-:W4:Y:S02]  /*1d690*/  LDL R209, [R1+0x5fa8] ;  /* 0x005fa80001d17983 */ /* 0x000f240000100800 */
[----:B------:R-:W-:Y:S01]  /*1d6a0*/  @!P5 IMAD.IADD R23, R23, 0x1, -R251 ;  /* 0x000000011717d824 */ /* 0x000fe200078e0afb */
[----:B------:R-:W-:-:S03]  /*1d6b0*/  ISETP.GT.U32.AND P5, PT, R251, R16, PT ;  /* 0x00000010fb00720c */ /* 0x000fc60003fa4070 */
[----:B------:R-:W-:-:S10]  /*1d6c0*/  @!P0 IMAD.IADD R12, R12, 0x1, -R251 ;  /* 0x000000010c0c8824 */ /* 0x000fd400078e0afb */
[----:B------:R-:W-:Y:S02]  /*1d6d0*/  @!P5 IADD3 R16, R16, -R251, RZ ;  /* 0x800000fb1010d210 */ /* 0x000fe40007ffe0ff */
[C---:B------:R-:W-:Y:S01]  /*1d6e0*/  ISETP.GT.U32.AND P5, PT, R251.reuse, R20, PT ;  /* 0x00000014fb00720c */ /* 0x040fe20003fa4070 */
[----:B------:R-:W-:Y:S01]  /*1d6f0*/  @!P2 IMAD.MOV R23, RZ, RZ, -R23 ;  /* 0x000000ffff17a224 */ /* 0x000fe200078e0a17 */
[----:B------:R-:W-:-:S11]  /*1d700*/  ISETP.GT.U32.AND P2, PT, R251, R16, PT ;  /* 0x00000010fb00720c */ /* 0x000fd60003f44070 */
[----:B------:R-:W-:Y:S01]  /*1d710*/  @!P5 IMAD.IADD R20, R20, 0x1, -R251 ;  /* 0x000000011414d824 */ /* 0x000fe200078e0afb */
[----:B------:R-:W-:Y:S02]  /*1d720*/  ISETP.GT.U32.AND P5, PT, R251, R13, PT ;  /* 0x0000000dfb00720c */ /* 0x000fe40003fa4070 */
[----:B------:R-:W-:-:S11]  /*1d730*/  @!P2 IADD3 R16, R16, -R251, RZ ;  /* 0x800000fb1010a210 */ /* 0x000fd60007ffe0ff */
[----:B------:R-:W-:Y:S02]  /*1d740*/  @!P5 IADD3 R13, R13, -R251, RZ ;  /* 0x800000fb0d0dd210 */ /* 0x000fe40007ffe0ff */
[----:B------:R-:W-:Y:S02]  /*1d750*/  ISETP.GE.AND P2, PT, R211, RZ, PT ;  /* 0x000000ffd300720c */ /* 0x000fe40003f46270 */
[----:B------:R-:W4:Y:S01]  /*1d760*/  LDL R211, [R1+0x6068] ;  /* 0x0060680001d37983 */ /* 0x000f220000100800 */
[----:B--2---:R-:W-:-:S13]  /*1d770*/  ISETP.GT.U32.AND P4, PT, R251, R11, PT ;  /* 0x0000000bfb00720c */ /* 0x004fda0003f84070 */
[----:B------:R-:W-:Y:S01]  /*1d780*/  @!P4 IMAD.IADD R11, R11, 0x1, -R251 ;  /* 0x000000010b0bc824 */ /* 0x000fe200078e0afb */
[----:B------:R-:W-:Y:S02]  /*1d790*/  ISETP.GE.AND P4, PT, R230, RZ, PT ;  /* 0x000000ffe600720c */ /* 0x000fe40003f86270 */
[----:B------:R-:W2:Y:S01]  /*1d7a0*/  LDL R230, [R1+0x6084] ;  /* 0x0060840001e67983 */ /* 0x000ea20000100800 */
[----:B---3--:R-:W-:-:S03]  /*1d7b0*/  ISETP.GE.AND P0, PT, R229, RZ, PT ;  /* 0x000000ffe500720c */ /* 0x008fc60003f06270 */
[----:B------:R-:W3:Y:S01]  /*1d7c0*/  LDL R229, [R1+0x607c] ;  /* 0x00607c0001e57983 */ /* 0x000ee20000100800 */
[----:B-----5:R-:W-:-:S03]  /*1d7d0*/  ISETP.GE.AND P5, PT, R228, RZ, PT ;  /* 0x000000ffe400720c */ /* 0x020fc60003fa6270 */
[----:B------:R-:W5:Y:S01]  /*1d7e0*/  LDL R228, [R1+0x6080] ;  /* 0x0060800001e47983 */ /* 0x000f620000100800 */
[C---:B------:R-:W-:Y:S02]  /*1d7f0*/  ISETP.GT.U32.AND P3, PT, R251.reuse, R21, PT ;  /* 0x00000015fb00720c */ /* 0x040fe40003f64070 */
[----:B------:R-:W-:-:S11]  /*1d800*/  ISETP.GT.U32.AND P6, PT, R251, R17, PT ;  /* 0x00000011fb00720c */ /* 0x000fd60003fc4070 */
[--C-:B------:R-:W-:Y:S01]  /*1d810*/  @!P3 IMAD.IADD R21, R21, 0x1, -R251.reuse ;  /* 0x000000011515b824 */ /* 0x100fe200078e0afb */
[----:B------:R-:W-:Y:S01]  /*1d820*/  ISETP.GT.U32.AND P3, PT, R251, R14, PT ;  /* 0x0000000efb00720c */ /* 0x000fe20003f64070 */
[----:B------:R-:W-:-:S04]  /*1d830*/  @!P6 IMAD.IADD R17, R17, 0x1, -R251 ;  /* 0x000000011111e824 */ /* 0x000fc800078e0afb */
[----:B------:R-:W-:Y:S01]  /*1d840*/  @!P0 IMAD.MOV R17, RZ, RZ, -R17 ;  /* 0x000000ffff118224 */ /* 0x000fe200078e0a11 */
[----:B------:R-:W-:-:S07]  /*1d850*/  ISETP.GT.U32.AND P0, PT, R251, R11, PT ;  /* 0x0000000bfb00720c */ /* 0x000fce0003f04070 */
[--C-:B------:R-:W-:Y:S01]  /*1d860*/  @!P3 IMAD.IADD R14, R14, 0x1, -R251.reuse ;  /* 0x000000010e0eb824 */ /* 0x100fe200078e0afb */
[----:B----4-:R-:W-:Y:S02]  /*1d870*/  ISETP.GE.AND P3, PT, R225, RZ, PT ;  /* 0x000000ffe100720c */ /* 0x010fe40003f66270 */
[----:B------:R-:W4:Y:S03]  /*1d880*/  LDL R225, [R1+0x6074] ;  /* 0x0060740001e17983 */ /* 0x000f260000100800 */
[----:B------:R-:W-:Y:S01]  /*1d890*/  @!P0 IMAD.IADD R11, R11, 0x1, -R251 ;  /* 0x000000010b0b8824 */ /* 0x000fe200078e0afb */
[C---:B------:R-:W-:Y:S01]  /*1d8a0*/  ISETP.GT.U32.AND P0, PT, R251.reuse, R5, PT ;  /* 0x00000005fb00720c */ /* 0x040fe20003f04070 */
[----:B------:R-:W-:Y:S01]  /*1d8b0*/  @!P5 IMAD.MOV R18, RZ, RZ, -R18 ;  /* 0x000000ffff12d224 */ /* 0x000fe200078e0a12 */
[----:B------:R-:W-:-:S11]  /*1d8c0*/  ISETP.GT.U32.AND P5, PT, R251, R12, PT ;  /* 0x0000000cfb00720c */ /* 0x000fd60003fa4070 */
[--C-:B------:R-:W-:Y:S02]  /*1d8d0*/  @!P0 IMAD.IADD R5, R5, 0x1, -R251.reuse ;  /* 0x0000000105058824 */ /* 0x100fe400078e0afb */
[----:B------:R-:W-:Y:S01]  /*1d8e0*/  @!P5 IMAD.IADD R12, R12, 0x1, -R251 ;  /* 0x000000010c0cd824 */ /* 0x000fe200078e0afb */
[C---:B------:R-:W-:Y:S02]  /*1d8f0*/  ISETP.GT.U32.AND P5, PT, R251.reuse, R6, PT ;  /* 0x00000006fb00720c */ /* 0x040fe40003fa4070 */
[----:B------:R-:W-:Y:S02]  /*1d900*/  ISETP.GT.U32.AND P1, PT, R251, R15, PT ;  /* 0x0000000ffb00720c */ /* 0x000fe40003f24070 */
[----:B------:R-:W-:-:S09]  /*1d910*/  @!P3 IADD3 R19, -R19, RZ, RZ ;  /* 0x000000ff1313b210 */ /* 0x000fd20007ffe1ff */
[--C-:B------:R-:W-:Y:S01]  /*1d920*/  @!P5 IMAD.IADD R6, R6, 0x1, -R251.reuse ;  /* 0x000000010606d824 */ /* 0x100fe200078e0afb */
[----:B------:R-:W-:Y:S01]  /*1d930*/  ISETP.GT.U32.AND P3, PT, R251, R13, PT ;  /* 0x0000000dfb00720c */ /* 0x000fe20003f64070 */
[----:B------:R-:W-:Y:S02]  /*1d940*/  @!P1 IMAD.IADD R15, R15, 0x1, -R251 ;  /* 0x000000010f0f9824 */ /* 0x000fe400078e0afb */
[----:B------:R-:W-:-:S03]  /*1d950*/  @!P2 IMAD.MOV R21, RZ, RZ, -R21 ;  /* 0x000000ffff15a224 */ /* 0x000fc600078e0a15 */
[----:B------:R-:W-:-:S07]  /*1d960*/  ISETP.GT.U32.AND P2, PT, R251, R15, PT ;  /* 0x0000000ffb00720c */ /* 0x000fce0003f44070 */
[----:B------:R-:W-:Y:S02]  /*1d970*/  @!P3 IADD3 R13, R13, -R251, RZ ;  /* 0x800000fb0d0db210 */ /* 0x000fe40007ffe0ff */
[----:B------:R-:W-:-:S04]  /*1d980*/  ISETP.GT.U32.AND P3, PT, R251, R7, PT ;  /* 0x00000007fb00720c */ /* 0x000fc80003f64070 */
[----:B------:R-:W-:Y:S01]  /*1d990*/  @!P2 IMAD.IADD R15, R15, 0x1, -R251 ;  /* 0x000000010f0fa824 */ /* 0x000fe200078e0afb */
[----:B------:R-:W-:Y:S02]  /*1d9a0*/  ISETP.GE.AND P2, PT, R211, RZ, PT ;  /* 0x000000ffd300720c */ /* 0x000fe40003f46270 */
[----:B------:R-:W4:Y:S06]  /*1d9b0*/  LDL R211, [R1+0x608c] ;  /* 0x00608c0001d37983 */ /* 0x000f2c0000100800 */
[----:B------:R-:W-:Y:S02]  /*1d9c0*/  @!P3 IADD3 R7, R7, -R251, RZ ;  /* 0x800000fb0707b210 */ /* 0x000fe40007ffe0ff */
[----:B--2---:R-:W-:-:S02]  /*1d9d0*/  ISETP.GE.AND P0, PT, R230, RZ, PT ;  /* 0x000000ffe600720c */ /* 0x004fc40003f06270 */
[----:B------:R-:W2:Y:S01]  /*1d9e0*/  LDL R230, [R1+0x6060] ;  /* 0x0060600001e67983 */ /* 0x000ea20000100800 */
[----:B---3--:R-:W-:-:S03]  /*1d9f0*/  ISETP.GE.AND P5, PT, R229, RZ, PT ;  /* 0x000000ffe500720c */ /* 0x008fc60003fa6270 */
[----:B------:R-:W3:Y:S01]  /*1da00*/  LDL R229, [R1+0x6070] ;  /* 0x0060700001e57983 */ /* 0x000ee20000100800 */
[----:B-----5:R-:W-:-:S03]  /*1da10*/  ISETP.GE.AND P3, PT, R228, RZ, PT ;  /* 0x000000ffe400720c */ /* 0x020fc60003f66270 */
[----:B------:R-:W5:Y:S01]  /*1da20*/  LDL R228, [R1+0x6078] ;  /* 0x0060780001e47983 */ /* 0x000f620000100800 */
[----:B------:R-:W-:-:S03]  /*1da30*/  ISETP.GE.AND P1, PT, R224, RZ, PT ;  /* 0x000000ffe000720c */ /* 0x000fc60003f26270 */
[----:B------:R-:W5:Y:S10]  /*1da40*/  LDL R224, [R1+0x606c] ;  /* 0x00606c0001e07983 */ /* 0x000f740000100800 */
[----:B------:R-:W-:Y:S01]  /*1da50*/  @!P1 IMAD.MOV R20, RZ, RZ, -R20 ;  /* 0x000000ffff149224 */ /* 0x000fe200078e0a14 */
[C---:B------:R-:W-:Y:S01]  /*1da60*/  ISETP.GT.U32.AND P1, PT, R251.reuse, R14, PT ;  /* 0x0000000efb00720c */ /* 0x040fe20003f24070 */
[----:B------:R-:W-:Y:S01]  /*1da70*/  @!P3 IMAD.MOV R12, RZ, RZ, -R12 ;  /* 0x000000ffff0cb224 */ /* 0x000fe200078e0a0c */
[----:B------:R-:W-:-:S11]  /*1da80*/  ISETP.GT.U32.AND P3, PT, R251, R6, PT ;  /* 0x00000006fb00720c */ /* 0x000fd60003f64070 */
[--C-:B------:R-:W-:Y:S01]  /*1da90*/  @!P1 IMAD.IADD R14, R14, 0x1, -R251.reuse ;  /* 0x000000010e0e9824 */ /* 0x100fe200078e0afb */
[C---:B------:R-:W-:Y:S01]  /*1daa0*/  ISETP.GT.U32.AND P1, PT, R251.reuse, R8, PT ;  /* 0x00000008fb00720c */ /* 0x040fe20003f24070 */
[----:B------:R-:W-:Y:S01]  /*1dab0*/  @!P3 IMAD.IADD R6, R6, 0x1, -R251 ;  /* 0x000000010606b824 */ /* 0x000fe200078e0afb */
[----:B------:R-:W-:-:S11]  /*1dac0*/  ISETP.GT.U32.AND P3, PT, R251, R247, PT ;  /* 0x000000f7fb00720c */ /* 0x000fd60003f64070 */
[----:B------:R-:W-:Y:S01]  /*1dad0*/  @!P1 IMAD.IADD R8, R8, 0x1, -R251 ;  /* 0x0000000108089824 */ /* 0x000fe200078e0afb */
[----:B----4-:R-:W-:Y:S02]  /*1dae0*/  ISETP.GE.AND P1, PT, R225, RZ, PT ;  /* 0x000000ffe100720c */ /* 0x010fe40003f26270 */
[----:B------:R-:W4:Y:S01]  /*1daf0*/  LDL R225, [R1+0x6090] ;  /* 0x0060900001e17983 */ /* 0x000f220000100800 */
[----:B------:R-:W-:Y:S02]  /*1db00*/  @!P3 IADD3 R247, R247, -R251, RZ ;  /* 0x800000fbf7f7b210 */ /* 0x000fe40007ffe0ff */
[----:B------:R-:W-:-:S08]  /*1db10*/  @!P4 IADD3 R16, -R16, RZ, RZ ;  /* 0x000000ff1010c210 */ /* 0x000fd00007ffe1ff */
[----:B------:R-:W-:Y:S01]  /*1db20*/  @!P1 IMAD.MOV R13, RZ, RZ, -R13 ;  /* 0x000000ffff0d9224 */ /* 0x000fe200078e0a0d */
[C---:B------:R-:W-:Y:S02]  /*1db30*/  ISETP.GT.U32.AND P1, PT, R251.reuse, R7, PT ;  /* 0x00000007fb00720c */ /* 0x040fe40003f24070 */
[C---:B------:R-:W-:Y:S02]  /*1db40*/  ISETP.GT.U32.AND P4, PT, R251.reuse, R9, PT ;  /* 0x00000009fb00720c */ /* 0x040fe40003f84070 */
[----:B------:R-:W-:-:S09]  /*1db50*/  ISETP.GT.U32.AND P6, PT, R251, R10, PT ;  /* 0x0000000afb00720c */ /* 0x000fd20003fc4070 */
[--C-:B------:R-:W-:Y:S01]  /*1db60*/  @!P1 IMAD.IADD R7, R7, 0x1, -R251.reuse ;  /* 0x0000000107079824 */ /* 0x100fe200078e0afb */
[----:B------:R-:W-:Y:S01]  /*1db70*/  ISETP.GT.U32.AND P1, PT, R251, R246, PT ;  /* 0x000000f6fb00720c */ /* 0x000fe20003f24070 */
[----:B------:R-:W-:Y:S01]  /*1db80*/  @!P4 IMAD.IADD R9, R9, 0x1, -R251 ;  /* 0x000000010909c824 */ /* 0x000fe200078e0afb */
[----:B------:R-:W-:Y:S02]  /*1db90*/  ISETP.GT.U32.AND P4, PT, R251, R4, PT ;  /* 0x00000004fb00720c */ /* 0x000fe40003f84070 */
[----:B------:R-:W-:-:S04]  /*1dba0*/  @!P6 IADD3 R10, R10, -R251, RZ ;  /* 0x800000fb0a0ae210 */ /* 0x000fc80007ffe0ff */
[----:B------:R-:W-:-:S05]  /*1dbb0*/  ISETP.GT.U32.AND P6, PT, R251, R10, PT ;  /* 0x0000000afb00720c */ /* 0x000fca0003fc4070 */
[--C-:B------:R-:W-:Y:S02]  /*1dbc0*/  @!P1 IMAD.IADD R246, R246, 0x1, -R251.reuse ;  /* 0x00000001f6f69824 */ /* 0x100fe400078e0afb */
[----:B------:R-:W-:Y:S01]  /*1dbd0*/  @!P4 IMAD.IADD R4, R4, 0x1, -R251 ;  /* 0x000000010404c824 */ /* 0x000fe200078e0afb */
[----:B------:R-:W-:Y:S02]  /*1dbe0*/  ISETP.GT.U32.AND P4, PT, R251, R8, PT ;  /* 0x00000008fb00720c */ /* 0x000fe40003f84070 */
[----:B------:R-:W-:-:S03]  /*1dbf0*/  @!P5 IADD3 R11, -R11, RZ, RZ ;  /* 0x000000ff0b0bd210 */ /* 0x000fc60007ffe1ff */
[----:B------:R-:W-:Y:S02]  /*1dc00*/  @!P6 IADD3 R10, R10, -R251, RZ ;  /* 0x800000fb0a0ae210 */ /* 0x000fe40007ffe0ff */
[----:B------:R-:W-:-:S03]  /*1dc10*/  ISETP.GT.U32.AND P5, PT, R251, R4, PT ;  /* 0x00000004fb00720c */ /* 0x000fc60003fa4070 */
[----:B------:R-:W-:Y:S01]  /*1dc20*/  @!P0 IMAD.MOV R10, RZ, RZ, -R10 ;  /* 0x000000ffff0a8224 */ /* 0x000fe200078e0a0a */
[C---:B------:R-:W-:Y:S02]  /*1dc30*/  ISETP.GT.U32.AND P0, PT, R251.reuse, R3, PT ;  /* 0x00000003fb00720c */ /* 0x040fe40003f04070 */
[----:B------:R-:W-:Y:S02]  /*1dc40*/  @!P4 IADD3 R8, R8, -R251, RZ ;  /* 0x800000fb0808c210 */ /* 0x000fe40007ffe0ff */
[----:B------:R-:W-:-:S05]  /*1dc50*/  ISETP.GT.U32.AND P4, PT, R251, R0, PT ;  /* 0x00000000fb00720c */ /* 0x000fca0003f84070 */
[--C-:B------:R-:W-:Y:S01]  /*1dc60*/  @!P5 IMAD.IADD R4, R4, 0x1, -R251.reuse ;  /* 0x000000010404d824 */ /* 0x100fe200078e0afb */
[----:B------:R-:W-:Y:S02]  /*1dc70*/  ISETP.GE.AND P5, PT, R210, RZ, PT ;  /* 0x000000ffd200720c */ /* 0x000fe40003fa6270 */
[----:B------:R-:W4:Y:S01]  /*1dc80*/  LDL R210, [R1+0x6058] ;  /* 0x0060580001d27983 */ /* 0x000f220000100800 */
[--C-:B------:R-:W-:Y:S01]  /*1dc90*/  @!P0 IMAD.IADD R3, R3, 0x1, -R251.reuse ;  /* 0x0000000103038824 */ /* 0x100fe200078e0afb */
[----:B------:R-:W-:Y:S02]  /*1dca0*/  ISETP.GE.AND P0, PT, R211, RZ, PT ;  /* 0x000000ffd300720c */ /* 0x000fe40003f06270 */
[----:B------:R-:W4:Y:S01]  /*1dcb0*/  LDL R211, [R1+0x6054] ;  /* 0x0060540001d37983 */ /* 0x000f220000100800 */
[----:B------:R-:W-:Y:S01]  /*1dcc0*/  @!P4 IMAD.IADD R0, R0, 0x1, -R251 ;  /* 0x000000010000c824 */ /* 0x000fe200078e0afb */
[----:B--2---:R-:W-:Y:S02]  /*1dcd0*/  ISETP.GE.AND P3, PT, R230, RZ, PT ;  /* 0x000000ffe600720c */ /* 0x004fe40003f66270 */
[----:B------:R-:W2:Y:S01]  /*1dce0*/  LDL R230, [R1+0x6018] ;  /* 0x0060180001e67983 */ /* 0x000ea20000100800 */
[----:B---3--:R-:W-:-:S03]  /*1dcf0*/  ISETP.GE.AND P1, PT, R229, RZ, PT ;  /* 0x000000ffe500720c */ /* 0x008fc60003f26270 */
[----:B------:R-:W3:Y:S01]  /*1dd00*/  LDL R229, [R1+0x6000] ;  /* 0x0060000001e57983 */ /* 0x000ee20000100800 */
[----:B-----5:R-:W-:-:S03]  /*1dd10*/  ISETP.GE.AND P4, PT, R228, RZ, PT ;  /* 0x000000ffe400720c */ /* 0x020fc60003f86270 */
[----:B------:R-:W5:Y:S01]  /*1dd20*/  LDL R228, [R1+0x6010] ;  /* 0x0060100001e47983 */ /* 0x000f620000100800 */
[----:B------:R-:W-:Y:S01]  /*1dd30*/  @!P2 IMAD.MOV R15, RZ, RZ, -R15 ;  /* 0x000000ffff0fa224 */ /* 0x000fe200078e0a0f */
[----:B------:R-:W-:-:S13]  /*1dd40*/  ISETP.GT.U32.AND P2, PT, R251, R9, PT ;  /* 0x00000009fb00720c */ /* 0x000fda0003f44070 */
[----:B------:R-:W-:Y:S01]  /*1dd50*/  @!P2 IMAD.IADD R9, R9, 0x1, -R251 ;  /* 0x000000010909a824 */ /* 0x000fe200078e0afb */
[C---:B------:R-:W-:Y:S01]  /*1dd60*/  ISETP.GT.U32.AND P2, PT, R251.reuse, R2, PT ;  /* 0x00000002fb00720c */ /* 0x040fe20003f44070 */
[----:B------:R-:W-:Y:S01]  /*1dd70*/  @!P4 IMAD.MOV R6, RZ, RZ, -R6 ;  /* 0x000000ffff06c224 */ /* 0x000fe200078e0a06 */
[----:B------:R-:W-:-:S11]  /*1dd80*/  ISETP.GT.U32.AND P4, PT, R251, R246, PT ;  /* 0x000000f6fb00720c */ /* 0x000fd60003f84070 */
[-C--:B------:R-:W-:Y:S02]  /*1dd90*/  @!P2 IADD3 R2, R2, -R251.reuse, RZ ;  /* 0x800000fb0202a210 */ /* 0x080fe40007ffe0ff */
[----:B------:R-:W-:Y:S02]  /*1dda0*/  @!P4 IADD3 R246, R246, -R251, RZ ;  /* 0x800000fbf6f6c210 */ /* 0x000fe40007ffe0ff */
[----:B------:R-:W-:Y:S02]  /*1ddb0*/  ISETP.GT.U32.AND P4, PT, R251, R243, PT ;  /* 0x000000f3fb00720c */ /* 0x000fe40003f84070 */
[----:B----4-:R-:W-:Y:S02]  /*1ddc0*/  ISETP.GE.AND P2, PT, R225, RZ, PT ;  /* 0x000000ffe100720c */ /* 0x010fe40003f46270 */
[----:B------:R-:W4:Y:S01]  /*1ddd0*/  LDL R225, [R1+0x6040] ;  /* 0x0060400001e17983 */ /* 0x000f220000100800 */
[----:B------:R-:W-:-:S08]  /*1dde0*/  ISETP.GE.AND P6, PT, R224, RZ, PT ;  /* 0x000000ffe000720c */ /* 0x000fd00003fc6270 */
[----:B------:R-:W-:Y:S02]  /*1ddf0*/  @!P4 IMAD.IADD R243, R243, 0x1, -R251 ;  /* 0x00000001f3f3c824 */ /* 0x000fe400078e0afb */
[----:B------:R-:W-:Y:S01]  /*1de00*/  @!P2 IMAD.MOV R7, RZ, RZ, -R7 ;  /* 0x000000ffff07a224 */ /* 0x000fe200078e0a07 */
[C---:B------:R-:W-:Y:S02]  /*1de10*/  ISETP.GT.U32.AND P2, PT, R251.reuse, R0, PT ;  /* 0x00000000fb00720c */ /* 0x040fe40003f44070 */
[----:B------:R-:W-:Y:S02]  /*1de20*/  @!P6 IADD3 R14, -R14, RZ, RZ ;  /* 0x000000ff0e0ee210 */ /* 0x000fe40007ffe1ff */
[----:B------:R-:W-:-:S09]  /*1de30*/  ISETP.GT.U32.AND P6, PT, R251, R5, PT ;  /* 0x00000005fb00720c */ /* 0x000fd20003fc4070 */
[----:B------:R-:W-:Y:S01]  /*1de40*/  @!P2 IMAD.IADD R0, R0, 0x1, -R251 ;  /* 0x000000010000a824 */ /* 0x000fe200078e0afb */
[----:B------:R-:W-:-:S03]  /*1de50*/  ISETP.GT.U32.AND P2, PT, R251, R244, PT ;  /* 0x000000f4fb00720c */ /* 0x000fc60003f44070 */
[----:B------:R-:W-:Y:S02]  /*1de60*/  @!P6 IADD3 R5, R5, -R251, RZ ;  /* 0x800000fb0505e210 */ /* 0x000fe40007ffe0ff */
[----:B------:R-:W-:-:S08]  /*1de70*/  ISETP.GT.U32.AND P6, PT, R251, R248, PT ;  /* 0x000000f8fb00720c */ /* 0x000fd00003fc4070 */
[----:B------:R-:W-:Y:S02]  /*1de80*/  @!P2 IADD3 R244, R244, -R251, RZ ;  /* 0x800000fbf4f4a210 */ /* 0x000fe40007ffe0ff */
[----:B------:R-:W-:Y:S02]  /*1de90*/  @!P0 IADD3 R8, -R8, RZ, RZ ;  /* 0x000000ff08088210 */ /* 0x000fe40007ffe1ff */
[----:B------:R-:W-:Y:S01]  /*1dea0*/  ISETP.GT.U32.AND P0, PT, R251, R2, PT ;  /* 0x00000002fb00720c */ /* 0x000fe20003f04070 */
[----:B------:R-:W-:Y:S01]  /*1deb0*/  @!P6 IMAD.IADD R248, R248, 0x1, -R251 ;  /* 0x00000001f8f8e824 */ /* 0x000fe200078e0afb */
[----:B------:R-:W-:Y:S01]  /*1dec0*/  @!P1 IADD3 R5, -R5, RZ, RZ ;  /* 0x000000ff05059210 */ /* 0x000fe20007ffe1ff */
[----:B------:R-:W-:Y:S01]  /*1ded0*/  @!P3 IMAD.MOV R4, RZ, RZ, -R4 ;  /* 0x000000ffff04b224 */ /* 0x000fe200078e0a04 */
[C---:B------:R-:W-:Y:S02]  /*1dee0*/  ISETP.GT.U32.AND P3, PT, R251.reuse, R249, PT ;  /* 0x000000f9fb00720c */ /* 0x040fe40003f64070 */
[----:B------:R-:W-:-:S07]  /*1def0*/  ISETP.GT.U32.AND P1, PT, R251, R248, PT ;  /* 0x000000f8fb00720c */ /* 0x000fce0003f24070 */
[----:B------:R-:W-:Y:S01]  /*1df00*/  @!P0 IMAD.IADD R2, R2, 0x1, -R251 ;  /* 0x0000000102028824 */ /* 0x000fe200078e0afb */
[----:B------:R-:W-:-:S03]  /*1df10*/  ISETP.GT.U32.AND P0, PT, R251, R245, PT ;  /* 0x000000f5fb00720c */ /* 0x000fc60003f04070 */
[----:B------:R-:W-:Y:S02]  /*1df20*/  @!P3 IADD3 R249, R249, -R251, RZ ;  /* 0x800000fbf9f9b210 */ /* 0x000fe40007ffe0ff */
[----:B------:R-:W-:Y:S01]  /*1df30*/  @!P1 IMAD.IADD R248, R248, 0x1, -R251 ;  /* 0x00000001f8f89824 */ /* 0x000fe200078e0afb */
[----:B------:R-:W-:Y:S02]  /*1df40*/  ISETP.GE.AND P1, PT, R210, RZ, PT ;  /* 0x000000ffd200720c */ /* 0x000fe40003f26270 */
[----:B------:R-:W4:Y:S01]  /*1df50*/  LDL R210, [R1+0x6028] ;  /* 0x0060280001d27983 */ /* 0x000f220000100800 */
[----:B------:R-:W-:-:S03]  /*1df60*/  ISETP.GE.AND P3, PT, R211, RZ, PT ;  /* 0x000000ffd300720c */ /* 0x000fc60003f66270 */
[----:B------:R-:W4:Y:S01]  /*1df70*/  LDL R211, [R1+0x6024] ;  /* 0x0060240001d37983 */ /* 0x000f220000100800 */
[----:B------:R-:W-:Y:S02]  /*1df80*/  @!P0 IMAD.IADD R245, R245, 0x1, -R251 ;  /* 0x00000001f5f58824 */ /* 0x000fe400078e0afb */
[----:B------:R-:W-:-:S04]  /*1df90*/  IMAD.HI.U32 R215, R252, R214, RZ ;  /* 0x000000d6fcd77227 */ /* 0x000fc800078e00ff */
[----:B------:R-:W-:-:S04]  /*1dfa0*/  IMAD.MOV R213, RZ, RZ, -R215 ;  /* 0x000000ffffd57224 */ /* 0x000fc800078e0ad7 */
[----:B------:R-:W-:Y:S01]  /*1dfb0*/  IMAD R212, R251, R213, R214 ;  /* 0x000000d5fbd47224 */ /* 0x000fe200078e02d6 */
[----:B------:R-:W-:Y:S02]  /*1dfc0*/  IABS R213, R208 ;  /* 0x000000d000d57213 */ /* 0x000fe40000000000 */
[----:B--2---:R-:W-:Y:S02]  /*1dfd0*/  ISETP.GE.AND P4, PT, R230, RZ, PT ;  /* 0x000000ffe600720c */ /* 0x004fe40003f86270 */
[----:B------:R-:W2:Y:S01]  /*1dfe0*/  LDL R230, [R1+0x5fbc] ;  /* 0x005fbc0001e67983 */ /* 0x000ea20000100800 */
[----:B---3--:R-:W-:-:S03]  /*1dff0*/  ISETP.GE.AND P2, PT, R229, RZ, PT ;  /* 0x000000ffe500720c */ /* 0x008fc60003f46270 */
[----:B------:R-:W3:Y:S01]  /*1e000*/  LDL R229, [R1+0x5fd4] ;  /* 0x005fd40001e57983 */ /* 0x000ee20000100800 */
[----:B-----5:R-:W-:-:S03]  /*1e010*/  ISETP.GE.AND P0, PT, R228, RZ, PT ;  /* 0x000000ffe400720c */ /* 0x020fc60003f06270 */
[----:B------:R-:W5:Y:S01]  /*1e020*/  LDL R228, [R1+0x5ff0] ;  /* 0x005ff00001e47983 */ /* 0x000f620000100800 */
[----:B------:R-:W-:-:S04]  /*1e030*/  IMAD.HI.U32 R214, R252, R213, RZ ;  /* 0x000000d5fcd67227 */ /* 0x000fc800078e00ff */
[----:B------:R-:W-:-:S04]  /*1e040*/  IMAD.MOV R214, RZ, RZ, -R214 ;  /* 0x000000ffffd67224 */ /* 0x000fc800078e0ad6 */
[----:B------:R-:W-:Y:S01]  /*1e050*/  IMAD R213, R251, R214, R213 ;  /* 0x000000d6fbd57224 */ /* 0x000fe200078e02d5 */
[----:B------:R-:W-:-:S05]  /*1e060*/  IABS R214, R194 ;  /* 0x000000c200d67213 */ /* 0x000fca0000000000 */
[----:B------:R-:W-:-:S05]  /*1e070*/  IMAD.HI.U32 R215, R252, R214, RZ ;  /* 0x000000d6fcd77227 */ /* 0x000fca00078e00ff */
[----:B------:R-:W-:-:S05]  /*1e080*/  IADD3 R215, -R215, RZ, RZ ;  /* 0x000000ffd7d77210 */ /* 0x000fca0007ffe1ff */
[----:B------:R-:W-:Y:S01]  /*1e090*/  IMAD R214, R251, R215, R214 ;  /* 0x000000d7fbd67224 */ /* 0x000fe200078e02d6 */
[----:B------:R-:W-:-:S05]  /*1e0a0*/  IABS R215, R193 ;  /* 0x000000c100d77213 */ /* 0x000fca0000000000 */
[----:B------:R-:W-:-:S04]  /*1e0b0*/  IMAD.HI.U32 R216, R252, R215, RZ ;  /* 0x000000d7fcd87227 */ /* 0x000fc800078e00ff */
[----:B------:R-:W-:-:S04]  /*1e0c0*/  IMAD.MOV R216, RZ, RZ, -R216 ;  /* 0x000000ffffd87224 */ /* 0x000fc800078e0ad8 */
[----:B------:R-:W-:Y:S01]  /*1e0d0*/  IMAD R215, R251, R216, R215 ;  /* 0x000000d8fbd77224 */ /* 0x000fe200078e02d7 */
[----:B------:R-:W-:-:S05]  /*1e0e0*/  IABS R216, R192 ;  /* 0x000000c000d87213 */ /* 0x000fca0000000000 */
        /* <DEDUP_REMOVED lines=9> */
[----:B------:R-:W-:Y:S02]  /*1e180*/  IMAD.MOV R219, RZ, RZ, -R219 ;  /* 0x000000ffffdb7224 */ /* 0x000fe400078e0adb */
[----:B------:R-:W-:Y:S02]  /*1e190*/  @!P5 IMAD.MOV R9, RZ, RZ, -R9 ;  /* 0x000000ffff09d224 */ /* 0x000fe400078e0a09 */
[C---:B------:R-:W-:Y:S01]  /*1e1a0*/  IMAD R218, R251.reuse, R219, R218 ;  /* 0x000000dbfbda7224 */ /* 0x040fe200078e02da */
[----:B------:R-:W-:Y:S02]  /*1e1b0*/  IABS R219, R189 ;  /* 0x000000bd00db7213 */ /* 0x000fe40000000000 */
[----:B------:R-:W-:-:S03]  /*1e1c0*/  ISETP.GT.U32.AND P5, PT, R251, R3, PT ;  /* 0x00000003fb00720c */ /* 0x000fc60003fa4070 */
[----:B------:R-:W-:-:S04]  /*1e1d0*/  IMAD.HI.U32 R220, R252, R219, RZ ;  /* 0x000000dbfcdc7227 */ /* 0x000fc800078e00ff */
[----:B------:R-:W-:-:S04]  /*1e1e0*/  IMAD.MOV R220, RZ, RZ, -R220 ;  /* 0x000000ffffdc7224 */ /* 0x000fc800078e0adc */
[----:B------:R-:W-:Y:S01]  /*1e1f0*/  IMAD R219, R251, R220, R219 ;  /* 0x000000dcfbdb7224 */ /* 0x000fe200078e02db */
[----:B------:R-:W-:Y:S02]  /*1e200*/  IABS R220, R188 ;  /* 0x000000bc00dc7213 */ /* 0x000fe40000000000 */
[----:B------:R-:W-:Y:S02]  /*1e210*/  @!P5 IADD3 R3, R3, -R251, RZ ;  /* 0x800000fb0303d210 */ /* 0x000fe40007ffe0ff */
[----:B------:R-:W-:Y:S01]  /*1e220*/  ISETP.GT.U32.AND P5, PT, R251, R250, PT ;  /* 0x000000fafb00720c */ /* 0x000fe20003fa4070 */
[----:B------:R-:W-:-:S04]  /*1e230*/  IMAD.HI.U32 R221, R252, R220, RZ ;  /* 0x000000dcfcdd7227 */ /* 0x000fc800078e00ff */
[----:B------:R-:W-:Y:S01]  /*1e240*/  @!P0 IMAD.MOV R246, RZ, RZ, -R246 ;  /* 0x000000fffff68224 */ /* 0x000fe200078e0af6 */
[----:B------:R-:W-:Y:S02]  /*1e250*/  ISETP.GT.U32.AND P0, PT, R251, R244, PT ;  /* 0x000000f4fb00720c */ /* 0x000fe40003f04070 */
[----:B------:R-:W-:-:S05]  /*1e260*/  IADD3 R221, -R221, RZ, RZ ;  /* 0x000000ffdddd7210 */ /* 0x000fca0007ffe1ff */
[----:B------:R-:W-:Y:S01]  /*1e270*/  IMAD R220, R251, R221, R220 ;  /* 0x000000ddfbdc7224 */ /* 0x000fe200078e02dc */
[----:B------:R-:W-:Y:S01]  /*1e280*/  IABS R221, R187 ;  /* 0x000000bb00dd7213 */ /* 0x000fe20000000000 */
[----:B------:R-:W-:Y:S01]  /*1e290*/  @!P5 IMAD.IADD R250, R250, 0x1, -R251 ;  /* 0x00000001fafad824 */ /* 0x000fe200078e0afb */
[----:B----4-:R-:W-:Y:S02]  /*1e2a0*/  ISETP.GE.AND P5, PT, R225, RZ, PT ;  /* 0x000000ffe100720c */ /* 0x010fe40003fa6270 */
[----:B------:R-:W4:Y:S01]  /*1e2b0*/  LDL R225, [R1+0x5ff4] ;  /* 0x005ff40001e17983 */ /* 0x000f220000100800 */
[----:B------:R-:W-:-:S04]  /*1e2c0*/  IMAD.HI.U32 R222, R252, R221, RZ ;  /* 0x000000ddfcde7227 */ /* 0x000fc800078e00ff */
[----:B------:R-:W-:Y:S01]  /*1e2d0*/  @!P0 IMAD.IADD R244, R244, 0x1, -R251 ;  /* 0x00000001f4f48824 */ /* 0x000fe200078e0afb */
[----:B------:R-:W-:Y:S01]  /*1e2e0*/  ISETP.GT.U32.AND P0, PT, R251, R237, PT ;  /* 0x000000edfb00720c */ /* 0x000fe20003f04070 */
[----:B------:R-:W-:-:S04]  /*1e2f0*/  IMAD.MOV R222, RZ, RZ, -R222 ;  /* 0x000000ffffde7224 */ /* 0x000fc800078e0ade */
[C---:B------:R-:W-:Y:S01]  /*1e300*/  IMAD R221, R251.reuse, R222, R221 ;  /* 0x000000defbdd7224 */ /* 0x040fe200078e02dd */
[----:B------:R-:W-:Y:S02]  /*1e310*/  @!P5 IADD3 R0, -R0, RZ, RZ ;  /* 0x000000ff0000d210 */ /* 0x000fe40007ffe1ff */
[----:B------:R-:W-:Y:S02]  /*1e320*/  IABS R222, R185 ;  /* 0x000000b900de7213 */ /* 0x000fe40000000000 */
[----:B------:R-:W-:-:S03]  /*1e330*/  ISETP.GT.U32.AND P5, PT, R251, R245, PT ;  /* 0x000000f5fb00720c */ /* 0x000fc60003fa4070 */
[----:B------:R-:W-:-:S04]  /*1e340*/  IMAD.HI.U32 R223, R252, R222, RZ ;  /* 0x000000defcdf7227 */ /* 0x000fc800078e00ff */
[----:B------:R-:W-:Y:S02]  /*1e350*/  @!P0 IMAD.IADD R237, R237, 0x1, -R251 ;  /* 0x00000001eded8824 */ /* 0x000fe400078e0afb */
[----:B------:R-:W-:Y:S01]  /*1e360*/  IMAD.MOV R223, RZ, RZ, -R223 ;  /* 0x000000ffffdf7224 */ /* 0x000fe200078e0adf */
[----:B------:R-:W-:-:S03]  /*1e370*/  ISETP.GT.U32.AND P6, PT, R251, R247, PT ;  /* 0x000000f7fb00720c */ /* 0x000fc60003fc4070 */
[----:B------:R-:W-:Y:S01]  /*1e380*/  IMAD R222, R251, R223, R222 ;  /* 0x000000dffbde7224 */ /* 0x000fe200078e02de */
[----:B------:R-:W-:Y:S02]  /*1e390*/  @!P5 IADD3 R245, R245, -R251, RZ ;  /* 0x800000fbf5f5d210 */ /* 0x000fe40007ffe0ff */
[----:B------:R-:W-:Y:S02]  /*1e3a0*/  IABS R223, R184 ;  /* 0x000000b800df7213 */ /* 0x000fe40000000000 */
[----:B------:R-:W-:-:S03]  /*1e3b0*/  ISETP.GT.U32.AND P5, PT, R251, R238, PT ;  /* 0x000000eefb00720c */ /* 0x000fc60003fa4070 */
[----:B------:R-:W-:-:S05]  /*1e3c0*/  IMAD.HI.U32 R224, R252, R223, RZ ;  /* 0x000000dffce07227 */ /* 0x000fca00078e00ff */
[----:B------:R-:W-:Y:S01]  /*1e3d0*/  IADD3 R224, -R224, RZ, RZ ;  /* 0x000000ffe0e07210 */ /* 0x000fe20007ffe1ff */
[----:B------:R-:W-:Y:S01]  /*1e3e0*/  @!P6 IMAD.IADD R247, R247, 0x1, -R251 ;  /* 0x00000001f7f7e824 */ /* 0x000fe200078e0afb */
[----:B------:R-:W-:-:S03]  /*1e3f0*/  ISETP.GT.U32.AND P6, PT, R251, R242, PT ;  /* 0x000000f2fb00720c */ /* 0x000fc60003fc4070 */
[----:B------:R-:W-:Y:S02]  /*1e400*/  @!P5 IMAD.IADD R238, R238, 0x1, -R251 ;  /* 0x00000001eeeed824 */ /* 0x000fe400078e0afb */
[----:B------:R-:W-:Y:S01]  /*1e410*/  IMAD R223, R251, R224, R223 ;  /* 0x000000e0fbdf7224 */ /* 0x000fe200078e02df */
[----:B------:R-:W-:-:S05]  /*1e420*/  MOV R224, R2 ;  /* 0x0000000200e07202 */ /* 0x000fca0000000f00 */
[----:B------:R-:W-:Y:S01]  /*1e430*/  @!P3 IMAD.MOV R224, RZ, RZ, -R224 ;  /* 0x000000ffffe0b224 */ /* 0x000fe200078e0ae0 */
[C---:B------:R-:W-:Y:S01]  /*1e440*/  ISETP.GT.U32.AND P3, PT, R251.reuse, R250, PT ;  /* 0x000000fafb00720c */ /* 0x040fe20003f64070 */
[----:B------:R-:W-:Y:S01]  /*1e450*/  @!P6 IMAD.IADD R242, R242, 0x1, -R251 ;  /* 0x00000001f2f2e824 */ /* 0x000fe200078e0afb */
[----:B------:R-:W-:Y:S02]  /*1e460*/  @!P4 IADD3 R248, -R248, RZ, RZ ;  /* 0x000000fff8f8c210 */ /* 0x000fe40007ffe1ff */
[C---:B------:R-:W-:Y:S02]  /*1e470*/  ISETP.GT.U32.AND P4, PT, R251.reuse, R241, PT ;  /* 0x000000f1fb00720c */ /* 0x040fe40003f84070 */
[----:B------:R-:W-:-:S07]  /*1e480*/  ISETP.GT.U32.AND P6, PT, R251, R242, PT ;  /* 0x000000f2fb00720c */ /* 0x000fce0003fc4070 */
[----:B------:R-:W-:Y:S01]  /*1e490*/  @!P3 IMAD.IADD R250, R250, 0x1, -R251 ;  /* 0x00000001fafab824 */ /* 0x000fe200078e0afb */
[----:B------:R-:W-:-:S03]  /*1e4a0*/  ISETP.GT.U32.AND P3, PT, R251, R239, PT ;  /* 0x000000effb00720c */ /* 0x000fc60003f64070 */
[----:B------:R-:W-:Y:S02]  /*1e4b0*/  @!P4 IMAD.IADD R241, R241, 0x1, -R251 ;  /* 0x00000001f1f1c824 */ /* 0x000fe400078e0afb */
[----:B------:R-:W-:Y:S02]  /*1e4c0*/  @!P6 IADD3 R242, R242, -R251, RZ ;  /* 0x800000fbf2f2e210 */ /* 0x000fe40007ffe0ff */
[----:B------:R-:W-:Y:S02]  /*1e4d0*/  ISETP.GE.AND P6, PT, R210, RZ, PT ;  /* 0x000000ffd200720c */ /* 0x000fe40003fc6270 */
[----:B------:R-:W4:Y:S01]  /*1e4e0*/  LDL R210, [R1+0x5f90] ;  /* 0x005f900001d27983 */ /* 0x000f220000100800 */
[----:B------:R-:W-:-:S03]  /*1e4f0*/  ISETP.GE.AND P4, PT, R211, RZ, PT ;  /* 0x000000ffd300720c */ /* 0x000fc60003f86270 */
[----:B------:R-:W-:Y:S01]  /*1e500*/  @!P3 IADD3 R239, R239, -R251, RZ ;  /* 0x800000fbefefb210 */ /* 0x000fe20007ffe0ff */
[----:B------:R-:W4:Y:S01]  /*1e510*/  LDL R211, [R1+0x5f68] ;  /* 0x005f680001d37983 */ /* 0x000f220000100800 */
[----:B--2---:R-:W-:-:S03]  /*1e520*/  ISETP.GE.AND P0, PT, R230, RZ, PT ;  /* 0x000000ffe600720c */ /* 0x004fc60003f06270 */
        /* <DEDUP_REMOVED lines=11> */
[--C-:B------:R-:W-:Y:S02]  /*1e5e0*/  @!P1 IMAD.IADD R240, R240, 0x1, -R251.reuse ;  /* 0x00000001f0f09824 */ /* 0x100fe400078e0afb */
        /* <DEDUP_REMOVED lines=8> */
[----:B------:R-:W-:Y:S01]  /*1e670*/  ISETP.GT.U32.AND P4, PT, R251, R240, PT ;  /* 0x000000f0fb00720c */ /* 0x000fe20003f84070 */
[----:B------:R-:W-:-:S10]  /*1e680*/  @!P6 IMAD.MOV R249, RZ, RZ, -R249 ;  /* 0x000000fffff9e224 */ /* 0x000fd400078e0af9 */
[----:B------:R-:W-:Y:S02]  /*1e690*/  @!P2 IADD3 R236, R236, -R251, RZ ;  /* 0x800000fbececa210 */ /* 0x000fe40007ffe0ff */
[----:B------:R-:W-:Y:S02]  /*1e6a0*/  ISETP.GT.U32.AND P2, PT, R251, R241, PT ;  /* 0x000000f1fb00720c */ /* 0x000fe40003f44070 */
[----:B----4-:R-:W-:-:S13]  /*1e6b0*/  ISETP.GE.AND P1, PT, R225, RZ, PT ;  /* 0x000000ffe100720c */ /* 0x010fda0003f26270 */
[----:B------:R-:W-:Y:S02]  /*1e6c0*/  @!P1 IADD3 R245, -R245, RZ, RZ ;  /* 0x000000fff5f59210 */ /* 0x000fe40007ffe1ff */
[----:B------:R-:W-:-:S13]  /*1e6d0*/  ISETP.GT.U32.AND P1, PT, R251, R239, PT ;  /* 0x000000effb00720c */ /* 0x000fda0003f24070 */
[----:B------:R-:W-:Y:S02]  /*1e6e0*/  @!P1 IADD3 R239, R239, -R251, RZ ;  /* 0x800000fbefef9210 */ /* 0x000fe40007ffe0ff */
[----:B------:R-:W-:-:S13]  /*1e6f0*/  ISETP.GT.U32.AND P1, PT, R251, R232, PT ;  /* 0x000000e8fb00720c */ /* 0x000fda0003f24070 */
[--C-:B------:R-:W-:Y:S01]  /*1e700*/  @!P1 IMAD.IADD R232, R232, 0x1, -R251.reuse ;  /* 0x00000001e8e89824 */ /* 0x100fe200078e0afb */
[----:B------:R-:W-:Y:S02]  /*1e710*/  ISETP.GT.U32.AND P6, PT, R251, R236, PT ;  /* 0x000000ecfb00720c */ /* 0x000fe40003fc4070 */
[----:B------:R-:W-:Y:S01]  /*1e720*/  @!P0 IADD3 R242, -R242, RZ, RZ ;  /* 0x000000fff2f28210 */ /* 0x000fe20007ffe1ff */
[--C-:B------:R-:W-:Y:S01]  /*1e730*/  @!P2 IMAD.IADD R241, R241, 0x1, -R251.reuse ;  /* 0x00000001f1f1a824 */ /* 0x100fe200078e0afb */
[C---:B------:R-:W-:Y:S01]  /*1e740*/  ISETP.GT.U32.AND P0, PT, R251.reuse, R235, PT ;  /* 0x000000ebfb00720c */ /* 0x040fe20003f04070 */
[----:B------:R-:W-:Y:S01]  /*1e750*/  @!P4 IMAD.IADD R240, R240, 0x1, -R251 ;  /* 0x00000001f0f0c824 */ /* 0x000fe200078e0afb */
[C---:B------:R-:W-:Y:S02]  /*1e760*/  ISETP.GT.U32.AND P2, PT, R251.reuse, R234, PT ;  /* 0x000000eafb00720c */ /* 0x040fe40003f44070 */
[----:B------:R-:W-:-:S05]  /*1e770*/  ISETP.GT.U32.AND P4, PT, R251, R233, PT ;  /* 0x000000e9fb00720c */ /* 0x000fca0003f84070 */
[-C--:B------:R-:W-:Y:S02]  /*1e780*/  @!P6 IADD3 R236, R236, -R251.reuse, RZ ;  /* 0x800000fbecece210 */ /* 0x080fe40007ffe0ff */
[----:B------:R-:W-:Y:S02]  /*1e790*/  ISETP.GE.AND P6, PT, R209, RZ, PT ;  /* 0x000000ffd100720c */ /* 0x000fe40003fc6270 */
[--C-:B------:R-:W-:Y:S01]  /*1e7a0*/  @!P0 IMAD.IADD R235, R235, 0x1, -R251.reuse ;  /* 0x00000001ebeb8824 */ /* 0x100fe200078e0afb */
[----:B------:R-:W4:Y:S01]  /*1e7b0*/  LDL R209, [R1+0x5f00] ;  /* 0x005f000001d17983 */ /* 0x000f220000100800 */
[----:B------:R-:W-:Y:S02]  /*1e7c0*/  @!P2 IMAD.IADD R234, R234, 0x1, -R251 ;  /* 0x00000001eaeaa824 */ /* 0x000fe400078e0afb */
[----:B------:R-:W-:Y:S02]  /*1e7d0*/  @!P4 IADD3 R233, R233, -R251, RZ ;  /* 0x800000fbe9e9c210 */ /* 0x000fe40007ffe0ff */
[----:B------:R-:W-:-:S02]  /*1e7e0*/  ISETP.GE.AND P0, PT, R210, RZ, PT ;  /* 0x000000ffd200720c */ /* 0x000fc40003f06270 */
[----:B------:R-:W4:Y:S01]  /*1e7f0*/  LDL R210, [R1+0x5ee8] ;  /* 0x005ee80001d27983 */ /* 0x000f220000100800 */
[----:B------:R-:W-:-:S03]  /*1e800*/  ISETP.GE.AND P2, PT, R211, RZ, PT ;  /* 0x000000ffd300720c */ /* 0x000fc60003f46270 */
        /* <DEDUP_REMOVED lines=8> */
[----:B------:R-:W-:-:S08]  /*1e890*/  ISETP.GT.U32.AND P5, PT, R251, R237, PT ;  /* 0x000000edfb00720c */ /* 0x000fd00003fa4070 */
[----:B------:R-:W-:Y:S01]  /*1e8a0*/  @!P4 IMAD.MOV R238, RZ, RZ, -R238 ;  /* 0x000000ffffeec224 */ /* 0x000fe200078e0aee */
[----:B------:R-:W-:-:S04]  /*1e8b0*/  ISETP.GT.U32.AND P4, PT, R251, R232, PT ;  /* 0x000000e8fb00720c */ /* 0x000fc80003f84070 */
[----:B------:R-:W-:Y:S01]  /*1e8c0*/  @!P5 IMAD.IADD R237, R237, 0x1, -R251 ;  /* 0x00000001ededd824 */ /* 0x000fe200078e0afb */
[----:B------:R-:W-:Y:S02]  /*1e8d0*/  ISETP.GT.U32.AND P5, PT, R251, R226, PT ;  /* 0x000000e2fb00720c */ /* 0x000fe40003fa4070 */
[----:B------:R-:W-:-:S06]  /*1e8e0*/  @!P2 IADD3 R239, -R239, RZ, RZ ;  /* 0x000000ffefefa210 */ /* 0x000fcc0007ffe1ff */
[----:B------:R-:W-:Y:S01]  /*1e8f0*/  @!P4 IMAD.IADD R232, R232, 0x1, -R251 ;  /* 0x00000001e8e8c824 */ /* 0x000fe200078e0afb */
[C---:B------:R-:W-:Y:S02]  /*1e900*/  ISETP.GT.U32.AND P4, PT, R251.reuse, R216, PT ;  /* 0x000000d8fb00720c */ /* 0x040fe40003f84070 */
[----:B------:R-:W-:Y:S02]  /*1e910*/  ISETP.GT.U32.AND P2, PT, R251, R233, PT ;  /* 0x000000e9fb00720c */ /* 0x000fe40003f44070 */
[----:B------:R-:W-:Y:S01]  /*1e920*/  @!P5 IADD3 R226, R226, -R251, RZ ;  /* 0x800000fbe2e2d210 */ /* 0x000fe20007ffe0ff */
[----:B------:R-:W-:-:S03]  /*1e930*/  @!P1 IMAD.MOV R237, RZ, RZ, -R237 ;  /* 0x000000ffffed9224 */ /* 0x000fc600078e0aed */
[----:B------:R-:W-:-:S05]  /*1e940*/  ISETP.GT.U32.AND P1, PT, R251, R226, PT ;  /* 0x000000e2fb00720c */ /* 0x000fca0003f24070 */
[----:B------:R-:W-:Y:S02]  /*1e950*/  @!P4 IMAD.IADD R216, R216, 0x1, -R251 ;  /* 0x00000001d8d8c824 */ /* 0x000fe400078e0afb */
[----:B------:R-:W-:Y:S01]  /*1e960*/  IMAD.MOV.U32 R186, RZ, RZ, c[0x0][0x180] ;  /* 0x00006000ffba7624 */ /* 0x000fe200078e00ff */
[----:B------:R-:W-:Y:S02]  /*1e970*/  @!P2 IADD3 R233, R233, -R251, RZ ;  /* 0x800000fbe9e9a210 */ /* 0x000fe40007ffe0ff */
[C---:B------:R-:W-:Y:S02]  /*1e980*/  ISETP.GT.U32.AND P2, PT, R251.reuse, R215, PT ;  /* 0x000000d7fb00720c */ /* 0x040fe40003f44070 */
[----:B------:R-:W-:Y:S02]  /*1e990*/  IADD3 R195, R186, 0x7f, RZ ;  /* 0x0000007fbac37810 */ /* 0x000fe40007ffe0ff */
[----:B------:R-:W-:Y:S01]  /*1e9a0*/  @!P1 IADD3 R226, R226, -R251, RZ ;  /* 0x800000fbe2e29210 */ /* 0x000fe20007ffe0ff */
[----:B------:R-:W-:Y:S01]  /*1e9b0*/  @!P6 IMAD.MOV R241, RZ, RZ, -R241 ;  /* 0x000000fffff1e224 */ /* 0x000fe200078e0af1 */
[----:B------:R-:W-:-:S07]  /*1e9c0*/  ISETP.GT.U32.AND P6, PT, R251, R231, PT ;  /* 0x000000e7fb00720c */ /* 0x000fce0003fc4070 */
[----:B------:R-:W-:Y:S01]  /*1e9d0*/  @!P2 IMAD.IADD R215, R215, 0x1, -R251 ;  /* 0x00000001d7d7a824 */ /* 0x000fe200078e0afb */
[C---:B------:R-:W-:Y:S01]  /*1e9e0*/  ISETP.GT.U32.AND P5, PT, R251.reuse, R235, PT ;  /* 0x000000ebfb00720c */ /* 0x040fe20003fa4070 */
[----:B------:R-:W-:Y:S01]  /*1e9f0*/  @!P0 IMAD.MOV R240, RZ, RZ, -R240 ;  /* 0x000000fffff08224 */ /* 0x000fe200078e0af0 */
[----:B------:R-:W-:-:S03]  /*1ea00*/  ISETP.GT.U32.AND P0, PT, R251, R234, PT ;  /* 0x000000eafb00720c */ /* 0x000fc60003f04070 */
[----:B------:R-:W-:Y:S01]  /*1ea10*/  @!P6 IMAD.IADD R231, R231, 0x1, -R251 ;  /* 0x00000001e7e7e824 */ /* 0x000fe200078e0afb */
[----:B------:R-:W-:Y:S02]  /*1ea20*/  @!P3 IADD3 R236, -R236, RZ, RZ ;  /* 0x000000ffececb210 */ /* 0x000fe40007ffe1ff */
[----:B------:R-:W-:-:S05]  /*1ea30*/  ISETP.GT.U32.AND P3, PT, R251, R212, PT ;  /* 0x000000d4fb00720c */ /* 0x000fca0003f64070 */
[--C-:B------:R-:W-:Y:S01]  /*1ea40*/  @!P5 IMAD.IADD R235, R235, 0x1, -R251.reuse ;  /* 0x00000001ebebd824 */ /* 0x100fe200078e0afb */
[C---:B------:R-:W-:Y:S01]  /*1ea50*/  ISETP.GT.U32.AND P5, PT, R251.reuse, R213, PT ;  /* 0x000000d5fb00720c */ /* 0x040fe20003fa4070 */
[----:B------:R-:W-:Y:S01]  /*1ea60*/  @!P0 IMAD.IADD R234, R234, 0x1, -R251 ;  /* 0x00000001eaea8824 */ /* 0x000fe200078e0afb */
[----:B------:R-:W-:-:S05]  /*1ea70*/  ISETP.GT.U32.AND P0, PT, R251, R214, PT ;  /* 0x000000d6fb00720c */ /* 0x000fca0003f04070 */
[----:B------:R-:W-:-:S06]  /*1ea80*/  @!P3 IMAD.IADD R212, R212, 0x1, -R251 ;  /* 0x00000001d4d4b824 */ /* 0x000fcc00078e0afb */
[----:B------:R-:W-:Y:S02]  /*1ea90*/  @!P5 IMAD.IADD R213, R213, 0x1, -R251 ;  /* 0x00000001d5d5d824 */ /* 0x000fe400078e0afb */
[----:B------:R-:W-:Y:S02]  /*1eaa0*/  @!P0 IADD3 R214, R214, -R251, RZ ;  /* 0x800000fbd6d68210 */ /* 0x000fe40007ffe0ff */
[----:B----4-:R-:W-:Y:S02]  /*1eab0*/  ISETP.GE.AND P1, PT, R209, RZ, PT ;  /* 0x000000ffd100720c */ /* 0x010fe40003f26270 */
[----:B------:R-:W-:Y:S02]  /*1eac0*/  ISETP.GE.AND P3, PT, R210, RZ, PT ;  /* 0x000000ffd200720c */ /* 0x000fe40003f66270 */
[----:B------:R-:W-:Y:S02]  /*1ead0*/  ISETP.GE.AND P5, PT, R211, RZ, PT ;  /* 0x000000ffd300720c */ /* 0x000fe40003fa6270 */
[----:B--2---:R-:W-:-:S02]  /*1eae0*/  ISETP.GE.AND P4, PT, R230, RZ, PT ;  /* 0x000000ffe600720c */ /* 0x004fc40003f86270 */
[----:B---3--:R-:W-:-:S11]  /*1eaf0*/  ISETP.GE.AND P2, PT, R229, RZ, PT ;  /* 0x000000ffe500720c */ /* 0x008fd60003f46270 */
[----:B------:R-:W-:Y:S02]  /*1eb00*/  @!P4 IADD3 R226, -R226, RZ, RZ ;  /* 0x000000ffe2e2c210 */ /* 0x000fe40007ffe1ff */
[----:B------:R-:W-:-:S04]  /*1eb10*/  ISETP.GT.AND P4, PT, R195, 0x7f, PT ;  /* 0x0000007fc300780c */ /* 0x000fc80003f84270 */
[----:B------:R-:W-:-:S05]  /*1eb20*/  SEL R195, RZ, 0x4, !P4 ;  /* 0x00000004ffc37807 */ /* 0x000fca0006000000 */
[----:B------:R1:W-:Y:S04]  /*1eb30*/  STL [R1+0x200], R195 ;  /* 0x000200c301007387 */ /* 0x0003e80000100800 */
[----:B-1----:R-:W2:Y:S04]  /*1eb40*/  LDL.LU R195, [R1+0x5c0] ;  /* 0x0005c00001c37983 */ /* 0x002ea80000300800 */
[----:B------:R-:W3:Y:S04]  /*1eb50*/  LDL.LU R196, [R1+0x5bc] ;  /* 0x0005bc0001c47983 */ /* 0x000ee80000300800 */
[----:B------:R-:W4:Y:S04]  /*1eb60*/  LDL.LU R197, [R1+0x5b8] ;  /* 0x0005b80001c57983 */ /* 0x000f280000300800 */
[----:B------:R-:W4:Y:S01]  /*1eb70*/  LDL.LU R198, [R1+0x5b4] ;  /* 0x0005b40001c67983 */ /* 0x000f220000300800 */
[----:B------:R-:W-:-:S03]  /*1eb80*/  @!P2 IMAD.MOV R231, RZ, RZ, -R231 ;  /* 0x000000ffffe7a224 */ /* 0x000fc600078e0ae7 */
[----:B------:R-:W4:Y:S01]  /*1eb90*/  LDL.LU R199, [R1+0x5b0] ;  /* 0x0005b00001c77983 */ /* 0x000f220000300800 */
[----:B------:R-:W-:-:S03]  /*1eba0*/  ISETP.GT.U32.AND P2, PT, R251, R216, PT ;  /* 0x000000d8fb00720c */ /* 0x000fc60003f44070 */
[----:B------:R-:W4:Y:S04]  /*1ebb0*/  LDL.LU R200, [R1+0x5ac] ;  /* 0x0005ac0001c87983 */ /* 0x000f280000300800 */
[----:B------:R-:W4:Y:S04]  /*1ebc0*/  LDL.LU R201, [R1+0x5a8] ;  /* 0x0005a80001c97983 */ /* 0x000f280000300800 */
[----:B------:R-:W4:Y:S04]  /*1ebd0*/  LDL.LU R202, [R1+0x5a4] ;  /* 0x0005a40001ca7983 */ /* 0x000f280000300800 */
[----:B------:R-:W4:Y:S04]  /*1ebe0*/  LDL.LU R203, [R1+0x5a0] ;  /* 0x0005a00001cb7983 */ /* 0x000f280000300800 */
[----:B------:R-:W4:Y:S04]  /*1ebf0*/  LDL.LU R204, [R1+0x59c] ;  /* 0x00059c0001cc7983 */ /* 0x000f280000300800 */
[----:B------:R-:W4:Y:S01]  /*1ec00*/  LDL.LU R205, [R1+0x598] ;  /* 0x0005980001cd7983 */ /* 0x000f220000300800 */
[----:B------:R-:W-:-:S03]  /*1ec10*/  @!P2 IMAD.IADD R216, R216, 0x1, -R251 ;  /* 0x00000001d8d8a824 */ /* 0x000fc600078e0afb */
[----:B------:R-:W4:Y:S01]  /*1ec20*/  LDL.LU R206, [R1+0x594] ;  /* 0x0005940001ce7983 */ /* 0x000f220000300800 */
[----:B------:R-:W-:-:S03]  /*1ec30*/  ISETP.GE.AND P2, PT, R208, RZ, PT ;  /* 0x000000ffd000720c */ /* 0x000fc60003f46270 */
[----:B------:R-:W4:Y:S04]  /*1ec40*/  LDL.LU R207, [R1+0x590] ;  /* 0x0005900001cf7983 */ /* 0x000f280000300800 */
[----:B------:R-:W4:Y:S04]  /*1ec50*/  LDL.LU R208, [R1+0x58c] ;  /* 0x00058c0001d07983 */ /* 0x000f280000300800 */
[----:B------:R-:W4:Y:S01]  /*1ec60*/  LDL.LU R209, [R1+0x588] ;  /* 0x0005880001d17983 */ /* 0x000f220000300800 */
[----:B-----5:R-:W-:-:S03]  /*1ec70*/  ISETP.GE.AND P0, PT, R228, RZ, PT ;  /* 0x000000ffe400720c */ /* 0x020fc60003f06270 */
[----:B------:R-:W5:Y:S04]  /*1ec80*/  LDL.LU R210, [R1+0x584] ;  /* 0x0005840001d27983 */ /* 0x000f680000300800 */
[----:B------:R-:W5:Y:S04]  /*1ec90*/  LDL.LU R211, [R1+0x580] ;  /* 0x0005800001d37983 */ /* 0x000f680000300800 */
[----:B------:R-:W5:Y:S04]  /*1eca0*/  LDL.LU R228, [R1+0x57c] ;  /* 0x00057c0001e47983 */ /* 0x000f680000300800 */
[----:B------:R-:W5:Y:S04]  /*1ecb0*/  LDL.LU R229, [R1+0x578] ;  /* 0x0005780001e57983 */ /* 0x000f680000300800 */
[----:B------:R-:W5:Y:S01]  /*1ecc0*/  LDL.LU R230, [R1+0x574] ;  /* 0x0005740001e67983 */ /* 0x000f620000300800 */
[----:B------:R-:W-:Y:S01]  /*1ecd0*/  @!P3 IMAD.MOV R234, RZ, RZ, -R234 ;  /* 0x000000ffffeab224 */ /* 0x000fe200078e0aea */
[C---:B------:R-:W-:Y:S01]  /*1ece0*/  ISETP.GT.U32.AND P3, PT, R251.reuse, R213, PT ;  /* 0x000000d5fb00720c */ /* 0x040fe20003f64070 */
[----:B------:R-:W-:Y:S01]  /*1ecf0*/  @!P1 IMAD.MOV R235, RZ, RZ, -R235 ;  /* 0x000000ffffeb9224 */ /* 0x000fe200078e0aeb */
[----:B------:R-:W-:-:S02]  /*1ed00*/  ISETP.GT.U32.AND P6, PT, R251, R217, PT ;  /* 0x000000d9fb00720c */ /* 0x000fc40003fc4070 */
[----:B------:R-:W-:Y:S02]  /*1ed10*/  ISETP.GT.U32.AND P1, PT, R251, R212, PT ;  /* 0x000000d4fb00720c */ /* 0x000fe40003f24070 */
[----:B------:R-:W-:Y:S02]  /*1ed20*/  @!P5 IADD3 R233, -R233, RZ, RZ ;  /* 0x000000ffe9e9d210 */ /* 0x000fe40007ffe1ff */
[----:B------:R-:W-:-:S05]  /*1ed30*/  ISETP.GT.U32.AND P5, PT, R251, R214, PT ;  /* 0x000000d6fb00720c */ /* 0x000fca0003fa4070 */
[--C-:B------:R-:W-:Y:S01]  /*1ed40*/  @!P3 IMAD.IADD R213, R213, 0x1, -R251.reuse ;  /* 0x00000001d5d5b824 */ /* 0x100fe200078e0afb */
[----:B------:R-:W-:Y:S02]  /*1ed50*/  ISETP.GT.U32.AND P3, PT, R251, R219, PT ;  /* 0x000000dbfb00720c */ /* 0x000fe40003f64070 */
[----:B------:R-:W-:Y:S01]  /*1ed60*/  @!P6 IADD3 R217, R217, -R251, RZ ;  /* 0x800000fbd9d9e210 */ /* 0x000fe20007ffe0ff */
[----:B------:R-:W-:Y:S01]  /*1ed70*/  @!P1 IMAD.IADD R212, R212, 0x1, -R251 ;  /* 0x00000001d4d49824 */ /* 0x000fe200078e0afb */
[C---:B------:R-:W-:Y:S01]  /*1ed80*/  ISETP.GT.U32.AND P1, PT, R251.reuse, R218, PT ;  /* 0x000000dafb00720c */ /* 0x040fe20003f24070 */
[----:B------:R-:W-:Y:S01]  /*1ed90*/  @!P0 IMAD.MOV R232, RZ, RZ, -R232 ;  /* 0x000000ffffe88224 */ /* 0x000fe200078e0ae8 */
[C---:B------:R-:W-:Y:S02]  /*1eda0*/  ISETP.GT.U32.AND P0, PT, R251.reuse, R215, PT ;  /* 0x000000d7fb00720c */ /* 0x040fe40003f04070 */
[C---:B------:R-:W-:Y:S02]  /*1edb0*/  ISETP.GT.U32.AND P6, PT, R251.reuse, R217, PT ;  /* 0x000000d9fb00720c */ /* 0x040fe40003fc4070 */
[----:B------:R-:W-:-:S02]  /*1edc0*/  ISETP.GT.U32.AND P4, PT, R251, R221, PT ;  /* 0x000000ddfb00720c */ /* 0x000fc40003f84070 */
[-C--:B------:R-:W-:Y:S02]  /*1edd0*/  @!P5 IADD3 R214, R214, -R251.reuse, RZ ;  /* 0x800000fbd6d6d210 */ /* 0x080fe40007ffe0ff */
[----:B------:R-:W-:Y:S01]  /*1ede0*/  ISETP.GT.U32.AND P5, PT, R251, R220, PT ;  /* 0x000000dcfb00720c */ /* 0x000fe20003fa4070 */
[--C-:B------:R-:W-:Y:S01]  /*1edf0*/  @!P3 IMAD.IADD R219, R219, 0x1, -R251.reuse ;  /* 0x00000001dbdbb824 */ /* 0x100fe200078e0afb */
[----:B------:R-:W-:Y:S01]  /*1ee00*/  ISETP.GE.AND P3, PT, R192, RZ, PT ;  /* 0x000000ffc000720c */ /* 0x000fe20003f66270 */
[--C-:B------:R-:W-:Y:S01]  /*1ee10*/  @!P1 IMAD.IADD R218, R218, 0x1, -R251.reuse ;  /* 0x00000001dada9824 */ /* 0x100fe200078e0afb */
[----:B------:R-:W-:Y:S01]  /*1ee20*/  ISETP.GE.AND P1, PT, R193, RZ, PT ;  /* 0x000000ffc100720c */ /* 0x000fe20003f26270 */
[--C-:B------:R-:W-:Y:S01]  /*1ee30*/  @!P0 IMAD.IADD R215, R215, 0x1, -R251.reuse ;  /* 0x00000001d7d78824 */ /* 0x100fe200078e0afb */
[----:B------:R-:W-:Y:S02]  /*1ee40*/  ISETP.GE.AND P0, PT, R227, RZ, PT ;  /* 0x000000ffe300720c */ /* 0x000fe40003f06270 */
[----:B------:R-:W-:Y:S01]  /*1ee50*/  @!P6 IADD3 R217, R217, -R251, RZ ;  /* 0x800000fbd9d9e210 */ /* 0x000fe20007ffe0ff */
[----:B------:R-:W-:Y:S01]  /*1ee60*/  @!P4 IMAD.IADD R221, R221, 0x1, -R251 ;  /* 0x00000001ddddc824 */ /* 0x000fe200078e0afb */
[----:B------:R-:W-:-:S03]  /*1ee70*/  ISETP.GE.AND P6, PT, R194, RZ, PT ;  /* 0x000000ffc200720c */ /* 0x000fc60003fc6270 */
[----:B------:R-:W-:Y:S02]  /*1ee80*/  @!P5 IADD3 R220, R220, -R251, RZ ;  /* 0x800000fbdcdcd210 */ /* 0x000fe40007ffe0ff */
[----:B------:R-:W-:Y:S02]  /*1ee90*/  ISETP.GE.AND P5, PT, R191, RZ, PT ;  /* 0x000000ffbf00720c */ /* 0x000fe40003fa6270 */
[C---:B------:R-:W-:Y:S02]  /*1eea0*/  ISETP.GT.U32.AND P4, PT, R251.reuse, R221, PT ;  /* 0x000000ddfb00720c */ /* 0x040fe40003f84070 */
[----:B------:R-:W-:Y:S02]  /*1eeb0*/  @!P3 IADD3 R216, -R216, RZ, RZ ;  /* 0x000000ffd8d8b210 */ /* 0x000fe40007ffe1ff */
[C---:B------:R-:W-:Y:S01]  /*1eec0*/  ISETP.GT.U32.AND P3, PT, R251.reuse, R223, PT ;  /* 0x000000dffb00720c */ /* 0x040fe20003f64070 */
[----:B------:R-:W-:Y:S01]  /*1eed0*/  @!P1 IMAD.MOV R215, RZ, RZ, -R215 ;  /* 0x000000ffffd79224 */ /* 0x000fe200078e0ad7 */
[C---:B------:R-:W-:Y:S01]  /*1eee0*/  ISETP.GT.U32.AND P1, PT, R251.reuse, R222, PT ;  /* 0x000000defb00720c */ /* 0x040fe20003f24070 */
[----:B------:R-:W-:Y:S01]  /*1eef0*/  @!P0 IMAD.MOV R212, RZ, RZ, -R212 ;  /* 0x000000ffffd48224 */ /* 0x000fe200078e0ad4 */
[----:B------:R-:W1:Y:S01]  /*1ef00*/  S2R R227, SR_TID.X ;  /* 0x0000000000e37919 */ /* 0x000e620000002100 */
[C---:B------:R-:W-:Y:S01]  /*1ef10*/  ISETP.GT.U32.AND P0, PT, R251.reuse, R218, PT ;  /* 0x000000dafb00720c */ /* 0x040fe20003f04070 */
[----:B------:R-:W-:Y:S01]  /*1ef20*/  @!P6 IMAD.MOV R214, RZ, RZ, -R214 ;  /* 0x000000ffffd6e224 */ /* 0x000fe200078e0ad6 */
[----:B------:R-:W-:Y:S01]  /*1ef30*/  ISETP.GT.U32.AND P6, PT, R251, R220, PT ;  /* 0x000000dcfb00720c */ /* 0x000fe20003fc4070 */
[----:B------:R-:W-:Y:S01]  /*1ef40*/  @!P5 IMAD.MOV R217, RZ, RZ, -R217 ;  /* 0x000000ffffd9d224 */ /* 0x000fe200078e0ad9 */
[----:B------:R-:W-:Y:S01]  /*1ef50*/  ISETP.GE.AND P5, PT, R190, RZ, PT ;  /* 0x000000ffbe00720c */ /* 0x000fe20003fa6270 */
[----:B------:R-:W-:Y:S01]  /*1ef60*/  @!P4 IMAD.IADD R221, R221, 0x1, -R251 ;  /* 0x00000001ddddc824 */ /* 0x000fe200078e0afb */
[----:B------:R-:W-:-:S02]  /*1ef70*/  ISETP.GE.AND P4, PT, R188, RZ, PT ;  /* 0x000000ffbc00720c */ /* 0x000fc40003f86270 */
[--C-:B------:R-:W-:Y:S01]  /*1ef80*/  @!P3 IMAD.IADD R223, R223, 0x1, -R251.reuse ;  /* 0x00000001dfdfb824 */ /* 0x100fe200078e0afb */
[----:B------:R-:W-:Y:S02]  /*1ef90*/  @!P2 IADD3 R213, -R213, RZ, RZ ;  /* 0x000000ffd5d5a210 */ /* 0x000fe40007ffe1ff */
[----:B------:R-:W-:Y:S02]  /*1efa0*/  @!P1 IADD3 R222, R222, -R251, RZ ;  /* 0x800000fbdede9210 */ /* 0x000fe40007ffe0ff */
[C---:B------:R-:W-:Y:S01]  /*1efb0*/  ISETP.GT.U32.AND P3, PT, R251.reuse, R223, PT ;  /* 0x000000dffb00720c */ /* 0x040fe20003f64070 */
[--C-:B------:R-:W-:Y:S01]  /*1efc0*/  @!P0 IMAD.IADD R218, R218, 0x1, -R251.reuse ;  /* 0x00000001dada8824 */ /* 0x100fe200078e0afb */
[----:B------:R-:W-:Y:S01]  /*1efd0*/  ISETP.GT.U32.AND P2, PT, R251, R219, PT ;  /* 0x000000dbfb00720c */ /* 0x000fe20003f44070 */
[----:B------:R-:W-:Y:S01]  /*1efe0*/  @!P6 IMAD.IADD R220, R220, 0x1, -R251 ;  /* 0x00000001dcdce824 */ /* 0x000fe200078e0afb */
[----:B------:R-:W-:Y:S01]  /*1eff0*/  ISETP.GE.AND P1, PT, R187, RZ, PT ;  /* 0x000000ffbb00720c */ /* 0x000fe20003f26270 */
[----:B------:R-:W-:Y:S01]  /*1f000*/  @!P5 IMAD.MOV R218, RZ, RZ, -R218 ;  /* 0x000000ffffdad224 */ /* 0x000fe200078e0ada */
[----:B------:R-:W-:Y:S01]  /*1f010*/  IADD3 R225, R186, -0x7c, RZ ;  /* 0xffffff84bae17810 */ /* 0x000fe20007ffe0ff */
[----:B------:R-:W-:Y:S01]  /*1f020*/  @!P4 IMAD.MOV R220, RZ, RZ, -R220 ;  /* 0x000000ffffdcc224 */ /* 0x000fe200078e0adc */
[----:B------:R-:W-:-:S02]  /*1f030*/  ISETP.GT.U32.AND P5, PT, R251, R222, PT ;  /* 0x000000defb00720c */ /* 0x000fc40003fa4070 */
[----:B------:R-:W-:Y:S02]  /*1f040*/  ISETP.GE.AND P4, PT, R184, RZ, PT ;  /* 0x000000ffb800720c */ /* 0x000fe40003f86270 */
[----:B------:R-:W-:Y:S02]  /*1f050*/  ISETP.GE.U32.AND P0, PT, R225, 0x7fffff05, PT ;  /* 0x7fffff05e100780c */ /* 0x000fe40003f06070 */
[----:B------:R-:W-:Y:S01]  /*1f060*/  ISETP.GE.AND P6, PT, R189, RZ, PT ;  /* 0x000000ffbd00720c */ /* 0x000fe20003fc6270 */
[----:B------:R-:W-:Y:S01]  /*1f070*/  @!P3 IMAD.IADD R223, R223, 0x1, -R251 ;  /* 0x00000001dfdfb824 */ /* 0x000fe200078e0afb */
[C---:B------:R-:W-:Y:S02]  /*1f080*/  IADD3 R2, R186.reuse, -0x78, RZ ;  /* 0xffffff88ba027810 */ /* 0x040fe40007ffe0ff */
[----:B------:R-:W-:Y:S02]  /*1f090*/  IADD3 R225, R186, -0x74, RZ ;  /* 0xffffff8cbae17810 */ /* 0x000fe40007ffe0ff */
[----:B-1----:R-:W-:Y:S01]  /*1f0a0*/  LOP3.LUT R194, R227, 0x7f, RZ, 0xc0, !PT ;  /* 0x0000007fe3c27812 */ /* 0x002fe200078ec0ff */
[----:B------:R-:W-:Y:S01]  /*1f0b0*/  @!P1 IMAD.MOV R221, RZ, RZ, -R221 ;  /* 0x000000ffffdd9224 */ /* 0x000fe200078e0add */
[----:B------:R-:W-:-:S02]  /*1f0c0*/  @!P2 IADD3 R219, R219, -R251, RZ ;  /* 0x800000fbdbdba210 */ /* 0x000fc40007ffe0ff */
[----:B------:R-:W-:Y:S01]  /*1f0d0*/  ISETP.GE.U32.AND P2, PT, R2, 0x7fffff09, PT ;  /* 0x7fffff090200780c */ /* 0x000fe20003f46070 */
[----:B------:R-:W-:Y:S01]  /*1f0e0*/  IMAD R184, R194, c[0x0][0x18c], RZ ;  /* 0x00006300c2b87a24 */ /* 0x000fe200078e02ff */
[----:B------:R-:W-:Y:S01]  /*1f0f0*/  ISETP.GE.U32.AND P1, PT, R225, 0x7fffff0d, PT ;  /* 0x7fffff0de100780c */ /* 0x000fe20003f26070 */
[----:B------:R-:W-:Y:S01]  /*1f100*/  IMAD.MOV.U32 R225, RZ, RZ, R223 ;  /* 0x000000ffffe17224 */ /* 0x000fe200078e00df */
[----:B------:R-:W-:Y:S02]  /*1f110*/  IADD3 R2, R186, -0x70, RZ ;  /* 0xffffff90ba027810 */ /* 0x000fe40007ffe0ff */
[----:B------:R-:W-:Y:S01]  /*1f120*/  @!P5 IADD3 R222, R222, -R251, RZ ;  /* 0x800000fbdeded210 */ /* 0x000fe20007ffe0ff */
[----:B------:R-:W-:Y:S01]  /*1f130*/  @!P4 IMAD.MOV R225, RZ, RZ, -R225 ;  /* 0x000000ffffe1c224 */ /* 0x000fe200078e0ae1 */
[----:B------:R-:W-:Y:S02]  /*1f140*/  ISETP.GE.U32.AND P5, PT, R2, 0x7fffff11, PT ;  /* 0x7fffff110200780c */ /* 0x000fe40003fa6070 */
[----:B------:R-:W-:-:S02]  /*1f150*/  ISETP.NE.AND P3, PT, RZ, c[0x0][0x17c], PT ;  /* 0x00005f00ff007a0c */ /* 0x000fc40003f65270 */
[----:B------:R-:W-:Y:S02]  /*1f160*/  LOP3.LUT R227, RZ, c[0x0][0x17c], RZ, 0x33, !PT ;  /* 0x00005f00ffe37a12 */ /* 0x000fe400078e33ff */
[----:B------:R-:W-:Y:S02]  /*1f170*/  LEA R2, P4, R184, c[0x0][0x168], 0x2 ;  /* 0x00005a00b8027a11 */ /* 0x000fe400078810ff */
[----:B------:R-:W-:Y:S02]  /*1f180*/  @!P6 IADD3 R219, -R219, RZ, RZ ;  /* 0x000000ffdbdbe210 */ /* 0x000fe40007ffe1ff */
[----:B------:R-:W-:Y:S01]  /*1f190*/  ISETP.GE.AND P6, PT, R185, RZ, PT ;  /* 0x000000ffb900720c */ /* 0x000fe20003fc6270 */
[----:B------:R3:W-:-:S12]  /*1f1a0*/  STL [R1+0x6328], R2 ;  /* 0x0063280201007387 */ /* 0x0007d80000100800 */
[----:B------:R-:W-:Y:S02]  /*1f1b0*/  @!P6 IADD3 R222, -R222, RZ, RZ ;  /* 0x000000ffdedee210 */ /* 0x000fe40007ffe1ff */
[----:B------:R-:W-:Y:S02]  /*1f1c0*/  ISETP.GE.AND P6, PT, R194, c[0x0][0x180], PT ;  /* 0x00006000c2007a0c */ /* 0x000fe40003fc6270 */
[C---:B--2---:R-:W-:Y:S02]  /*1f1d0*/  SEL R185, R227.reuse, R195, !P3 ;  /* 0x000000c3e3b97207 */ /* 0x044fe40005800000 */
[----:B---3--:R-:W-:-:S03]  /*1f1e0*/  SEL R2, R227, R196, !P3 ;  /* 0x000000c4e3027207 */ /* 0x008fc60005800000 */
[----:B------:R1:W-:Y:S01]  /*1f1f0*/  STL [R1+0x30], R185 ;  /* 0x000030b901007387 */ /* 0x0003e20000100800 */
[----:B----4-:R-:W-:-:S03]  /*1f200*/  SEL R184, R227, R197, !P3 ;  /* 0x000000c5e3b87207 */ /* 0x010fc60005800000 */
[----:B------:R2:W-:Y:S01]  /*1f210*/  STL [R1+0x5bc], R2 ;  /* 0x0005bc0201007387 */ /* 0x0005e20000100800 */
[----:B-1----:R-:W-:-:S03]  /*1f220*/  SEL R185, R227, R198, !P3 ;  /* 0x000000c6e3b97207 */ /* 0x002fc60005800000 */
[----:B------:R1:W-:Y:S01]  /*1f230*/  STL [R1+0x5b8], R184 ;  /* 0x0005b8b801007387 */ /* 0x0003e20000100800 */
[----:B--2---:R-:W-:-:S03]  /*1f240*/  SEL R2, R227, R199, !P3 ;  /* 0x000000c7e3027207 */ /* 0x004fc60005800000 */
        /* <DEDUP_REMOVED lines=21> */
[----:B-----5:R-:W-:-:S03]  /*1f3a0*/  SEL R185, R227, R210, !P3 ;  /* 0x000000d2e3b97207 */ /* 0x020fc60005800000 */
        /* <DEDUP_REMOVED lines=8> */
[----:B-1----:R-:W2:Y:S04]  /*1f430*/  LDL.LU R184, [R1+0x570] ;  /* 0x0005700001b87983 */ /* 0x002ea80000300800 */
[----:B------:R1:W-:Y:S04]  /*1f440*/  STL [R1+0x578], R185 ;  /* 0x000578b901007387 */ /* 0x0003e80000100800 */
[----:B-1----:R-:W3:Y:S04]  /*1f450*/  LDL.LU R185, [R1+0x56c] ;  /* 0x00056c0001b97983 */ /* 0x002ee80000300800 */
[----:B------:R2:W-:Y:S04]  /*1f460*/  STL [R1+0x574], R2 ;  /* 0x0005740201007387 */ /* 0x0005e80000100800 */
[----:B------:R-:W4:Y:S04]  /*1f470*/  LDL.LU R186, [R1+0x568] ;  /* 0x0005680001ba7983 */ /* 0x000f280000300800 */
[----:B------:R-:W5:Y:S04]  /*1f480*/  LDL.LU R187, [R1+0x564] ;  /* 0x0005640001bb7983 */ /* 0x000f680000300800 */
        /* <DEDUP_REMOVED lines=26> */
[----:B------:R-:W5:Y:S01]  /*1f630*/  LDL.LU R230, [R1+0x4f8] ;  /* 0x0004f80001e67983 */ /* 0x000f620000300800 */
[----:B--2---:R-:W-:-:S05]  /*1f640*/  SEL R2, R227, R184, !P3 ;  /* 0x000000b8e3027207 */ /* 0x004fca0005800000 */
[----:B------:R5:W-:Y:S01]  /*1f650*/  STL [R1+0x570], R2 ;  /* 0x0005700201007387 */ /* 0x000be20000100800 */
[----:B---3--:R-:W-:-:S05]  /*1f660*/  SEL R184, R227, R185, !P3 ;  /* 0x000000b9e3b87207 */ /* 0x008fca0005800000 */
[----:B------:R1:W-:Y:S01]  /*1f670*/  STL [R1+0x56c], R184 ;  /* 0x00056cb801007387 */ /* 0x0003e20000100800 */
[C---:B----4-:R-:W-:Y:S02]  /*1f680*/  SEL R185, R227.reuse, R186, !P3 ;  /* 0x000000bae3b97207 */ /* 0x050fe40005800000 */
        /* <DEDUP_REMOVED lines=55> */
[----:B--2---:R-:W2:Y:S04]  /*1fa00*/  LDL.LU R184, [R1+0x4f4] ;  /* 0x0004f40001b87983 */ /* 0x004ea80000300800 */
        /* <DEDUP_REMOVED lines=327> */
[----:B------:R1:W-:Y:S04]  /*20e80*/  STL [R1+0x2a0], R184 ;  /* 0x0002a0b801007387 */ /* 0x0003e80000100800 */
[----:B------:R3:W-:Y:S01]  /*20e90*/  STL [R1+0x28], R185 ;  /* 0x000028b901007387 */ /* 0x0007e20000100800 */
[C---:B--2---:R-:W-:Y:S02]  /*20ea0*/  SEL R2, R227.reuse, R193, !P3 ;  /* 0x000000c1e3027207 */ /* 0x044fe40005800000 */
[----:B-1----:R-:W-:-:S03]  /*20eb0*/  SEL R184, R227, R194, !P3 ;  /* 0x000000c2e3b87207 */ /* 0x002fc60005800000 */
[----:B------:R1:W-:Y:S01]  /*20ec0*/  STL [R1+0x29c], R2 ;  /* 0x00029c0201007387 */ /* 0x0003e20000100800 */
[----:B---3--:R-:W-:-:S03]  /*20ed0*/  SEL R185, R227, R195, !P3 ;  /* 0x000000c3e3b97207 */ /* 0x008fc60005800000 */
[----:B------:R2:W-:Y:S04]  /*20ee0*/  STL [R1+0x298], R184 ;  /* 0x000298b801007387 */ /* 0x0005e80000100800 */
[----:B------:R3:W-:Y:S01]  /*20ef0*/  STL [R1+0x294], R185 ;  /* 0x000294b901007387 */ /* 0x0007e20000100800 */
[C---:B-1----:R-:W-:Y:S02]  /*20f00*/  SEL R2, R227.reuse, R196, !P3 ;  /* 0x000000c4e3027207 */ /* 0x042fe40005800000 */
[----:B--2---:R-:W-:-:S03]  /*20f10*/  SEL R184, R227, R197, !P3 ;  /* 0x000000c5e3b87207 */ /* 0x004fc60005800000 */
        /* <DEDUP_REMOVED lines=126> */
[C---:B--2---:R-:W-:Y:S01]  /*21700*/  SEL R2, R227.reuse, R230, !P3 ;  /* 0x000000e6e3027207 */ /* 0x044fe20005800000 */
[----:B---3--:R-:W2:Y:S04]  /*21710*/  LDL.LU R184, [R1+0x128] ;  /* 0x0001280001b87983 */ /* 0x008ea80000300800 */
[----:B------:R1:W-:Y:S04]  /*21720*/  STL [R1+0x170], R185 ;  /* 0x000170b901007387 */ /* 0x0003e80000100800 */
[----:B-1----:R-:W3:Y:S04]  /*21730*/  LDL.LU R185, [R1+0x124] ;  /* 0x0001240001b97983 */ /* 0x002ee80000300800 */
[----:B------:R1:W-:Y:S04]  /*21740*/  STL [R1+0x168], R2 ;  /* 0x0001680201007387 */ /* 0x0003e80000100800 */
[----:B------:R-:W1:Y:S04]  /*21750*/  LDL.LU R186, [R1+0x120] ;  /* 0x0001200001ba7983 */ /* 0x000e680000300800 */
        /* <DEDUP_REMOVED lines=32> */
[C---:B-1----:R-:W-:Y:S02]  /*21960*/  SEL R2, R227.reuse, R186, !P3 ;  /* 0x000000bae3027207 */ /* 0x042fe40005800000 */
[C---:B----4-:R-:W-:Y:S02]  /*21970*/  SEL R184, R227.reuse, R187, !P3 ;  /* 0x000000bbe3b87207 */ /* 0x050fe40005800000 */
[----:B-----5:R-:W-:-:S03]  /*21980*/  SEL R186, R227, R188, !P3 ;  /* 0x000000bce3ba7207 */ /* 0x020fc60005800000 */
        /* <DEDUP_REMOVED lines=10> */
[----:B------:R2:W-:Y:S04]  /*21a30*/  STL [R1+0x13c], R185 ;  /* 0x00013cb901007387 */ /* 0x0005e80000100800 */
[----:B------:R3:W-:Y:S01]  /*21a40*/  STL [R1+0x138], R184 ;  /* 0x000138b801007387 */ /* 0x0007e20000100800 */
[C---:B-1----:R-:W-:Y:S02]  /*21a50*/  SEL R186, R227.reuse, R196, !P3 ;  /* 0x000000c4e3ba7207 */ /* 0x042fe40005800000 */
[C---:B--2---:R-:W-:Y:S02]  /*21a60*/  SEL R185, R227.reuse, R195, !P3 ;  /* 0x000000c3e3b97207 */ /* 0x044fe40005800000 */
[----:B---3--:R-:W-:-:S03]  /*21a70*/  SEL R184, R227, R197, !P3 ;  /* 0x000000c5e3b87207 */ /* 0x008fc60005800000 */
[----:B------:R1:W-:Y:S04]  /*21a80*/  STL [R1+0x130], R185 ;  /* 0x000130b901007387 */ /* 0x0003e80000100800 */
        /* <DEDUP_REMOVED lines=9> */
[C---:B--2---:R-:W-:Y:S02]  /*21b20*/  SEL R186, R227.reuse, R204, !P3 ;  /* 0x000000cce3ba7207 */ /* 0x044fe40005800000 */
[C---:B---3--:R-:W-:Y:S01]  /*21b30*/  SEL R184, R227.reuse, R203, !P3 ;  /* 0x000000cbe3b87207 */ /* 0x048fe20005800000 */
[----:B------:R1:W-:Y:S04]  /*21b40*/  STL [R1+0x110], R185 ;  /* 0x000110b901007387 */ /* 0x0003e80000100800 */
[----:B------:R2:W-:Y:S01]  /*21b50*/  STL [R1+0x10c], R184 ;  /* 0x00010cb801007387 */ /* 0x0005e20000100800 */
[----:B-1----:R-:W-:-:S03]  /*21b60*/  SEL R185, R227, R205, !P3 ;  /* 0x000000cde3b97207 */ /* 0x002fc60005800000 */
[----:B------:R1:W-:Y:S01]  /*21b70*/  STL [R1+0x104], R186 ;  /* 0x000104ba01007387 */ /* 0x0003e20000100800 */
[----:B--2---:R-:W-:-:S03]  /*21b80*/  SEL R184, R227, R206, !P3 ;  /* 0x000000cee3b87207 */ /* 0x004fc60005800000 */
        /* <DEDUP_REMOVED lines=11> */
[----:B---3--:R-:W-:-:S05]  /*21c40*/  SEL R184, R227, R211, !P3 ;  /* 0x000000d3e3b87207 */ /* 0x008fca0005800000 */
[----:B------:R2:W-:Y:S01]  /*21c50*/  STL [R1+0xdc], R184 ;  /* 0x0000dcb801007387 */ /* 0x0005e20000100800 */
[----:B-1----:R-:W-:-:S03]  /*21c60*/  SEL R186, R227, R229, !P3 ;  /* 0x000000e5e3ba7207 */ /* 0x002fc60005800000 */
[----:B--2---:R-:W2:Y:S04]  /*21c70*/  LDL.LU R184, [R1+0xa8] ;  /* 0x0000a80001b87983 */ /* 0x004ea80000300800 */
[----:B------:R1:W-:Y:S04]  /*21c80*/  STL [R1+0xd4], R185 ;  /* 0x0000d4b901007387 */ /* 0x0003e80000100800 */
[----:B-1----:R-:W3:Y:S04]  /*21c90*/  LDL.LU R185, [R1+0xa4] ;  /* 0x0000a40001b97983 */ /* 0x002ee80000300800 */
[----:B------:R1:W-:Y:S04]  /*21ca0*/  STL [R1+0xd0], R186 ;  /* 0x0000d0ba01007387 */ /* 0x0003e80000100800 */
[----:B-1----:R-:W4:Y:S04]  /*21cb0*/  LDL.LU R186, [R1+0xa0] ;  /* 0x0000a00001ba7983 */ /* 0x002f280000300800 */
[----:B------:R-:W5:Y:S04]  /*21cc0*/  LDL.LU R229, [R1+0x9c] ;  /* 0x00009c0001e57983 */ /* 0x000f680000300800 */
[----:B------:R-:W5:Y:S04]  /*21cd0*/  LDL.LU R187, [R1+0x98] ;  /* 0x0000980001bb7983 */ /* 0x000f680000300800 */
[----:B------:R-:W5:Y:S04]  /*21ce0*/  LDL.LU R188, [R1+0x94] ;  /* 0x0000940001bc7983 */ /* 0x000f680000300800 */
[----:B------:R-:W5:Y:S04]  /*21cf0*/  LDL.LU R189, [R1+0x90] ;  /* 0x0000900001bd7983 */ /* 0x000f680000300800 */
[----:B------:R-:W5:Y:S04]  /*21d00*/  LDL.LU R190, [R1+0x8c] ;  /* 0x00008c0001be7983 */ /* 0x000f680000300800 */
[----:B------:R-:W5:Y:S01]  /*21d10*/  LDL.LU R191, [R1+0x88] ;  /* 0x0000880001bf7983 */ /* 0x000f620000300800 */
[----:B------:R-:W-:-:S03]  /*21d20*/  SEL R252, R227, R194, !P3 ;  /* 0x000000c2e3fc7207 */ /* 0x000fc60005800000 */
        /* <DEDUP_REMOVED lines=22> */
[----:B------:R-:W5:Y:S01]  /*21e90*/  LDL.LU R211, [R1] ;  /* 0x0000000001d37983 */ /* 0x000f620000300800 */
[----:B--2---:R-:W-:-:S05]  /*21ea0*/  SEL R184, R227, R184, !P3 ;  /* 0x000000b8e3b87207 */ /* 0x004fca0005800000 */
[----:B------:R1:W-:Y:S01]  /*21eb0*/  STL [R1+0xcc], R184 ;  /* 0x0000ccb801007387 */ /* 0x0003e20000100800 */
[----:B---3--:R-:W-:-:S03]  /*21ec0*/  SEL R185, R227, R185, !P3 ;  /* 0x000000b9e3b97207 */ /* 0x008fc60005800000 */
[----:B-1----:R-:W2:Y:S04]  /*21ed0*/  LDL.LU R184, [R1+0x6398] ;  /* 0x0063980001b87983 */ /* 0x002ea80000300800 */
[----:B------:R1:W-:Y:S01]  /*21ee0*/  STL [R1+0xc4], R185 ;  /* 0x0000c4b901007387 */ /* 0x0003e20000100800 */
[----:B----4-:R-:W-:-:S03]  /*21ef0*/  SEL R186, R227, R186, !P3 ;  /* 0x000000bae3ba7207 */ /* 0x010fc60005800000 */
[----:B-1----:R-:W3:Y:S04]  /*21f00*/  LDL.LU R185, [R1+0x6394] ;  /* 0x0063940001b97983 */ /* 0x002ee80000300800 */
[----:B------:R1:W-:Y:S01]  /*21f10*/  STL [R1+0xc0], R186 ;  /* 0x0000c0ba01007387 */ /* 0x0003e20000100800 */
[C---:B-----5:R-:W-:Y:S02]  /*21f20*/  SEL R187, R227.reuse, R187, !P3 ;  /* 0x000000bbe3bb7207 */ /* 0x060fe40005800000 */
[C---:B------:R-:W-:Y:S01]  /*21f30*/  SEL R188, R227.reuse, R188, !P3 ;  /* 0x000000bce3bc7207 */ /* 0x040fe20005800000 */
[----:B-1----:R-:W4:Y:S01]  /*21f40*/  LDL.LU R186, [R1+0x6390] ;  /* 0x0063900001ba7983 */ /* 0x002f220000300800 */
[----:B------:R-:W-:-:S03]  /*21f50*/  SEL R189, R227, R189, !P3 ;  /* 0x000000bde3bd7207 */ /* 0x000fc60005800000 */
[----:B------:R1:W-:Y:S01]  /*21f60*/  STL [R1+0xb8], R187 ;  /* 0x0000b8bb01007387 */ /* 0x0003e20000100800 */
[C---:B------:R-:W-:Y:S02]  /*21f70*/  SEL R190, R227.reuse, R190, !P3 ;  /* 0x000000bee3be7207 */ /* 0x040fe40005800000 */
[C---:B------:R-:W-:Y:S01]  /*21f80*/  SEL R191, R227.reuse, R191, !P3 ;  /* 0x000000bfe3bf7207 */ /* 0x040fe20005800000 */
[----:B-1----:R-:W5:Y:S01]  /*21f90*/  LDL.LU R187, [R1+0x638c] ;  /* 0x00638c0001bb7983 */ /* 0x002f620000300800 */
[----:B------:R-:W-:-:S03]  /*21fa0*/  SEL R192, R227, R192, !P3 ;  /* 0x000000c0e3c07207 */ /* 0x000fc60005800000 */
[----:B------:R1:W-:Y:S01]  /*21fb0*/  STL [R1+0xb4], R188 ;  /* 0x0000b4bc01007387 */ /* 0x0003e20000100800 */
[----:B------:R-:W-:-:S03]  /*21fc0*/  SEL R193, R227, R193, !P3 ;  /* 0x000000c1e3c17207 */ /* 0x000fc60005800000 */
[----:B-1----:R-:W2:Y:S04]  /*21fd0*/  LDL.LU R188, [R1+0x6388] ;  /* 0x0063880001bc7983 */ /* 0x002ea80000300800 */
[----:B------:R1:W-:Y:S01]  /*21fe0*/  STL [R1+0xac], R189 ;  /* 0x0000acbd01007387 */ /* 0x0003e20000100800 */
[C---:B------:R-:W-:Y:S02]  /*21ff0*/  SEL R194, R227.reuse, R194, !P3 ;  /* 0x000000c2e3c27207 */ /* 0x040fe40005800000 */
[C---:B------:R-:W-:Y:S01]  /*22000*/  SEL R195, R227.reuse, R195, !P3 ;  /* 0x000000c3e3c37207 */ /* 0x040fe20005800000 */
[----:B-1----:R-:W2:Y:S04]  /*22010*/  LDL.LU R189, [R1+0x6384] ;  /* 0x0063840001bd7983 */ /* 0x002ea80000300800 */
[----:B------:R1:W-:Y:S01]  /*22020*/  STL [R1+0xa8], R190 ;  /* 0x0000a8be01007387 */ /* 0x0003e20000100800 */
[----:B------:R-:W-:-:S03]  /*22030*/  SEL R196, R227, R196, !P3 ;  /* 0x000000c4e3c47207 */ /* 0x000fc60005800000 */
[----:B-1----:R-:W3:Y:S04]  /*22040*/  LDL.LU R190, [R1+0x6380] ;  /* 0x0063800001be7983 */ /* 0x002ee80000300800 */
[----:B------:R1:W-:Y:S01]  /*22050*/  STL [R1+0xa4], R191 ;  /* 0x0000a4bf01007387 */ /* 0x0003e20000100800 */
[----:B------:R-:W-:-:S03]  /*22060*/  SEL R197, R227, R197, !P3 ;  /* 0x000000c5e3c57207 */ /* 0x000fc60005800000 */
[----:B-1----:R-:W4:Y:S04]  /*22070*/  LDL.LU R191, [R1+0x637c] ;  /* 0x00637c0001bf7983 */ /* 0x002f280000300800 */
        /* <DEDUP_REMOVED lines=42> */
[----:B------:R1:W-:Y:S04]  /*22320*/  STL [R1+0x58], R206 ;  /* 0x000058ce01007387 */ /* 0x0003e80000100800 */
        /* <DEDUP_REMOVED lines=10> */
[----:B-1----:R-:W4:Y:S01]  /*223d0*/  LDL.LU R211, [R1+0x632c] ;  /* 0x00632c0001d37983 */ /* 0x002f220000300800 */
[----:B--2---:R-:W-:-:S02]  /*223e0*/  SEL R189, R227, R189, !P3 ;  /* 0x000000bde3bd7207 */ /* 0x004fc40005800000 */
[C---:B------:R-:W-:Y:S02]  /*223f0*/  SEL R188, R227.reuse, R188, !P3 ;  /* 0x000000bce3bc7207 */ /* 0x040fe40005800000 */
[C---:B---3--:R-:W-:Y:S02]  /*22400*/  SEL R190, R227.reuse, R190, !P3 ;  /* 0x000000bee3be7207 */ /* 0x048fe40005800000 */
[C---:B-----5:R-:W-:Y:S02]  /*22410*/  SEL R187, R227.reuse, R187, !P3 ;  /* 0x000000bbe3bb7207 */ /* 0x060fe40005800000 */
[C---:B----4-:R-:W-:Y:S02]  /*22420*/  SEL R186, R227.reuse, R186, !P3 ;  /* 0x000000bae3ba7207 */ /* 0x050fe40005800000 */
[C---:B------:R-:W-:Y:S02]  /*22430*/  SEL R185, R227.reuse, R185, !P3 ;  /* 0x000000b9e3b97207 */ /* 0x040fe40005800000 */
[----:B------:R-:W-:-:S02]  /*22440*/  SEL R191, R227, R191, !P3 ;  /* 0x000000bfe3bf7207 */ /* 0x000fc40005800000 */
[C---:B------:R-:W-:Y:S02]  /*22450*/  SEL R184, R227.reuse, R184, !P3 ;  /* 0x000000b8e3b87207 */ /* 0x040fe40005800000 */
[C---:B------:R-:W-:Y:S02]  /*22460*/  SEL R183, R227.reuse, R183, !P3 ;  /* 0x000000b7e3b77207 */ /* 0x040fe40005800000 */
[C---:B------:R-:W-:Y:S02]  /*22470*/  SEL R192, R227.reuse, R192, !P3 ;  /* 0x000000c0e3c07207 */ /* 0x040fe40005800000 */
[C---:B------:R-:W-:Y:S02]  /*22480*/  SEL R182, R227.reuse, R182, !P3 ;  /* 0x000000b6e3b67207 */ /* 0x040fe40005800000 */
        /* <DEDUP_REMOVED lines=19> */
[----:B------:R-:W-:-:S05]  /*225c0*/  SEL R211, R227, R211, !P3 ;  /* 0x000000d3e3d37207 */ /* 0x000fca0005800000 */
[----:B------:R-:W-:Y:S04]  /*225d0*/  STL [R1+0x34], R211 ;  /* 0x000034d301007387 */ /* 0x000fe80000100800 */
[----:B------:R-:W-:Y:S04]  /*225e0*/  STL [R1+0x2c], R210 ;  /* 0x00002cd201007387 */ /* 0x000fe80000100800 */
[----:B------:R-:W-:Y:S04]  /*225f0*/  STL [R1+0x1c], R209 ;  /* 0x00001cd101007387 */ /* 0x000fe80000100800 */
[----:B------:R-:W-:Y:S04]  /*22600*/  STL [R1+0xc], R208 ;  /* 0x00000cd001007387 */ /* 0x000fe80000100800 */
[----:B------:R-:W-:Y:S04]  /*22610*/  STL [R1], R206 ;  /* 0x000000ce01007387 */ /* 0x000fe80000100800 */
[----:B------:R-:W-:Y:S04]  /*22620*/  STL [R1+0x74], R205 ;  /* 0x000074cd01007387 */ /* 0x000fe80000100800 */
        /* <DEDUP_REMOVED lines=16> */
[----:B------:R-:W-:Y:S01]  /*22730*/  STL [R1+0x16c], R187 ;  /* 0x00016cbb01007387 */ /* 0x000fe20000100800 */
[----:B------:R-:W-:-:S03]  /*22740*/  SEL R178, R227, R178, !P3 ;  /* 0x000000b2e3b27207 */ /* 0x000fc60005800000 */
        /* <DEDUP_REMOVED lines=21> */
[C---:B------:R-:W-:Y:S02]  /*228a0*/  SEL R167, R227.reuse, R167, !P3 ;  /* 0x000000a7e3a77207 */ /* 0x040fe40005800000 */
[C---:B------:R-:W-:Y:S01]  /*228b0*/  SEL R166, R227.reuse, R166, !P3 ;  /* 0x000000a6e3a67207 */ /* 0x040fe20005800000 */
[----:B------:R-:W-:Y:S01]  /*228c0*/  STL [R1+0x220], R175 ;  /* 0x000220af01007387 */ /* 0x000fe20000100800 */
[C---:B------:R-:W-:Y:S02]  /*228d0*/  SEL R165, R227.reuse, R165, !P3 ;  /* 0x000000a5e3a57207 */ /* 0x040fe40005800000 */
[C---:B------:R-:W-:Y:S01]  /*228e0*/  SEL R164, R227.reuse, R164, !P3 ;  /* 0x000000a4e3a47207 */ /* 0x040fe20005800000 */
[----:B------:R-:W-:Y:S01]  /*228f0*/  STL [R1+0x22c], R174 ;  /* 0x00022cae01007387 */ /* 0x000fe20000100800 */
[C---:B------:R-:W-:Y:S02]  /*22900*/  SEL R163, R227.reuse, R163, !P3 ;  /* 0x000000a3e3a37207 */ /* 0x040fe40005800000 */
[C---:B------:R-:W-:Y:S01]  /*22910*/  SEL R162, R227.reuse, R162, !P3 ;  /* 0x000000a2e3a27207 */ /* 0x040fe20005800000 */
[----:B------:R-:W-:Y:S01]  /*22920*/  STL [R1+0x274], R173 ;  /* 0x000274ad01007387 */ /* 0x000fe20000100800 */
[----:B------:R-:W-:-:S02]  /*22930*/  SEL R161, R227, R161, !P3 ;  /* 0x000000a1e3a17207 */ /* 0x000fc40005800000 */
[C---:B------:R-:W-:Y:S01]  /*22940*/  SEL R160, R227.reuse, R160, !P3 ;  /* 0x000000a0e3a07207 */ /* 0x040fe20005800000 */
[----:B------:R-:W-:Y:S01]  /*22950*/  STL [R1+0x280], R172 ;  /* 0x000280ac01007387 */ /* 0x000fe20000100800 */
[----:B------:R-:W-:-:S03]  /*22960*/  SEL R159, R227, R159, !P3 ;  /* 0x0000009fe39f7207 */ /* 0x000fc60005800000 */
[----:B------:R-:W-:Y:S01]  /*22970*/  STL.64 [R1+0x6278], R170 ;  /* 0x006278aa01007387 */ /* 0x000fe20000100a00 */
        /* <DEDUP_REMOVED lines=11> */
[----:B------:R-:W-:Y:S01]  /*22a30*/  STL [R1+0x62b0], R161 ;  /* 0x0062b0a101007387 */ /* 0x000fe20000100800 */
[----:B------:R-:W-:-:S03]  /*22a40*/  SEL R151, R227, R151, !P3 ;  /* 0x00000097e3977207 */ /* 0x000fc60005800000 */
[----:B------:R-:W-:Y:S01]  /*22a50*/  STL [R1+0x62b8], R161 ;  /* 0x0062b8a101007387 */ /* 0x000fe20000100800 */
[----:B------:R-:W-:-:S03]  /*22a60*/  SEL R150, R227, R150, !P3 ;  /* 0x00000096e3967207 */ /* 0x000fc60005800000 */
[----:B------:R-:W-:Y:S01]  /*22a70*/  STL.64 [R1+0x62a8], R158 ;  /* 0x0062a89e01007387 */ /* 0x000fe20000100a00 */
        /* <DEDUP_REMOVED lines=89> */
[----:B------:R1:W-:Y:S01]  /*23010*/  STL [R1+0x6120], R113 ;  /* 0x0061207101007387 */ /* 0x0003e20000100800 */
        /* <DEDUP_REMOVED lines=134> */
[----:B-1----:R-:W-:-:S03]  /*23880*/  SEL R113, R227, R36, !P3 ;  /* 0x00000024e3717207 */ /* 0x002fc60005800000 */
        /* <DEDUP_REMOVED lines=66> */
[----:B------:R-:W-:Y:S04]  /*23cb0*/  STL [R1+0x1d18], R12 ;  /* 0x001d180c01007387 */ /* 0x000fe80000100800 */
[----:B------:R-:W-:Y:S01]  /*23cc0*/  STL [R1+0x1d1c], R11 ;  /* 0x001d1c0b01007387 */ /* 0x000fe20000100800 */
[----:B------:R-:W-:-:S03]  /*23cd0*/  SEL R3, R227, R3, !P3 ;  /* 0x00000003e3037207 */ /* 0x000fc60005800000 */
[----:B------:R-:W-:Y:S04]  /*23ce0*/  STL [R1+0x1d20], R10 ;  /* 0x001d200a01007387 */ /* 0x000fe80000100800 */
[----:B------:R-:W-:Y:S04]  /*23cf0*/  STL [R1+0x1d24], R9 ;  /* 0x001d240901007387 */ /* 0x000fe80000100800 */
[----:B------:R-:W-:Y:S04]  /*23d00*/  STL [R1+0x1d28], R8 ;  /* 0x001d280801007387 */ /* 0x000fe80000100800 */
[----:B------:R-:W-:Y:S04]  /*23d10*/  STL [R1+0x1d2c], R7 ;  /* 0x001d2c0701007387 */ /* 0x000fe80000100800 */
[----:B------:R-:W-:Y:S04]  /*23d20*/  STL [R1+0x1d30], R6 ;  /* 0x001d300601007387 */ /* 0x000fe80000100800 */
[----:B------:R1:W-:Y:S04]  /*23d30*/  STL [R1+0x1d34], R5 ;  /* 0x001d340501007387 */ /* 0x0003e80000100800 */
[----:B------:R2:W-:Y:S04]  /*23d40*/  STL [R1+0x1d38], R4 ;  /* 0x001d380401007387 */ /* 0x0005e80000100800 */
[----:B------:R3:W-:Y:S01]  /*23d50*/  STL [R1+0x1d3c], R3 ;  /* 0x001d3c0301007387 */ /* 0x0007e20000100800 */
[----:B-1----:R-:W-:-:S02]  /*23d60*/  SEL R5, R227, R224, !P3 ;  /* 0x000000e0e3057207 */ /* 0x002fc40005800000 */
[----:B--2---:R-:W-:-:S03]  /*23d70*/  SEL R4, R227, R0, !P3 ;  /* 0x00000000e3047207 */ /* 0x004fc60005800000 */
[----:B------:R-:W-:Y:S01]  /*23d80*/  STL [R1+0x1d40], R5 ;  /* 0x001d400501007387 */ /* 0x000fe20000100800 */
[----:B---3--:R-:W-:-:S03]  /*23d90*/  SEL R3, R227, R246, !P3 ;  /* 0x000000f6e3037207 */ /* 0x008fc60005800000 */
[----:B------:R1:W-:Y:S01]  /*23da0*/  STL [R1+0x1d44], R4 ;  /* 0x001d440401007387 */ /* 0x0003e20000100800 */
[----:B------:R-:W-:-:S03]  /*23db0*/  SEL R0, R227, R247, !P3 ;  /* 0x000000f7e3007207 */ /* 0x000fc60005800000 */
        /* <DEDUP_REMOVED lines=28> */
[----:B------:R-:W-:Y:S04]  /*23f80*/  STL [R1+0x1d80], R4 ;  /* 0x001d800401007387 */ /* 0x000fe80000100800 */
[----:B------:R-:W2:Y:S04]  /*23f90*/  LDL.LU R198, [R1+0x200] ;  /* 0x0002000001c67983 */ /* 0x000ea80000300800 */
[----:B------:R3:W-:Y:S04]  /*23fa0*/  STL [R1+0x1d84], R3 ;  /* 0x001d840301007387 */ /* 0x0007e80000100800 */
[----:B------:R-:W4:Y:S01]  /*23fb0*/  LDL.LU R209, [R1+0x30] ;  /* 0x0000300001d17983 */ /* 0x000f220000300800 */
[----:B-1----:R-:W-:-:S02]  /*23fc0*/  SEL R0, R227, R234, !P3 ;  /* 0x000000eae3007207 */ /* 0x002fc40005800000 */
[----:B---3--:R-:W-:-:S03]  /*23fd0*/  SEL R3, R227, R233, !P3 ;  /* 0x000000e9e3037207 */ /* 0x008fc60005800000 */
[----:B------:R1:W-:Y:S01]  /*23fe0*/  STL [R1+0x1d88], R0 ;  /* 0x001d880001007387 */ /* 0x0003e20000100800 */
[----:B------:R-:W-:-:S03]  /*23ff0*/  SEL R4, R227, R231, !P3 ;  /* 0x000000e7e3047207 */ /* 0x000fc60005800000 */
[----:B------:R3:W-:Y:S01]  /*24000*/  STL [R1+0x1d8c], R3 ;  /* 0x001d8c0301007387 */ /* 0x0007e20000100800 */
[C---:B-1----:R-:W-:Y:S02]  /*24010*/  SEL R0, R227.reuse, R232, !P3 ;  /* 0x000000e8e3007207 */ /* 0x042fe40005800000 */
[----:B---3--:R-:W-:-:S03]  /*24020*/  SEL R3, R227, R226, !P3 ;  /* 0x000000e2e3037207 */ /* 0x008fc60005800000 */
[----:B------:R1:W-:Y:S04]  /*24030*/  STL [R1+0x1d90], R0 ;  /* 0x001d900001007387 */ /* 0x0003e80000100800 */
[----:B------:R3:W-:Y:S01]  /*24040*/  STL [R1+0x1d94], R4 ;  /* 0x001d940401007387 */ /* 0x0007e20000100800 */
[----:B-1----:R-:W-:-:S03]  /*24050*/  SEL R0, R227, R212, !P3 ;  /* 0x000000d4e3007207 */ /* 0x002fc60005800000 */
[----:B------:R1:W-:Y:S01]  /*24060*/  STL [R1+0x1d98], R3 ;  /* 0x001d980301007387 */ /* 0x0003e20000100800 */
[----:B---3--:R-:W-:-:S03]  /*24070*/  SEL R4, R227, R213, !P3 ;  /* 0x000000d5e3047207 */ /* 0x008fc60005800000 */
[----:B------:R-:W3:Y:S04]  /*24080*/  S2R R211, SR_TID.X ;  /* 0x0000000000d37919 */ /* 0x000ee80000002100 */
[----:B------:R5:W-:Y:S01]  /*24090*/  STL [R1+0x1d9c], R0 ;  /* 0x001d9c0001007387 */ /* 0x000be20000100800 */
[----:B-1----:R-:W-:-:S03]  /*240a0*/  SEL R3, R227, R214, !P3 ;  /* 0x000000d6e3037207 */ /* 0x002fc60005800000 */
[----:B------:R1:W-:Y:S04]  /*240b0*/  STL [R1+0x1da0], R4 ;  /* 0x001da00401007387 */ /* 0x0003e80000100800 */
[----:B------:R-:W2:Y:S01]  /*240c0*/  LDL.LU R200, [R1+0x8] ;  /* 0x0000080001c87983 */ /* 0x000ea20000300800 */
[----:B-----5:R-:W-:-:S03]  /*240d0*/  SEL R0, R227, R215, !P3 ;  /* 0x000000d7e3007207 */ /* 0x020fc60005800000 */
[----:B------:R5:W-:Y:S04]  /*240e0*/  STL [R1+0x1da4], R3 ;  /* 0x001da40301007387 */ /* 0x000be80000100800 */
[----:B------:R-:W2:Y:S04]  /*240f0*/  LDL.LU R201, [R1+0x10] ;  /* 0x0000100001c97983 */ /* 0x000ea80000300800 */
[----:B------:R3:W-:Y:S01]  /*24100*/  STL [R1+0x1da8], R0 ;  /* 0x001da80001007387 */ /* 0x0007e20000100800 */
[----:B-1----:R-:W-:-:S03]  /*24110*/  SEL R4, R227, R217, !P3 ;  /* 0x000000d9e3047207 */ /* 0x002fc60005800000 */
[----:B------:R-:W2:Y:S01]  /*24120*/  LDL.LU R202, [R1+0x14] ;  /* 0x0000140001ca7983 */ /* 0x000ea20000300800 */
[----:B-----5:R-:W-:-:S03]  /*24130*/  SEL R3, R227, R218, !P3 ;  /* 0x000000dae3037207 */ /* 0x020fc60005800000 */
[----:B------:R-:W5:Y:S01]  /*24140*/  LDL.LU R203, [R1+0x18] ;  /* 0x0000180001cb7983 */ /* 0x000f620000300800 */
[----:B---3--:R-:W-:-:S03]  /*24150*/  SEL R0, R227, R216, !P3 ;  /* 0x000000d8e3007207 */ /* 0x008fc60005800000 */
[----:B------:R-:W3:Y:S04]  /*24160*/  LDL.LU R204, [R1+0x20] ;  /* 0x0000200001cc7983 */ /* 0x000ee80000300800 */
[----:B------:R-:W2:Y:S04]  /*24170*/  LDL.LU R205, [R1+0x24] ;  /* 0x0000240001cd7983 */ /* 0x000ea80000300800 */
[----:B------:R-:W2:Y:S04]  /*24180*/  LDL.LU R208, [R1+0x28] ;  /* 0x0000280001d07983 */ /* 0x000ea80000300800 */
[----:B------:R1:W-:Y:S04]  /*24190*/  STL [R1+0x1dac], R0 ;  /* 0x001dac0001007387 */ /* 0x0003e80000100800 */
[----:B------:R-:W-:Y:S01]  /*241a0*/  STL [R1+0x1db0], R4 ;  /* 0x001db00401007387 */ /* 0x000fe20000100800 */
[----:B-1----:R-:W-:-:S03]  /*241b0*/  SEL R0, R227, R219, !P3 ;  /* 0x000000dbe3007207 */ /* 0x002fc60005800000 */
[----:B------:R1:W-:Y:S04]  /*241c0*/  STL [R1+0x1db4], R3 ;  /* 0x001db40301007387 */ /* 0x0003e80000100800 */
[----:B------:R-:W3:Y:S04]  /*241d0*/  LDL.LU R206, [R1+0x38] ;  /* 0x0000380001ce7983 */ /* 0x000ee80000300800 */
[----:B------:R1:W-:Y:S01]  /*241e0*/  STL [R1+0x1db8], R0 ;  /* 0x001db80001007387 */ /* 0x0003e20000100800 */
[----:B------:R-:W-:Y:S02]  /*241f0*/  LOP3.LUT R211, R211, 0x7f, RZ, 0xc0, !PT ;  /* 0x0000007fd3d37812 */ /* 0x000fe400078ec0ff */
[C---:B-1----:R-:W-:Y:S01]  /*24200*/  SEL R3, R227.reuse, R221, !P3 ;  /* 0x000000dde3037207 */ /* 0x042fe20005800000 */
[----:B------:R-:W3:Y:S01]  /*24210*/  LDL.LU R210, [R1+0x3c] ;  /* 0x00003c0001d27983 */ /* 0x000ee20000300800 */
[----:B------:R-:W-:Y:S01]  /*24220*/  SEL R0, R227, R220, !P3 ;  /* 0x000000dce3007207 */ /* 0x000fe20005800000 */
[----:B------:R-:W-:-:S04]  /*24230*/  IMAD R197, R211, c[0x0][0x18c], RZ ;  /* 0x00006300d3c57a24 */ /* 0x000fc800078e02ff */
[----:B------:R1:W-:Y:S01]  /*24240*/  STL [R1+0x1dbc], R0 ;  /* 0x001dbc0001007387 */ /* 0x0003e20000100800 */
[----:B------:R-:W-:-:S03]  /*24250*/  IMAD R19, R2, c[0x0][0x190], RZ ;  /* 0x0000640002137a24 */ /* 0x000fc600078e02ff */
[----:B------:R-:W-:Y:S04]  /*24260*/  STL [R1+0x1dc0], R3 ;  /* 0x001dc00301007387 */ /* 0x000fe80000100800 */
[----:B------:R-:W5:Y:S01]  /*24270*/  LDL.LU R211, [R1+0x4c] ;  /* 0x00004c0001d37983 */ /* 0x000f620000300800 */
[----:B-1----:R-:W-:-:S05]  /*24280*/  SEL R0, R227, R222, !P3 ;  /* 0x000000dee3007207 */ /* 0x002fca0005800000 */
[----:B------:R1:W-:Y:S01]  /*24290*/  STL [R1+0x1dc4], R0 ;  /* 0x001dc40001007387 */ /* 0x0003e20000100800 */
[----:B----4-:R-:W-:-:S03]  /*242a0*/  IMAD R5, R209, c[0x0][0x190], RZ ;  /* 0x00006400d1057a24 */ /* 0x010fc600078e02ff */
[----:B------:R-:W4:Y:S04]  /*242b0*/  LDL.LU R209, [R1+0xf8] ;  /* 0x0000f80001d17983 */ /* 0x000f280000300800 */
[----:B------:R-:W4:Y:S01]  /*242c0*/  LDL.LU R2, [R1+0x6328] ;  /* 0x0063280001027983 */ /* 0x000f220000300800 */
[C---:B------:R-:W-:Y:S02]  /*242d0*/  SEL R199, R227.reuse, R199, !P3 ;  /* 0x000000c7e3c77207 */ /* 0x040fe40005800000 */
[----:B------:R-:W-:Y:S02]  /*242e0*/  SEL R207, R227, R207, !P3 ;  /* 0x000000cfe3cf7207 */ /* 0x000fe40005800000 */
[----:B-1----:R-:W-:Y:S01]  /*242f0*/  LEA.HI.X.SX32 R0, R197, c[0x0][0x16c], 0x2, P4 ;  /* 0x00005b00c5007a11 */ /* 0x002fe200020f16ff */
[----:B------:R-:W-:-:S02]  /*24300*/  IMAD R199, R199, c[0x0][0x190], RZ ;  /* 0x00006400c7c77a24 */ /* 0x000fc400078e02ff */
[----:B------:R-:W-:Y:S01]  /*24310*/  IMAD R207, R207, c[0x0][0x190], RZ ;  /* 0x00006400cfcf7a24 */ /* 0x000fe200078e02ff */
[----:B------:R-:W-:Y:S01]  /*24320*/  SEL R230, R227, R230, !P3 ;  /* 0x000000e6e3e67207 */ /* 0x000fe20005800000 */
[----:B------:R-:W-:Y:S01]  /*24330*/  IMAD R12, R251, c[0x0][0x190], RZ ;  /* 0x00006400fb0c7a24 */ /* 0x000fe200078e02ff */
[C---:B------:R-:W-:Y:S02]  /*24340*/  SEL R229, R227.reuse, R229, !P3 ;  /* 0x000000e5e3e57207 */ /* 0x040fe40005800000 */
[C---:B------:R-:W-:Y:S02]  /*24350*/  SEL R228, R227.reuse, R228, !P3 ;  /* 0x000000e4e3e47207 */ /* 0x040fe40005800000 */
[C---:B------:R-:W-:Y:S02]  /*24360*/  SEL R223, R227.reuse, R223, !P3 ;  /* 0x000000dfe3df7207 */ /* 0x040fe40005800000 */
[C---:B------:R-:W-:Y:S02]  /*24370*/  SEL R157, R227.reuse, R157, !P3 ;  /* 0x0000009de39d7207 */ /* 0x040fe40005800000 */
[----:B------:R-:W-:Y:S01]  /*24380*/  SEL R4, R227, R225, !P3 ;  /* 0x000000e1e3047207 */ /* 0x000fe20005800000 */
[----:B--2---:R-:W-:-:S02]  /*24390*/  IMAD R10, R208, c[0x0][0x190], RZ ;  /* 0x00006400d00a7a24 */ /* 0x004fc400078e02ff */
[----:B------:R-:W2:Y:S01]  /*243a0*/  LDL.LU R208, [R1+0x230] ;  /* 0x0002300001d07983 */ /* 0x000ea20000300800 */
[----:B---3--:R-:W-:-:S03]  /*243b0*/  IMAD R7, R210, c[0x0][0x190], RZ ;  /* 0x00006400d2077a24 */ /* 0x008fc600078e02ff */
[----:B------:R-:W3:Y:S01]  /*243c0*/  LDL.LU R210, [R1+0x234] ;  /* 0x0002340001d27983 */ /* 0x000ee20000300800 */
[----:B-----5:R-:W-:Y:S01]  /*243d0*/  IMAD R14, R211, c[0x0][0x190], RZ ;  /* 0x00006400d30e7a24 */ /* 0x020fe200078e02ff */
[-C--:B----4-:R-:W-:Y:S02]  /*243e0*/  LEA R250, P4, R5, R2.reuse, 0x2 ;  /* 0x0000000205fa7211 */ /* 0x090fe400078810ff */
[----:B------:R-:W-:Y:S02]  /*243f0*/  LEA R248, P3, R199, R2, 0x2 ;  /* 0x00000002c7f87211 */ /* 0x000fe400078610ff */
[----:B------:R-:W-:Y:S02]  /*24400*/  LEA.HI.X.SX32 R251, R5, R0, 0x2, P4 ;  /* 0x0000000005fb7211 */ /* 0x000fe400020f16ff */
[----:B------:R-:W-:Y:S01]  /*24410*/  LEA R246, P4, R207, R2, 0x2 ;  /* 0x00000002cff67211 */ /* 0x000fe200078810ff */
[----:B------:R-:W-:Y:S01]  /*24420*/  STL [R1+0x60a4], R250 ;  /* 0x0060a4fa01007387 */ /* 0x000fe20000100800 */
[----:B------:R-:W-:-:S02]  /*24430*/  LEA.HI.X.SX32 R249, R199, R0, 0x2, P3 ;  /* 0x00000000c7f97211 */ /* 0x000fc400018f16ff */
[----:B------:R-:W-:Y:S01]  /*24440*/  LEA.HI.X.SX32 R247, R207, R0, 0x2, P4 ;  /* 0x00000000cff77211 */ /* 0x000fe200020f16ff */
[----:B------:R-:W-:Y:S04]  /*24450*/  STL [R1+0x60a0], R251 ;  /* 0x0060a0fb01007387 */ /* 0x000fe80000100800 */
[----:B------:R-:W4:Y:S01]  /*24460*/  LDL.LU R211, [R1+0x238] ;  /* 0x0002380001d37983 */ /* 0x000f220000300800 */
[----:B------:R-:W-:-:S03]  /*24470*/  IMAD R9, R209, c[0x0][0x190], RZ ;  /* 0x00006400d1097a24 */ /* 0x000fc600078e02ff */
[----:B------:R-:W-:Y:S04]  /*24480*/  STL [R1+0x60ac], R248 ;  /* 0x0060acf801007387 */ /* 0x000fe80000100800 */
[----:B------:R-:W-:Y:S04]  /*24490*/  STL [R1+0x60a8], R249 ;  /* 0x0060a8f901007387 */ /* 0x000fe80000100800 */
[----:B------:R-:W-:Y:S04]  /*244a0*/  STL [R1+0x60b4], R246 ;  /* 0x0060b4f601007387 */ /* 0x000fe80000100800 */
[----:B------:R-:W-:Y:S04]  /*244b0*/  STL [R1+0x60b0], R247 ;  /* 0x0060b0f701007387 */ /* 0x000fe80000100800 */
[----:B------:R-:W5:Y:S01]  /*244c0*/  LDL.LU R209, [R1+0x23c] ;  /* 0x00023c0001d17983 */ /* 0x000f620000300800 */
[----:B------:R-:W-:-:S02]  /*244d0*/  IMAD R223, R223, c[0x0][0x190], RZ ;  /* 0x00006400dfdf7a24 */ /* 0x000fc400078e02ff */
[----:B------:R-:W-:Y:S02]  /*244e0*/  IMAD R228, R228, c[0x0][0x190], RZ ;  /* 0x00006400e4e47a24 */ /* 0x000fe400078e02ff */
[----:B------:R-:W-:Y:S01]  /*244f0*/  IMAD R229, R229, c[0x0][0x190], RZ ;  /* 0x00006400e5e57a24 */ /* 0x000fe200078e02ff */
[CC--:B------:R-:W-:Y:S01]  /*24500*/  LEA R244, P3, R223.reuse, R2.reuse, 0x2 ;  /* 0x00000002dff47211 */ /* 0x0c0fe200078610ff */
[----:B------:R-:W-:Y:S01]  /*24510*/  IMAD R230, R230, c[0x0][0x190], RZ ;  /* 0x00006400e6e67a24 */ /* 0x000fe200078e02ff */
[----:B------:R-:W-:Y:S02]  /*24520*/  LEA R242, P4, R228, R2, 0x2 ;  /* 0x00000002e4f27211 */ /* 0x000fe400078810ff */
[----:B------:R-:W-:Y:S02]  /*24530*/  LEA.HI.X.SX32 R245, R223, R0, 0x2, P3 ;  /* 0x00000000dff57211 */ /* 0x000fe400018f16ff */
[----:B------:R-:W-:Y:S01]  /*24540*/  LEA R240, P3, R229, R2, 0x2 ;  /* 0x00000002e5f07211 */ /* 0x000fe200078610ff */
[----:B------:R-:W-:Y:S01]  /*24550*/  IMAD R252, R252, c[0x0][0x190], RZ ;  /* 0x00006400fcfc7a24 */ /* 0x000fe200078e02ff */
[----:B------:R-:W-:Y:S01]  /*24560*/  LEA.HI.X.SX32 R243, R228, R0, 0x2, P4 ;  /* 0x00000000e4f37211 */ /* 0x000fe200020f16ff */
[----:B------:R-:W-:Y:S01]  /*24570*/  STL [R1+0x60bc], R244 ;  /* 0x0060bcf401007387 */ /* 0x000fe20000100800 */
[----:B------:R-:W-:-:S02]  /*24580*/  LEA R238, P4, R230, R2, 0x2 ;  /* 0x00000002e6ee7211 */ /* 0x000fc400078810ff */
[----:B------:R-:W-:Y:S01]  /*24590*/  LEA.HI.X.SX32 R241, R229, R0, 0x2, P3 ;  /* 0x00000000e5f17211 */ /* 0x000fe200018f16ff */
[----:B------:R-:W-:Y:S01]  /*245a0*/  STL [R1+0x60b8], R245 ;  /* 0x0060b8f501007387 */ /* 0x000fe20000100800 */
[----:B------:R-:W-:Y:S01]  /*245b0*/  LEA R236, P3, R12, R2, 0x2 ;  /* 0x000000020cec7211 */ /* 0x000fe200078610ff */
[----:B------:R-:W-:Y:S01]  /*245c0*/  IMAD R8, R200, c[0x0][0x190], RZ ;  /* 0x00006400c8087a24 */ /* 0x000fe200078e02ff */
[----:B------:R-:W-:Y:S01]  /*245d0*/  LEA.HI.X.SX32 R239, R230, R0, 0x2, P4 ;  /* 0x00000000e6ef7211 */ /* 0x000fe200020f16ff */
[----:B------:R-:W-:Y:S01]  /*245e0*/  STL [R1+0x60c4], R242 ;  /* 0x0060c4f201007387 */ /* 0x000fe20000100800 */
[----:B------:R-:W-:-:S03]  /*245f0*/  LEA R234, P4, R252, R2, 0x2 ;  /* 0x00000002fcea7211 */ /* 0x000fc600078810ff */
[----:B------:R-:W-:Y:S01]  /*24600*/  STL [R1+0x60c0], R243 ;  /* 0x0060c0f301007387 */ /* 0x000fe20000100800 */
[----:B------:R-:W-:Y:S01]  /*24610*/  LEA.HI.X.SX32 R237, R12, R0, 0x2, P3 ;  /* 0x000000000ced7211 */ /* 0x000fe200018f16ff */
[----:B------:R-:W-:Y:S01]  /*24620*/  IMAD R18, R201, c[0x0][0x190], RZ ;  /* 0x00006400c9127a24 */ /* 0x000fe200078e02ff */
[C---:B------:R-:W-:Y:S01]  /*24630*/  LEA R232, P3, R19.reuse, R2, 0x2 ;  /* 0x0000000213e87211 */ /* 0x040fe200078610ff */
[----:B------:R-:W-:Y:S01]  /*24640*/  IMAD R11, R202, c[0x0][0x190], RZ ;  /* 0x00006400ca0b7a24 */ /* 0x000fe200078e02ff */
[----:B------:R-:W-:Y:S02]  /*24650*/  LEA.HI.X.SX32 R235, R252, R0, 0x2, P4 ;  /* 0x00000000fceb7211 */ /* 0x000fe400020f16ff */
[----:B------:R-:W-:Y:S01]  /*24660*/  LEA R230, P4, R8, R2, 0x2 ;  /* 0x0000000208e67211 */ /* 0x000fe200078810ff */
[----:B--2---:R-:W-:Y:S02]  /*24670*/  IMAD R13, R208, c[0x0][0x190], RZ ;  /* 0x00006400d00d7a24 */ /* 0x004fe400078e02ff */
[----:B------:R-:W2:Y:S04]  /*24680*/  LDL.LU R208, [R1+0x240] ;  /* 0x0002400001d07983 */ /* 0x000ea80000300800 */
[----:B------:R-:W-:Y:S04]  /*24690*/  STL [R1+0x60cc], R240 ;  /* 0x0060ccf001007387 */ /* 0x000fe80000100800 */
[----:B------:R-:W-:Y:S04]  /*246a0*/  STL [R1+0x60c8], R241 ;  /* 0x0060c8f101007387 */ /* 0x000fe80000100800 */
[----:B------:R-:W-:Y:S01]  /*246b0*/  STL [R1+0x60d4], R238 ;  /* 0x0060d4ee01007387 */ /* 0x000fe20000100800 */
[----:B------:R-:W-:-:S03]  /*246c0*/  LEA.HI.X.SX32 R233, R19, R0, 0x2, P3 ;  /* 0x0000000013e97211 */ /* 0x000fc600018f16ff */
[----:B------:R-:W-:Y:S01]  /*246d0*/  STL [R1+0x60d0], R239 ;  /* 0x0060d0ef01007387 */ /* 0x000fe20000100800 */
[----:B------:R-:W-:Y:S01]  /*246e0*/  LEA R228, P3, R18, R2, 0x2 ;  /* 0x0000000212e47211 */ /* 0x000fe200078610ff */
[----:B------:R-:W-:Y:S01]  /*246f0*/  IMAD R17, R203, c[0x0][0x190], RZ ;  /* 0x00006400cb117a24 */ /* 0x000fe200078e02ff */
[----:B------:R-:W-:Y:S01]  /*24700*/  LEA.HI.X.SX32 R231, R8, R0, 0x2, P4 ;  /* 0x0000000008e77211 */ /* 0x000fe200020f16ff */
[----:B---3--:R-:W-:Y:S02]  /*24710*/  IMAD R5, R210, c[0x0][0x190], RZ ;  /* 0x00006400d2057a24 */ /* 0x008fe400078e02ff */
[----:B------:R-:W3:Y:S04]  /*24720*/  LDL.LU R210, [R1+0x244] ;  /* 0x0002440001d27983 */ /* 0x000ee80000300800 */
[----:B------:R-:W-:Y:S01]  /*24730*/  STL [R1+0x60dc], R236 ;  /* 0x0060dcec01007387 */ /* 0x000fe20000100800 */
[----:B------:R-:W-:-:S03]  /*24740*/  LEA R226, P4, R11, R2, 0x2 ;  /* 0x000000020be27211 */ /* 0x000fc600078810ff */
[----:B------:R-:W-:Y:S04]  /*24750*/  STL [R1+0x60d8], R237 ;  /* 0x0060d8ed01007387 */ /* 0x000fe80000100800 */
[----:B------:R-:W-:Y:S01]  /*24760*/  STL [R1+0x60e4], R234 ;  /* 0x0060e4ea01007387 */ /* 0x000fe20000100800 */
[----:B------:R-:W-:-:S03]  /*24770*/  IMAD R6, R204, c[0x0][0x190], RZ ;  /* 0x00006400cc067a24 */ /* 0x000fc600078e02ff */
[----:B------:R-:W-:Y:S01]  /*24780*/  STL [R1+0x60e0], R235 ;  /* 0x0060e0eb01007387 */ /* 0x000fe20000100800 */
[-C--:B------:R-:W-:Y:S02]  /*24790*/  LEA.HI.X.SX32 R229, R18, R0.reuse, 0x2, P3 ;  /* 0x0000000012e57211 */ /* 0x080fe400018f16ff */
[----:B------:R-:W-:Y:S02]  /*247a0*/  LEA.HI.X.SX32 R227, R11, R0, 0x2, P4 ;  /* 0x000000000be37211 */ /* 0x000fe400020f16ff */
[-C--:B------:R-:W-:Y:S02]  /*247b0*/  LEA R224, P3, R17, R2.reuse, 0x2 ;  /* 0x0000000211e07211 */ /* 0x080fe400078610ff */
[C---:B------:R-:W-:Y:S01]  /*247c0*/  LEA R222, P4, R6.reuse, R2, 0x2 ;  /* 0x0000000206de7211 */ /* 0x040fe200078810ff */
[----:B------:R-:W-:Y:S01]  /*247d0*/  IMAD R16, R205, c[0x0][0x190], RZ ;  /* 0x00006400cd107a24 */ /* 0x000fe200078e02ff */
[-C--:B------:R-:W-:Y:S02]  /*247e0*/  LEA.HI.X.SX32 R225, R17, R0.reuse, 0x2, P3 ;  /* 0x0000000011e17211 */ /* 0x080fe400018f16ff */
[----:B------:R-:W-:Y:S01]  /*247f0*/  LEA.HI.X.SX32 R223, R6, R0, 0x2, P4 ;  /* 0x0000000006df7211 */ /* 0x000fe200020f16ff */
[----:B----4-:R-:W-:-:S02]  /*24800*/  IMAD R12, R211, c[0x0][0x190], RZ ;  /* 0x00006400d30c7a24 */ /* 0x010fc400078e02ff */
[----:B------:R-:W4:Y:S04]  /*24810*/  LDL.LU R211, [R1+0x248] ;  /* 0x0002480001d37983 */ /* 0x000f280000300800 */
[----:B------:R-:W-:Y:S04]  /*24820*/  STL [R1+0x60ec], R232 ;  /* 0x0060ece801007387 */ /* 0x000fe80000100800 */
[----:B------:R-:W-:Y:S04]  /*24830*/  STL [R1+0x60e8], R233 ;  /* 0x0060e8e901007387 */ /* 0x000fe80000100800 */
[----:B------:R-:W-:Y:S04]  /*24840*/  STL [R1+0x60f4], R230 ;  /* 0x0060f4e601007387 */ /* 0x000fe80000100800 */
[----:B------:R-:W-:Y:S01]  /*24850*/  STL [R1+0x60f0], R231 ;  /* 0x0060f0e701007387 */ /* 0x000fe20000100800 */
[----:B-----5:R-:W-:-:S03]  /*24860*/  IMAD R8, R209, c[0x0][0x190], RZ ;  /* 0x00006400d1087a24 */ /* 0x020fc600078e02ff */
[----:B------:R-:W5:Y:S04]  /*24870*/  LDL.LU R209, [R1+0x24c] ;  /* 0x00024c0001d17983 */ /* 0x000f680000300800 */
[----:B------:R-:W-:Y:S04]  /*24880*/  STL [R1+0x60fc], R228 ;  /* 0x0060fce401007387 */ /* 0x000fe80000100800 */
[----:B------:R-:W-:Y:S04]  /*24890*/  STL [R1+0x60f8], R229 ;  /* 0x0060f8e501007387 */ /* 0x000fe80000100800 */
[----:B------:R-:W-:Y:S04]  /*248a0*/  STL [R1+0x6114], R226 ;  /* 0x006114e201007387 */ /* 0x000fe80000100800 */
[----:B------:R-:W-:Y:S04]  /*248b0*/  STL [R1+0x610c], R227 ;  /* 0x00610ce301007387 */ /* 0x000fe80000100800 */
[----:B------:R-:W5:Y:S04]  /*248c0*/  LDL.LU R205, [R1+0x250] ;  /* 0x0002500001cd7983 */ /* 0x000f680000300800 */
[----:B------:R-:W-:Y:S04]  /*248d0*/  STL [R1+0x6130], R224 ;  /* 0x006130e001007387 */ /* 0x000fe80000100800 */
[----:B------:R-:W-:Y:S04]  /*248e0*/  STL [R1+0x611c], R225 ;  /* 0x00611ce101007387 */ /* 0x000fe80000100800 */
[----:B------:R-:W-:Y:S04]  /*248f0*/  STL [R1+0x6140], R222 ;  /* 0x006140de01007387 */ /* 0x000fe80000100800 */
[----:B------:R-:W-:Y:S04]  /*24900*/  STL [R1+0x6138], R223 ;  /* 0x006138df01007387 */ /* 0x000fe80000100800 */
[----:B------:R-:W5:Y:S01]  /*24910*/  LDL.LU R201, [R1+0x254] ;  /* 0x0002540001c97983 */ /* 0x000f620000300800 */
[----:B------:R-:W-:Y:S01]  /*24920*/  IMAD R15, R206, c[0x0][0x190], RZ ;  /* 0x00006400ce0f7a24 */ /* 0x000fe200078e02ff */
[----:B------:R-:W-:-:S02]  /*24930*/  LEA R220, P3, R16, R2, 0x2 ;  /* 0x0000000210dc7211 */ /* 0x000fc400078610ff */
[----:B------:R-:W-:Y:S02]  /*24940*/  LEA R218, P4, R10, R2, 0x2 ;  /* 0x000000020ada7211 */ /* 0x000fe400078810ff */
[----:B------:R-:W-:Y:S02]  /*24950*/  LEA.HI.X.SX32 R221, R16, R0, 0x2, P3 ;  /* 0x0000000010dd7211 */ /* 0x000fe400018f16ff */
[----:B------:R-:W-:Y:S02]  /*24960*/  LEA R216, P3, R15, R2, 0x2 ;  /* 0x000000020fd87211 */ /* 0x000fe400078610ff */
[----:B------:R-:W-:Y:S02]  /*24970*/  LEA.HI.X.SX32 R219, R10, R0, 0x2, P4 ;  /* 0x000000000adb7211 */ /* 0x000fe400020f16ff */
[----:B------:R-:W-:Y:S01]  /*24980*/  LEA R214, P4, R7, R2, 0x2 ;  /* 0x0000000207d67211 */ /* 0x000fe200078810ff */
[----:B------:R-:W-:Y:S01]  /*24990*/  STL [R1+0x6150], R220 ;  /* 0x006150dc01007387 */ /* 0x000fe20000100800 */
[----:B------:R-:W-:-:S02]  /*249a0*/  LEA.HI.X.SX32 R217, R15, R0, 0x2, P3 ;  /* 0x000000000fd97211 */ /* 0x000fc400018f16ff */
[----:B------:R-:W-:Y:S01]  /*249b0*/  LEA R212, P3, R14, R2, 0x2 ;  /* 0x000000020ed47211 */ /* 0x000fe200078610ff */
[----:B------:R-:W-:Y:S01]  /*249c0*/  STL [R1+0x6148], R221 ;  /* 0x006148dd01007387 */ /* 0x000fe20000100800 */
[----:B------:R-:W-:-:S03]  /*249d0*/  LEA.HI.X.SX32 R215, R7, R0, 0x2, P4 ;  /* 0x0000000007d77211 */ /* 0x000fc600020f16ff */
[----:B------:R-:W-:Y:S01]  /*249e0*/  STL [R1+0x6160], R218 ;  /* 0x006160da01007387 */ /* 0x000fe20000100800 */
[----:B--2---:R-:W-:Y:S01]  /*249f0*/  IMAD R11, R208, c[0x0][0x190], RZ ;  /* 0x00006400d00b7a24 */ /* 0x004fe200078e02ff */
[----:B------:R-:W-:Y:S02]  /*24a00*/  LEA.HI.X.SX32 R213, R14, R0, 0x2, P3 ;  /* 0x000000000ed57211 */ /* 0x000fe400018f16ff */
[----:B------:R-:W-:Y:S01]  /*24a10*/  STL [R1+0x6158], R219 ;  /* 0x006158db01007387 */ /* 0x000fe20000100800 */
[----:B---3--:R-:W-:Y:S01]  /*24a20*/  IMAD R6, R210, c[0x0][0x190], RZ ;  /* 0x00006400d2067a24 */ /* 0x008fe200078e02ff */
[-C--:B------:R-:W-:Y:S02]  /*24a30*/  LEA R210, P4, R9, R2.reuse, 0x2 ;  /* 0x0000000209d27211 */ /* 0x080fe400078810ff */
[----:B------:R-:W2:Y:S01]  /*24a40*/  LDL.LU R197, [R1+0x258] ;  /* 0x0002580001c57983 */ /* 0x000ea20000300800 */
[----:B------:R-:W-:-:S03]  /*24a50*/  LEA R208, P3, R13, R2, 0x2 ;  /* 0x000000020dd07211 */ /* 0x000fc600078610ff */
[----:B------:R-:W-:Y:S04]  /*24a60*/  STL [R1+0x6170], R216 ;  /* 0x006170d801007387 */ /* 0x000fe80000100800 */
[----:B------:R-:W-:Y:S04]  /*24a70*/  STL [R1+0x6168], R217 ;  /* 0x006168d901007387 */ /* 0x000fe80000100800 */
[----:B------:R-:W-:Y:S04]  /*24a80*/  STL [R1+0x6180], R214 ;  /* 0x006180d601007387 */ /* 0x000fe80000100800 */
[----:B------:R-:W-:Y:S04]  /*24a90*/  STL [R1+0x6178], R215 ;  /* 0x006178d701007387 */ /* 0x000fe80000100800 */
[----:B------:R-:W-:Y:S04]  /*24aa0*/  STL [R1+0x6190], R212 ;  /* 0x006190d401007387 */ /* 0x000fe80000100800 */
[----:B------:R-:W-:Y:S04]  /*24ab0*/  STL [R1+0x6188], R213 ;  /* 0x006188d501007387 */ /* 0x000fe80000100800 */
[----:B------:R-:W-:Y:S01]  /*24ac0*/  STL [R1+0x61a0], R210 ;  /* 0x0061a0d201007387 */ /* 0x000fe20000100800 */
[----:B------:R-:W-:Y:S01]  /*24ad0*/  SEL R3, R198, RZ, !P6 ;  /* 0x000000ffc6037207 */ /* 0x000fe20007000000 */
[----:B----4-:R-:W-:Y:S01]  /*24ae0*/  IMAD R10, R211, c[0x0][0x190], RZ ;  /* 0x00006400d30a7a24 */ /* 0x010fe200078e02ff */
[----:B------:R-:W-:-:S02]  /*24af0*/  LEA.HI.X.SX32 R211, R9, R0, 0x2, P4 ;  /* 0x0000000009d37211 */ /* 0x000fc400020f16ff */
[----:B------:R-:W-:-:S03]  /*24b00*/  LEA R206, P4, R5, R2, 0x2 ;  /* 0x0000000205ce7211 */ /* 0x000fc600078810ff */
[----:B------:R-:W-:Y:S01]  /*24b10*/  STL [R1+0x6198], R211 ;  /* 0x006198d301007387 */ /* 0x000fe20000100800 */
[----:B------:R-:W-:Y:S02]  /*24b20*/  LEA.HI.X.SX32 R207, R5, R0, 0x2, P4 ;  /* 0x0000000005cf7211 */ /* 0x000fe400020f16ff */
[----:B------:R-:W-:Y:S01]  /*24b30*/  LEA R202, P4, R8, R2, 0x2 ;  /* 0x0000000208ca7211 */ /* 0x000fe200078810ff */
[----:B------:R-:W3:Y:S04]  /*24b40*/  LDL.LU R193, [R1+0x25c] ;  /* 0x00025c0001c17983 */ /* 0x000ee80000300800 */
[----:B------:R-:W-:Y:S01]  /*24b50*/  STL [R1+0x61b0], R208 ;  /* 0x0061b0d001007387 */ /* 0x000fe20000100800 */
[----:B-----5:R-:W-:Y:S01]  /*24b60*/  IMAD R7, R209, c[0x0][0x190], RZ ;  /* 0x00006400d1077a24 */ /* 0x020fe200078e02ff */
[----:B------:R-:W-:-:S02]  /*24b70*/  LEA.HI.X.SX32 R209, R13, R0, 0x2, P3 ;  /* 0x000000000dd17211 */ /* 0x000fc400018f16ff */
[----:B------:R-:W-:-:S03]  /*24b80*/  LEA R204, P3, R12, R2, 0x2 ;  /* 0x000000020ccc7211 */ /* 0x000fc600078610ff */
[----:B------:R-:W-:Y:S01]  /*24b90*/  STL [R1+0x61a8], R209 ;  /* 0x0061a8d101007387 */ /* 0x000fe20000100800 */
[----:B------:R-:W-:-:S03]  /*24ba0*/  LEA.HI.X.SX32 R203, R8, R0, 0x2, P4 ;  /* 0x0000000008cb7211 */ /* 0x000fc600020f16ff */
[----:B------:R-:W-:Y:S01]  /*24bb0*/  STL [R1+0x61c0], R206 ;  /* 0x0061c0ce01007387 */ /* 0x000fe20000100800 */
[----:B------:R-:W-:-:S03]  /*24bc0*/  LEA R198, P4, R6, R2, 0x2 ;  /* 0x0000000206c67211 */ /* 0x000fc600078810ff */
[----:B------:R-:W-:Y:S04]  /*24bd0*/  STL [R1+0x61b8], R207 ;  /* 0x0061b8cf01007387 */ /* 0x000fe80000100800 */
[----:B------:R-:W4:Y:S01]  /*24be0*/  LDL.LU R189, [R1+0x260] ;  /* 0x0002600001bd7983 */ /* 0x000f220000300800 */
[----:B------:R-:W-:Y:S01]  /*24bf0*/  IMAD R9, R205, c[0x0][0x190], RZ ;  /* 0x00006400cd097a24 */ /* 0x000fe200078e02ff */
[----:B------:R-:W-:Y:S02]  /*24c00*/  LEA.HI.X.SX32 R205, R12, R0, 0x2, P3 ;  /* 0x000000000ccd7211 */ /* 0x000fe400018f16ff */
[----:B------:R-:W-:Y:S01]  /*24c10*/  STL [R1+0x61d0], R204 ;  /* 0x0061d0cc01007387 */ /* 0x000fe20000100800 */
[----:B------:R-:W-:-:S03]  /*24c20*/  LEA R200, P3, R11, R2, 0x2 ;  /* 0x000000020bc87211 */ /* 0x000fc600078610ff */
[----:B------:R-:W-:Y:S01]  /*24c30*/  STL [R1+0x61c8], R205 ;  /* 0x0061c8cd01007387 */ /* 0x000fe20000100800 */
[----:B------:R-:W-:-:S03]  /*24c40*/  LEA.HI.X.SX32 R199, R6, R0, 0x2, P4 ;  /* 0x0000000006c77211 */ /* 0x000fc600020f16ff */
[----:B------:R-:W-:Y:S04]  /*24c50*/  STL [R1+0x61e0], R202 ;  /* 0x0061e0ca01007387 */ /* 0x000fe80000100800 */
[----:B------:R-:W-:Y:S04]  /*24c60*/  STL [R1+0x61d8], R203 ;  /* 0x0061d8cb01007387 */ /* 0x000fe80000100800 */
[----:B------:R-:W5:Y:S01]  /*24c70*/  LDL.LU R185, [R1+0x264] ;  /* 0x0002640001b97983 */ /* 0x000f620000300800 */
[----:B------:R-:W-:Y:S01]  /*24c80*/  IMAD R5, R201, c[0x0][0x190], RZ ;  /* 0x00006400c9057a24 */ /* 0x000fe200078e02ff */
[----:B------:R-:W-:-:S02]  /*24c90*/  LEA.HI.X.SX32 R201, R11, R0, 0x2, P3 ;  /* 0x000000000bc97211 */ /* 0x000fc400018f16ff */
[----:B------:R-:W5:Y:S04]  /*24ca0*/  LDL.LU R183, [R1+0x5c4] ;  /* 0x0005c40001b77983 */ /* 0x000f680000300800 */
[----:B------:R-:W5:Y:S04]  /*24cb0*/  LDL.LU R180, [R1+0x5c8] ;  /* 0x0005c80001b47983 */ /* 0x000f680000300800 */
[----:B------:R-:W-:Y:S04]  /*24cc0*/  STL [R1+0x61f0], R200 ;  /* 0x0061f0c801007387 */ /* 0x000fe80000100800 */
[----:B------:R-:W-:Y:S04]  /*24cd0*/  STL [R1+0x61e8], R201 ;  /* 0x0061e8c901007387 */ /* 0x000fe80000100800 */
[----:B------:R-:W-:Y:S04]  /*24ce0*/  STL [R1+0x6200], R198 ;  /* 0x006200c601007387 */ /* 0x000fe80000100800 */
[----:B------:R-:W-:Y:S04]  /*24cf0*/  STL [R1+0x61f8], R199 ;  /* 0x0061f8c701007387 */ /* 0x000fe80000100800 */
[----:B------:R-:W5:Y:S04]  /*24d00*/  LDL.LU R181, [R1+0x5cc] ;  /* 0x0005cc0001b57983 */ /* 0x000f680000300800 */
[----:B------:R-:W5:Y:S01]  /*24d10*/  LDL.LU R177, [R1+0x5d0] ;  /* 0x0005d00001b17983 */ /* 0x000f620000300800 */
[-C--:B------:R-:W-:Y:S01]  /*24d20*/  LEA R196, P3, R10, R2.reuse, 0x2 ;  /* 0x000000020ac47211 */ /* 0x080fe200078610ff */
[----:B--2---:R-:W-:Y:S01]  /*24d30*/  IMAD R8, R197, c[0x0][0x190], RZ ;  /* 0x00006400c5087a24 */ /* 0x004fe200078e02ff */
[----:B------:R-:W-:-:S02]  /*24d40*/  LEA R194, P4, R7, R2, 0x2 ;  /* 0x0000000207c27211 */ /* 0x000fc400078810ff */
[----:B------:R-:W-:Y:S02]  /*24d50*/  LEA.HI.X.SX32 R197, R10, R0, 0x2, P3 ;  /* 0x000000000ac57211 */ /* 0x000fe400018f16ff */
[----:B------:R-:W-:Y:S01]  /*24d60*/  LEA R192, P3, R9, R2, 0x2 ;  /* 0x0000000209c07211 */ /* 0x000fe200078610ff */
[----:B------:R-:W1:Y:S01]  /*24d70*/  S2R R170, SR_TID.X ;  /* 0x0000000000aa7919 */ /* 0x000e620000002100 */
[----:B------:R-:W-:Y:S02]  /*24d80*/  LEA.HI.X.SX32 R195, R7, R0, 0x2, P4 ;  /* 0x0000000007c37211 */ /* 0x000fe400020f16ff */
[----:B------:R-:W-:-:S04]  /*24d90*/  LEA R190, P4, R5, R2, 0x2 ;  /* 0x0000000205be7211 */ /* 0x000fc800078810ff */
[----:B------:R-:W-:Y:S01]  /*24da0*/  LEA.HI.X.SX32 R191, R5, R0, 0x2, P4 ;  /* 0x0000000005bf7211 */ /* 0x000fe200020f16ff */
[----:B------:R-:W-:Y:S02]  /*24db0*/  IMAD.MOV.U32 R171, RZ, RZ, c[0x0][0x180] ;  /* 0x00006000ffab7624 */ /* 0x000fe400078e00ff */
[----:B------:R-:W-:-:S03]  /*24dc0*/  IMAD R4, R4, c[0x0][0x190], RZ ;  /* 0x0000640004047a24 */ /* 0x000fc600078e02ff */
[----:B------:R-:W-:Y:S02]  /*24dd0*/  IADD3 R20, R171, -0x1, RZ ;  /* 0xffffffffab147810 */ /* 0x000fe40007ffe0ff */
[C---:B------:R-:W-:Y:S02]  /*24de0*/  LEA R172, P6, R4.reuse, R2, 0x2 ;  /* 0x0000000204ac7211 */ /* 0x040fe400078c10ff */
[----:B------:R-:W-:Y:S02]  /*24df0*/  MOV R252, c[0x0][0x188] ;  /* 0x0000620000fc7a02 */ /* 0x000fe40000000f00 */
[----:B------:R-:W-:Y:S02]  /*24e00*/  LEA.HI.X.SX32 R173, R4, R0, 0x2, P6 ;  /* 0x0000000004ad7211 */ /* 0x000fe400030f16ff */
[----:B-1----:R-:W-:Y:S01]  /*24e10*/  LOP3.LUT R170, R170, 0x7f, RZ, 0xc0, !PT ;  /* 0x0000007faaaa7812 */ /* 0x002fe200078ec0ff */
[----:B------:R-:W-:Y:S01]  /*24e20*/  STL [R1+0x6210], R196 ;  /* 0x006210c401007387 */ /* 0x000fe20000100800 */
[----:B------:R-:W-:Y:S01]  /*24e30*/  IMAD.SHL.U32 R4, R252, 0x4, RZ ;  /* 0x00000004fc047824 */ /* 0x000fe200078e00ff */
[----:B------:R-:W-:-:S02]  /*24e40*/  ULDC.64 UR4, c[0x0][0x118] ;  /* 0x0000460000047ab9 */ /* 0x000fc40000000a00 */
[----:B------:R-:W-:Y:S04]  /*24e50*/  STL [R1+0x6208], R197 ;  /* 0x006208c501007387 */ /* 0x000fe80000100800 */
[----:B------:R-:W-:Y:S04]  /*24e60*/  STL [R1+0x6220], R194 ;  /* 0x006220c201007387 */ /* 0x000fe80000100800 */
[----:B------:R-:W-:Y:S04]  /*24e70*/  STL [R1+0x6218], R195 ;  /* 0x006218c301007387 */ /* 0x000fe80000100800 */
[----:B------:R-:W-:Y:S01]  /*24e80*/  STL [R1+0x6230], R192 ;  /* 0x006230c001007387 */ /* 0x000fe20000100800 */
[----:B---3--:R-:W-:Y:S01]  /*24e90*/  IMAD R6, R193, c[0x0][0x190], RZ ;  /* 0x00006400c1067a24 */ /* 0x008fe200078e02ff */
[----:B------:R-:W-:-:S02]  /*24ea0*/  LEA.HI.X.SX32 R193, R9, R0, 0x2, P3 ;  /* 0x0000000009c17211 */ /* 0x000fc400018f16ff */
[-C--:B------:R-:W-:Y:S02]  /*24eb0*/  LEA R188, P3, R8, R2.reuse, 0x2 ;  /* 0x0000000208bc7211 */ /* 0x080fe400078610ff */
[----:B------:R-:W-:-:S04]  /*24ec0*/  LEA R186, P4, R6, R2, 0x2 ;  /* 0x0000000206ba7211 */ /* 0x000fc800078810ff */
[-C--:B------:R-:W-:Y:S01]  /*24ed0*/  LEA.HI.X.SX32 R187, R6, R0.reuse, 0x2, P4 ;  /* 0x0000000006bb7211 */ /* 0x080fe200020f16ff */
[----:B----4-:R-:W-:Y:S01]  /*24ee0*/  IMAD R7, R189, c[0x0][0x190], RZ ;  /* 0x00006400bd077a24 */ /* 0x010fe200078e02ff */
[----:B------:R-:W-:-:S04]  /*24ef0*/  LEA.HI.X.SX32 R189, R8, R0, 0x2, P3 ;  /* 0x0000000008bd7211 */ /* 0x000fc800018f16ff */
[----:B------:R-:W-:Y:S01]  /*24f00*/  LEA R184, P3, R7, R2, 0x2 ;  /* 0x0000000207b87211 */ /* 0x000fe200078610ff */
[----:B-----5:R-:W-:Y:S02]  /*24f10*/  IMAD R5, R185, c[0x0][0x190], RZ ;  /* 0x00006400b9057a24 */ /* 0x020fe400078e02ff */
[----:B------:R-:W-:-:S03]  /*24f20*/  IMAD R8, R183, c[0x0][0x184], RZ ;  /* 0x00006100b7087a24 */ /* 0x000fc600078e02ff */
[----:B------:R-:W-:Y:S02]  /*24f30*/  LEA R182, P4, R5, R2, 0x2 ;  /* 0x0000000205b67211 */ /* 0x000fe400078810ff */
[-C--:B------:R-:W-:Y:S01]  /*24f40*/  LEA.HI.X.SX32 R185, R7, R0.reuse, 0x2, P3 ;  /* 0x0000000007b97211 */ /* 0x080fe200018f16ff */
[----:B------:R-:W-:Y:S01]  /*24f50*/  IMAD R6, R180, c[0x0][0x184], RZ ;  /* 0x00006100b4067a24 */ /* 0x000fe200078e02ff */
[----:B------:R-:W-:Y:S02]  /*24f60*/  LEA R180, P3, R8, c[0x0][0x160], 0x2 ;  /* 0x0000580008b47a11 */ /* 0x000fe400078610ff */
[----:B------:R-:W-:Y:S02]  /*24f70*/  LEA.HI.X.SX32 R183, R5, R0, 0x2, P4 ;  /* 0x0000000005b77211 */ /* 0x000fe400020f16ff */
[----:B------:R-:W-:-:S04]  /*24f80*/  LEA R178, P4, R6, c[0x0][0x160], 0x2 ;  /* 0x0000580006b27a11 */ /* 0x000fc800078810ff */
[----:B------:R-:W-:Y:S02]  /*24f90*/  LEA.HI.X.SX32 R179, R6, c[0x0][0x164], 0x2, P4 ;  /* 0x0000590006b37a11 */ /* 0x000fe400020f16ff */
[----:B------:R-:W-:Y:S01]  /*24fa0*/  ISETP.GE.U32.AND P4, PT, R20, 0x7fffff80, PT ;  /* 0x7fffff801400780c */ /* 0x000fe20003f86070 */
[----:B------:R-:W-:Y:S01]  /*24fb0*/  IMAD R7, R181, c[0x0][0x184], RZ ;  /* 0x00006100b5077a24 */ /* 0x000fe200078e02ff */
[----:B------:R-:W-:-:S04]  /*24fc0*/  LEA.HI.X.SX32 R181, R8, c[0x0][0x164], 0x2, P3 ;  /* 0x0000590008b57a11 */ /* 0x000fc800018f16ff */
[----:B------:R-:W-:Y:S01]  /*24fd0*/  LEA R176, P3, R7, c[0x0][0x160], 0x2 ;  /* 0x0000580007b07a11 */ /* 0x000fe200078610ff */
[----:B------:R-:W-:-:S03]  /*24fe0*/  IMAD R5, R177, c[0x0][0x184], RZ ;  /* 0x00006100b1057a24 */ /* 0x000fc600078e02ff */
[----:B------:R-:W-:Y:S02]  /*24ff0*/  LEA.HI.X.SX32 R177, R7, c[0x0][0x164], 0x2, P3 ;  /* 0x0000590007b17a11 */ /* 0x000fe400018f16ff */
[----:B------:R-:W-:Y:S02]  /*25000*/  IADD3 R7, R171, -0x5, RZ ;  /* 0xfffffffbab077810 */ /* 0x000fe40007ffe0ff */
[----:B------:R-:W-:Y:S02]  /*25010*/  LEA R174, P3, R5, c[0x0][0x160], 0x2 ;  /* 0x0000580005ae7a11 */ /* 0x000fe400078610ff */
[----:B------:R-:W-:Y:S01]  /*25020*/  ISETP.GE.U32.AND P6, PT, R7, 0x7fffff7c, PT ;  /* 0x7fffff7c0700780c */ /* 0x000fe20003fc6070 */
[----:B------:R-:W-:Y:S01]  /*25030*/  IMAD.SHL.U32 R7, R170, 0x4, RZ ;  /* 0x00000004aa077824 */ /* 0x000fe200078e00ff */
[----:B------:R-:W-:Y:S01]  /*25040*/  LEA.HI.X.SX32 R175, R5, c[0x0][0x164], 0x2, P3 ;  /* 0x0000590005af7a11 */ /* 0x000fe200018f16ff */
[----:B------:R-:W-:Y:S01]  /*25050*/  STL [R1+0x6228], R193 ;  /* 0x006228c101007387 */ /* 0x000fe20000100800 */
[----:B------:R-:W-:Y:S01]  /*25060*/  IADD3 R5, R171, -0x9, RZ ;  /* 0xfffffff7ab057810 */ /* 0x000fe20007ffe0ff */
[----:B------:R-:W-:-:S02]  /*25070*/  IMAD.WIDE R12, R4, 0x4, R176 ;  /* 0x00000004040c7825 */ /* 0x000fc400078e02b0 */
[----:B------:R1:W-:Y:S02]  /*25080*/  LDGSTS.E [R7], [R174.64], !P4 ;  /* 0x00000000ae077fae */ /* 0x0003e4000e121844 */
[C---:B------:R-:W-:Y:S02]  /*25090*/  IMAD.WIDE R14, R4.reuse, 0x4, R174 ;  /* 0x00000004040e7825 */ /* 0x040fe400078e02ae */
[----:B------:R-:W-:Y:S02]  /*250a0*/  STL [R1+0x6240], R190 ;  /* 0x006240be01007387 */ /* 0x000fe40000100800 */
[C---:B------:R-:W-:Y:S02]  /*250b0*/  IMAD.WIDE R10, R4.reuse, 0x4, R178 ;  /* 0x00000004040a7825 */ /* 0x040fe400078e02b2 */
[----:B------:R1:W-:Y:S02]  /*250c0*/  LDGSTS.E [R7+0x200], [R176.64], !P4 ;  /* 0x00200000b0077fae */ /* 0x0003e4000e121844 */
[----:B------:R-:W-:-:S02]  /*250d0*/  IMAD.WIDE R8, R4, 0x4, R180 ;  /* 0x0000000404087825 */ /* 0x000fc400078e02b4 */
[----:B------:R-:W-:Y:S04]  /*250e0*/  STL [R1+0x6238], R191 ;  /* 0x006238bf01007387 */ /* 0x000fe80000100800 */
[----:B------:R1:W-:Y:S01]  /*250f0*/  LDGSTS.E [R7+0x400], [R178.64], !P4 ;  /* 0x00400000b2077fae */ /* 0x0003e2000e121844 */
[----:B------:R-:W-:-:S03]  /*25100*/  IADD3 R4, R171, -0xd, RZ ;  /* 0xfffffff3ab047810 */ /* 0x000fc60007ffe0ff */
[----:B------:R-:W-:Y:S04]  /*25110*/  STL [R1+0x6250], R188 ;  /* 0x006250bc01007387 */ /* 0x000fe80000100800 */
[----:B------:R1:W-:Y:S01]  /*25120*/  LDGSTS.E [R7+0x600], [R180.64], !P4 ;  /* 0x00600000b4077fae */ /* 0x0003e2000e121844 */
[----:B------:R-:W-:-:S03]  /*25130*/  ISETP.GE.U32.AND P4, PT, R5, 0x7fffff78, PT ;  /* 0x7fffff780500780c */ /* 0x000fc60003f86070 */
[----:B------:R-:W-:Y:S01]  /*25140*/  STL [R1+0x6248], R189 ;  /* 0x006248bd01007387 */ /* 0x000fe20000100800 */
[----:B------:R-:W-:-:S03]  /*25150*/  SHF.L.U32 R5, R252, 0x3, RZ ;  /* 0x00000003fc057819 */ /* 0x000fc600000006ff */
[----:B------:R-:W-:Y:S04]  /*25160*/  STL [R1+0x6260], R186 ;  /* 0x006260ba01007387 */ /* 0x000fe80000100800 */
[----:B------:R-:W-:Y:S04]  /*25170*/  STL [R1+0x6258], R187 ;  /* 0x006258bb01007387 */ /* 0x000fe80000100800 */
[----:B------:R2:W-:Y:S04]  /*25180*/  LDGSTS.E [R7+0x2000], [R14.64], !P6 ;  /* 0x020000000e077fae */ /* 0x0005e8000f121844 */
[----:B------:R-:W-:Y:S04]  /*25190*/  STL [R1+0x6270], R184 ;  /* 0x006270b801007387 */ /* 0x000fe80000100800 */
[----:B------:R3:W-:Y:S04]  /*251a0*/  LDGSTS.E [R7+0x2200], [R12.64], !P6 ;  /* 0x022000000c077fae */ /* 0x0007e8000f121844 */
[----:B------:R-:W-:Y:S04]  /*251b0*/  STL [R1+0x6268], R185 ;  /* 0x006268b901007387 */ /* 0x000fe80000100800 */
[----:B------:R4:W-:Y:S04]  /*251c0*/  LDGSTS.E [R7+0x2400], [R10.64], !P6 ;  /* 0x024000000a077fae */ /* 0x0009e8000f121844 */
[----:B------:R-:W-:Y:S04]  /*251d0*/  STL.64 [R1+0x62c0], R182 ;  /* 0x0062c0b601007387 */ /* 0x000fe80000100a00 */
[----:B------:R5:W-:Y:S01]  /*251e0*/  LDGSTS.E [R7+0x2600], [R8.64], !P6 ;  /* 0x0260000008077fae */ /* 0x000be2000f121844 */
[----:B------:R-:W-:-:S03]  /*251f0*/  ISETP.GE.U32.AND P6, PT, R4, 0x7fffff74, PT ;  /* 0x7fffff740400780c */ /* 0x000fc60003fc6070 */
[----:B------:R-:W-:Y:S01]  /*25200*/  STL.64 [R1+0x62c8], R172 ;  /* 0x0062c8ac01007387 */ /* 0x000fe20000100a00 */
[----:B------:R-:W-:-:S03]  /*25210*/  IMAD R4, R252, 0xc, RZ ;  /* 0x0000000cfc047824 */ /* 0x000fc600078e02ff */
[----:B------:R2:W-:Y:S04]  /*25220*/  STL.64 [R1+0xe18], R14 ;  /* 0x000e180e01007387 */ /* 0x0005e80000100a00 */
[----:B------:R3:W-:Y:S04]  /*25230*/  STL.64 [R1+0xe10], R12 ;  /* 0x000e100c01007387 */ /* 0x0007e80000100a00 */
[----:B------:R4:W-:Y:S01]  /*25240*/  STL.64 [R1+0xe08], R10 ;  /* 0x000e080a01007387 */ /* 0x0009e20000100a00 */
[----:B--2---:R-:W-:-:S03]  /*25250*/  IMAD.WIDE R14, R5, 0x4, R174 ;  /* 0x00000004050e7825 */ /* 0x004fc600078e02ae */
[----:B------:R5:W-:Y:S01]  /*25260*/  STL.64 [R1+0xe00], R8 ;  /* 0x000e000801007387 */ /* 0x000be20000100a00 */
[----:B---3--:R-:W-:-:S03]  /*25270*/  IMAD.WIDE R12, R5, 0x4, R176 ;  /* 0x00000004050c7825 */ /* 0x008fc600078e02b0 */
[----:B------:R2:W-:Y:S01]  /*25280*/  STL.64 [R1+0xdf8], R14 ;  /* 0x000df80e01007387 */ /* 0x0005e20000100a00 */
[----:B----4-:R-:W-:-:S03]  /*25290*/  IMAD.WIDE R10, R5, 0x4, R178 ;  /* 0x00000004050a7825 */ /* 0x010fc600078e02b2 */
[----:B------:R2:W-:Y:S01]  /*252a0*/  LDGSTS.E [R7+0x4000], [R14.64], !P4 ;  /* 0x040000000e077fae */ /* 0x0005e2000e121844 */
[----:B-----5:R-:W-:Y:S01]  /*252b0*/  IMAD.WIDE R8, R5, 0x4, R180 ;  /* 0x0000000405087825 */ /* 0x020fe200078e02b4 */
[----:B------:R-:W-:Y:S02]  /*252c0*/  IADD3 R5, R171, -0x11, RZ ;  /* 0xffffffefab057810 */ /* 0x000fe40007ffe0ff */
[----:B------:R3:W-:Y:S04]  /*252d0*/  STL.64 [R1+0xdf0], R12 ;  /* 0x000df00c01007387 */ /* 0x0007e80000100a00 */
[----:B------:R3:W-:Y:S01]  /*252e0*/  LDGSTS.E [R7+0x4200], [R12.64], !P4 ;  /* 0x042000000c077fae */ /* 0x0007e2000e121844 */
[----:B--2---:R-:W-:-:S03]  /*252f0*/  IMAD.WIDE R14, R4, 0x4, R174 ;  /* 0x00000004040e7825 */ /* 0x004fc600078e02ae */
[----:B------:R2:W-:Y:S04]  /*25300*/  STL.64 [R1+0xde8], R10 ;  /* 0x000de80a01007387 */ /* 0x0005e80000100a00 */
[----:B------:R2:W-:Y:S01]  /*25310*/  LDGSTS.E [R7+0x4400], [R10.64], !P4 ;  /* 0x044000000a077fae */ /* 0x0005e2000e121844 */
[----:B---3--:R-:W-:-:S03]  /*25320*/  IMAD.WIDE R12, R4, 0x4, R176 ;  /* 0x00000004040c7825 */ /* 0x008fc600078e02b0 */
[----:B------:R3:W-:Y:S04]  /*25330*/  STL.64 [R1+0xe20], R8 ;  /* 0x000e200801007387 */ /* 0x0007e80000100a00 */
[----:B------:R3:W-:Y:S01]  /*25340*/  LDGSTS.E [R7+0x4600], [R8.64], !P4 ;  /* 0x0460000008077fae */ /* 0x0007e2000e121844 */
[----:B------:R-:W-:Y:S01]  /*25350*/  ISETP.GE.U32.AND P4, PT, R5, 0x7fffff70, PT ;  /* 0x7fffff700500780c */ /* 0x000fe20003f86070 */
[----:B--2---:R-:W-:Y:S02]  /*25360*/  IMAD.WIDE R10, R4, 0x4, R178 ;  /* 0x00000004040a7825 */ /* 0x004fe400078e02b2 */
[----:B------:R2:W-:Y:S02]  /*25370*/  LDGSTS.E [R7+0x6000], [R14.64], !P6 ;  /* 0x060000000e077fae */ /* 0x0005e4000f121844 */
[----:B------:R-:W-:-:S02]  /*25380*/  IMAD.SHL.U32 R5, R252, 0x10, RZ ;  /* 0x00000010fc057824 */ /* 0x000fc400078e00ff */
[----:B------:R4:W-:Y:S01]  /*25390*/  LDGSTS.E [R7+0x6200], [R12.64], !P6 ;  /* 0x062000000c077fae */ /* 0x0009e2000f121844 */
[----:B---3--:R-:W-:Y:S01]  /*253a0*/  IMAD.WIDE R8, R4, 0x4, R180 ;  /* 0x0000000404087825 */ /* 0x008fe200078e02b4 */
[----:B------:R-:W-:Y:S02]  /*253b0*/  IADD3 R4, R171, -0x15, RZ ;  /* 0xffffffebab047810 */ /* 0x000fe40007ffe0ff */
[----:B------:R3:W-:Y:S04]  /*253c0*/  LDGSTS.E [R7+0x6400], [R10.64], !P6 ;  /* 0x064000000a077fae */ /* 0x0007e8000f121844 */
[----:B------:R5:W-:Y:S01]  /*253d0*/  LDGSTS.E [R7+0x6600], [R8.64], !P6 ;  /* 0x0660000008077fae */ /* 0x000be2000f121844 */
[----:B------:R-:W-:-:S03]  /*253e0*/  ISETP.GE.U32.AND P6, PT, R4, 0x7fffff6c, PT ;  /* 0x7fffff6c0400780c */ /* 0x000fc60003fc6070 */
[----:B------:R2:W-:Y:S01]  /*253f0*/  STL.64 [R1+0xde0], R14 ;  /* 0x000de00e01007387 */ /* 0x0005e20000100a00 */
[----:B------:R-:W-:-:S03]  /*25400*/  IMAD R4, R252, 0x14, RZ ;  /* 0x00000014fc047824 */ /* 0x000fc600078e02ff */
[----:B------:R4:W-:Y:S04]  /*25410*/  STL.64 [R1+0xdd8], R12 ;  /* 0x000dd80c01007387 */ /* 0x0009e80000100a00 */
[----:B------:R3:W-:Y:S01]  /*25420*/  STL.64 [R1+0xdd0], R10 ;  /* 0x000dd00a01007387 */ /* 0x0007e20000100a00 */
[----:B--2---:R-:W-:-:S03]  /*25430*/  IMAD.WIDE R14, R5, 0x4, R174 ;  /* 0x00000004050e7825 */ /* 0x004fc600078e02ae */
[----:B------:R5:W-:Y:S01]  /*25440*/  STL.64 [R1+0xdc8], R8 ;  /* 0x000dc80801007387 */ /* 0x000be20000100a00 */
[----:B----4-:R-:W-:-:S03]  /*25450*/  IMAD.WIDE R12, R5, 0x4, R176 ;  /* 0x00000004050c7825 */ /* 0x010fc600078e02b0 */
[----:B------:R2:W-:Y:S01]  /*25460*/  STL.64 [R1+0xdc0], R14 ;  /* 0x000dc00e01007387 */ /* 0x0005e20000100a00 */
[----:B---3--:R-:W-:-:S03]  /*25470*/  IMAD.WIDE R10, R5, 0x4, R178 ;  /* 0x00000004050a7825 */ /* 0x008fc600078e02b2 */
        /* <DEDUP_REMOVED lines=14> */
[----:B------:R-:W-:-:S02]  /*25560*/  IMAD R5, R252, 0x18, RZ ;  /* 0x00000018fc057824 */ /* 0x000fc400078e02ff */
        /* <DEDUP_REMOVED lines=148> */
[----:B------:R2:W-:Y:S01]  /*25eb0*/  LDGSTS.E [R7+0x1e000], [R14.64], !P6 ;  /* 0x1e0000000e077fae */ /* 0x0005e2000f121844 */
[----:B------:R-:W-:-:S03]  /*25ec0*/  SHF.L.U32 R5, R252, 0x6, RZ ;  /* 0x00000006fc057819 */ /* 0x000fc600000006ff */
        /* <DEDUP_REMOVED lines=122> */
[C---:B------:R-:W-:Y:S02]  /*26670*/  IADD3 R4, R171.reuse, -0x65, RZ ;  /* 0xffffff9bab047810 */ /* 0x040fe40007ffe0ff */
[----:B------:R3:W-:Y:S01]  /*26680*/  LDGSTS.E [R7+0x2e400], [R10.64], !P6 ;  /* 0x2e4000000a077fae */ /* 0x0007e2000f121844 */
[----:B------:R-:W-:-:S03]  /*26690*/  IADD3 R6, R171, -0x6c, RZ ;  /* 0xffffff94ab067810 */ /* 0x000fc60007ffe0ff */
[----:B------:R5:W-:Y:S01]  /*266a0*/  LDGSTS.E [R7+0x2e600], [R8.64], !P6 ;  /* 0x2e60000008077fae */ /* 0x000be2000f121844 */
[----:B------:R-:W-:-:S03]  /*266b0*/  ISETP.GE.U32.AND P6, PT, R4, 0x7fffff1c, PT ;  /* 0x7fffff1c0400780c */ /* 0x000fc60003fc6070 */
[----:B------:R2:W-:Y:S01]  /*266c0*/  STL.64 [R1+0xf00], R14 ;  /* 0x000f000e01007387 */ /* 0x0005e20000100a00 */
[----:B------:R-:W-:-:S03]  /*266d0*/  IMAD R4, R252, 0x64, RZ ;  /* 0x00000064fc047824 */ /* 0x000fc600078e02ff */
[----:B------:R4:W-:Y:S01]  /*266e0*/  STL.64 [R1+0xf08], R12 ;  /* 0x000f080c01007387 */ /* 0x0009e20000100a00 */
[----:B------:R-:W-:-:S03]  /*266f0*/  ISETP.GE.U32.AND P3, PT, R6, 0x7fffff15, PT ;  /* 0x7fffff150600780c */ /* 0x000fc60003f66070 */
[----:B------:R3:W-:Y:S01]  /*26700*/  STL.64 [R1+0xf10], R10 ;  /* 0x000f100a01007387 */ /* 0x0007e20000100a00 */
[----:B--2---:R-:W-:-:S03]  /*26710*/  IMAD.WIDE R14, R5, 0x4, R174 ;  /* 0x00000004050e7825 */ /* 0x004fc600078e02ae */
[----:B------:R5:W-:Y:S01]  /*26720*/  STL.64 [R1+0xf18], R8 ;  /* 0x000f180801007387 */ /* 0x000be20000100a00 */
[----:B----4-:R-:W-:Y:S01]  /*26730*/  IMAD.WIDE R12, R5, 0x4, R176 ;  /* 0x00000004050c7825 */ /* 0x010fe200078e02b0 */
[----:B------:R-:W-:-:S03]  /*26740*/  IADD3 R6, R171, -0x69, RZ ;  /* 0xffffff97ab067810 */ /* 0x000fc60007ffe0ff */
[C---:B---3--:R-:W-:Y:S01]  /*26750*/  IMAD.WIDE R10, R5.reuse, 0x4, R178 ;  /* 0x00000004050a7825 */ /* 0x048fe200078e02b2 */
[----:B------:R2:W-:Y:S03]  /*26760*/  STL.64 [R1+0xf20], R14 ;  /* 0x000f200e01007387 */ /* 0x0005e60000100a00 */
[----:B-----5:R-:W-:Y:S01]  /*26770*/  IMAD.WIDE R8, R5, 0x4, R180 ;  /* 0x0000000405087825 */ /* 0x020fe200078e02b4 */
[----:B------:R2:W-:Y:S04]  /*26780*/  LDGSTS.E [R7+0x30000], [R14.64], !P4 ;  /* 0x300000000e077fae */ /* 0x0005e8000e121844 */
[----:B------:R3:W-:Y:S04]  /*26790*/  STL.64 [R1+0xf28], R12 ;  /* 0x000f280c01007387 */ /* 0x0007e80000100a00 */
[----:B------:R3:W-:Y:S01]  /*267a0*/  LDGSTS.E [R7+0x30200], [R12.64], !P4 ;  /* 0x302000000c077fae */ /* 0x0007e2000e121844 */
[----:B--2---:R-:W-:-:S03]  /*267b0*/  IMAD.WIDE R14, R4, 0x4, R174 ;  /* 0x00000004040e7825 */ /* 0x004fc600078e02ae */
[----:B------:R2:W-:Y:S04]  /*267c0*/  STL.64 [R1+0xf30], R10 ;  /* 0x000f300a01007387 */ /* 0x0005e80000100a00 */
[----:B------:R2:W-:Y:S01]  /*267d0*/  LDGSTS.E [R7+0x30400], [R10.64], !P4 ;  /* 0x304000000a077fae */ /* 0x0005e2000e121844 */
[----:B---3--:R-:W-:-:S03]  /*267e0*/  IMAD.WIDE R12, R4, 0x4, R176 ;  /* 0x00000004040c7825 */ /* 0x008fc600078e02b0 */
[----:B------:R3:W-:Y:S01]  /*267f0*/  STL.64 [R1+0xf38], R8 ;  /* 0x000f380801007387 */ /* 0x0007e20000100a00 */
[----:B------:R-:W-:-:S03]  /*26800*/  IADD3 R5, R171, -0x6d, RZ ;  /* 0xffffff93ab057810 */ /* 0x000fc60007ffe0ff */
[----:B------:R3:W-:Y:S01]  /*26810*/  LDGSTS.E [R7+0x30600], [R8.64], !P4 ;  /* 0x3060000008077fae */ /* 0x0007e2000e121844 */
[----:B------:R-:W-:Y:S01]  /*26820*/  ISETP.GE.U32.AND P4, PT, R6, 0x7fffff18, PT ;  /* 0x7fffff180600780c */ /* 0x000fe20003f86070 */
[C---:B--2---:R-:W-:Y:S02]  /*26830*/  IMAD.WIDE R10, R4.reuse, 0x4, R178 ;  /* 0x00000004040a7825 */ /* 0x044fe400078e02b2 */
[----:B------:R2:W-:Y:S04]  /*26840*/  LDGSTS.E [R7+0x32000], [R14.64], !P6 ;  /* 0x320000000e077fae */ /* 0x0005e8000f121844 */
[----:B------:R4:W-:Y:S01]  /*26850*/  LDGSTS.E [R7+0x32200], [R12.64], !P6 ;  /* 0x322000000c077fae */ /* 0x0009e2000f121844 */
[----:B---3--:R-:W-:-:S03]  /*26860*/  IMAD.WIDE R8, R4, 0x4, R180 ;  /* 0x0000000404087825 */ /* 0x008fc600078e02b4 */
[----:B------:R3:W-:Y:S01]  /*26870*/  LDGSTS.E [R7+0x32400], [R10.64], !P6 ;  /* 0x324000000a077fae */ /* 0x0007e2000f121844 */
[----:B------:R-:W-:-:S03]  /*26880*/  IMAD R4, R252, 0x68, RZ ;  /* 0x00000068fc047824 */ /* 0x000fc600078e02ff */
[----:B------:R2:W-:Y:S04]  /*26890*/  STL.64 [R1+0xf40], R14 ;  /* 0x000f400e01007387 */ /* 0x0005e80000100a00 */
[----:B------:R5:W-:Y:S01]  /*268a0*/  LDGSTS.E [R7+0x32600], [R8.64], !P6 ;  /* 0x3260000008077fae */ /* 0x000be2000f121844 */
[----:B------:R-:W-:-:S03]  /*268b0*/  ISETP.GE.U32.AND P6, PT, R5, 0x7fffff14, PT ;  /* 0x7fffff140500780c */ /* 0x000fc60003fc6070 */
[----:B------:R4:W-:Y:S04]  /*268c0*/  STL.64 [R1+0xf48], R12 ;  /* 0x000f480c01007387 */ /* 0x0009e80000100a00 */
[----:B------:R3:W-:Y:S01]  /*268d0*/  STL.64 [R1+0xf50], R10 ;  /* 0x000f500a01007387 */ /* 0x0007e20000100a00 */
[----:B--2---:R-:W-:-:S03]  /*268e0*/  IMAD.WIDE R14, R4, 0x4, R174 ;  /* 0x00000004040e7825 */ /* 0x004fc600078e02ae */
[----:B------:R5:W-:Y:S01]  /*268f0*/  STL.64 [R1+0xf58], R8 ;  /* 0x000f580801007387 */ /* 0x000be20000100a00 */
[----:B----4-:R-:W-:-:S04]  /*26900*/  IMAD.WIDE R12, R4, 0x4, R176 ;  /* 0x00000004040c7825 */ /* 0x010fc800078e02b0 */
[C---:B---3--:R-:W-:Y:S01]  /*26910*/  IMAD.WIDE R10, R4.reuse, 0x4, R178 ;  /* 0x00000004040a7825 */ /* 0x048fe200078e02b2 */
[----:B------:R-:W-:Y:S01]  /*26920*/  IADD3 R5, R171, -0x71, RZ ;  /* 0xffffff8fab057810 */ /* 0x000fe20007ffe0ff */
[----:B------:R2:W-:Y:S02]  /*26930*/  LDGSTS.E [R7+0x34000], [R14.64], !P4 ;  /* 0x340000000e077fae */ /* 0x0005e4000e121844 */
[----:B-----5:R-:W-:Y:S02]  /*26940*/  IMAD.WIDE R8, R4, 0x4, R180 ;  /* 0x0000000404087825 */ /* 0x020fe400078e02b4 */
[----:B------:R2:W-:Y:S02]  /*26950*/  STL.64 [R1+0xf60], R14 ;  /* 0x000f600e01007387 */ /* 0x0005e40000100a00 */
[----:B------:R-:W-:Y:S02]  /*26960*/  IMAD R4, R252, 0x6c, RZ ;  /* 0x0000006cfc047824 */ /* 0x000fe400078e02ff */
        /* <DEDUP_REMOVED lines=9> */
[C---:B--2---:R-:W-:Y:S01]  /*26a00*/  IMAD.WIDE R10, R4.reuse, 0x4, R178 ;  /* 0x00000004040a7825 */ /* 0x044fe200078e02b2 */
[----:B------:R-:W-:Y:S01]  /*26a10*/  IADD3 R5, R171, -0x75, RZ ;  /* 0xffffff8bab057810 */ /* 0x000fe20007ffe0ff */
        /* <DEDUP_REMOVED lines=58> */
[C---:B--2---:R-:W-:Y:S02]  /*26dc0*/  IMAD.WIDE R10, R4.reuse, 0x4, R178 ;  /* 0x00000004040a7825 */ /* 0x044fe400078e02b2 */
[----:B------:R2:W-:Y:S04]  /*26dd0*/  LDGSTS.E [R7+0x3e000], [R14.64], !P6 ;  /* 0x3e0000000e077fae */ /* 0x0005e8000f121844 */
[----:B------:R4:W-:Y:S01]  /*26de0*/  LDGSTS.E [R7+0x3e200], [R12.64], !P6 ;  /* 0x3e2000000c077fae */ /* 0x0009e2000f121844 */
[----:B---3--:R-:W-:Y:S01]  /*26df0*/  IMAD.WIDE R8, R4, 0x4, R180 ;  /* 0x0000000404087825 */ /* 0x008fe200078e02b4 */
[----:B------:R-:W-:-:S02]  /*26e00*/  IADD3 R4, R171, -0x6, RZ ;  /* 0xfffffffaab047810 */ /* 0x000fc40007ffe0ff */
[----:B------:R3:W-:Y:S01]  /*26e10*/  LDGSTS.E [R7+0x3e400], [R10.64], !P6 ;  /* 0x3e4000000a077fae */ /* 0x0007e2000f121844 */
[----:B------:R-:W-:-:S03]  /*26e20*/  LOP3.LUT R6, R7, 0x20, RZ, 0x3c, !PT ;  /* 0x0000002007067812 */ /* 0x000fc600078e3cff */
        /* <DEDUP_REMOVED lines=479> */
[----:B------:R-:W-:-:S03]  /*28c20*/  IMAD.SHL.U32 R4, R252, 0x2, RZ ;  /* 0x00000002fc047824 */ /* 0x000fc600078e00ff */
[----:B------:R2:W-:Y:S04]  /*28c30*/  STL.64 [R1+0x1400], R14 ;  /* 0x0014000e01007387 */ /* 0x0005e80000100a00 */
[----:B------:R4:W-:Y:S01]  /*28c40*/  LDGSTS.E [R6+0x3ee00], [R8.64], !P6 ;  /* 0x3ee0000008067fae */ /* 0x0009e2000f121844 */
[----:B------:R-:W-:-:S03]  /*28c50*/  ISETP.GE.U32.AND P6, PT, R5, 0x7fffff7a, PT ;  /* 0x7fffff7a0500780c */ /* 0x000fc60003fc6070 */
[----:B------:R3:W-:Y:S04]  /*28c60*/  STL.64 [R1+0x1408], R12 ;  /* 0x0014080c01007387 */ /* 0x0007e80000100a00 */
[----:B------:R5:W-:Y:S01]  /*28c70*/  STL.64 [R1+0x1410], R10 ;  /* 0x0014100a01007387 */ /* 0x000be20000100a00 */
[----:B--2---:R-:W-:-:S03]  /*28c80*/  IMAD.WIDE R14, R4, 0x4, R174 ;  /* 0x00000004040e7825 */ /* 0x004fc600078e02ae */
[----:B------:R2:W-:Y:S01]  /*28c90*/  STL.64 [R1+0x1418], R8 ;  /* 0x0014180801007387 */ /* 0x0005e20000100a00 */
[----:B----4-:R-:W-:Y:S01]  /*28ca0*/  LOP3.LUT R6, R7, 0x40, RZ, 0x3c, !PT ;  /* 0x0000004007067812 */ /* 0x010fe200078e3cff */
[----:B---3--:R-:W-:-:S04]  /*28cb0*/  IMAD.WIDE R12, R4, 0x4, R176 ;  /* 0x00000004040c7825 */ /* 0x008fc800078e02b0 */
[----:B-----5:R-:W-:-:S04]  /*28cc0*/  IMAD.WIDE R10, R4, 0x4, R178 ;  /* 0x00000004040a7825 */ /* 0x020fc800078e02b2 */
[----:B--2---:R-:W-:Y:S01]  /*28cd0*/  IMAD.WIDE R8, R4, 0x4, R180 ;  /* 0x0000000404087825 */ /* 0x004fe200078e02b4 */
[----:B------:R-:W-:Y:S01]  /*28ce0*/  IADD3 R5, R171, -0xb, RZ ;  /* 0xfffffff5ab057810 */ /* 0x000fe20007ffe0ff */
[----:B------:R2:W-:Y:S02]  /*28cf0*/  STL.64 [R1+0x1420], R14 ;  /* 0x0014200e01007387 */ /* 0x0005e40000100a00 */
[----:B------:R-:W-:Y:S02]  /*28d00*/  IMAD R4, R252, 0x6, RZ ;  /* 0x00000006fc047824 */ /* 0x000fe400078e02ff */
        /* <DEDUP_REMOVED lines=467> */
[----:B------:R-:W-:Y:S01]  /*2aa40*/  STL.64 [R1+0x1800], R14 ;  /* 0x0018000e01007387 */ /* 0x000fe20000100a00 */
[----:B------:R-:W-:-:S03]  /*2aa50*/  LOP3.LUT R242, R7, 0x60, RZ, 0x3c, !PT ;  /* 0x0000006007f27812 */ /* 0x000fc600078e3cff */
[----:B------:R1:W-:Y:S01]  /*2aa60*/  LDGSTS.E [R6+0x3f600], [R8.64], !P6 ;  /* 0x3f60000008067fae */ /* 0x0003e2000f121844 */
[----:B------:R-:W-:-:S03]  /*2aa70*/  ISETP.GE.U32.AND P6, PT, R5, 0x7fffff79, PT ;  /* 0x7fffff790500780c */ /* 0x000fc60003fc6070 */
[----:B------:R2:W-:Y:S04]  /*2aa80*/  STL.64 [R1+0x1808], R12 ;  /* 0x0018080c01007387 */ /* 0x0005e80000100a00 */
[----:B------:R3:W-:Y:S04]  /*2aa90*/  STL.64 [R1+0x1810], R10 ;  /* 0x0018100a01007387 */ /* 0x0007e80000100a00 */
[----:B------:R4:W-:Y:S01]  /*2aaa0*/  STL.64 [R1+0x1818], R8 ;  /* 0x0018180801007387 */ /* 0x0009e20000100a00 */
[----:B-1----:R-:W-:-:S04]  /*2aab0*/  IMAD.WIDE R6, R4, 0x4, R180 ;  /* 0x0000000404067825 */ /* 0x002fc800078e02b4 */
[----:B--2---:R-:W-:-:S04]  /*2aac0*/  IMAD.WIDE R12, R4, 0x4, R174 ;  /* 0x00000004040c7825 */ /* 0x004fc800078e02ae */
[----:B---3--:R-:W-:-:S04]  /*2aad0*/  IMAD.WIDE R10, R4, 0x4, R176 ;  /* 0x00000004040a7825 */ /* 0x008fc800078e02b0 */
[----:B----4-:R-:W-:Y:S01]  /*2aae0*/  IMAD.WIDE R8, R4, 0x4, R178 ;  /* 0x0000000404087825 */ /* 0x010fe200078e02b2 */
[----:B------:R-:W-:Y:S01]  /*2aaf0*/  IADD3 R5, R171, -0xc, RZ ;  /* 0xfffffff4ab057810 */ /* 0x000fe20007ffe0ff */
[----:B------:R1:W-:Y:S02]  /*2ab00*/  LDGSTS.E [R242+0x1800], [R12.64], !P4 ;  /* 0x018000000cf27fae */ /* 0x0003e4000e121844 */
[----:B------:R-:W-:Y:S02]  /*2ab10*/  IMAD R4, R252, 0x7, RZ ;  /* 0x00000007fc047824 */ /* 0x000fe400078e02ff */
[----:B------:R1:W-:Y:S04]  /*2ab20*/  STL.64 [R1+0x1820], R12 ;  /* 0x0018200c01007387 */ /* 0x0003e80000100a00 */
[----:B------:R2:W-:Y:S04]  /*2ab30*/  STL.64 [R1+0x1828], R10 ;  /* 0x0018280a01007387 */ /* 0x0005e80000100a00 */
[----:B------:R2:W-:Y:S01]  /*2ab40*/  LDGSTS.E [R242+0x1a00], [R10.64], !P4 ;  /* 0x01a000000af27fae */ /* 0x0005e2000e121844 */
[----:B-1----:R-:W-:-:S03]  /*2ab50*/  IMAD.WIDE R12, R4, 0x4, R174 ;  /* 0x00000004040c7825 */ /* 0x002fc600078e02ae */
[----:B------:R1:W-:Y:S04]  /*2ab60*/  STL.64 [R1+0x1830], R8 ;  /* 0x0018300801007387 */ /* 0x0003e80000100a00 */
[----:B------:R1:W-:Y:S01]  /*2ab70*/  LDGSTS.E [R242+0x1c00], [R8.64], !P4 ;  /* 0x01c0000008f27fae */ /* 0x0003e2000e121844 */
[----:B--2---:R-:W-:-:S03]  /*2ab80*/  IMAD.WIDE R10, R4, 0x4, R176 ;  /* 0x00000004040a7825 */ /* 0x004fc600078e02b0 */
[----:B------:R2:W-:Y:S04]  /*2ab90*/  STL.64 [R1+0x1838], R6 ;  /* 0x0018380601007387 */ /* 0x0005e80000100a00 */
[----:B------:R2:W-:Y:S01]  /*2aba0*/  LDGSTS.E [R242+0x1e00], [R6.64], !P4 ;  /* 0x01e0000006f27fae */ /* 0x0005e2000e121844 */
[----:B------:R-:W-:Y:S01]  /*2abb0*/  ISETP.GE.U32.AND P4, PT, R5, 0x7fffff75, PT ;  /* 0x7fffff750500780c */ /* 0x000fe20003f86070 */
[C---:B-1----:R-:W-:Y:S01]  /*2abc0*/  IMAD.WIDE R8, R4.reuse, 0x4, R178 ;  /* 0x0000000404087825 */ /* 0x042fe200078e02b2 */
[----:B------:R-:W-:Y:S01]  /*2abd0*/  IADD3 R5, R171, -0x10, RZ ;  /* 0xfffffff0ab057810 */ /* 0x000fe20007ffe0ff */
[----:B------:R1:W-:Y:S04]  /*2abe0*/  LDGSTS.E [R242+0x3800], [R12.64], !P6 ;  /* 0x038000000cf27fae */ /* 0x0003e8000f121844 */
[----:B------:R3:W-:Y:S01]  /*2abf0*/  LDGSTS.E [R242+0x3a00], [R10.64], !P6 ;  /* 0x03a000000af27fae */ /* 0x0007e2000f121844 */
[----:B--2---:R-:W-:-:S03]  /*2ac00*/  IMAD.WIDE R6, R4, 0x4, R180 ;  /* 0x0000000404067825 */ /* 0x004fc600078e02b4 */
[----:B------:R2:W-:Y:S01]  /*2ac10*/  LDGSTS.E [R242+0x3c00], [R8.64], !P6 ;  /* 0x03c0000008f27fae */ /* 0x0005e2000f121844 */
[----:B------:R-:W-:-:S03]  /*2ac20*/  IMAD R4, R252, 0xb, RZ ;  /* 0x0000000bfc047824 */ /* 0x000fc600078e02ff */
[----:B------:R1:W-:Y:S04]  /*2ac30*/  STL.64 [R1+0x1840], R12 ;  /* 0x0018400c01007387 */ /* 0x0003e80000100a00 */
[----:B------:R4:W-:Y:S01]  /*2ac40*/  LDGSTS.E [R242+0x3e00], [R6.64], !P6 ;  /* 0x03e0000006f27fae */ /* 0x0009e2000f121844 */
[----:B------:R-:W-:-:S03]  /*2ac50*/  ISETP.GE.U32.AND P6, PT, R5, 0x7fffff71, PT ;  /* 0x7fffff710500780c */ /* 0x000fc60003fc6070 */
[----:B------:R3:W-:Y:S04]  /*2ac60*/  STL.64 [R1+0x1848], R10 ;  /* 0x0018480a01007387 */ /* 0x0007e80000100a00 */
[----:B------:R2:W-:Y:S01]  /*2ac70*/  STL.64 [R1+0x1850], R8 ;  /* 0x0018500801007387 */ /* 0x0005e20000100a00 */
[----:B-1----:R-:W-:-:S03]  /*2ac80*/  IMAD.WIDE R12, R4, 0x4, R174 ;  /* 0x00000004040c7825 */ /* 0x002fc600078e02ae */
[----:B------:R4:W-:Y:S01]  /*2ac90*/  STL.64 [R1+0x1858], R6 ;  /* 0x0018580601007387 */ /* 0x0009e20000100a00 */
[----:B---3--:R-:W-:-:S04]  /*2aca0*/  IMAD.WIDE R10, R4, 0x4, R176 ;  /* 0x00000004040a7825 */ /* 0x008fc800078e02b0 */
[C---:B--2---:R-:W-:Y:S01]  /*2acb0*/  IMAD.WIDE R8, R4.reuse, 0x4, R178 ;  /* 0x0000000404087825 */ /* 0x044fe200078e02b2 */
[----:B------:R-:W-:Y:S01]  /*2acc0*/  IADD3 R5, R171, -0x14, RZ ;  /* 0xffffffecab057810 */ /* 0x000fe20007ffe0ff */
[----:B------:R1:W-:Y:S02]  /*2acd0*/  LDGSTS.E [R242+0x5800], [R12.64], !P4 ;  /* 0x058000000cf27fae */ /* 0x0003e4000e121844 */
[----:B----4-:R-:W-:Y:S02]  /*2ace0*/  IMAD.WIDE R6, R4, 0x4, R180 ;  /* 0x0000000404067825 */ /* 0x010fe400078e02b4 */
[----:B------:R1:W-:Y:S02]  /*2acf0*/  STL.64 [R1+0x1860], R12 ;  /* 0x0018600c01007387 */ /* 0x0003e40000100a00 */
[----:B------:R-:W-:Y:S02]  /*2ad00*/  IMAD R4, R252, 0xf, RZ ;  /* 0x0000000ffc047824 */ /* 0x000fe400078e02ff */
        /* <DEDUP_REMOVED lines=295> */
[----:B------:R1:W-:Y:S03]  /*2bf80*/  LDGSTS.E [R242+0x2d800], [R12.64], !P4 ;  /* 0x2d8000000cf27fae */ /* 0x0003e6000e121844 */
[----:B----4-:R-:W-:Y:S01]  /*2bf90*/  IMAD.WIDE R6, R4, 0x4, R180 ;  /* 0x0000000404067825 */ /* 0x010fe200078e02b4 */
[----:B------:R1:W-:Y:S03]  /*2bfa0*/  STL.64 [R1+0x1ae0], R12 ;  /* 0x001ae00c01007387 */ /* 0x0003e60000100a00 */
[----:B------:R-:W-:Y:S01]  /*2bfb0*/  IMAD R4, R252, 0x5f, RZ ;  /* 0x0000005ffc047824 */ /* 0x000fe200078e02ff */
        /* <DEDUP_REMOVED lines=8> */
[----:B-1----:R-:W-:-:S03]  /*2c040*/  IMAD.WIDE R8, R4, 0x4, R178 ;  /* 0x0000000404087825 */ /* 0x002fc600078e02b2 */
[----:B------:R1:W-:Y:S01]  /*2c050*/  LDGSTS.E [R242+0x2f800], [R12.64], !P6 ;  /* 0x2f8000000cf27fae */ /* 0x0003e2000f121844 */
[----:B------:R-:W-:-:S03]  /*2c060*/  IADD3 R5, R171, -0x68, RZ ;  /* 0xffffff98ab057810 */ /* 0x000fc60007ffe0ff */
[----:B------:R3:W-:Y:S01]  /*2c070*/  LDGSTS.E [R242+0x2fa00], [R10.64], !P6 ;  /* 0x2fa000000af27fae */ /* 0x0007e2000f121844 */
[----:B--2---:R-:W-:Y:S01]  /*2c080*/  IMAD.WIDE R6, R4, 0x4, R180 ;  /* 0x0000000404067825 */ /* 0x004fe200078e02b4 */
[----:B------:R-:W-:Y:S02]  /*2c090*/  IADD3 R4, R171, -0x64, RZ ;  /* 0xffffff9cab047810 */ /* 0x000fe40007ffe0ff */
[----:B------:R2:W-:Y:S01]  /*2c0a0*/  LDGSTS.E [R242+0x2fc00], [R8.64], !P6 ;  /* 0x2fc0000008f27fae */ /* 0x0005e2000f121844 */
[----:B------:R-:W-:-:S03]  /*2c0b0*/  ISETP.GE.U32.AND P4, PT, R5, 0x7fffff19, PT ;  /* 0x7fffff190500780c */ /* 0x000fc60003f86070 */
[----:B------:R4:W-:Y:S01]  /*2c0c0*/  LDGSTS.E [R242+0x2fe00], [R6.64], !P6 ;  /* 0x2fe0000006f27fae */ /* 0x0009e2000f121844 */
[----:B------:R-:W-:Y:S01]  /*2c0d0*/  ISETP.GE.U32.AND P6, PT, R4, 0x7fffff1d, PT ;  /* 0x7fffff1d0400780c */ /* 0x000fe20003fc6070 */
[C---:B------:R-:W-:Y:S02]  /*2c0e0*/  IMAD R5, R252.reuse, 0x67, RZ ;  /* 0x00000067fc057824 */ /* 0x040fe400078e02ff */
[----:B------:R-:W-:Y:S01]  /*2c0f0*/  IMAD R4, R252, 0x63, RZ ;  /* 0x00000063fc047824 */ /* 0x000fe200078e02ff */
[----:B------:R-:W-:Y:S01]  /*2c100*/  STL.64 [R1+0x1b00], R12 ;  /* 0x001b000c01007387 */ /* 0x000fe20000100a00 */
[----:B------:R-:W-:-:S03]  /*2c110*/  IMAD.WIDE R14, R5, 0x4, R174 ;  /* 0x00000004050e7825 */ /* 0x000fc600078e02ae */
[----:B------:R-:W-:Y:S01]  /*2c120*/  STL.64 [R1+0x1b08], R10 ;  /* 0x001b080a01007387 */ /* 0x000fe20000100a00 */
[----:B------:R-:W-:-:S03]  /*2c130*/  IMAD.WIDE R22, R4, 0x4, R174 ;  /* 0x0000000404167825 */ /* 0x000fc600078e02ae */
[----:B------:R2:W-:Y:S01]  /*2c140*/  STL.64 [R1+0x1b10], R8 ;  /* 0x001b100801007387 */ /* 0x0005e20000100a00 */
[----:B------:R-:W-:-:S03]  /*2c150*/  IMAD.WIDE R16, R4, 0x4, R180 ;  /* 0x0000000404107825 */ /* 0x000fc600078e02b4 */
[----:B------:R4:W-:Y:S01]  /*2c160*/  STL.64 [R1+0x1b18], R6 ;  /* 0x001b180601007387 */ /* 0x0009e20000100a00 */
[----:B------:R-:W-:-:S04]  /*2c170*/  IMAD.WIDE R18, R4, 0x4, R178 ;  /* 0x0000000404127825 */ /* 0x000fc800078e02b2 */
[----:B------:R-:W-:Y:S01]  /*2c180*/  IMAD.WIDE R20, R4, 0x4, R176 ;  /* 0x0000000404147825 */ /* 0x000fe200078e02b0 */
[----:B------:R5:W-:Y:S03]  /*2c190*/  STL.64 [R1+0x1b40], R14 ;  /* 0x001b400e01007387 */ /* 0x000be60000100a00 */
[C---:B--2---:R-:W-:Y:S01]  /*2c1a0*/  IMAD.WIDE R8, R5.reuse, 0x4, R180 ;  /* 0x0000000405087825 */ /* 0x044fe200078e02b4 */
[----:B------:R-:W-:Y:S03]  /*2c1b0*/  STL.64 [R1+0x1b20], R22 ;  /* 0x001b201601007387 */ /* 0x000fe60000100a00 */
[C---:B---3--:R-:W-:Y:S01]  /*2c1c0*/  IMAD.WIDE R10, R5.reuse, 0x4, R178 ;  /* 0x00000004050a7825 */ /* 0x048fe200078e02b2 */
[----:B------:R-:W-:Y:S03]  /*2c1d0*/  STL.64 [R1+0x1b38], R16 ;  /* 0x001b381001007387 */ /* 0x000fe60000100a00 */
[----:B-1----:R-:W-:Y:S01]  /*2c1e0*/  IMAD.WIDE R12, R5, 0x4, R176 ;  /* 0x00000004050c7825 */ /* 0x002fe200078e02b0 */
[----:B------:R1:W-:Y:S03]  /*2c1f0*/  LDGSTS.E [R242+0x31800], [R22.64], !P6 ;  /* 0x3180000016f27fae */ /* 0x0003e6000f121844 */
[C---:B----4-:R-:W-:Y:S01]  /*2c200*/  IMAD R6, R252.reuse, 0x6b, RZ ;  /* 0x0000006bfc067824 */ /* 0x050fe200078e02ff */
[----:B------:R-:W-:Y:S04]  /*2c210*/  STL.64 [R1+0x1b30], R18 ;  /* 0x001b301201007387 */ /* 0x000fe80000100a00 */
[----:B------:R2:W-:Y:S04]  /*2c220*/  LDGSTS.E [R242+0x31a00], [R20.64], !P6 ;  /* 0x31a0000014f27fae */ /* 0x0005e8000f121844 */
[----:B------:R-:W-:Y:S04]  /*2c230*/  STL.64 [R1+0x1b28], R20 ;  /* 0x001b281401007387 */ /* 0x000fe80000100a00 */
[----:B------:R3:W-:Y:S04]  /*2c240*/  LDGSTS.E [R242+0x31c00], [R18.64], !P6 ;  /* 0x31c0000012f27fae */ /* 0x0007e8000f121844 */
[----:B------:R-:W-:Y:S04]  /*2c250*/  STL.64 [R1+0x1b58], R8 ;  /* 0x001b580801007387 */ /* 0x000fe80000100a00 */
[----:B------:R4:W-:Y:S01]  /*2c260*/  LDGSTS.E [R242+0x31e00], [R16.64], !P6 ;  /* 0x31e0000010f27fae */ /* 0x0009e2000f121844 */
[----:B------:R-:W-:-:S03]  /*2c270*/  IMAD R4, R252, 0x6f, RZ ;  /* 0x0000006ffc047824 */ /* 0x000fc600078e02ff */
[----:B------:R-:W-:Y:S04]  /*2c280*/  STL.64 [R1+0x1b50], R10 ;  /* 0x001b500a01007387 */ /* 0x000fe80000100a00 */
[----:B------:R5:W-:Y:S04]  /*2c290*/  LDGSTS.E [R242+0x33800], [R14.64], !P4 ;  /* 0x338000000ef27fae */ /* 0x000be8000e121844 */
[----:B------:R1:W-:Y:S04]  /*2c2a0*/  STL.64 [R1+0x1b48], R12 ;  /* 0x001b480c01007387 */ /* 0x0003e80000100a00 */
[----:B------:R1:W-:Y:S01]  /*2c2b0*/  LDGSTS.E [R242+0x33a00], [R12.64], !P4 ;  /* 0x33a000000cf27fae */ /* 0x0003e2000e121844 */
[----:B-----5:R-:W-:-:S03]  /*2c2c0*/  IMAD.WIDE R14, R6, 0x4, R174 ;  /* 0x00000004060e7825 */ /* 0x020fc600078e02ae */
[----:B------:R5:W-:Y:S01]  /*2c2d0*/  LDGSTS.E [R242+0x33c00], [R10.64], !P4 ;  /* 0x33c000000af27fae */ /* 0x000be2000e121844 */
[----:B------:R-:W-:-:S03]  /*2c2e0*/  IADD3 R5, R171, -0x81, RZ ;  /* 0xffffff7fab057810 */ /* 0x000fc60007ffe0ff */
[----:B------:R2:W-:Y:S01]  /*2c2f0*/  LDGSTS.E [R242+0x33e00], [R8.64], !P4 ;  /* 0x33e0000008f27fae */ /* 0x0005e2000e121844 */
[----:B-1----:R-:W-:-:S03]  /*2c300*/  IMAD.WIDE R12, R6, 0x4, R176 ;  /* 0x00000004060c7825 */ /* 0x002fc600078e02b0 */
[----:B------:R1:W-:Y:S01]  /*2c310*/  STL.64 [R1+0x1b60], R14 ;  /* 0x001b600e01007387 */ /* 0x0003e20000100a00 */
[----:B-----5:R-:W-:-:S03]  /*2c320*/  IMAD.WIDE R10, R6, 0x4, R178 ;  /* 0x00000004060a7825 */ /* 0x020fc600078e02b2 */
[----:B------:R1:W-:Y:S01]  /*2c330*/  LDGSTS.E [R242+0x35800], [R14.64], !P3 ;  /* 0x358000000ef27fae */ /* 0x0003e2000d921844 */
[----:B--2---:R-:W-:-:S03]  /*2c340*/  IMAD.WIDE R8, R6, 0x4, R180 ;  /* 0x0000000406087825 */ /* 0x004fc600078e02b4 */
[----:B------:R2:W-:Y:S04]  /*2c350*/  STL.64 [R1+0x1b68], R12 ;  /* 0x001b680c01007387 */ /* 0x0005e80000100a00 */
[----:B------:R2:W-:Y:S01]  /*2c360*/  LDGSTS.E [R242+0x35a00], [R12.64], !P3 ;  /* 0x35a000000cf27fae */ /* 0x0005e2000d921844 */
[----:B------:R-:W-:Y:S02]  /*2c370*/  IMAD R6, R252, 0x77, RZ ;  /* 0x00000077fc067824 */ /* 0x000fe400078e02ff */
[C---:B-1----:R-:W-:Y:S01]  /*2c380*/  IMAD.WIDE R14, R4.reuse, 0x4, R174 ;  /* 0x00000004040e7825 */ /* 0x042fe200078e02ae */
[----:B------:R1:W-:Y:S04]  /*2c390*/  STL.64 [R1+0x1b70], R10 ;  /* 0x001b700a01007387 */ /* 0x0003e80000100a00 */
[----:B------:R1:W-:Y:S01]  /*2c3a0*/  LDGSTS.E [R242+0x35c00], [R10.64], !P3 ;  /* 0x35c000000af27fae */ /* 0x0003e2000d921844 */
[----:B--2---:R-:W-:-:S03]  /*2c3b0*/  IMAD.WIDE R12, R4, 0x4, R176 ;  /* 0x00000004040c7825 */ /* 0x004fc600078e02b0 */
[----:B------:R2:W-:Y:S04]  /*2c3c0*/  STL.64 [R1+0x1b78], R8 ;  /* 0x001b780801007387 */ /* 0x0005e80000100a00 */
[----:B------:R2:W-:Y:S01]  /*2c3d0*/  LDGSTS.E [R242+0x35e00], [R8.64], !P3 ;  /* 0x35e0000008f27fae */ /* 0x0005e2000d921844 */
[----:B------:R-:W-:Y:S01]  /*2c3e0*/  ISETP.GE.U32.AND P3, PT, R5, 0x7fffff00, PT ;  /* 0x7fffff000500780c */ /* 0x000fe20003f66070 */
[----:B------:R-:W-:Y:S02]  /*2c3f0*/  IMAD R5, R252, 0x73, RZ ;  /* 0x00000073fc057824 */ /* 0x000fe400078e02ff */
[C---:B-1----:R-:W-:Y:S01]  /*2c400*/  IMAD.WIDE R10, R4.reuse, 0x4, R178 ;  /* 0x00000004040a7825 */ /* 0x042fe200078e02b2 */
[----:B------:R1:W-:Y:S04]  /*2c410*/  STL.64 [R1+0x1b80], R14 ;  /* 0x001b800e01007387 */ /* 0x0003e80000100a00 */
[----:B------:R5:W-:Y:S01]  /*2c420*/  STL.64 [R1+0x1b88], R12 ;  /* 0x001b880c01007387 */ /* 0x000be20000100a00 */
[----:B--2---:R-:W-:-:S03]  /*2c430*/  IMAD.WIDE R8, R4, 0x4, R180 ;  /* 0x0000000404087825 */ /* 0x004fc600078e02b4 */
[----:B------:R1:W-:Y:S01]  /*2c440*/  LDGSTS.E [R242+0x37800], [R14.64], !P5 ;  /* 0x378000000ef27fae */ /* 0x0003e2000e921844 */
[----:B------:R-:W-:-:S03]  /*2c450*/  IMAD.WIDE R22, R5, 0x4, R174 ;  /* 0x0000000405167825 */ /* 0x000fc600078e02ae */
[----:B------:R2:W-:Y:S01]  /*2c460*/  STL.64 [R1+0x1b90], R10 ;  /* 0x001b900a01007387 */ /* 0x0005e20000100a00 */
[----:B----4-:R-:W-:-:S03]  /*2c470*/  IMAD.WIDE R16, R5, 0x4, R180 ;  /* 0x0000000405107825 */ /* 0x010fc600078e02b4 */
[----:B------:R4:W-:Y:S01]  /*2c480*/  STL.64 [R1+0x1b98], R8 ;  /* 0x001b980801007387 */ /* 0x0009e20000100a00 */
[----:B-1----:R-:W-:-:S03]  /*2c490*/  IMAD.WIDE R14, R6, 0x4, R174 ;  /* 0x00000004060e7825 */ /* 0x002fc600078e02ae */
[----:B------:R5:W-:Y:S01]  /*2c4a0*/  LDGSTS.E [R242+0x37a00], [R12.64], !P5 ;  /* 0x37a000000cf27fae */ /* 0x000be2000e921844 */
[----:B---3--:R-:W-:-:S03]  /*2c4b0*/  IMAD.WIDE R18, R5, 0x4, R178 ;  /* 0x0000000405127825 */ /* 0x008fc600078e02b2 */
[----:B------:R-:W3:Y:S01]  /*2c4c0*/  LDL.LU R168, [R1+0x5bc] ;  /* 0x0005bc0001a87983 */ /* 0x000ee20000300800 */
[----:B------:R-:W-:-:S03]  /*2c4d0*/  IMAD.WIDE R20, R5, 0x4, R176 ;  /* 0x0000000405147825 */ /* 0x000fc600078e02b0 */
[----:B------:R2:W-:Y:S04]  /*2c4e0*/  LDGSTS.E [R242+0x37c00], [R10.64], !P5 ;  /* 0x37c000000af27fae */ /* 0x0005e8000e921844 */
[----:B------:R4:W-:Y:S01]  /*2c4f0*/  LDGSTS.E [R242+0x37e00], [R8.64], !P5 ;  /* 0x37e0000008f27fae */ /* 0x0009e2000e921844 */
[----:B-----5:R-:W-:-:S03]  /*2c500*/  IMAD.WIDE R12, R6, 0x4, R176 ;  /* 0x00000004060c7825 */ /* 0x020fc600078e02b0 */
[----:B------:R-:W-:Y:S04]  /*2c510*/  STL.64 [R1+0x1bc0], R14 ;  /* 0x001bc00e01007387 */ /* 0x000fe80000100a00 */
[----:B------:R-:W-:Y:S01]  /*2c520*/  STL.64 [R1+0x1ba0], R22 ;  /* 0x001ba01601007387 */ /* 0x000fe20000100a00 */
[----:B--2---:R-:W-:-:S04]  /*2c530*/  IMAD.WIDE R10, R6, 0x4, R178 ;  /* 0x00000004060a7825 */ /* 0x004fc800078e02b2 */
[----:B----4-:R-:W-:Y:S01]  /*2c540*/  IMAD.WIDE R8, R6, 0x4, R180 ;  /* 0x0000000406087825 */ /* 0x010fe200078e02b4 */
[----:B------:R-:W-:Y:S04]  /*2c550*/  STL.64 [R1+0x1bb8], R16 ;  /* 0x001bb81001007387 */ /* 0x000fe80000100a00 */
[----:B------:R-:W-:Y:S04]  /*2c560*/  STL.64 [R1+0x1bb0], R18 ;  /* 0x001bb01201007387 */ /* 0x000fe80000100a00 */
[----:B------:R-:W-:Y:S04]  /*2c570*/  STL.64 [R1+0x1ba8], R20 ;  /* 0x001ba81401007387 */ /* 0x000fe80000100a00 */
[----:B------:R1:W-:Y:S04]  /*2c580*/  STL.64 [R1+0x1bd8], R8 ;  /* 0x001bd80801007387 */ /* 0x0003e80000100a00 */
[----:B------:R2:W-:Y:S04]  /*2c590*/  STL.64 [R1+0x1bd0], R10 ;  /* 0x001bd00a01007387 */ /* 0x0005e80000100a00 */
[----:B------:R4:W-:Y:S04]  /*2c5a0*/  STL.64 [R1+0x1bc8], R12 ;  /* 0x001bc80c01007387 */ /* 0x0009e80000100a00 */
[----:B------:R-:W5:Y:S01]  /*2c5b0*/  LDL.LU R169, [R1+0x5b8] ;  /* 0x0005b80001a97983 */ /* 0x000f620000300800 */
[----:B------:R-:W-:-:S02]  /*2c5c0*/  IADD3 R4, R171, -0x85, RZ ;  /* 0xffffff7bab047810 */ /* 0x000fc40007ffe0ff */
[C---:B------:R-:W-:Y:S01]  /*2c5d0*/  IADD3 R7, R171.reuse, -0x80, RZ ;  /* 0xffffff80ab077810 */ /* 0x040fe20007ffe0ff */
[----:B------:R1:W-:Y:S01]  /*2c5e0*/  LDGSTS.E [R242+0x39800], [R22.64], !P1 ;  /* 0x3980000016f27fae */ /* 0x0003e2000c921844 */
[----:B------:R-:W-:Y:S02]  /*2c5f0*/  ISETP.GE.U32.AND P5, PT, R4, 0x7ffffefc, PT ;  /* 0x7ffffefc0400780c */ /* 0x000fe40003fa6070 */
[----:B------:R-:W-:Y:S01]  /*2c600*/  IADD3 R4, R171, -0x89, RZ ;  /* 0xffffff77ab047810 */ /* 0x000fe20007ffe0ff */
[----:B------:R1:W-:Y:S04]  /*2c610*/  LDGSTS.E [R242+0x39a00], [R20.64], !P1 ;  /* 0x39a0000014f27fae */ /* 0x0003e8000c921844 */
[----:B------:R-:W2:Y:S04]  /*2c620*/  LDL.LU R171, [R1+0x5b4] ;  /* 0x0005b40001ab7983 */ /* 0x000ea80000300800 */
[----:B------:R-:W4:Y:S04]  /*2c630*/  LDL.LU R150, [R1+0x5b0] ;  /* 0x0005b00001967983 */ /* 0x000f280000300800 */
[----:B------:R-:W4:Y:S04]  /*2c640*/  LDL.LU R151, [R1+0x5ac] ;  /* 0x0005ac0001977983 */ /* 0x000f280000300800 */
[----:B------:R-:W1:Y:S04]  /*2c650*/  LDL.LU R152, [R1+0x5a8] ;  /* 0x0005a80001987983 */ /* 0x000e680000300800 */
[----:B------:R-:W4:Y:S04]  /*2c660*/  LDL.LU R153, [R1+0x5a4] ;  /* 0x0005a40001997983 */ /* 0x000f280000300800 */
[----:B------:R-:W4:Y:S04]  /*2c670*/  LDL.LU R154, [R1+0x59c] ;  /* 0x00059c00019a7983 */ /* 0x000f280000300800 */
[----:B------:R-:W4:Y:S04]  /*2c680*/  LDL.LU R155, [R1+0x598] ;  /* 0x00059800019b7983 */ /* 0x000f280000300800 */
[----:B------:R-:W4:Y:S04]  /*2c690*/  LDL.LU R156, [R1+0x594] ;  /* 0x00059400019c7983 */ /* 0x000f280000300800 */
[----:B------:R-:W4:Y:S04]  /*2c6a0*/  LDL.LU R159, [R1+0x590] ;  /* 0x00059000019f7983 */ /* 0x000f280000300800 */
[----:B------:R-:W4:Y:S04]  /*2c6b0*/  LDL.LU R158, [R1+0x58c] ;  /* 0x00058c00019e7983 */ /* 0x000f280000300800 */
[----:B------:R-:W4:Y:S04]  /*2c6c0*/  LDL.LU R161, [R1+0x588] ;  /* 0x0005880001a17983 */ /* 0x000f280000300800 */
[----:B------:R-:W4:Y:S04]  /*2c6d0*/  LDL.LU R160, [R1+0x584] ;  /* 0x0005840001a07983 */ /* 0x000f280000300800 */
[----:B------:R-:W4:Y:S01]  /*2c6e0*/  LDL.LU R162, [R1+0x57c] ;  /* 0x00057c0001a27983 */ /* 0x000f220000300800 */
[----:B------:R-:W-:-:S03]  /*2c6f0*/  ISETP.GE.AND P4, PT, R170, R7, PT ;  /* 0x00000007aa00720c */ /* 0x000fc60003f86270 */
[----:B------:R-:W4:Y:S04]  /*2c700*/  LDL.LU R163, [R1+0x578] ;  /* 0x0005780001a37983 */ /* 0x000f280000300800 */
[----:B------:R-:W4:Y:S04]  /*2c710*/  LDL.LU R170, [R1+0x574] ;  /* 0x0005740001aa7983 */ /* 0x000f280000300800 */
[----:B------:R1:W-:Y:S04]  /*2c720*/  LDGSTS.E [R242+0x39c00], [R18.64], !P1 ;  /* 0x39c0000012f27fae */ /* 0x0003e8000c921844 */
[----:B------:R1:W-:Y:S04]  /*2c730*/  LDGSTS.E [R242+0x39e00], [R16.64], !P1 ;  /* 0x39e0000010f27fae */ /* 0x0003e8000c921844 */
[----:B------:R1:W-:Y:S04]  /*2c740*/  LDGSTS.E [R242+0x3b800], [R14.64], !P2 ;  /* 0x3b8000000ef27fae */ /* 0x0003e8000d121844 */
[----:B------:R1:W-:Y:S04]  /*2c750*/  LDGSTS.E [R242+0x3ba00], [R12.64], !P2 ;  /* 0x3ba000000cf27fae */ /* 0x0003e8000d121844 */
[----:B------:R1:W-:Y:S04]  /*2c760*/  LDGSTS.E [R242+0x3bc00], [R10.64], !P2 ;  /* 0x3bc000000af27fae */ /* 0x0003e8000d121844 */
[----:B------:R1:W-:Y:S01]  /*2c770*/  LDGSTS.E [R242+0x3be00], [R8.64], !P2 ;  /* 0x3be0000008f27fae */ /* 0x0003e2000d121844 */
[----:B------:R-:W-:-:S03]  /*2c780*/  ISETP.NE.U32.AND P2, PT, R3, RZ, PT ;  /* 0x000000ff0300720c */ /* 0x000fc60003f45070 */
[----:B------:R-:W4:Y:S04]  /*2c790*/  LDL.LU R164, [R1+0x570] ;  /* 0x0005700001a47983 */ /* 0x000f280000300800 */
[----:B------:R-:W4:Y:S01]  /*2c7a0*/  LDL.LU R166, [R1+0x56c] ;  /* 0x00056c0001a67983 */ /* 0x000f220000300800 */
[----:B------:R-:W-:Y:S02]  /*2c7b0*/  ISETP.GE.U32.AND P1, PT, R4, 0x7ffffef8, PT ;  /* 0x7ffffef80400780c */ /* 0x000fe40003f26070 */
[----:B------:R-:W-:Y:S01]  /*2c7c0*/  ISETP.GE.U32.AND P6, PT, R7, 0x7fffff01, PT ;  /* 0x7fffff010700780c */ /* 0x000fe20003fc6070 */
[----:B---3--:R-:W-:-:S05]  /*2c7d0*/  IMAD R3, R168, c[0x0][0x190], RZ ;  /* 0x00006400a8037a24 */ /* 0x008fca00078e02ff */
[----:B------:R-:W-:Y:S04]  /*2c7e0*/  STL.64 [R1+0x6310], R2 ;  /* 0x0063100201007387 */ /* 0x000fe80000100a00 */
[----:B------:R-:W3:Y:S04]  /*2c7f0*/  LDL.LU R167, [R1+0x568] ;  /* 0x0005680001a77983 */ /* 0x000ee80000300800 */
[----:B------:R-:W3:Y:S01]  /*2c800*/  LDL.LU R168, [R1+0x564] ;  /* 0x0005640001a87983 */ /* 0x000ee20000300800 */
[----:B-----5:R-:W-:-:S03]  /*2c810*/  IMAD R4, R169, c[0x0][0x190], RZ ;  /* 0x00006400a9047a24 */ /* 0x020fc600078e02ff */
[----:B------:R-:W5:Y:S01]  /*2c820*/  LDL.LU R169, [R1+0x55c] ;  /* 0x00055c0001a97983 */ /* 0x000f620000300800 */
[----:B--2---:R-:W-:-:S03]  /*2c830*/  IMAD R5, R171, c[0x0][0x190], RZ ;  /* 0x00006400ab057a24 */ /* 0x004fc600078e02ff */
[----:B------:R-:W2:Y:S01]  /*2c840*/  LDL.LU R171, [R1+0x558] ;  /* 0x0005580001ab7983 */ /* 0x000ea20000300800 */
[----:B----4-:R-:W-:Y:S02]  /*2c850*/  IMAD R6, R150, c[0x0][0x190], RZ ;  /* 0x0000640096067a24 */ /* 0x010fe400078e02ff */
[----:B------:R-:W-:Y:S01]  /*2c860*/  IMAD R7, R151, c[0x0][0x190], RZ ;  /* 0x0000640097077a24 */ /* 0x000fe200078e02ff */
[----:B------:R-:W-:Y:S01]  /*2c870*/  STL.64 [R1+0x62f8], R4 ;  /* 0x0062f80401007387 */ /* 0x000fe20000100a00 */
[----:B-1----:R-:W-:Y:S02]  /*2c880*/  IMAD R8, R152, c[0x0][0x190], RZ ;  /* 0x0000640098087a24 */ /* 0x002fe400078e02ff */
[----:B------:R-:W-:Y:S01]  /*2c890*/  IMAD R9, R153, c[0x0][0x190], RZ ;  /* 0x0000640099097a24 */ /* 0x000fe200078e02ff */
[----:B------:R-:W-:Y:S01]  /*2c8a0*/  STL.64 [R1+0x62f0], R6 ;  /* 0x0062f00601007387 */ /* 0x000fe20000100a00 */
[----:B------:R-:W-:Y:S02]  /*2c8b0*/  IMAD R10, R154, c[0x0][0x190], RZ ;  /* 0x000064009a0a7a24 */ /* 0x000fe400078e02ff */
[----:B------:R-:W-:Y:S01]  /*2c8c0*/  IMAD R11, R155, c[0x0][0x190], RZ ;  /* 0x000064009b0b7a24 */ /* 0x000fe200078e02ff */
[----:B------:R-:W-:Y:S01]  /*2c8d0*/  STL.64 [R1+0x6300], R8 ;  /* 0x0063000801007387 */ /* 0x000fe20000100a00 */
[----:B------:R-:W-:-:S02]  /*2c8e0*/  IMAD R12, R156, c[0x0][0x190], RZ ;  /* 0x000064009c0c7a24 */ /* 0x000fc400078e02ff */
[----:B------:R-:W-:Y:S01]  /*2c8f0*/  IMAD R13, R159, c[0x0][0x190], RZ ;  /* 0x000064009f0d7a24 */ /* 0x000fe200078e02ff */
[----:B------:R1:W-:Y:S01]  /*2c900*/  STL.64 [R1+0x62e8], R10 ;  /* 0x0062e80a01007387 */ /* 0x0003e20000100a00 */
[----:B------:R-:W-:Y:S02]  /*2c910*/  IMAD R14, R158, c[0x0][0x190], RZ ;  /* 0x000064009e0e7a24 */ /* 0x000fe400078e02ff */
[----:B------:R-:W-:Y:S01]  /*2c920*/  IMAD R15, R161, c[0x0][0x190], RZ ;  /* 0x00006400a10f7a24 */ /* 0x000fe200078e02ff */
[----:B------:R-:W-:Y:S01]  /*2c930*/  STL.64 [R1+0x62e0], R12 ;  /* 0x0062e00c01007387 */ /* 0x000fe20000100a00 */
[----:B------:R-:W-:Y:S02]  /*2c940*/  IMAD R16, R160, c[0x0][0x190], RZ ;  /* 0x00006400a0107a24 */ /* 0x000fe400078e02ff */
[----:B------:R-:W-:Y:S01]  /*2c950*/  IMAD R17, R162, c[0x0][0x190], RZ ;  /* 0x00006400a2117a24 */ /* 0x000fe200078e02ff */
[----:B------:R-:W-:Y:S04]  /*2c960*/  STL.64 [R1+0x6308], R14 ;  /* 0x0063080e01007387 */ /* 0x000fe80000100a00 */
[----:B------:R-:W-:Y:S01]  /*2c970*/  STL.64 [R1+0x62d8], R16 ;  /* 0x0062d81001007387 */ /* 0x000fe20000100a00 */
[----:B------:R-:W-:-:S03]  /*2c980*/  IMAD R19, R170, c[0x0][0x190], RZ ;  /* 0x00006400aa137a24 */ /* 0x000fc600078e02ff */
[----:B------:R-:W4:Y:S01]  /*2c990*/  LDL.LU R170, [R1+0x554] ;  /* 0x0005540001aa7983 */ /* 0x000f220000300800 */
[----:B------:R-:W-:-:S05]  /*2c9a0*/  IMAD R18, R163, c[0x0][0x190], RZ ;  /* 0x00006400a3127a24 */ /* 0x000fca00078e02ff */
[----:B------:R-:W-:Y:S01]  /*2c9b0*/  STL.64 [R1+0x6318], R18 ;  /* 0x0063181201007387 */ /* 0x000fe20000100a00 */
[----:B------:R-:W-:Y:S02]  /*2c9c0*/  IMAD R20, R164, c[0x0][0x190], RZ ;  /* 0x00006400a4147a24 */ /* 0x000fe400078e02ff */
[----:B------:R-:W-:-:S05]  /*2c9d0*/  IMAD R21, R166, c[0x0][0x190], RZ ;  /* 0x00006400a6157a24 */ /* 0x000fca00078e02ff */
[----:B------:R1:W-:Y:S01]  /*2c9e0*/  STL.64 [R1+0x62d0], R20 ;  /* 0x0062d01401007387 */ /* 0x0003e20000100a00 */
[----:B---3--:R-:W-:Y:S02]  /*2c9f0*/  IMAD R22, R167, c[0x0][0x190], RZ ;  /* 0x00006400a7167a24 */ /* 0x008fe400078e02ff */
[----:B------:R-:W-:-:S05]  /*2ca00*/  IMAD R23, R168, c[0x0][0x190], RZ ;  /* 0x00006400a8177a24 */ /* 0x000fca00078e02ff */
[----:B------:R3:W-:Y:S01]  /*2ca10*/  STL.64 [R1+0x6320], R22 ;  /* 0x0063201601007387 */ /* 0x0007e20000100a00 */
[----:B-----5:R-:W-:-:S03]  /*2ca20*/  IMAD R24, R169, c[0x0][0x190], RZ ;  /* 0x00006400a9187a24 */ /* 0x020fc600078e02ff */
[----:B------:R-:W5:Y:S04]  /*2ca30*/  LDL.LU R169, [R1+0x550] ;  /* 0x0005500001a97983 */ /* 0x000f680000300800 */
[----:B------:R-:W3:Y:S04]  /*2ca40*/  LDL.LU R141, [R1+0x54c] ;  /* 0x00054c00018d7983 */ /* 0x000ee80000300800 */
        /* <DEDUP_REMOVED lines=14> */
[----:B------:R-:W3:Y:S01]  /*2cb30*/  LDL.LU R156, [R1+0x508] ;  /* 0x00050800019c7983 */ /* 0x000ee20000300800 */
[----:B--2---:R-:W-:-:S03]  /*2cb40*/  IMAD R25, R171, c[0x0][0x190], RZ ;  /* 0x00006400ab197a24 */ /* 0x004fc600078e02ff */
[----:B------:R-:W2:Y:S04]  /*2cb50*/  LDL.LU R159, [R1+0x504] ;  /* 0x00050400019f7983 */ /* 0x000ea80000300800 */
[----:B------:R-:W2:Y:S04]  /*2cb60*/  LDL.LU R158, [R1+0x4fc] ;  /* 0x0004fc00019e7983 */ /* 0x000ea80000300800 */
[----:B------:R-:W2:Y:S04]  /*2cb70*/  LDL.LU R161, [R1+0x4f8] ;  /* 0x0004f80001a17983 */ /* 0x000ea80000300800 */
[----:B------:R-:W2:Y:S04]  /*2cb80*/  LDL.LU R160, [R1+0x4f4] ;  /* 0x0004f40001a07983 */ /* 0x000ea80000300800 */
[----:B------:R-:W2:Y:S04]  /*2cb90*/  LDL.LU R171, [R1+0x4f0] ;  /* 0x0004f00001ab7983 */ /* 0x000ea80000300800 */
[----:B------:R-:W3:Y:S04]  /*2cba0*/  LDL.LU R162, [R1+0x4ec] ;  /* 0x0004ec0001a27983 */ /* 0x000ee80000300800 */
[----:B------:R-:W3:Y:S01]  /*2cbb0*/  LDL.LU R163, [R1+0x4e8] ;  /* 0x0004e80001a37983 */ /* 0x000ee20000300800 */
[----:B----4-:R-:W-:-:S03]  /*2cbc0*/  IMAD R26, R170, c[0x0][0x190], RZ ;  /* 0x00006400aa1a7a24 */ /* 0x010fc600078e02ff */
[----:B------:R-:W4:Y:S04]  /*2cbd0*/  LDL.LU R164, [R1+0x4e4] ;  /* 0x0004e40001a47983 */ /* 0x000f280000300800 */
[----:B------:R-:W3:Y:S04]  /*2cbe0*/  LDL.LU R166, [R1+0x4dc] ;  /* 0x0004dc0001a67983 */ /* 0x000ee80000300800 */
[----:B------:R-:W3:Y:S04]  /*2cbf0*/  LDL.LU R167, [R1+0x4d8] ;  /* 0x0004d80001a77983 */ /* 0x000ee80000300800 */
[----:B------:R-:W3:Y:S04]  /*2cc00*/  LDL.LU R168, [R1+0x4d4] ;  /* 0x0004d40001a87983 */ /* 0x000ee80000300800 */
[----:B------:R-:W3:Y:S01]  /*2cc10*/  LDL.LU R170, [R1+0x4d0] ;  /* 0x0004d00001aa7983 */ /* 0x000ee20000300800 */
[----:B-----5:R-:W-:-:S03]  /*2cc20*/  IMAD R27, R169, c[0x0][0x190], RZ ;  /* 0x00006400a91b7a24 */ /* 0x020fc600078e02ff */
[----:B------:R-:W5:Y:S01]  /*2cc30*/  LDL.LU R169, [R1+0x4cc] ;  /* 0x0004cc0001a97983 */ /* 0x000f620000300800 */
[----:B--2---:R-:W-:-:S03]  /*2cc40*/  IMAD R48, R171, c[0x0][0x190], RZ ;  /* 0x00006400ab307a24 */ /* 0x004fc600078e02ff */
[----:B------:R-:W2:Y:S01]  /*2cc50*/  LDL.LU R171, [R1+0x4c8] ;  /* 0x0004c80001ab7983 */ /* 0x000ea20000300800 */
[----:B---3--:R-:W-:-:S03]  /*2cc60*/  IMAD R55, R170, c[0x0][0x190], RZ ;  /* 0x00006400aa377a24 */ /* 0x008fc600078e02ff */
[----:B------:R-:W3:Y:S01]  /*2cc70*/  LDL.LU R170, [R1+0x4c4] ;  /* 0x0004c40001aa7983 */ /* 0x000ee20000300800 */
[----:B------:R-:W-:Y:S02]  /*2cc80*/  IMAD R28, R141, c[0x0][0x190], RZ ;  /* 0x000064008d1c7a24 */ /* 0x000fe400078e02ff */
[----:B------:R-:W-:Y:S01]  /*2cc90*/  IMAD R29, R142, c[0x0][0x190], RZ ;  /* 0x000064008e1d7a24 */ /* 0x000fe200078e02ff */
[----:B------:R-:W3:Y:S01]  /*2cca0*/  LDL.LU R141, [R1+0x4bc] ;  /* 0x0004bc00018d7983 */ /* 0x000ee20000300800 */
[----:B------:R-:W-:Y:S02]  /*2ccb0*/  IMAD R30, R143, c[0x0][0x190], RZ ;  /* 0x000064008f1e7a24 */ /* 0x000fe400078e02ff */
[----:B------:R-:W-:Y:S01]  /*2ccc0*/  IMAD R31, R144, c[0x0][0x190], RZ ;  /* 0x00006400901f7a24 */ /* 0x000fe200078e02ff */
[----:B------:R-:W3:Y:S01]  /*2ccd0*/  LDL.LU R142, [R1+0x4b8] ;  /* 0x0004b800018e7983 */ /* 0x000ee20000300800 */
[----:B------:R-:W-:-:S03]  /*2cce0*/  IMAD R32, R145, c[0x0][0x190], RZ ;  /* 0x0000640091207a24 */ /* 0x000fc600078e02ff */
        /* <DEDUP_REMOVED lines=30> */
[----:B------:R-:W3:Y:S04]  /*2ced0*/  LDL.LU R158, [R1+0x38c] ;  /* 0x00038c00019e7983 */ /* 0x000ee80000300800 */
[----:B------:R-:W3:Y:S04]  /*2cee0*/  LDL.LU R161, [R1+0x388] ;  /* 0x0003880001a17983 */ /* 0x000ee80000300800 */
[----:B------:R-:W3:Y:S01]  /*2cef0*/  LDL.LU R160, [R1+0x384] ;  /* 0x0003840001a07983 */ /* 0x000ee20000300800 */
[----:B------:R-:W-:Y:S02]  /*2cf00*/  IMAD R49, R162, c[0x0][0x190], RZ ;  /* 0x00006400a2317a24 */ /* 0x000fe400078e02ff */
[----:B------:R-:W-:-:S02]  /*2cf10*/  IMAD R50, R163, c[0x0][0x190], RZ ;  /* 0x00006400a3327a24 */ /* 0x000fc400078e02ff */
[----:B----4-:R-:W-:Y:S02]  /*2cf20*/  IMAD R51, R164, c[0x0][0x190], RZ ;  /* 0x00006400a4337a24 */ /* 0x010fe400078e02ff */
[----:B------:R-:W-:Y:S02]  /*2cf30*/  IMAD R52, R166, c[0x0][0x190], RZ ;  /* 0x00006400a6347a24 */ /* 0x000fe400078e02ff */
[----:B------:R-:W-:Y:S02]  /*2cf40*/  IMAD R53, R167, c[0x0][0x190], RZ ;  /* 0x00006400a7357a24 */ /* 0x000fe400078e02ff */
[----:B------:R-:W-:Y:S02]  /*2cf50*/  IMAD R54, R168, c[0x0][0x190], RZ ;  /* 0x00006400a8367a24 */ /* 0x000fe400078e02ff */
[----:B-----5:R-:W-:Y:S02]  /*2cf60*/  IMAD R56, R169, c[0x0][0x190], RZ ;  /* 0x00006400a9387a24 */ /* 0x020fe400078e02ff */
[----:B------:R-:W4:Y:S04]  /*2cf70*/  LDL.LU R169, [R1+0x380] ;  /* 0x0003800001a97983 */ /* 0x000f280000300800 */
[----:B------:R-:W5:Y:S04]  /*2cf80*/  LDL.LU R162, [R1+0x37c] ;  /* 0x00037c0001a27983 */ /* 0x000f680000300800 */
[----:B------:R-:W5:Y:S04]  /*2cf90*/  LDL.LU R163, [R1+0x378] ;  /* 0x0003780001a37983 */ /* 0x000f680000300800 */
[----:B------:R-:W5:Y:S04]  /*2cfa0*/  LDL.LU R164, [R1+0x374] ;  /* 0x0003740001a47983 */ /* 0x000f680000300800 */
[----:B------:R-:W5:Y:S04]  /*2cfb0*/  LDL.LU R166, [R1+0x370] ;  /* 0x0003700001a67983 */ /* 0x000f680000300800 */
[----:B------:R-:W5:Y:S04]  /*2cfc0*/  LDL.LU R167, [R1+0x36c] ;  /* 0x00036c0001a77983 */ /* 0x000f680000300800 */
[----:B------:R-:W5:Y:S01]  /*2cfd0*/  LDL.LU R168, [R1+0x368] ;  /* 0x0003680001a87983 */ /* 0x000f620000300800 */
[----:B--2---:R-:W-:-:S03]  /*2cfe0*/  IMAD R57, R171, c[0x0][0x190], RZ ;  /* 0x00006400ab397a24 */ /* 0x004fc600078e02ff */
[----:B------:R-:W2:Y:S01]  /*2cff0*/  LDL.LU R171, [R1+0x364] ;  /* 0x0003640001ab7983 */ /* 0x000ea20000300800 */
[----:B---3--:R-:W-:-:S03]  /*2d000*/  IMAD R58, R170, c[0x0][0x190], RZ ;  /* 0x00006400aa3a7a24 */ /* 0x008fc600078e02ff */
[----:B------:R-:W3:Y:S01]  /*2d010*/  LDL.LU R170, [R1+0x360] ;  /* 0x0003600001aa7983 */ /* 0x000ee20000300800 */
[----:B------:R-:W-:Y:S02]  /*2d020*/  IMAD R59, R141, c[0x0][0x190], RZ ;  /* 0x000064008d3b7a24 */ /* 0x000fe400078e02ff */
[----:B------:R-:W-:Y:S02]  /*2d030*/  IMAD R60, R142, c[0x0][0x190], RZ ;  /* 0x000064008e3c7a24 */ /* 0x000fe400078e02ff */
[----:B------:R-:W-:Y:S02]  /*2d040*/  IMAD R61, R143, c[0x0][0x190], RZ ;  /* 0x000064008f3d7a24 */ /* 0x000fe400078e02ff */
[----:B------:R-:W-:Y:S02]  /*2d050*/  IMAD R62, R144, c[0x0][0x190], RZ ;  /* 0x00006400903e7a24 */ /* 0x000fe400078e02ff */
[----:B------:R-:W-:Y:S02]  /*2d060*/  IMAD R63, R145, c[0x0][0x190], RZ ;  /* 0x00006400913f7a24 */ /* 0x000fe400078e02ff */
[----:B------:R-:W-:-:S02]  /*2d070*/  IMAD R64, R146, c[0x0][0x190], RZ ;  /* 0x0000640092407a24 */ /* 0x000fc400078e02ff */
        /* <DEDUP_REMOVED lines=13> */
[----:B----4-:R-:W-:Y:S02]  /*2d150*/  IMAD R79, R169, c[0x0][0x190], RZ ;  /* 0x00006400a94f7a24 */ /* 0x010fe400078e02ff */
[----:B------:R-:W4:Y:S01]  /*2d160*/  LDL.LU R169, [R1+0x35c] ;  /* 0x00035c0001a97983 */ /* 0x000f220000300800 */
[----:B-----5:R-:W-:Y:S02]  /*2d170*/  IMAD R85, R168, c[0x0][0x190], RZ ;  /* 0x00006400a8557a24 */ /* 0x020fe400078e02ff */
[----:B--2---:R-:W-:Y:S02]  /*2d180*/  IMAD R86, R171, c[0x0][0x190], RZ ;  /* 0x00006400ab567a24 */ /* 0x004fe400078e02ff */
[----:B------:R-:W2:Y:S04]  /*2d190*/  LDL.LU R171, [R1+0x358] ;  /* 0x0003580001ab7983 */ /* 0x000ea80000300800 */
        /* <DEDUP_REMOVED lines=16> */
[----:B---3--:R-:W-:-:S03]  /*2d2a0*/  IMAD R87, R170, c[0x0][0x190], RZ ;  /* 0x00006400aa577a24 */ /* 0x008fc600078e02ff */
[----:B------:R-:W3:Y:S04]  /*2d2b0*/  LDL.LU R159, [R1+0x314] ;  /* 0x00031400019f7983 */ /* 0x000ee80000300800 */
[----:B------:R-:W3:Y:S04]  /*2d2c0*/  LDL.LU R158, [R1+0x310] ;  /* 0x00031000019e7983 */ /* 0x000ee80000300800 */
[----:B------:R-:W3:Y:S04]  /*2d2d0*/  LDL.LU R168, [R1+0x30c] ;  /* 0x00030c0001a87983 */ /* 0x000ee80000300800 */
[----:B------:R-:W1:Y:S04]  /*2d2e0*/  LDL.LU R160, [R1+0x308] ;  /* 0x0003080001a07983 */ /* 0x000e680000300800 */
[----:B------:R-:W3:Y:S01]  /*2d2f0*/  LDL.LU R170, [R1+0x304] ;  /* 0x0003040001aa7983 */ /* 0x000ee20000300800 */
[----:B------:R-:W-:-:S02]  /*2d300*/  IMAD R77, R161, c[0x0][0x190], RZ ;  /* 0x00006400a14d7a24 */ /* 0x000fc400078e02ff */
[----:B------:R-:W-:Y:S01]  /*2d310*/  IMAD R80, R162, c[0x0][0x190], RZ ;  /* 0x00006400a2507a24 */ /* 0x000fe200078e02ff */
[----:B------:R-:W5:Y:S01]  /*2d320*/  LDL.LU R161, [R1+0x300] ;  /* 0x0003000001a17983 */ /* 0x000f620000300800 */
[----:B------:R-:W-:Y:S02]  /*2d330*/  IMAD R81, R163, c[0x0][0x190], RZ ;  /* 0x00006400a3517a24 */ /* 0x000fe400078e02ff */
[----:B------:R-:W-:Y:S01]  /*2d340*/  IMAD R82, R164, c[0x0][0x190], RZ ;  /* 0x00006400a4527a24 */ /* 0x000fe200078e02ff */
[----:B------:R-:W5:Y:S01]  /*2d350*/  LDL.LU R162, [R1+0x2fc] ;  /* 0x0002fc0001a27983 */ /* 0x000f620000300800 */
[----:B------:R-:W-:-:S03]  /*2d360*/  IMAD R83, R166, c[0x0][0x190], RZ ;  /* 0x00006400a6537a24 */ /* 0x000fc600078e02ff */
[----:B------:R-:W5:Y:S01]  /*2d370*/  LDL.LU R163, [R1+0x2f8] ;  /* 0x0002f80001a37983 */ /* 0x000f620000300800 */
[----:B------:R-:W-:-:S03]  /*2d380*/  IMAD R84, R167, c[0x0][0x190], RZ ;  /* 0x00006400a7547a24 */ /* 0x000fc600078e02ff */
[----:B------:R-:W5:Y:S04]  /*2d390*/  LDL.LU R164, [R1+0x2f4] ;  /* 0x0002f40001a47983 */ /* 0x000f680000300800 */
[----:B------:R-:W5:Y:S04]  /*2d3a0*/  LDL.LU R166, [R1+0x2f0] ;  /* 0x0002f00001a67983 */ /* 0x000f680000300800 */
[----:B------:R-:W5:Y:S01]  /*2d3b0*/  LDL.LU R167, [R1+0x2ec] ;  /* 0x0002ec0001a77983 */ /* 0x000f620000300800 */
[----:B----4-:R-:W-:-:S03]  /*2d3c0*/  IMAD R88, R169, c[0x0][0x190], RZ ;  /* 0x00006400a9587a24 */ /* 0x010fc600078e02ff */
[----:B------:R-:W4:Y:S01]  /*2d3d0*/  LDL.LU R169, [R1+0x2e8] ;  /* 0x0002e80001a97983 */ /* 0x000f220000300800 */
[----:B--2---:R-:W-:-:S03]  /*2d3e0*/  IMAD R89, R171, c[0x0][0x190], RZ ;  /* 0x00006400ab597a24 */ /* 0x004fc600078e02ff */
[----:B------:R-:W2:Y:S01]  /*2d3f0*/  LDL.LU R171, [R1+0x2e4] ;  /* 0x0002e40001ab7983 */ /* 0x000ea20000300800 */
[----:B-1----:R-:W-:Y:S02]  /*2d400*/  IMAD R10, R160, c[0x0][0x190], RZ ;  /* 0x00006400a00a7a24 */ /* 0x002fe400078e02ff */
[----:B---3--:R-:W-:Y:S02]  /*2d410*/  IMAD R160, R170, c[0x0][0x190], RZ ;  /* 0x00006400aaa07a24 */ /* 0x008fe400078e02ff */
[----:B------:R-:W3:Y:S01]  /*2d420*/  LDL.LU R170, [R1+0x2e0] ;  /* 0x0002e00001aa7983 */ /* 0x000ee20000300800 */
[----:B------:R-:W-:Y:S02]  /*2d430*/  IMAD R107, R158, c[0x0][0x190], RZ ;  /* 0x000064009e6b7a24 */ /* 0x000fe400078e02ff */
[----:B-----5:R-:W-:Y:S02]  /*2d440*/  IMAD R104, R155, c[0x0][0x190], RZ ;  /* 0x000064009b687a24 */ /* 0x020fe400078e02ff */
        /* <DEDUP_REMOVED lines=42> */
[----:B--2---:R-:W-:-:S03]  /*2d6f0*/  IMAD R164, R171, c[0x0][0x190], RZ ;  /* 0x00006400aba47a24 */ /* 0x004fc600078e02ff */
[----:B------:R-:W2:Y:S04]  /*2d700*/  LDL.LU R171, [R1+0x288] ;  /* 0x0002880001ab7983 */ /* 0x000ea80000300800 */
[----:B------:R-:W2:Y:S04]  /*2d710*/  LDL.LU R145, [R1+0x284] ;  /* 0x0002840001917983 */ /* 0x000ea80000300800 */
[----:B------:R-:W2:Y:S04]  /*2d720*/  LDL.LU R144, [R1+0x27c] ;  /* 0x00027c0001907983 */ /* 0x000ea80000300800 */
[----:B------:R-:W2:Y:S04]  /*2d730*/  LDL.LU R159, [R1+0x278] ;  /* 0x00027800019f7983 */ /* 0x000ea80000300800 */
[----:B------:R-:W2:Y:S04]  /*2d740*/  LDL.LU R161, [R1+0x270] ;  /* 0x0002700001a17983 */ /* 0x000ea80000300800 */
[----:B------:R-:W2:Y:S04]  /*2d750*/  LDL.LU R162, [R1+0x26c] ;  /* 0x00026c0001a27983 */ /* 0x000ea80000300800 */
[----:B------:R-:W2:Y:S01]  /*2d760*/  LDL.LU R166, [R1+0x268] ;  /* 0x0002680001a67983 */ /* 0x000ea20000300800 */
[----:B---3--:R-:W-:-:S03]  /*2d770*/  IMAD R167, R170, c[0x0][0x190], RZ ;  /* 0x00006400aaa77a24 */ /* 0x008fc600078e02ff */
[----:B------:R-:W3:Y:S01]  /*2d780*/  LDL.LU R170, [R1+0x228] ;  /* 0x0002280001aa7983 */ /* 0x000ee20000300800 */
[----:B------:R-:W-:Y:S02]  /*2d790*/  IMAD R105, R156, c[0x0][0x190], RZ ;  /* 0x000064009c697a24 */ /* 0x000fe400078e02ff */
[----:B----4-:R-:W-:Y:S02]  /*2d7a0*/  IMAD R156, R169, c[0x0][0x190], RZ ;  /* 0x00006400a99c7a24 */ /* 0x010fe400078e02ff */
[----:B------:R-:W4:Y:S01]  /*2d7b0*/  LDL.LU R169, [R1+0x224] ;  /* 0x0002240001a97983 */ /* 0x000f220000300800 */
[----:B-----5:R-:W-:Y:S02]  /*2d7c0*/  IMAD R192, R142, c[0x0][0x190], RZ ;  /* 0x000064008ec07a24 */ /* 0x020fe400078e02ff */
[----:B--2---:R-:W-:Y:S02]  /*2d7d0*/  IMAD R194, R171, c[0x0][0x190], RZ ;  /* 0x00006400abc27a24 */ /* 0x004fe400078e02ff */
[----:B------:R-:W2:Y:S01]  /*2d7e0*/  LDL.LU R171, [R1+0x21c] ;  /* 0x00021c0001ab7983 */ /* 0x000ea20000300800 */
[----:B---3--:R-:W-:-:S03]  /*2d7f0*/  IMAD R142, R170, c[0x0][0x190], RZ ;  /* 0x00006400aa8e7a24 */ /* 0x008fc600078e02ff */
[----:B------:R-:W3:Y:S01]  /*2d800*/  LDL.LU R170, [R1+0x218] ;  /* 0x0002180001aa7983 */ /* 0x000ee20000300800 */
[----:B------:R-:W-:Y:S02]  /*2d810*/  IMAD R190, R140, c[0x0][0x190], RZ ;  /* 0x000064008cbe7a24 */ /* 0x000fe400078e02ff */
[----:B------:R-:W-:Y:S01]  /*2d820*/  IMAD R189, R139, c[0x0][0x190], RZ ;  /* 0x000064008bbd7a24 */ /* 0x000fe200078e02ff */
[----:B------:R-:W5:Y:S01]  /*2d830*/  LDL.LU R140, [R1+0x214] ;  /* 0x00021400018c7983 */ /* 0x000f620000300800 */
[----:B------:R-:W-:-:S03]  /*2d840*/  IMAD R188, R138, c[0x0][0x190], RZ ;  /* 0x000064008abc7a24 */ /* 0x000fc600078e02ff */
[----:B------:R-:W5:Y:S01]  /*2d850*/  LDL.LU R119, [R1+0x20c] ;  /* 0x00020c0001777983 */ /* 0x000f620000300800 */
[----:B------:R-:W-:-:S03]  /*2d860*/  IMAD R187, R137, c[0x0][0x190], RZ ;  /* 0x0000640089bb7a24 */ /* 0x000fc600078e02ff */
[----:B------:R-:W5:Y:S04]  /*2d870*/  LDL.LU R139, [R1+0x208] ;  /* 0x00020800018b7983 */ /* 0x000f680000300800 */
        /* <DEDUP_REMOVED lines=20> */
[----:B------:R-:W-:-:S02]  /*2d9c0*/  IMAD R195, R144, c[0x0][0x190], RZ ;  /* 0x0000640090c37a24 */ /* 0x000fc400078e02ff */
[----:B------:R-:W-:Y:S02]  /*2d9d0*/  IMAD R144, R159, c[0x0][0x190], RZ ;  /* 0x000064009f907a24 */ /* 0x000fe400078e02ff */
[----:B------:R-:W-:Y:S02]  /*2d9e0*/  IMAD R193, R143, c[0x0][0x190], RZ ;  /* 0x000064008fc17a24 */ /* 0x000fe400078e02ff */
[----:B------:R-:W-:Y:S02]  /*2d9f0*/  IMAD R196, R161, c[0x0][0x190], RZ ;  /* 0x00006400a1c47a24 */ /* 0x000fe400078e02ff */
[----:B------:R-:W-:Y:S02]  /*2da00*/  IMAD R143, R162, c[0x0][0x190], RZ ;  /* 0x00006400a28f7a24 */ /* 0x000fe400078e02ff */
[----:B------:R-:W-:Y:S02]  /*2da10*/  IMAD R191, R141, c[0x0][0x190], RZ ;  /* 0x000064008dbf7a24 */ /* 0x000fe400078e02ff */
[----:B------:R-:W-:-:S02]  /*2da20*/  IMAD R197, R166, c[0x0][0x190], RZ ;  /* 0x00006400a6c57a24 */ /* 0x000fc400078e02ff */
[----:B----4-:R-:W-:Y:S02]  /*2da30*/  IMAD R198, R169, c[0x0][0x190], RZ ;  /* 0x00006400a9c67a24 */ /* 0x010fe400078e02ff */
[----:B------:R-:W4:Y:S04]  /*2da40*/  LDL.LU R169, [R1+0x1a0] ;  /* 0x0001a00001a97983 */ /* 0x000f280000300800 */
[----:B------:R-:W4:Y:S04]  /*2da50*/  LDL.LU R128, [R1+0x19c] ;  /* 0x00019c0001807983 */ /* 0x000f280000300800 */
[----:B------:R-:W4:Y:S04]  /*2da60*/  LDL.LU R129, [R1+0x194] ;  /* 0x0001940001817983 */ /* 0x000f280000300800 */
[----:B------:R-:W4:Y:S04]  /*2da70*/  LDL.LU R159, [R1+0x190] ;  /* 0x00019000019f7983 */ /* 0x000f280000300800 */
[----:B------:R-:W4:Y:S04]  /*2da80*/  LDL.LU R161, [R1+0x18c] ;  /* 0x00018c0001a17983 */ /* 0x000f280000300800 */
[----:B------:R-:W4:Y:S04]  /*2da90*/  LDL.LU R162, [R1+0x184] ;  /* 0x0001840001a27983 */ /* 0x000f280000300800 */
[----:B------:R-:W4:Y:S01]  /*2daa0*/  LDL.LU R166, [R1+0x180] ;  /* 0x0001800001a67983 */ /* 0x000f220000300800 */
[----:B--2---:R-:W-:-:S03]  /*2dab0*/  IMAD R141, R171, c[0x0][0x190], RZ ;  /* 0x00006400ab8d7a24 */ /* 0x004fc600078e02ff */
[----:B------:R-:W2:Y:S01]  /*2dac0*/  LDL.LU R171, [R1+0x178] ;  /* 0x0001780001ab7983 */ /* 0x000ea20000300800 */
[----:B---3--:R-:W-:-:S03]  /*2dad0*/  IMAD R199, R170, c[0x0][0x190], RZ ;  /* 0x00006400aac77a24 */ /* 0x008fc600078e02ff */
[----:B------:R-:W3:Y:S01]  /*2dae0*/  LDL.LU R170, [R1+0x174] ;  /* 0x0001740001aa7983 */ /* 0x000ee20000300800 */
[----:B-----5:R-:W-:Y:S02]  /*2daf0*/  IMAD R201, R120, c[0x0][0x190], RZ ;  /* 0x0000640078c97a24 */ /* 0x020fe400078e02ff */
        /* <DEDUP_REMOVED lines=8> */
[----:B------:R-:W-:Y:S02]  /*2db80*/  IMAD R210, R128, c[0x0][0x190], RZ ;  /* 0x0000640080d27a24 */ /* 0x000fe400078e02ff */
[----:B------:R-:W-:Y:S02]  /*2db90*/  IMAD R128, R161, c[0x0][0x190], RZ ;  /* 0x00006400a1807a24 */ /* 0x000fe400078e02ff */
        /* <DEDUP_REMOVED lines=17> */
[----:B------:R-:W3:Y:S04]  /*2dcb0*/  LDL.LU R109, [R1+0x118] ;  /* 0x00011800016d7983 */ /* 0x000ee80000300800 */
[----:B------:R-:W3:Y:S01]  /*2dcc0*/  LDL.LU R110, [R1+0x110] ;  /* 0x00011000016e7983 */ /* 0x000ee20000300800 */
[----:B------:R-:W-:-:S03]  /*2dcd0*/  IMAD R211, R159, c[0x0][0x190], RZ ;  /* 0x000064009fd37a24 */ /* 0x000fc600078e02ff */
[----:B------:R-:W3:Y:S04]  /*2dce0*/  LDL.LU R111, [R1+0x10c] ;  /* 0x00010c00016f7983 */ /* 0x000ee80000300800 */
[----:B------:R-:W3:Y:S04]  /*2dcf0*/  LDL.LU R112, [R1+0x104] ;  /* 0x0001040001707983 */ /* 0x000ee80000300800 */
[----:B------:R-:W3:Y:S04]  /*2dd00*/  LDL.LU R159, [R1+0x100] ;  /* 0x00010000019f7983 */ /* 0x000ee80000300800 */
[----:B------:R-:W3:Y:S04]  /*2dd10*/  LDL.LU R114, [R1+0xfc] ;  /* 0x0000fc0001727983 */ /* 0x000ee80000300800 */
[----:B------:R-:W3:Y:S01]  /*2dd20*/  LDL.LU R115, [R1+0xf0] ;  /* 0x0000f00001737983 */ /* 0x000ee20000300800 */
[----:B------:R-:W-:-:S02]  /*2dd30*/  IMAD R200, R119, c[0x0][0x190], RZ ;  /* 0x0000640077c87a24 */ /* 0x000fc400078e02ff */
[----:B------:R-:W-:Y:S02]  /*2dd40*/  IMAD R208, R127, c[0x0][0x190], RZ ;  /* 0x000064007fd07a24 */ /* 0x000fe400078e02ff */
[----:B------:R-:W-:Y:S02]  /*2dd50*/  IMAD R212, R162, c[0x0][0x190], RZ ;  /* 0x00006400a2d47a24 */ /* 0x000fe400078e02ff */
[----:B------:R-:W-:Y:S02]  /*2dd60*/  IMAD R127, R166, c[0x0][0x190], RZ ;  /* 0x00006400a67f7a24 */ /* 0x000fe400078e02ff */
[----:B------:R-:W-:Y:S02]  /*2dd70*/  IMAD R206, R125, c[0x0][0x190], RZ ;  /* 0x000064007dce7a24 */ /* 0x000fe400078e02ff */
        /* <DEDUP_REMOVED lines=10> */
[----:B-----5:R-:W-:Y:S02]  /*2de20*/  IMAD R216, R244, c[0x0][0x190], RZ ;  /* 0x00006400f4d87a24 */ /* 0x020fe400078e02ff */
[----:B---3--:R-:W-:Y:S02]  /*2de30*/  IMAD R244, R110, c[0x0][0x190], RZ ;  /* 0x000064006ef47a24 */ /* 0x008fe400078e02ff */
[----:B------:R-:W3:Y:S01]  /*2de40*/  LDL.LU R110, [R1+0xc0] ;  /* 0x0000c000016e7983 */ /* 0x000ee20000300800 */
[----:B------:R-:W-:Y:S02]  /*2de50*/  IMAD R218, R251, c[0x0][0x190], RZ ;  /* 0x00006400fbda7a24 */ /* 0x000fe400078e02ff */
[----:B------:R-:W-:Y:S02]  /*2de60*/  IMAD R17, R111, c[0x0][0x190], RZ ;  /* 0x000064006f117a24 */ /* 0x000fe400078e02ff */
        /* <DEDUP_REMOVED lines=9> */
[----:B------:R-:W-:Y:S02]  /*2df00*/  IMAD R251, R117, c[0x0][0x190], RZ ;  /* 0x0000640075fb7a24 */ /* 0x000fe400078e02ff */
[----:B------:R-:W4:Y:S04]  /*2df10*/  LDL.LU R117, [R1+0xb4] ;  /* 0x0000b40001757983 */ /* 0x000f280000300800 */
[----:B------:R-:W4:Y:S04]  /*2df20*/  LDL.LU R245, [R1+0xac] ;  /* 0x0000ac0001f57983 */ /* 0x000f280000300800 */
[----:B------:R-:W4:Y:S04]  /*2df30*/  LDL.LU R222, [R1+0xa8] ;  /* 0x0000a80001de7983 */ /* 0x000f280000300800 */
[----:B------:R-:W5:Y:S01]  /*2df40*/  LDL.LU R116, [R1+0xa4] ;  /* 0x0000a40001747983 */ /* 0x000f620000300800 */
[----:B------:R-:W-:-:S03]  /*2df50*/  IMAD R221, R162, c[0x0][0x190], RZ ;  /* 0x00006400a2dd7a24 */ /* 0x000fc600078e02ff */
[----:B------:R-:W5:Y:S01]  /*2df60*/  LDL.LU R109, [R1+0x9c] ;  /* 0x00009c00016d7983 */ /* 0x000f620000300800 */
[----:B------:R-:W-:-:S03]  /*2df70*/  IMAD R112, R166, c[0x0][0x190], RZ ;  /* 0x00006400a6707a24 */ /* 0x000fc600078e02ff */
[----:B------:R-:W5:Y:S04]  /*2df80*/  LDL.LU R224, [R1+0x98] ;  /* 0x0000980001e07983 */ /* 0x000f680000300800 */
[----:B------:R-:W5:Y:S04]  /*2df90*/  LDL.LU R227, [R1+0x90] ;  /* 0x0000900001e37983 */ /* 0x000f680000300800 */
[----:B------:R-:W5:Y:S04]  /*2dfa0*/  LDL.LU R113, [R1+0x8c] ;  /* 0x00008c0001717983 */ /* 0x000f680000300800 */
[----:B------:R-:W5:Y:S04]  /*2dfb0*/  LDL.LU R162, [R1+0x88] ;  /* 0x0000880001a27983 */ /* 0x000f680000300800 */
[----:B------:R-:W5:Y:S04]  /*2dfc0*/  LDL.LU R166, [R1+0x80] ;  /* 0x0000800001a67983 */ /* 0x000f680000300800 */
[----:B------:R-:W5:Y:S01]  /*2dfd0*/  LDL.LU R228, [R1+0x7c] ;  /* 0x00007c0001e47983 */ /* 0x000f620000300800 */
[----:B------:R-:W-:-:S02]  /*2dfe0*/  IMAD R225, R118, c[0x0][0x190], RZ ;  /* 0x0000640076e17a24 */ /* 0x000fc400078e02ff */
[----:B--2---:R-:W-:Y:S02]  /*2dff0*/  IMAD R226, R171, c[0x0][0x190], RZ ;  /* 0x00006400abe27a24 */ /* 0x004fe400078e02ff */
[----:B------:R-:W2:Y:S04]  /*2e000*/  LDL.LU R171, [R1+0x78] ;  /* 0x0000780001ab7983 */ /* 0x000ea80000300800 */
        /* <DEDUP_REMOVED lines=14> */
[----:B------:R-:W3:Y:S04]  /*2e0f0*/  LDL.LU R110, [R1+0x2c] ;  /* 0x00002c00016e7983 */ /* 0x000ee80000300800 */
[----:B------:R-:W3:Y:S04]  /*2e100*/  LDL.LU R240, [R1+0x1c] ;  /* 0x00001c0001f07983 */ /* 0x000ee80000300800 */
[----:B------:R-:W3:Y:S01]  /*2e110*/  LDL.LU R247, [R1+0xc] ;  /* 0x00000c0001f77983 */ /* 0x000ee20000300800 */
[C---:B------:R-:W-:Y:S02]  /*2e120*/  IMAD R243, R252.reuse, 0x7f, RZ ;  /* 0x0000007ffcf37824 */ /* 0x040fe400078e02ff */
[----:B------:R-:W-:-:S02]  /*2e130*/  IMAD R246, R252, 0x7b, RZ ;  /* 0x0000007bfcf67824 */ /* 0x000fc400078e02ff */
[----:B------:R-:W-:Y:S02]  /*2e140*/  IMAD R241, R108, c[0x0][0x190], RZ ;  /* 0x000064006cf17a24 */ /* 0x000fe400078e02ff */
[--C-:B------:R-:W-:Y:S01]  /*2e150*/  IMAD.WIDE R14, R243, 0x4, R174.reuse ;  /* 0x00000004f30e7825 */ /* 0x100fe200078e02ae */
[----:B------:R-:W3:Y:S03]  /*2e160*/  LDL.LU R108, [R1] ;  /* 0x00000000016c7983 */ /* 0x000ee60000300800 */
[----:B------:R-:W-:-:S04]  /*2e170*/  IMAD.WIDE R22, R246, 0x4, R174 ;  /* 0x00000004f6167825 */ /* 0x000fc800078e02ae */
[C---:B------:R-:W-:Y:S01]  /*2e180*/  IMAD.WIDE R6, R246.reuse, 0x4, R180 ;  /* 0x00000004f6067825 */ /* 0x040fe200078e02b4 */
[----:B------:R1:W-:Y:S03]  /*2e190*/  LDGSTS.E [R242+0x3d800], [R22.64], !P0 ;  /* 0x3d80000016f27fae */ /* 0x0003e6000c121844 */
[----:B------:R-:W-:-:S04]  /*2e1a0*/  IMAD.WIDE R2, R246, 0x4, R178 ;  /* 0x00000004f6027825 */ /* 0x000fc800078e02b2 */
[----:B------:R-:W-:-:S04]  /*2e1b0*/  IMAD.WIDE R18, R246, 0x4, R176 ;  /* 0x00000004f6127825 */ /* 0x000fc800078e02b0 */
[C---:B------:R-:W-:Y:S01]  /*2e1c0*/  IMAD.WIDE R4, R243.reuse, 0x4, R178 ;  /* 0x00000004f3047825 */ /* 0x040fe200078e02b2 */
[----:B------:R1:W-:Y:S03]  /*2e1d0*/  LDGSTS.E [R242+0x3da00], [R18.64], !P0 ;  /* 0x3da0000012f27fae */ /* 0x0003e6000c121844 */
[----:B------:R-:W-:Y:S01]  /*2e1e0*/  IMAD.WIDE R8, R243, 0x4, R176 ;  /* 0x00000004f3087825 */ /* 0x000fe200078e02b0 */
[----:B------:R1:W-:Y:S04]  /*2e1f0*/  LDGSTS.E [R242+0x3dc00], [R2.64], !P0 ;  /* 0x3dc0000002f27fae */ /* 0x0003e8000c121844 */
[----:B------:R1:W-:Y:S04]  /*2e200*/  LDGSTS.E [R242+0x3de00], [R6.64], !P0 ;  /* 0x3de0000006f27fae */ /* 0x0003e8000c121844 */
[----:B------:R1:W-:Y:S04]  /*2e210*/  LDGSTS.E [R242+0x3f800], [R14.64], !P6 ;  /* 0x3f8000000ef27fae */ /* 0x0003e8000f121844 */
[----:B------:R1:W-:Y:S04]  /*2e220*/  LDGSTS.E [R242+0x3fa00], [R8.64], !P6 ;  /* 0x3fa0000008f27fae */ /* 0x0003e8000f121844 */
[----:B------:R1:W-:Y:S01]  /*2e230*/  LDGSTS.E [R242+0x3fc00], [R4.64], !P6 ;  /* 0x3fc0000004f27fae */ /* 0x0003e2000f121844 */
[----:B----4-:R-:W-:-:S02]  /*2e240*/  IMAD R223, R222, c[0x0][0x190], RZ ;  /* 0x00006400dedf7a24 */ /* 0x010fc400078e02ff */
[----:B-----5:R-:W-:Y:S02]  /*2e250*/  IMAD R252, R227, c[0x0][0x190], RZ ;  /* 0x00006400e3fc7a24 */ /* 0x020fe400078e02ff */
[----:B--2---:R-:W-:Y:S02]  /*2e260*/  IMAD R13, R233, c[0x0][0x190], RZ ;  /* 0x00006400e90d7a24 */ /* 0x004fe400078e02ff */
[----:B------:R-:W-:Y:S02]  /*2e270*/  IMAD R233, R235, c[0x0][0x190], RZ ;  /* 0x00006400ebe97a24 */ /* 0x000fe400078e02ff */
[----:B------:R-:W-:Y:S02]  /*2e280*/  IMAD R222, R250, c[0x0][0x190], RZ ;  /* 0x00006400fade7a24 */ /* 0x000fe400078e02ff */
[----:B------:R-:W2:Y:S01]  /*2e290*/  LDL.LU R250, [R1+0x74] ;  /* 0x0000740001fa7983 */ /* 0x000ea20000300800 */
[----:B------:R-:W-:Y:S02]  /*2e2a0*/  IMAD R235, R237, c[0x0][0x190], RZ ;  /* 0x00006400edeb7a24 */ /* 0x000fe400078e02ff */
[----:B------:R-:W-:-:S02]  /*2e2b0*/  IMAD R227, R236, c[0x0][0x190], RZ ;  /* 0x00006400ece37a24 */ /* 0x000fc400078e02ff */
[----:B------:R-:W-:Y:S02]  /*2e2c0*/  IMAD R236, R239, c[0x0][0x190], RZ ;  /* 0x00006400efec7a24 */ /* 0x000fe400078e02ff */
[----:B------:R-:W-:Y:S02]  /*2e2d0*/  IMAD R237, R238, c[0x0][0x190], RZ ;  /* 0x00006400eeed7a24 */ /* 0x000fe400078e02ff */
[----:B---3--:R-:W-:Y:S02]  /*2e2e0*/  IMAD R238, R240, c[0x0][0x190], RZ ;  /* 0x00006400f0ee7a24 */ /* 0x008fe400078e02ff */
[----:B------:R-:W3:Y:S01]  /*2e2f0*/  LDL.LU R240, [R1+0x84] ;  /* 0x0000840001f07983 */ /* 0x000ee20000300800 */
[----:B------:R-:W-:-:S03]  /*2e300*/  IMAD R239, R247, c[0x0][0x190], RZ ;  /* 0x00006400f7ef7a24 */ /* 0x000fc600078e02ff */
[----:B------:R-:W4:Y:S01]  /*2e310*/  LDL.LU R183, [R1+0x94] ;  /* 0x0000940001b77983 */ /* 0x000f220000300800 */
[----:B------:R-:W-:-:S03]  /*2e320*/  IMAD.WIDE R246, R243, 0x4, R180 ;  /* 0x00000004f3f67825 */ /* 0x000fc600078e02b4 */
[----:B------:R-:W-:Y:S04]  /*2e330*/  STL.64 [R1+0x1c00], R14 ;  /* 0x001c000e01007387 */ /* 0x000fe80000100a00 */
[----:B------:R1:W-:Y:S04]  /*2e340*/  STL.64 [R1+0x1be0], R22 ;  /* 0x001be01601007387 */ /* 0x0003e80000100a00 */
[----:B------:R-:W-:Y:S04]  /*2e350*/  STL.64 [R1+0x1bf8], R6 ;  /* 0x001bf80601007387 */ /* 0x000fe80000100a00 */
[----:B------:R-:W-:Y:S04]  /*2e360*/  STL.64 [R1+0x1bf0], R2 ;  /* 0x001bf00201007387 */ /* 0x000fe80000100a00 */
[----:B------:R5:W-:Y:S04]  /*2e370*/  STL.64 [R1+0x1be8], R18 ;  /* 0x001be81201007387 */ /* 0x000be80000100a00 */
[----:B-1----:R-:W2:Y:S04]  /*2e380*/  LDL.LU.64 R22, [R1+0x6320] ;  /* 0x0063200001167983 */ /* 0x002ea80000300a00 */
[----:B------:R-:W-:Y:S04]  /*2e390*/  STL.64 [R1+0x1c18], R246 ;  /* 0x001c18f601007387 */ /* 0x000fe80000100a00 */
[----:B------:R-:W-:Y:S04]  /*2e3a0*/  STL.64 [R1+0x1c10], R4 ;  /* 0x001c100401007387 */ /* 0x000fe80000100a00 */
[----:B------:R1:W-:Y:S04]  /*2e3b0*/  STL.64 [R1+0x1c08], R8 ;  /* 0x001c080801007387 */ /* 0x0003e80000100a00 */
[----:B-----5:R-:W5:Y:S04]  /*2e3c0*/  LDL.LU.64 R18, [R1+0x6318] ;  /* 0x0063180001127983 */ /* 0x020f680000300a00 */
[----:B------:R-:W2:Y:S04]  /*2e3d0*/  LDL.LU.64 R2, [R1+0x6310] ;  /* 0x0063100001027983 */ /* 0x000ea80000300a00 */
[----:B------:R-:W3:Y:S04]  /*2e3e0*/  LDL.LU R243, [R1+0xa0] ;  /* 0x0000a00001f37983 */ /* 0x000ee80000300800 */
[----:B------:R-:W3:Y:S04]  /*2e3f0*/  LDL.LU.64 R14, [R1+0x6308] ;  /* 0x00630800010e7983 */ /* 0x000ee80000300a00 */
[----:B-1----:R-:W3:Y:S04]  /*2e400*/  LDL.LU.64 R8, [R1+0x6300] ;  /* 0x0063000001087983 */ /* 0x002ee80000300a00 */
[----:B------:R-:W3:Y:S04]  /*2e410*/  LDL.LU.64 R4, [R1+0x62f8] ;  /* 0x0062f80001047983 */ /* 0x000ee80000300a00 */
[----:B------:R1:W-:Y:S01]  /*2e420*/  LDGSTS.E [R242+0x3fe00], [R246.64], !P6 ;  /* 0x3fe00000f6f27fae */ /* 0x0003e2000f121844 */
[----:B------:R-:W-:-:S02]  /*2e430*/  IMAD R245, R245, c[0x0][0x190], RZ ;  /* 0x00006400f5f57a24 */ /* 0x000fc400078e02ff */
[----:B------:R-:W-:Y:S01]  /*2e440*/  IMAD R163, R163, c[0x0][0x190], RZ ;  /* 0x00006400a3a37a24 */ /* 0x000fe200078e02ff */
[----:B------:R-:W0:Y:S04]  /*2e450*/  LDGDEPBAR ;  /* 0x00000000000079af */ /* 0x000e280000000000 */
[----:B-1----:R-:W4:Y:S01]  /*2e460*/  LDL.LU R242, [R1+0xb0] ;  /* 0x0000b00001f27983 */ /* 0x002f220000300800 */
[----:B--2---:R-:W-:-:S04]  /*2e470*/  LEA R6, P0, R3, R2, 0x2 ;  /* 0x0000000203067211 */ /* 0x004fc800078010ff */
[----:B------:R-:W-:-:S05]  /*2e480*/  LEA.HI.X.SX32 R7, R3, R0, 0x2, P0 ;  /* 0x0000000003077211 */ /* 0x000fca00000f16ff */
[----:B------:R1:W-:Y:S04]  /*2e490*/  STL.64 [R1+0xc30], R6 ;  /* 0x000c300601007387 */ /* 0x0003e80000100a00 */
[----:B-1----:R-:W2:Y:S01]  /*2e4a0*/  LDL.LU.64 R6, [R1+0x62f0] ;  /* 0x0062f00001067983 */ /* 0x002ea20000300a00 */
[CC--:B---3--:R-:W-:Y:S01]  /*2e4b0*/  LEA R246, P6, R4.reuse, R2.reuse, 0x2 ;  /* 0x0000000204f67211 */ /* 0x0c8fe200078c10ff */
[----:B------:R-:W-:Y:S01]  /*2e4c0*/  IMAD.MOV.U32 R3, RZ, RZ, R10 ;  /* 0x000000ffff037224 */ /* 0x000fe200078e000a */
[C---:B------:R-:W-:Y:S02]  /*2e4d0*/  LEA R10, P0, R5.reuse, R2, 0x2 ;  /* 0x00000002050a7211 */ /* 0x040fe400078010ff */
[-C--:B------:R-:W-:Y:S02]  /*2e4e0*/  LEA.HI.X.SX32 R247, R4, R0.reuse, 0x2, P6 ;  /* 0x0000000004f77211 */ /* 0x080fe400030f16ff */
[----:B------:R-:W-:-:S02]  /*2e4f0*/  LEA.HI.X.SX32 R11, R5, R0, 0x2, P0 ;  /* 0x00000000050b7211 */ /* 0x000fc400000f16ff */
[----:B------:R-:W-:Y:S02]  /*2e500*/  MOV R4, R244 ;  /* 0x000000f400047202 */ /* 0x000fe40000000f00 */
[----:B------:R-:W3:Y:S04]  /*2e510*/  LDL.LU R244, [R1+0xbc] ;  /* 0x0000bc0001f47983 */ /* 0x000ee80000300800 */
[----:B------:R2:W-:Y:S04]  /*2e520*/  STL.64 [R1+0xc28], R246 ;  /* 0x000c28f601007387 */ /* 0x0005e80000100a00 */
[----:B------:R1:W-:Y:S01]  /*2e530*/  STL.64 [R1+0xc20], R10 ;  /* 0x000c200a01007387 */ /* 0x0003e20000100a00 */
[----:B--2---:R-:W-:-:S02]  /*2e540*/  LEA R246, P6, R6, R2, 0x2 ;  /* 0x0000000206f67211 */ /* 0x004fc400078c10ff */
[C---:B-1----:R-:W-:Y:S02]  /*2e550*/  LEA R10, P0, R7.reuse, R2, 0x2 ;  /* 0x00000002070a7211 */ /* 0x042fe400078010ff */
[-C--:B------:R-:W-:Y:S02]  /*2e560*/  LEA.HI.X.SX32 R247, R6, R0.reuse, 0x2, P6 ;  /* 0x0000000006f77211 */ /* 0x080fe400030f16ff */
[----:B------:R-:W-:Y:S01]  /*2e570*/  LEA.HI.X.SX32 R11, R7, R0, 0x2, P0 ;  /* 0x00000000070b7211 */ /* 0x000fe200000f16ff */
[----:B------:R-:W-:Y:S02]  /*2e580*/  IMAD.MOV.U32 R6, RZ, RZ, R12 ;  /* 0x000000ffff067224 */ /* 0x000fe400078e000c */
[----:B------:R1:W-:Y:S01]  /*2e590*/  STL.64 [R1+0xc18], R246 ;  /* 0x000c18f601007387 */ /* 0x0003e20000100a00 */
[----:B------:R-:W-:-:S03]  /*2e5a0*/  LEA R12, P0, R9, R2, 0x2 ;  /* 0x00000002090c7211 */ /* 0x000fc600078010ff */
[----:B------:R2:W-:Y:S01]  /*2e5b0*/  STL.64 [R1+0xc10], R10 ;  /* 0x000c100a01007387 */ /* 0x0005e20000100a00 */
[----:B------:R-:W-:Y:S01]  /*2e5c0*/  IMAD.MOV.U32 R7, RZ, RZ, R4 ;  /* 0x000000ffff077224 */ /* 0x000fe200078e0004 */
[----:B------:R-:W-:Y:S02]  /*2e5d0*/  MOV R4, R13 ;  /* 0x0000000d00047202 */ /* 0x000fe40000000f00 */
[C---:B-1----:R-:W-:Y:S01]  /*2e5e0*/  LEA R246, P6, R8.reuse, R2, 0x2 ;  /* 0x0000000208f67211 */ /* 0x042fe200078c10ff */
[----:B--2---:R-:W2:Y:S03]  /*2e5f0*/  LDL.LU.64 R10, [R1+0x62e8] ;  /* 0x0062e800010a7983 */ /* 0x004ea60000300a00 */
[-C--:B------:R-:W-:Y:S02]  /*2e600*/  LEA.HI.X.SX32 R247, R8, R0.reuse, 0x2, P6 ;  /* 0x0000000008f77211 */ /* 0x080fe400030f16ff */
[----:B------:R-:W-:-:S03]  /*2e610*/  LEA.HI.X.SX32 R13, R9, R0, 0x2, P0 ;  /* 0x00000000090d7211 */ /* 0x000fc600000f16ff */
[----:B------:R-:W-:Y:S04]  /*2e620*/  STL.64 [R1+0xc08], R246 ;  /* 0x000c08f601007387 */ /* 0x000fe80000100a00 */
[----:B------:R1:W-:Y:S04]  /*2e630*/  STL.64 [R1+0xc00], R12 ;  /* 0x000c000c01007387 */ /* 0x0003e80000100a00 */
[----:B-1----:R-:W5:Y:S01]  /*2e640*/  LDL.LU.64 R12, [R1+0x62e0] ;  /* 0x0062e000010c7983 */ /* 0x002f620000300a00 */
[----:B------:R-:W-:Y:S01]  /*2e650*/  MOV R9, R16 ;  /* 0x0000001000097202 */ /* 0x000fe20000000f00 */
[----:B----4-:R-:W-:-:S02]  /*2e660*/  IMAD R183, R183, c[0x0][0x190], RZ ;  /* 0x00006400b7b77a24 */ /* 0x010fc400078e02ff */
[----:B------:R-:W-:Y:S02]  /*2e670*/  IMAD.MOV.U32 R8, RZ, RZ, R17 ;  /* 0x000000ffff087224 */ /* 0x000fe400078e0011 */
[----:B------:R-:W-:Y:S02]  /*2e680*/  IMAD.MOV.U32 R5, RZ, RZ, R241 ;  /* 0x000000ffff057224 */ /* 0x000fe400078e00f1 */
[----:B------:R-:W-:Y:S02]  /*2e690*/  IMAD R241, R243, c[0x0][0x190], RZ ;  /* 0x00006400f3f17a24 */ /* 0x000fe400078e02ff */
[----:B---3--:R-:W-:Y:S01]  /*2e6a0*/  IMAD R243, R244, c[0x0][0x190], RZ ;  /* 0x00006400f4f37a24 */ /* 0x008fe200078e02ff */
[CC--:B--2---:R-:W-:Y:S02]  /*2e6b0*/  LEA R246, P6, R10.reuse, R2.reuse, 0x2 ;  /* 0x000000020af67211 */ /* 0x0c4fe400078c10ff */
[C---:B------:R-:W-:Y:S02]  /*2e6c0*/  LEA R16, P0, R11.reuse, R2, 0x2 ;  /* 0x000000020b107211 */ /* 0x040fe400078010ff */
[-C--:B------:R-:W-:Y:S01]  /*2e6d0*/  LEA.HI.X.SX32 R247, R10, R0.reuse, 0x2, P6 ;  /* 0x000000000af77211 */ /* 0x080fe200030f16ff */
[----:B------:R-:W-:Y:S01]  /*2e6e0*/  IMAD.MOV.U32 R10, RZ, RZ, R183 ;  /* 0x000000ffff0a7224 */ /* 0x000fe200078e00b7 */
[----:B------:R-:W-:Y:S01]  /*2e6f0*/  LEA.HI.X.SX32 R17, R11, R0, 0x2, P0 ;  /* 0x000000000b117211 */ /* 0x000fe200000f16ff */
[----:B------:R-:W2:Y:S04]  /*2e700*/  LDL.LU R183, [R1+0xd8] ;  /* 0x0000d80001b77983 */ /* 0x000ea80000300800 */
[----:B------:R5:W-:Y:S04]  /*2e710*/  STL.64 [R1+0xbf8], R246 ;  /* 0x000bf8f601007387 */ /* 0x000be80000100a00 */
[----:B------:R-:W3:Y:S04]  /*2e720*/  LDL.LU R11, [R1+0xc8] ;  /* 0x0000c800010b7983 */ /* 0x000ee80000300800 */
[----:B------:R1:W-:Y:S01]  /*2e730*/  STL.64 [R1+0xbf0], R16 ;  /* 0x000bf01001007387 */ /* 0x0003e20000100a00 */
[----:B-----5:R-:W-:-:S04]  /*2e740*/  LEA R246, P6, R12, R2, 0x2 ;  /* 0x000000020cf67211 */ /* 0x020fc800078c10ff */
[----:B------:R-:W-:Y:S02]  /*2e750*/  LEA.HI.X.SX32 R247, R12, R0, 0x2, P6 ;  /* 0x000000000cf77211 */ /* 0x000fe400030f16ff */
[----:B-1----:R-:W-:-:S03]  /*2e760*/  LEA R16, P0, R13, R2, 0x2 ;  /* 0x000000020d107211 */ /* 0x002fc600078010ff */
[----:B------:R-:W-:Y:S01]  /*2e770*/  STL.64 [R1+0xbe8], R246 ;  /* 0x000be8f601007387 */ /* 0x000fe20000100a00 */
[----:B------:R-:W-:-:S03]  /*2e780*/  LEA.HI.X.SX32 R17, R13, R0, 0x2, P0 ;  /* 0x000000000d117211 */ /* 0x000fc600000f16ff */
[----:B------:R-:W4:Y:S04]  /*2e790*/  LDL.LU R244, [R1+0xe4] ;  /* 0x0000e40001f47983 */ /* 0x000f280000300800 */
[----:B------:R1:W-:Y:S04]  /*2e7a0*/  STL.64 [R1+0xbe0], R16 ;  /* 0x000be01001007387 */ /* 0x0003e80000100a00 */
[----:B-1----:R-:W5:Y:S01]  /*2e7b0*/  LDL.LU.64 R16, [R1+0x62d8] ;  /* 0x0062d80001107983 */ /* 0x002f620000300a00 */
[-C--:B------:R-:W-:Y:S02]  /*2e7c0*/  LEA R246, P6, R14, R2.reuse, 0x2 ;  /* 0x000000020ef67211 */ /* 0x080fe400078c10ff */
[----:B------:R-:W-:-:S02]  /*2e7d0*/  LEA R12, P0, R15, R2, 0x2 ;  /* 0x000000020f0c7211 */ /* 0x000fc400078010ff */
[-C--:B------:R-:W-:Y:S02]  /*2e7e0*/  LEA.HI.X.SX32 R247, R14, R0.reuse, 0x2, P6 ;  /* 0x000000000ef77211 */ /* 0x080fe400030f16ff */
[----:B------:R-:W-:-:S03]  /*2e7f0*/  LEA.HI.X.SX32 R13, R15, R0, 0x2, P0 ;  /* 0x000000000f0d7211 */ /* 0x000fc600000f16ff */
[----:B------:R-:W-:Y:S01]  /*2e800*/  STL.64 [R1+0xbd8], R246 ;  /* 0x000bd8f601007387 */ /* 0x000fe20000100a00 */
[----:B---3--:R-:W-:Y:S02]  /*2e810*/  IMAD R14, R11, c[0x0][0x190], RZ ;  /* 0x000064000b0e7a24 */ /* 0x008fe400078e02ff */
[----:B------:R-:W-:Y:S02]  /*2e820*/  IMAD.MOV.U32 R11, RZ, RZ, R245 ;  /* 0x000000ffff0b7224 */ /* 0x000fe400078e00f5 */
[----:B------:R-:W3:Y:S04]  /*2e830*/  LDL.LU R245, [R1+0xf4] ;  /* 0x0000f40001f57983 */ /* 0x000ee80000300800 */
[----:B------:R1:W-:Y:S02]  /*2e840*/  STL.64 [R1+0xbd0], R12 ;  /* 0x000bd00c01007387 */ /* 0x0003e40000100a00 */
[----:B-1----:R-:W-:Y:S01]  /*2e850*/  IMAD.MOV.U32 R12, RZ, RZ, R20 ;  /* 0x000000ffff0c7224 */ /* 0x002fe200078e0014 */
[----:B------:R-:W-:-:S02]  /*2e860*/  MOV R13, R21 ;  /* 0x00000015000d7202 */ /* 0x000fc40000000f00 */
[CC--:B-----5:R-:W-:Y:S02]  /*2e870*/  LEA R246, P6, R16.reuse, R2.reuse, 0x2 ;  /* 0x0000000210f67211 */ /* 0x0e0fe400078c10ff */
[C---:B------:R-:W-:Y:S02]  /*2e880*/  LEA R20, P0, R17.reuse, R2, 0x2 ;  /* 0x0000000211147211 */ /* 0x040fe400078010ff */
[-C--:B------:R-:W-:Y:S02]  /*2e890*/  LEA.HI.X.SX32 R247, R16, R0.reuse, 0x2, P6 ;  /* 0x0000000010f77211 */ /* 0x080fe400030f16ff */
[----:B------:R-:W-:-:S03]  /*2e8a0*/  LEA.HI.X.SX32 R21, R17, R0, 0x2, P0 ;  /* 0x0000000011157211 */ /* 0x000fc600000f16ff */
[----:B------:R-:W-:Y:S04]  /*2e8b0*/  STL.64 [R1+0xbc8], R246 ;  /* 0x000bc8f601007387 */ /* 0x000fe80000100a00 */
[----:B------:R1:W-:Y:S04]  /*2e8c0*/  STL.64 [R1+0xbc0], R20 ;  /* 0x000bc01401007387 */ /* 0x0003e80000100a00 */
[----:B-1----:R-:W5:Y:S01]  /*2e8d0*/  LDL.LU.64 R20, [R1+0x62d0] ;  /* 0x0062d00001147983 */ /* 0x002f620000300a00 */
[----:B------:R-:W-:-:S04]  /*2e8e0*/  LEA R246, P6, R18, R2, 0x2 ;  /* 0x0000000212f67211 */ /* 0x000fc800078c10ff */
[----:B------:R-:W-:Y:S01]  /*2e8f0*/  LEA.HI.X.SX32 R247, R18, R0, 0x2, P6 ;  /* 0x0000000012f77211 */ /* 0x000fe200030f16ff */
[----:B------:R-:W-:Y:S01]  /*2e900*/  IMAD.MOV.U32 R18, RZ, RZ, R163 ;  /* 0x000000ffff127224 */ /* 0x000fe200078e00a3 */
[----:B------:R-:W-:Y:S01]  /*2e910*/  MOV R17, R172 ;  /* 0x000000ac00117202 */ /* 0x000fe20000000f00 */
[----:B------:R-:W3:Y:S01]  /*2e920*/  LDL.LU R163, [R1+0x108] ;  /* 0x0001080001a37983 */ /* 0x000ee20000300800 */
[----:B------:R-:W-:Y:S01]  /*2e930*/  LEA R172, P0, R19, R2, 0x2 ;  /* 0x0000000213ac7211 */ /* 0x000fe200078010ff */
[----:B------:R-:W-:-:S03]  /*2e940*/  IMAD.MOV.U32 R16, RZ, RZ, R173 ;  /* 0x000000ffff107224 */ /* 0x000fc600078e00ad */
[----:B------:R-:W-:Y:S01]  /*2e950*/  LEA.HI.X.SX32 R173, R19, R0, 0x2, P0 ;  /* 0x0000000013ad7211 */ /* 0x000fe200000f16ff */
[----:B------:R-:W-:Y:S01]  /*2e960*/  STL.64 [R1+0xbb8], R246 ;  /* 0x000bb8f601007387 */ /* 0x000fe20000100a00 */
[----:B--2---:R-:W-:Y:S01]  /*2e970*/  IMAD R15, R183, c[0x0][0x190], RZ ;  /* 0x00006400b70f7a24 */ /* 0x004fe200078e02ff */
[----:B------:R-:W-:Y:S02]  /*2e980*/  MOV R183, R249 ;  /* 0x000000f900b77202 */ /* 0x000fe40000000f00 */
[----:B------:R1:W-:Y:S04]  /*2e990*/  STL.64 [R1+0xbb0], R172 ;  /* 0x000bb0ac01007387 */ /* 0x0003e80000100a00 */
[----:B-1----:R-:W2:Y:S04]  /*2e9a0*/  LDL.LU.64 R172, [R1+0x62c8] ;  /* 0x0062c80001ac7983 */ /* 0x002ea80000300a00 */
[----:B------:R-:W2:Y:S01]  /*2e9b0*/  LDL.LU R249, [R1+0x114] ;  /* 0x0001140001f97983 */ /* 0x000ea20000300800 */
[----:B------:R-:W-:-:S02]  /*2e9c0*/  IMAD.MOV.U32 R19, RZ, RZ, R182 ;  /* 0x000000ffff137224 */ /* 0x000fc400078e00b6 */
[----:B------:R-:W-:Y:S01]  /*2e9d0*/  IMAD R161, R161, c[0x0][0x190], RZ ;  /* 0x00006400a1a17a24 */ /* 0x000fe200078e02ff */
[CC--:B-----5:R-:W-:Y:S02]  /*2e9e0*/  LEA R246, P6, R20.reuse, R2.reuse, 0x2 ;  /* 0x0000000214f67211 */ /* 0x0e0fe400078c10ff */
[C---:B------:R-:W-:Y:S02]  /*2e9f0*/  LEA R182, P0, R21.reuse, R2, 0x2 ;  /* 0x0000000215b67211 */ /* 0x040fe400078010ff */
[-C--:B------:R-:W-:Y:S01]  /*2ea00*/  LEA.HI.X.SX32 R247, R20, R0.reuse, 0x2, P6 ;  /* 0x0000000014f77211 */ /* 0x080fe200030f16ff */
[----:B------:R-:W-:Y:S01]  /*2ea10*/  IMAD.MOV.U32 R20, RZ, RZ, R183 ;  /* 0x000000ffff147224 */ /* 0x000fe200078e00b7 */
[----:B------:R-:W-:-:S03]  /*2ea20*/  LEA.HI.X.SX32 R183, R21, R0, 0x2, P0 ;  /* 0x0000000015b77211 */ /* 0x000fc600000f16ff */
[----:B------:R1:W-:Y:S04]  /*2ea30*/  STL.64 [R1+0xba8], R246 ;  /* 0x000ba8f601007387 */ /* 0x0003e80000100a00 */
[----:B------:R5:W-:Y:S01]  /*2ea40*/  STL.64 [R1+0xba0], R182 ;  /* 0x000ba0b601007387 */ /* 0x000be20000100a00 */
[CC--:B-1----:R-:W-:Y:S02]  /*2ea50*/  LEA R246, P6, R22.reuse, R2.reuse, 0x2 ;  /* 0x0000000216f67211 */ /* 0x0c2fe400078c10ff */
[----:B-----5:R-:W-:Y:S02]  /*2ea60*/  LEA R182, P0, R23, R2, 0x2 ;  /* 0x0000000217b67211 */ /* 0x020fe400078010ff */
[----:B------:R-:W-:Y:S02]  /*2ea70*/  LEA.HI.X.SX32 R247, R22, R0, 0x2, P6 ;  /* 0x0000000016f77211 */ /* 0x000fe400030f16ff */
[----:B------:R-:W-:-:S02]  /*2ea80*/  MOV R22, R160 ;  /* 0x000000a000167202 */ /* 0x000fc40000000f00 */
[C---:B------:R-:W-:Y:S02]  /*2ea90*/  LEA R160, P6, R24.reuse, R2, 0x2 ;  /* 0x0000000218a07211 */ /* 0x040fe400078c10ff */
[-C--:B------:R-:W-:Y:S01]  /*2eaa0*/  LEA.HI.X.SX32 R183, R23, R0.reuse, 0x2, P0 ;  /* 0x0000000017b77211 */ /* 0x080fe200000f16ff */
[----:B------:R-:W-:Y:S01]  /*2eab0*/  IMAD.MOV.U32 R21, RZ, RZ, R161 ;  /* 0x000000ffff157224 */ /* 0x000fe200078e00a1 */
[----:B------:R3:W-:Y:S01]  /*2eac0*/  STL.64 [R1+0xb98], R246 ;  /* 0x000b98f601007387 */ /* 0x0007e20000100a00 */
[----:B------:R-:W-:Y:S01]  /*2ead0*/  LEA.HI.X.SX32 R161, R24, R0, 0x2, P6 ;  /* 0x0000000018a17211 */ /* 0x000fe200030f16ff */
[----:B---3--:R-:W-:Y:S02]  /*2eae0*/  IMAD R246, R163, c[0x0][0x190], RZ ;  /* 0x00006400a3f67a24 */ /* 0x008fe400078e02ff */
[----:B------:R-:W3:Y:S04]  /*2eaf0*/  LDL.LU R163, [R1+0x124] ;  /* 0x0001240001a37983 */ /* 0x000ee80000300800 */
[----:B------:R1:W-:Y:S04]  /*2eb00*/  STL.64 [R1+0xb90], R182 ;  /* 0x000b90b601007387 */ /* 0x0003e80000100a00 */
[----:B------:R5:W-:Y:S01]  /*2eb10*/  STL.64 [R1+0xb88], R160 ;  /* 0x000b88a001007387 */ /* 0x000be20000100a00 */
[----:B-1----:R-:W-:-:S02]  /*2eb20*/  LEA R182, P0, R25, R2, 0x2 ;  /* 0x0000000219b67211 */ /* 0x002fc400078010ff */
[C---:B-----5:R-:W-:Y:S02]  /*2eb30*/  LEA R160, P6, R26.reuse, R2, 0x2 ;  /* 0x000000021aa07211 */ /* 0x060fe400078c10ff */
[-C--:B------:R-:W-:Y:S02]  /*2eb40*/  LEA.HI.X.SX32 R183, R25, R0.reuse, 0x2, P0 ;  /* 0x0000000019b77211 */ /* 0x080fe400000f16ff */
[----:B------:R-:W-:Y:S01]  /*2eb50*/  LEA.HI.X.SX32 R161, R26, R0, 0x2, P6 ;  /* 0x000000001aa17211 */ /* 0x000fe200030f16ff */
[----:B--2---:R-:W-:Y:S02]  /*2eb60*/  IMAD R247, R249, c[0x0][0x190], RZ ;  /* 0x00006400f9f77a24 */ /* 0x004fe400078e02ff */
[----:B------:R1:W-:Y:S04]  /*2eb70*/  STL.64 [R1+0xb80], R182 ;  /* 0x000b80b601007387 */ /* 0x0003e80000100a00 */
[----:B-1----:R-:W2:Y:S04]  /*2eb80*/  LDL.LU.64 R182, [R1+0x62c0] ;  /* 0x0062c00001b67983 */ /* 0x002ea80000300a00 */
[----:B------:R-:W5:Y:S04]  /*2eb90*/  LDL.LU R249, [R1+0x134] ;  /* 0x0001340001f97983 */ /* 0x000f680000300800 */
[----:B------:R1:W-:Y:S04]  /*2eba0*/  STL.64 [R1+0xb78], R160 ;  /* 0x000b78a001007387 */ /* 0x0003e80000100a00 */
[----:B-1----:R-:W2:Y:S01]  /*2ebb0*/  LDL.LU R161, [R1+0x62b8] ;  /* 0x0062b80001a17983 */ /* 0x002ea20000300800 */
[----:B------:R-:W-:-:S02]  /*2ebc0*/  MOV R23, R19 ;  /* 0x0000001300177202 */ /* 0x000fc40000000f00 */
[----:B------:R-:W-:Y:S01]  /*2ebd0*/  MOV R19, R16 ;  /* 0x0000001000137202 */ /* 0x000fe20000000f00 */
[----:B------:R-:W-:Y:S01]  /*2ebe0*/  IMAD R159, R159, c[0x0][0x190], RZ ;  /* 0x000064009f9f7a24 */ /* 0x000fe200078e02ff */
[----:B------:R-:W-:Y:S01]  /*2ebf0*/  MOV R16, R11 ;  /* 0x0000000b00107202 */ /* 0x000fe20000000f00 */
[----:B------:R-:W-:Y:S01]  /*2ec00*/  IMAD.MOV.U32 R24, RZ, RZ, R20 ;  /* 0x000000ffff187224 */ /* 0x000fe200078e0014 */
[----:B------:R-:W-:Y:S01]  /*2ec10*/  MOV R11, R158 ;  /* 0x0000009e000b7202 */ /* 0x000fe20000000f00 */
[----:B------:R-:W-:Y:S01]  /*2ec20*/  IMAD.MOV.U32 R20, RZ, RZ, R17 ;  /* 0x000000ffff147224 */ /* 0x000fe200078e0011 */
[C---:B------:R-:W-:Y:S01]  /*2ec30*/  LEA R158, P0, R27.reuse, R2, 0x2 ;  /* 0x000000021b9e7211 */ /* 0x040fe200078010ff */
[----:B------:R-:W-:Y:S02]  /*2ec40*/  IMAD.MOV.U32 R17, RZ, RZ, R12 ;  /* 0x000000ffff117224 */ /* 0x000fe400078e000c */
[----:B------:R-:W-:Y:S01]  /*2ec50*/  IMAD.MOV.U32 R12, RZ, RZ, R159 ;  /* 0x000000ffff0c7224 */ /* 0x000fe200078e009f */
[----:B------:R-:W-:-:S02]  /*2ec60*/  LEA.HI.X.SX32 R159, R27, R0, 0x2, P0 ;  /* 0x000000001b9f7211 */ /* 0x000fc400000f16ff */
[----:B------:R-:W-:-:S03]  /*2ec70*/  LEA R160, P6, R28, R2, 0x2 ;  /* 0x000000021ca07211 */ /* 0x000fc600078c10ff */
[----:B------:R1:W-:Y:S02]  /*2ec80*/  STL.64 [R1+0xb70], R158 ;  /* 0x000b709e01007387 */ /* 0x0003e40000100a00 */
[----:B------:R-:W-:Y:S02]  /*2ec90*/  IMAD.MOV.U32 R26, RZ, RZ, R160 ;  /* 0x000000ffff1a7224 */ /* 0x000fe400078e00a0 */
[----:B------:R-:W-:Y:S02]  /*2eca0*/  IMAD.MOV.U32 R25, RZ, RZ, R22 ;  /* 0x000000ffff197224 */ /* 0x000fe400078e0016 */
[----:B------:R-:W-:Y:S01]  /*2ecb0*/  IMAD.MOV.U32 R22, RZ, RZ, R18 ;  /* 0x000000ffff167224 */ /* 0x000fe200078e0012 */
[----:B-1----:R-:W4:Y:S04]  /*2ecc0*/  LDL.LU R159, [R1+0x62b4] ;  /* 0x0062b400019f7983 */ /* 0x002f280000300800 */
[----:B------:R1:W-:Y:S01]  /*2ecd0*/  STL [R1+0xb68], R160 ;  /* 0x000b68a001007387 */ /* 0x0003e20000100800 */
[----:B------:R-:W-:-:S02]  /*2ece0*/  IMAD.MOV.U32 R18, RZ, RZ, R13 ;  /* 0x000000ffff127224 */ /* 0x000fc400078e000d */
[----:B------:R-:W-:Y:S01]  /*2ecf0*/  IMAD.MOV.U32 R13, RZ, RZ, R248 ;  /* 0x000000ffff0d7224 */ /* 0x000fe200078e00f8 */
[----:B-1----:R-:W-:Y:S01]  /*2ed00*/  LEA R160, P0, R29, R2, 0x2 ;  /* 0x000000021da07211 */ /* 0x002fe200078010ff */
[----:B---3--:R-:W-:Y:S02]  /*2ed10*/  IMAD R248, R163, c[0x0][0x190], RZ ;  /* 0x00006400a3f87a24 */ /* 0x008fe400078e02ff */
[----:B------:R-:W3:Y:S01]  /*2ed20*/  LDL.LU R163, [R1+0x140] ;  /* 0x0001400001a37983 */ /* 0x000ee20000300800 */
[----:B--2---:R-:W-:Y:S01]  /*2ed30*/  IMAD.MOV.U32 R27, RZ, RZ, R161 ;  /* 0x000000ffff1b7224 */ /* 0x004fe200078e00a1 */
[----:B------:R-:W-:Y:S02]  /*2ed40*/  LEA.HI.X.SX32 R27, R28, R0, 0x2, P6 ;  /* 0x000000001c1b7211 */ /* 0x000fe400030f16ff */
[C---:B------:R-:W-:Y:S02]  /*2ed50*/  LEA R158, P6, R30.reuse, R2, 0x2 ;  /* 0x000000021e9e7211 */ /* 0x040fe400078c10ff */
[----:B------:R-:W-:Y:S01]  /*2ed60*/  LEA.HI.X.SX32 R161, R29, R0, 0x2, P0 ;  /* 0x000000001da17211 */ /* 0x000fe200000f16ff */
[----:B------:R-:W-:Y:S04]  /*2ed70*/  STL [R1+0xb6c], R27 ;  /* 0x000b6c1b01007387 */ /* 0x000fe80000100800 */
[----:B------:R-:W-:Y:S04]  /*2ed80*/  STL [R1+0xb58], R158 ;  /* 0x000b589e01007387 */ /* 0x000fe80000100800 */
[----:B------:R1:W-:Y:S04]  /*2ed90*/  STL.64 [R1+0xb60], R160 ;  /* 0x000b60a001007387 */ /* 0x0003e80000100a00 */
[----:B-1----:R-:W2:Y:S01]  /*2eda0*/  LDL.LU R161, [R1+0x62b0] ;  /* 0x0062b00001a17983 */ /* 0x002ea20000300800 */
[----:B------:R-:W-:Y:S01]  /*2edb0*/  IMAD.MOV.U32 R26, RZ, RZ, R24 ;  /* 0x000000ffff1a7224 */ /* 0x000fe200078e0018 */
[----:B------:R-:W-:Y:S01]  /*2edc0*/  MOV R24, R22 ;  /* 0x0000001600187202 */ /* 0x000fe20000000f00 */
[----:B------:R-:W-:Y:S01]  /*2edd0*/  IMAD.MOV.U32 R28, RZ, RZ, R158 ;  /* 0x000000ffff1c7224 */ /* 0x000fe200078e009e */
[C---:B------:R-:W-:Y:S01]  /*2ede0*/  LEA R158, P0, R31.reuse, R2, 0x2 ;  /* 0x000000021f9e7211 */ /* 0x040fe200078010ff */
[----:B------:R-:W-:Y:S01]  /*2edf0*/  IMAD.MOV.U32 R22, RZ, RZ, R18 ;  /* 0x000000ffff167224 */ /* 0x000fe200078e0012 */
[----:B------:R-:W-:Y:S01]  /*2ee00*/  MOV R18, R16 ;  /* 0x0000001000127202 */ /* 0x000fe20000000f00 */
[----:B----4-:R-:W-:Y:S01]  /*2ee10*/  IMAD.MOV.U32 R29, RZ, RZ, R159 ;  /* 0x000000ffff1d7224 */ /* 0x010fe200078e009f */
[----:B------:R-:W-:Y:S01]  /*2ee20*/  LEA.HI.X.SX32 R29, R30, R0, 0x2, P6 ;  /* 0x000000001e1d7211 */ /* 0x000fe200030f16ff */
[----:B------:R-:W-:Y:S01]  /*2ee30*/  IMAD R162, R162, c[0x0][0x190], RZ ;  /* 0x00006400a2a27a24 */ /* 0x000fe200078e02ff */
[----:B------:R-:W-:Y:S01]  /*2ee40*/  MOV R27, R25 ;  /* 0x00000019001b7202 */ /* 0x000fe20000000f00 */
[----:B------:R-:W-:Y:S01]  /*2ee50*/  IMAD.MOV.U32 R16, RZ, RZ, R13 ;  /* 0x000000ffff107224 */ /* 0x000fe200078e000d */
[----:B------:R-:W-:Y:S01]  /*2ee60*/  LEA R160, P6, R32, R2, 0x2 ;  /* 0x0000000220a07211 */ /* 0x000fe200078c10ff */
[----:B------:R-:W-:Y:S01]  /*2ee70*/  IMAD.MOV.U32 R25, RZ, RZ, R23 ;  /* 0x000000ffff197224 */ /* 0x000fe200078e0017 */
[----:B------:R-:W-:Y:S01]  /*2ee80*/  LEA.HI.X.SX32 R159, R31, R0, 0x2, P0 ;  /* 0x000000001f9f7211 */ /* 0x000fe200000f16ff */
[----:B------:R-:W-:Y:S01]  /*2ee90*/  IMAD.MOV.U32 R13, RZ, RZ, R12 ;  /* 0x000000ffff0d7224 */ /* 0x000fe200078e000c */
[----:B------:R-:W-:Y:S01]  /*2eea0*/  MOV R12, R11 ;  /* 0x0000000b000c7202 */ /* 0x000fe20000000f00 */
[----:B------:R-:W-:Y:S01]  /*2eeb0*/  IMAD.MOV.U32 R23, RZ, RZ, R19 ;  /* 0x000000ffff177224 */ /* 0x000fe200078e0013 */
[----:B------:R-:W-:Y:S01]  /*2eec0*/  MOV R30, R160 ;  /* 0x000000a0001e7202 */ /* 0x000fe20000000f00 */
[----:B------:R-:W4:Y:S01]  /*2eed0*/  LDL.LU R19, [R1+0x150] ;  /* 0x0001500001137983 */ /* 0x000f220000300800 */
[----:B------:R-:W-:Y:S01]  /*2eee0*/  IMAD.MOV.U32 R11, RZ, RZ, R162 ;  /* 0x000000ffff0b7224 */ /* 0x000fe200078e00a2 */
[----:B------:R-:W-:-:S02]  /*2eef0*/  LEA R162, P0, R33, R2, 0x2 ;  /* 0x0000000221a27211 */ /* 0x000fc400078010ff */
[----:B------:R1:W-:Y:S01]  /*2ef00*/  STL [R1+0xb5c], R29 ;  /* 0x000b5c1d01007387 */ /* 0x0003e20000100800 */
[----:B------:R-:W-:Y:S01]  /*2ef10*/  MOV R30, R27 ;  /* 0x0000001b001e7202 */ /* 0x000fe20000000f00 */
[----:B------:R-:W-:Y:S02]  /*2ef20*/  IMAD R250, R250, c[0x0][0x190], RZ ;  /* 0x00006400fafa7a24 */ /* 0x000fe400078e02ff */
[----:B------:R-:W-:Y:S01]  /*2ef30*/  IMAD.MOV.U32 R27, RZ, RZ, R25 ;  /* 0x000000ffff1b7224 */ /* 0x000fe200078e0019 */
[----:B------:R5:W-:Y:S01]  /*2ef40*/  STL.64 [R1+0xb50], R158 ;  /* 0x000b509e01007387 */ /* 0x000be20000100a00 */
[----:B------:R-:W-:Y:S01]  /*2ef50*/  IMAD.MOV.U32 R25, RZ, RZ, R23 ;  /* 0x000000ffff197224 */ /* 0x000fe200078e0017 */
[----:B------:R-:W-:Y:S01]  /*2ef60*/  MOV R23, R16 ;  /* 0x0000001000177202 */ /* 0x000fe20000000f00 */
[----:B-1----:R-:W-:Y:S01]  /*2ef70*/  IMAD.MOV.U32 R29, RZ, RZ, R26 ;  /* 0x000000ffff1d7224 */ /* 0x002fe200078e001a */
[----:B------:R-:W-:Y:S01]  /*2ef80*/  MOV R26, R24 ;  /* 0x00000018001a7202 */ /* 0x000fe20000000f00 */
[----:B------:R-:W-:-:S02]  /*2ef90*/  IMAD.MOV.U32 R24, RZ, RZ, R22 ;  /* 0x000000ffff187224 */ /* 0x000fc400078e0016 */
[----:B------:R-:W-:Y:S02]  /*2efa0*/  IMAD.MOV.U32 R22, RZ, RZ, R12 ;  /* 0x000000ffff167224 */ /* 0x000fe400078e000c */
[----:B------:R-:W-:Y:S01]  /*2efb0*/  IMAD.MOV.U32 R16, RZ, RZ, R13 ;  /* 0x000000ffff107224 */ /* 0x000fe200078e000d */
[----:B-----5:R-:W5:Y:S01]  /*2efc0*/  LDL.LU.64 R158, [R1+0x62a8] ;  /* 0x0062a800019e7983 */ /* 0x020f620000300a00 */
[----:B------:R-:W-:Y:S01]  /*2efd0*/  IMAD.MOV.U32 R12, RZ, RZ, R164 ;  /* 0x000000ffff0c7224 */ /* 0x000fe200078e00a4 */
[----:B------:R-:W-:Y:S02]  /*2efe0*/  MOV R13, R9 ;  /* 0x00000009000d7202 */ /* 0x000fe40000000f00 */
[----:B------:R1:W-:Y:S01]  /*2eff0*/  STL [R1+0xb48], R160 ;  /* 0x000b48a001007387 */ /* 0x0003e20000100800 */
[----:B------:R-:W-:Y:S02]  /*2f000*/  IMAD.MOV.U32 R9, RZ, RZ, R250 ;  /* 0x000000ffff097224 */ /* 0x000fe400078e00fa */
[----:B---3--:R-:W-:Y:S01]  /*2f010*/  IMAD R28, R163, c[0x0][0x190], RZ ;  /* 0x00006400a31c7a24 */ /* 0x008fe200078e02ff */
[----:B------:R-:W-:Y:S01]  /*2f020*/  LEA.HI.X.SX32 R163, R33, R0, 0x2, P0 ;  /* 0x0000000021a37211 */ /* 0x000fe200000f16ff */
[----:B------:R-:W-:-:S02]  /*2f030*/  IMAD.MOV.U32 R33, RZ, RZ, R165 ;  /* 0x000000ffff217224 */ /* 0x000fc400078e00a5 */
[----:B--2---:R-:W-:Y:S01]  /*2f040*/  IMAD.MOV.U32 R31, RZ, RZ, R161 ;  /* 0x000000ffff1f7224 */ /* 0x004fe200078e00a1 */
[----:B------:R-:W-:Y:S01]  /*2f050*/  LEA.HI.X.SX32 R31, R32, R0, 0x2, P6 ;  /* 0x00000000201f7211 */ /* 0x000fe200030f16ff */
[----:B-1----:R-:W2:Y:S01]  /*2f060*/  LDL.LU.64 R160, [R1+0x62a0] ;  /* 0x0062a00001a07983 */ /* 0x002ea20000300a00 */
[----:B------:R-:W-:-:S03]  /*2f070*/  LEA R164, P6, R34, R2, 0x2 ;  /* 0x0000000222a47211 */ /* 0x000fc600078c10ff */
[----:B------:R-:W-:Y:S01]  /*2f080*/  STL [R1+0xb4c], R31 ;  /* 0x000b4c1f01007387 */ /* 0x000fe20000100800 */
[----:B------:R-:W-:-:S03]  /*2f090*/  LEA.HI.X.SX32 R33, R34, R0, 0x2, P6 ;  /* 0x0000000022217211 */ /* 0x000fc600030f16ff */
[----:B------:R-:W3:Y:S04]  /*2f0a0*/  LDL.LU R250, [R1+0x15c] ;  /* 0x00015c0001fa7983 */ /* 0x000ee80000300800 */
[----:B------:R1:W-:Y:S04]  /*2f0b0*/  STL.64 [R1+0xb40], R162 ;  /* 0x000b40a201007387 */ /* 0x0003e80000100a00 */
[----:B-1----:R-:W2:Y:S04]  /*2f0c0*/  LDL.LU.64 R162, [R1+0x6298] ;  /* 0x0062980001a27983 */ /* 0x002ea80000300a00 */
[----:B------:R1:W-:Y:S04]  /*2f0d0*/  STL [R1+0xb38], R164 ;  /* 0x000b38a401007387 */ /* 0x0003e80000100800 */
[----:B------:R-:W2:Y:S01]  /*2f0e0*/  LDL.LU R34, [R1+0x16c] ;  /* 0x00016c0001227983 */ /* 0x000ea20000300800 */
[----:B------:R-:W-:-:S02]  /*2f0f0*/  MOV R32, R164 ;  /* 0x000000a400207202 */ /* 0x000fc40000000f00 */
[CC--:B-1----:R-:W-:Y:S02]  /*2f100*/  LEA R164, P0, R35.reuse, R2.reuse, 0x2 ;  /* 0x0000000223a47211 */ /* 0x0c2fe400078010ff */
[C---:B------:R-:W-:Y:S02]  /*2f110*/  LEA R32, P6, R36.reuse, R2, 0x2 ;  /* 0x0000000224207211 */ /* 0x040fe400078c10ff */
[-C--:B------:R-:W-:Y:S01]  /*2f120*/  LEA.HI.X.SX32 R165, R35, R0.reuse, 0x2, P0 ;  /* 0x0000000023a57211 */ /* 0x080fe200000f16ff */
[----:B------:R1:W-:Y:S04]  /*2f130*/  STL [R1+0xb3c], R33 ;  /* 0x000b3c2101007387 */ /* 0x0003e80000100800 */
[----:B------:R4:W-:Y:S04]  /*2f140*/  STL.64 [R1+0xb30], R164 ;  /* 0x000b30a401007387 */ /* 0x0009e80000100a00 */
[----:B------:R-:W3:Y:S01]  /*2f150*/  LDL.LU R31, [R1+0x17c] ;  /* 0x00017c00011f7983 */ /* 0x000ee20000300800 */
[----:B-1----:R-:W-:-:S05]  /*2f160*/  LEA.HI.X.SX32 R33, R36, R0, 0x2, P6 ;  /* 0x0000000024217211 */ /* 0x002fca00030f16ff */
[----:B------:R1:W-:Y:S01]  /*2f170*/  STL.64 [R1+0xb28], R32 ;  /* 0x000b282001007387 */ /* 0x0003e20000100a00 */
[----:B----4-:R-:W-:-:S04]  /*2f180*/  LEA R164, P0, R37, R2, 0x2 ;  /* 0x0000000225a47211 */ /* 0x010fc800078010ff */
[----:B------:R-:W-:Y:S02]  /*2f190*/  LEA.HI.X.SX32 R165, R37, R0, 0x2, P0 ;  /* 0x0000000025a57211 */ /* 0x000fe400000f16ff */
[----:B-1----:R-:W-:-:S04]  /*2f1a0*/  LEA R32, P6, R38, R2, 0x2 ;  /* 0x0000000226207211 */ /* 0x002fc800078c10ff */
[----:B------:R-:W-:Y:S01]  /*2f1b0*/  LEA.HI.X.SX32 R33, R38, R0, 0x2, P6 ;  /* 0x0000000026217211 */ /* 0x000fe200030f16ff */
[----:B------:R1:W-:Y:S04]  /*2f1c0*/  STL.64 [R1+0xb20], R164 ;  /* 0x000b20a401007387 */ /* 0x0003e80000100a00 */
[----:B------:R3:W-:Y:S01]  /*2f1d0*/  STL.64 [R1+0xb18], R32 ;  /* 0x000b182001007387 */ /* 0x0007e20000100a00 */
[----:B--2---:R-:W-:-:S03]  /*2f1e0*/  IMAD R35, R34, c[0x0][0x190], RZ ;  /* 0x0000640022237a24 */ /* 0x004fc600078e02ff */
[----:B------:R-:W2:Y:S01]  /*2f1f0*/  LDL.LU R34, [R1+0x188] ;  /* 0x0001880001227983 */ /* 0x000ea20000300800 */
[CC--:B-1----:R-:W-:Y:S02]  /*2f200*/  LEA R164, P0, R39.reuse, R2.reuse, 0x2 ;  /* 0x0000000227a47211 */ /* 0x0c2fe400078010ff */
[C---:B------:R-:W-:Y:S02]  /*2f210*/  LEA R36, P6, R40.reuse, R2, 0x2 ;  /* 0x0000000228247211 */ /* 0x040fe400078c10ff */
[----:B------:R-:W-:Y:S02]  /*2f220*/  LEA.HI.X.SX32 R165, R39, R0, 0x2, P0 ;  /* 0x0000000027a57211 */ /* 0x000fe400000f16ff */
[C---:B------:R-:W-:Y:S02]  /*2f230*/  LEA R38, P0, R41.reuse, R2, 0x2 ;  /* 0x0000000229267211 */ /* 0x040fe400078010ff */
[-C--:B------:R-:W-:Y:S02]  /*2f240*/  LEA.HI.X.SX32 R37, R40, R0.reuse, 0x2, P6 ;  /* 0x0000000028257211 */ /* 0x080fe400030f16ff */
[----:B------:R-:W-:Y:S01]  /*2f250*/  LEA.HI.X.SX32 R39, R41, R0, 0x2, P0 ;  /* 0x0000000029277211 */ /* 0x000fe200000f16ff */
[----:B------:R1:W-:Y:S01]  /*2f260*/  STL.64 [R1+0xb10], R164 ;  /* 0x000b10a401007387 */ /* 0x0003e20000100a00 */
[----:B------:R-:W-:-:S02]  /*2f270*/  IMAD R166, R166, c[0x0][0x190], RZ ;  /* 0x00006400a6a67a24 */ /* 0x000fc400078e02ff */
[----:B---3--:R-:W-:Y:S01]  /*2f280*/  IMAD R32, R31, c[0x0][0x190], RZ ;  /* 0x000064001f207a24 */ /* 0x008fe200078e02ff */
[----:B------:R-:W-:Y:S01]  /*2f290*/  MOV R31, R29 ;  /* 0x0000001d001f7202 */ /* 0x000fe20000000f00 */
[----:B------:R-:W-:Y:S02]  /*2f2a0*/  IMAD.MOV.U32 R29, RZ, RZ, R26 ;  /* 0x000000ffff1d7224 */ /* 0x000fe400078e001a */
[----:B------:R-:W-:Y:S01]  /*2f2b0*/  IMAD.MOV.U32 R26, RZ, RZ, R24 ;  /* 0x000000ffff1a7224 */ /* 0x000fe200078e0018 */
[----:B------:R-:W-:Y:S01]  /*2f2c0*/  MOV R24, R22 ;  /* 0x0000001600187202 */ /* 0x000fe20000000f00 */
[----:B------:R-:W-:Y:S01]  /*2f2d0*/  IMAD.MOV.U32 R33, RZ, RZ, R30 ;  /* 0x000000ffff217224 */ /* 0x000fe200078e001e */
[----:B-1----:R-:W3:Y:S01]  /*2f2e0*/  LDL.LU.64 R164, [R1+0x6290] ;  /* 0x0062900001a47983 */ /* 0x002ee20000300a00 */
[----:B------:R-:W-:Y:S01]  /*2f2f0*/  IMAD.MOV.U32 R30, RZ, RZ, R27 ;  /* 0x000000ffff1e7224 */ /* 0x000fe200078e001b */
[----:B------:R-:W-:Y:S02]  /*2f300*/  MOV R27, R25 ;  /* 0x00000019001b7202 */ /* 0x000fe40000000f00 */
[----:B------:R-:W-:Y:S01]  /*2f310*/  STL.64 [R1+0xb08], R36 ;  /* 0x000b082401007387 */ /* 0x000fe20000100a00 */
[----:B------:R-:W-:-:S02]  /*2f320*/  IMAD R168, R168, c[0x0][0x190], RZ ;  /* 0x00006400a8a87a24 */ /* 0x000fc400078e02ff */
[----:B------:R-:W-:Y:S01]  /*2f330*/  IMAD.MOV.U32 R22, RZ, RZ, R167 ;  /* 0x000000ffff167224 */ /* 0x000fe200078e00a7 */
[----:B------:R1:W-:Y:S01]  /*2f340*/  STL.64 [R1+0xb00], R38 ;  /* 0x000b002601007387 */ /* 0x0003e20000100a00 */
[----:B------:R-:W-:Y:S02]  /*2f350*/  IMAD.MOV.U32 R25, RZ, RZ, R23 ;  /* 0x000000ffff197224 */ /* 0x000fe400078e0017 */
[----:B------:R-:W-:Y:S01]  /*2f360*/  IMAD.MOV.U32 R23, RZ, RZ, R12 ;  /* 0x000000ffff177224 */ /* 0x000fe200078e000c */
[----:B------:R-:W-:Y:S01]  /*2f370*/  MOV R12, R166 ;  /* 0x000000a6000c7202 */ /* 0x000fe20000000f00 */
[----:B------:R-:W-:Y:S01]  /*2f380*/  IMAD R169, R169, c[0x0][0x190], RZ ;  /* 0x00006400a9a97a24 */ /* 0x000fe200078e02ff */
[C---:B------:R-:W-:Y:S01]  /*2f390*/  LEA R166, P6, R42.reuse, R2, 0x2 ;  /* 0x000000022aa67211 */ /* 0x040fe200078c10ff */
[----:B-1----:R-:W-:Y:S02]  /*2f3a0*/  IMAD.MOV.U32 R38, RZ, RZ, R31 ;  /* 0x000000ffff267224 */ /* 0x002fe400078e001f */
[----:B------:R-:W-:Y:S01]  /*2f3b0*/  IMAD.MOV.U32 R31, RZ, RZ, R29 ;  /* 0x000000ffff1f7224 */ /* 0x000fe200078e001d */
[----:B------:R-:W-:Y:S01]  /*2f3c0*/  MOV R29, R26 ;  /* 0x0000001a001d7202 */ /* 0x000fe20000000f00 */
[----:B------:R-:W-:Y:S01]  /*2f3d0*/  IMAD.MOV.U32 R26, RZ, RZ, R24 ;  /* 0x000000ffff1a7224 */ /* 0x000fe200078e0018 */
[----:B------:R-:W-:Y:S01]  /*2f3e0*/  MOV R37, R30 ;  /* 0x0000001e00257202 */ /* 0x000fe20000000f00 */
[----:B------:R-:W-:Y:S01]  /*2f3f0*/  IMAD.MOV.U32 R24, RZ, RZ, R22 ;  /* 0x000000ffff187224 */ /* 0x000fe200078e0016 */
[----:B------:R-:W-:Y:S01]  /*2f400*/  MOV R22, R168 ;  /* 0x000000a800167202 */ /* 0x000fe20000000f00 */
[----:B------:R-:W-:Y:S01]  /*2f410*/  IMAD.MOV.U32 R30, RZ, RZ, R27 ;  /* 0x000000ffff1e7224 */ /* 0x000fe200078e001b */
[----:B------:R-:W-:Y:S01]  /*2f420*/  LEA R168, P0, R43, R2, 0x2 ;  /* 0x000000022ba87211 */ /* 0x000fe200078010ff */
[----:B------:R-:W-:Y:S01]  /*2f430*/  IMAD.MOV.U32 R27, RZ, RZ, R25 ;  /* 0x000000ffff1b7224 */ /* 0x000fe200078e0019 */
[----:B------:R-:W-:Y:S01]  /*2f440*/  MOV R25, R23 ;  /* 0x0000001700197202 */ /* 0x000fe20000000f00 */
[----:B------:R-:W-:Y:S01]  /*2f450*/  IMAD.MOV.U32 R23, RZ, RZ, R169 ;  /* 0x000000ffff177224 */ /* 0x000fe200078e00a9 */
[----:B------:R-:W-:-:S02]  /*2f460*/  LEA.HI.X.SX32 R167, R42, R0, 0x2, P6 ;  /* 0x000000002aa77211 */ /* 0x000fc400030f16ff */
[----:B------:R-:W-:Y:S02]  /*2f470*/  LEA.HI.X.SX32 R169, R43, R0, 0x2, P0 ;  /* 0x000000002ba97211 */ /* 0x000fe400000f16ff */
[----:B------:R-:W-:Y:S01]  /*2f480*/  LEA R40, P6, R44, R2, 0x2 ;  /* 0x000000022c287211 */ /* 0x000fe200078c10ff */
[----:B------:R-:W-:-:S04]  /*2f490*/  IMAD.MOV.U32 R43, RZ, RZ, R41 ;  /* 0x000000ffff2b7224 */ /* 0x000fc800078e0029 */
[----:B------:R-:W-:Y:S01]  /*2f4a0*/  IMAD.MOV.U32 R42, RZ, RZ, R40 ;  /* 0x000000ffff2a7224 */ /* 0x000fe200078e0028 */
[----:B------:R-:W-:Y:S02]  /*2f4b0*/  LEA.HI.X.SX32 R43, R44, R0, 0x2, P6 ;  /* 0x000000002c2b7211 */ /* 0x000fe400030f16ff */
[----:B------:R-:W-:Y:S01]  /*2f4c0*/  MOV R39, R38 ;  /* 0x0000002600277202 */ /* 0x000fe20000000f00 */
[----:B------:R-:W-:Y:S01]  /*2f4d0*/  IMAD.MOV.U32 R38, RZ, RZ, R37 ;  /* 0x000000ffff267224 */ /* 0x000fe200078e0025 */
[----:B------:R-:W-:Y:S01]  /*2f4e0*/  LEA R42, P6, R46, R2, 0x2 ;  /* 0x000000022e2a7211 */ /* 0x000fe200078c10ff */
[----:B------:R-:W-:Y:S02]  /*2f4f0*/  IMAD R170, R170, c[0x0][0x190], RZ ;  /* 0x00006400aaaa7a24 */ /* 0x000fe400078e02ff */
[----:B------:R-:W-:Y:S02]  /*2f500*/  IMAD R171, R171, c[0x0][0x190], RZ ;  /* 0x00006400abab7a24 */ /* 0x000fe400078e02ff */
[----:B--2---:R-:W-:-:S02]  /*2f510*/  IMAD R36, R34, c[0x0][0x190], RZ ;  /* 0x0000640022247a24 */ /* 0x004fc400078e02ff */
[----:B------:R-:W-:Y:S02]  /*2f520*/  IMAD.MOV.U32 R34, RZ, RZ, R33 ;  /* 0x000000ffff227224 */ /* 0x000fe400078e0021 */
[----:B------:R-:W2:Y:S04]  /*2f530*/  LDL.LU R33, [R1+0x198] ;  /* 0x0001980001217983 */ /* 0x000ea80000300800 */
[----:B------:R1:W-:Y:S04]  /*2f540*/  STL.64 [R1+0xaf8], R166 ;  /* 0x000af8a601007387 */ /* 0x0003e80000100a00 */
[----:B-1----:R-:W4:Y:S04]  /*2f550*/  LDL.LU.64 R166, [R1+0x6288] ;  /* 0x0062880001a67983 */ /* 0x002f280000300a00 */
[----:B------:R1:W-:Y:S04]  /*2f560*/  STL.64 [R1+0xaf0], R168 ;  /* 0x000af0a801007387 */ /* 0x0003e80000100a00 */
[----:B-1----:R-:W2:Y:S04]  /*2f570*/  LDL.LU.64 R168, [R1+0x6280] ;  /* 0x0062800001a87983 */ /* 0x002ea80000300a00 */
[----:B------:R1:W-:Y:S04]  /*2f580*/  STL [R1+0xae8], R40 ;  /* 0x000ae82801007387 */ /* 0x0003e80000100800 */
[----:B------:R-:W2:Y:S01]  /*2f590*/  LDL.LU R37, [R1+0x1a8] ;  /* 0x0001a80001257983 */ /* 0x000ea20000300800 */
[----:B-1----:R-:W-:-:S04]  /*2f5a0*/  LEA R40, P0, R45, R2, 0x2 ;  /* 0x000000022d287211 */ /* 0x002fc800078010ff */
[-C--:B------:R-:W-:Y:S01]  /*2f5b0*/  LEA.HI.X.SX32 R41, R45, R0.reuse, 0x2, P0 ;  /* 0x000000002d297211 */ /* 0x080fe200000f16ff */
[----:B------:R1:W-:Y:S04]  /*2f5c0*/  STL [R1+0xaec], R43 ;  /* 0x000aec2b01007387 */ /* 0x0003e80000100800 */
[----:B------:R3:W-:Y:S01]  /*2f5d0*/  STL.64 [R1+0xae0], R40 ;  /* 0x000ae02801007387 */ /* 0x0007e20000100a00 */
[----:B-1----:R-:W-:Y:S01]  /*2f5e0*/  LEA.HI.X.SX32 R43, R46, R0, 0x2, P6 ;  /* 0x000000002e2b7211 */ /* 0x002fe200030f16ff */
[----:B---3--:R-:W-:Y:S02]  /*2f5f0*/  IMAD.MOV.U32 R41, RZ, RZ, R39 ;  /* 0x000000ffff297224 */ /* 0x008fe400078e0027 */
[----:B------:R-:W-:Y:S01]  /*2f600*/  IMAD.MOV.U32 R39, RZ, RZ, R22 ;  /* 0x000000ffff277224 */ /* 0x000fe200078e0016 */
[----:B------:R-:W-:Y:S01]  /*2f610*/  MOV R40, R38 ;  /* 0x0000002600287202 */ /* 0x000fe20000000f00 */
[----:B------:R-:W-:Y:S01]  /*2f620*/  IMAD.MOV.U32 R22, RZ, RZ, R170 ;  /* 0x000000ffff167224 */ /* 0x000fe200078e00aa */
[-C--:B------:R-:W-:Y:S01]  /*2f630*/  LEA R170, P0, R47, R2.reuse, 0x2 ;  /* 0x000000022faa7211 */ /* 0x080fe200078010ff */
[----:B------:R-:W-:Y:S01]  /*2f640*/  IMAD.MOV.U32 R38, RZ, RZ, R3 ;  /* 0x000000ffff267224 */ /* 0x000fe200078e0003 */
[----:B------:R-:W-:Y:S01]  /*2f650*/  LEA R44, P6, R48, R2, 0x2 ;  /* 0x00000002302c7211 */ /* 0x000fe200078c10ff */
[----:B------:R1:W-:Y:S01]  /*2f660*/  STL.64 [R1+0xad8], R42 ;  /* 0x000ad82a01007387 */ /* 0x0003e20000100a00 */
[----:B------:R-:W-:-:S02]  /*2f670*/  MOV R3, R171 ;  /* 0x000000ab00037202 */ /* 0x000fc40000000f00 */
[-C--:B------:R-:W-:Y:S02]  /*2f680*/  LEA.HI.X.SX32 R171, R47, R0.reuse, 0x2, P0 ;  /* 0x000000002fab7211 */ /* 0x080fe400000f16ff */
[----:B------:R-:W-:Y:S01]  /*2f690*/  LEA.HI.X.SX32 R45, R48, R0, 0x2, P6 ;  /* 0x00000000302d7211 */ /* 0x000fe200030f16ff */
[----:B-1----:R-:W-:Y:S01]  /*2f6a0*/  IMAD.MOV.U32 R42, RZ, RZ, R39 ;  /* 0x000000ffff2a7224 */ /* 0x002fe200078e0027 */
[----:B------:R-:W-:Y:S01]  /*2f6b0*/  MOV R39, R38 ;  /* 0x0000002600277202 */ /* 0x000fe20000000f00 */
[----:B------:R-:W-:Y:S02]  /*2f6c0*/  IMAD.MOV.U32 R38, RZ, RZ, R34 ;  /* 0x000000ffff267224 */ /* 0x000fe400078e0022 */
[----:B------:R-:W3:Y:S01]  /*2f6d0*/  LDL.LU R34, [R1+0x1b4] ;  /* 0x0001b40001227983 */ /* 0x000ee20000300800 */
[----:B------:R-:W-:-:S03]  /*2f6e0*/  LEA R46, P0, R49, R2, 0x2 ;  /* 0x00000002312e7211 */ /* 0x000fc600078010ff */
[----:B------:R1:W-:Y:S01]  /*2f6f0*/  STL.64 [R1+0xad0], R170 ;  /* 0x000ad0aa01007387 */ /* 0x0003e20000100a00 */
[----:B------:R-:W-:Y:S01]  /*2f700*/  LEA.HI.X.SX32 R47, R49, R0, 0x2, P0 ;  /* 0x00000000312f7211 */ /* 0x000fe200000f16ff */
[----:B------:R-:W-:Y:S01]  /*2f710*/  IMAD.MOV.U32 R43, RZ, RZ, R42 ;  /* 0x000000ffff2b7224 */ /* 0x000fe200078e002a */
[----:B------:R-:W-:Y:S01]  /*2f720*/  MOV R42, R39 ;  /* 0x00000027002a7202 */ /* 0x000fe20000000f00 */
[----:B------:R-:W-:Y:S01]  /*2f730*/  IMAD.MOV.U32 R39, RZ, RZ, R38 ;  /* 0x000000ffff277224 */ /* 0x000fe200078e0026 */
[----:B-1----:R-:W2:Y:S04]  /*2f740*/  LDL.LU.64 R170, [R1+0x6278] ;  /* 0x0062780001aa7983 */ /* 0x002ea80000300a00 */
[----:B------:R1:W-:Y:S01]  /*2f750*/  STL.64 [R1+0xac8], R44 ;  /* 0x000ac82c01007387 */ /* 0x0003e20000100a00 */
[----:B------:R-:W-:-:S03]  /*2f760*/  LEA R48, P0, R51, R2, 0x2 ;  /* 0x0000000233307211 */ /* 0x000fc600078010ff */
[----:B------:R-:W2:Y:S01]  /*2f770*/  LDL.LU R38, [R1+0x1c4] ;  /* 0x0001c40001267983 */ /* 0x000ea20000300800 */
[----:B-1----:R-:W-:-:S04]  /*2f780*/  LEA R44, P6, R50, R2, 0x2 ;  /* 0x00000002322c7211 */ /* 0x002fc800078c10ff */
[-C--:B------:R-:W-:Y:S01]  /*2f790*/  LEA.HI.X.SX32 R45, R50, R0.reuse, 0x2, P6 ;  /* 0x00000000322d7211 */ /* 0x080fe200030f16ff */
[----:B------:R1:W-:Y:S01]  /*2f7a0*/  STL.64 [R1+0xac0], R46 ;  /* 0x000ac02e01007387 */ /* 0x0003e20000100a00 */
[----:B------:R-:W-:-:S03]  /*2f7b0*/  LEA.HI.X.SX32 R49, R51, R0, 0x2, P0 ;  /* 0x0000000033317211 */ /* 0x000fc600000f16ff */
[----:B------:R5:W-:Y:S01]  /*2f7c0*/  STL.64 [R1+0xab8], R44 ;  /* 0x000ab82c01007387 */ /* 0x000be20000100a00 */
[----:B------:R-:W-:-:S03]  /*2f7d0*/  LEA R50, P0, R53, R2, 0x2 ;  /* 0x0000000235327211 */ /* 0x000fc600078010ff */
[----:B-1----:R-:W2:Y:S01]  /*2f7e0*/  LDL.LU R46, [R1+0x1d0] ;  /* 0x0001d000012e7983 */ /* 0x002ea20000300800 */
[----:B-----5:R-:W-:-:S03]  /*2f7f0*/  LEA R44, P6, R52, R2, 0x2 ;  /* 0x00000002342c7211 */ /* 0x020fc600078c10ff */
[----:B------:R1:W-:Y:S01]  /*2f800*/  STL.64 [R1+0xab0], R48 ;  /* 0x000ab03001007387 */ /* 0x0003e20000100a00 */
[-C--:B------:R-:W-:Y:S02]  /*2f810*/  LEA.HI.X.SX32 R45, R52, R0.reuse, 0x2, P6 ;  /* 0x00000000342d7211 */ /* 0x080fe400030f16ff */
[----:B------:R-:W-:-:S03]  /*2f820*/  LEA.HI.X.SX32 R51, R53, R0, 0x2, P0 ;  /* 0x0000000035337211 */ /* 0x000fc600000f16ff */
[----:B------:R5:W-:Y:S01]  /*2f830*/  STL.64 [R1+0xaa8], R44 ;  /* 0x000aa82c01007387 */ /* 0x000be20000100a00 */
[----:B-1----:R-:W-:-:S04]  /*2f840*/  LEA R48, P6, R54, R2, 0x2 ;  /* 0x0000000236307211 */ /* 0x002fc800078c10ff */
[----:B------:R-:W-:Y:S01]  /*2f850*/  LEA.HI.X.SX32 R49, R54, R0, 0x2, P6 ;  /* 0x0000000036317211 */ /* 0x000fe200030f16ff */
[----:B-----5:R-:W-:Y:S01]  /*2f860*/  IMAD.MOV.U32 R44, RZ, RZ, R43 ;  /* 0x000000ffff2c7224 */ /* 0x020fe200078e002b */
[----:B------:R-:W-:Y:S01]  /*2f870*/  MOV R43, R42 ;  /* 0x0000002a002b7202 */ /* 0x000fe20000000f00 */
[----:B------:R-:W-:Y:S02]  /*2f880*/  IMAD.MOV.U32 R42, RZ, RZ, R39 ;  /* 0x000000ffff2a7224 */ /* 0x000fe400078e0027 */
[----:B------:R-:W5:Y:S04]  /*2f890*/  LDL.LU R39, [R1+0x1e0] ;  /* 0x0001e00001277983 */ /* 0x000f680000300800 */
[----:B------:R1:W-:Y:S04]  /*2f8a0*/  STL.64 [R1+0xaa0], R50 ;  /* 0x000aa03201007387 */ /* 0x0003e80000100a00 */
[----:B------:R1:W-:Y:S04]  /*2f8b0*/  STL.64 [R1+0xa98], R48 ;  /* 0x000a983001007387 */ /* 0x0003e80000100a00 */
[----:B------:R-:W3:Y:S01]  /*2f8c0*/  LDL.LU R45, [R1+0x1f0] ;  /* 0x0001f000012d7983 */ /* 0x000ee20000300800 */
[----:B-1----:R-:W-:-:S04]  /*2f8d0*/  LEA R50, P0, R55, R2, 0x2 ;  /* 0x0000000237327211 */ /* 0x002fc800078010ff */
[----:B------:R-:W-:Y:S02]  /*2f8e0*/  LEA.HI.X.SX32 R51, R55, R0, 0x2, P0 ;  /* 0x0000000037337211 */ /* 0x000fe400000f16ff */
[----:B------:R-:W-:-:S03]  /*2f8f0*/  LEA R48, P6, R56, R2, 0x2 ;  /* 0x0000000238307211 */ /* 0x000fc600078c10ff */
[----:B------:R1:W-:Y:S01]  /*2f900*/  STL.64 [R1+0xa90], R50 ;  /* 0x000a903201007387 */ /* 0x0003e20000100a00 */
[----:B------:R-:W-:-:S05]  /*2f910*/  LEA.HI.X.SX32 R49, R56, R0, 0x2, P6 ;  /* 0x0000000038317211 */ /* 0x000fca00030f16ff */
[----:B------:R1:W-:Y:S02]  /*2f920*/  STL.64 [R1+0xa88], R48 ;  /* 0x000a883001007387 */ /* 0x0003e40000100a00 */
[----:B-1----:R-:W-:-:S04]  /*2f930*/  LEA R50, P0, R57, R2, 0x2 ;  /* 0x0000000239327211 */ /* 0x002fc800078010ff */
[----:B------:R-:W-:Y:S02]  /*2f940*/  LEA.HI.X.SX32 R51, R57, R0, 0x2, P0 ;  /* 0x0000000039337211 */ /* 0x000fe400000f16ff */
[CC--:B------:R-:W-:Y:S02]  /*2f950*/  LEA R48, P6, R58.reuse, R2.reuse, 0x2 ;  /* 0x000000023a307211 */ /* 0x0c0fe400078c10ff */
[C---:B------:R-:W-:Y:S02]  /*2f960*/  LEA R52, P0, R59.reuse, R2, 0x2 ;  /* 0x000000023b347211 */ /* 0x040fe400078010ff */
[-C--:B------:R-:W-:Y:S02]  /*2f970*/  LEA.HI.X.SX32 R49, R58, R0.reuse, 0x2, P6 ;  /* 0x000000003a317211 */ /* 0x080fe400030f16ff */
[----:B------:R-:W-:Y:S01]  /*2f980*/  LEA.HI.X.SX32 R53, R59, R0, 0x2, P0 ;  /* 0x000000003b357211 */ /* 0x000fe200000f16ff */
[----:B--2---:R-:W-:Y:S02]  /*2f990*/  IMAD R47, R46, c[0x0][0x190], RZ ;  /* 0x000064002e2f7a24 */ /* 0x004fe400078e02ff */
[----:B---3--:R-:W-:-:S02]  /*2f9a0*/  IMAD R46, R45, c[0x0][0x190], RZ ;  /* 0x000064002d2e7a24 */ /* 0x008fc400078e02ff */
[----:B------:R-:W2:Y:S04]  /*2f9b0*/  LDL.LU R45, [R1+0x1fc] ;  /* 0x0001fc00012d7983 */ /* 0x000ea80000300800 */
[----:B------:R1:W-:Y:S04]  /*2f9c0*/  STL.64 [R1+0xa80], R50 ;  /* 0x000a803201007387 */ /* 0x0003e80000100a00 */
[----:B------:R3:W-:Y:S01]  /*2f9d0*/  STL.64 [R1+0xa78], R48 ;  /* 0x000a783001007387 */ /* 0x0007e20000100a00 */
[----:B-1----:R-:W-:-:S04]  /*2f9e0*/  LEA R50, P6, R60, R2, 0x2 ;  /* 0x000000023c327211 */ /* 0x002fc800078c10ff */
[----:B------:R-:W-:Y:S01]  /*2f9f0*/  LEA.HI.X.SX32 R51, R60, R0, 0x2, P6 ;  /* 0x000000003c337211 */ /* 0x000fe200030f16ff */
[----:B---3--:R-:W-:Y:S02]  /*2fa00*/  IMAD.MOV.U32 R48, RZ, RZ, R44 ;  /* 0x000000ffff307224 */ /* 0x008fe400078e002c */
[----:B------:R-:W3:Y:S04]  /*2fa10*/  LDL.LU R44, [R1+0x210] ;  /* 0x00021000012c7983 */ /* 0x000ee80000300800 */
[----:B------:R1:W-:Y:S04]  /*2fa20*/  STL.64 [R1+0xa70], R52 ;  /* 0x000a703401007387 */ /* 0x0003e80000100a00 */
[----:B------:R4:W-:Y:S01]  /*2fa30*/  STL.64 [R1+0xa68], R50 ;  /* 0x000a683201007387 */ /* 0x0009e20000100a00 */
[----:B------:R-:W-:-:S02]  /*2fa40*/  MOV R49, R48 ;  /* 0x0000003000317202 */ /* 0x000fc40000000f00 */
[CC--:B-1----:R-:W-:Y:S02]  /*2fa50*/  LEA R52, P0, R61.reuse, R2.reuse, 0x2 ;  /* 0x000000023d347211 */ /* 0x0c2fe400078010ff */
[C---:B----4-:R-:W-:Y:S02]  /*2fa60*/  LEA R50, P6, R62.reuse, R2, 0x2 ;  /* 0x000000023e327211 */ /* 0x050fe400078c10ff */
[-C--:B------:R-:W-:Y:S01]  /*2fa70*/  LEA.HI.X.SX32 R53, R61, R0.reuse, 0x2, P0 ;  /* 0x000000003d357211 */ /* 0x080fe200000f16ff */
[----:B------:R-:W-:Y:S01]  /*2fa80*/  IMAD.MOV.U32 R48, RZ, RZ, R43 ;  /* 0x000000ffff307224 */ /* 0x000fe200078e002b */
[----:B------:R-:W-:Y:S01]  /*2fa90*/  LEA.HI.X.SX32 R51, R62, R0, 0x2, P6 ;  /* 0x000000003e337211 */ /* 0x000fe200030f16ff */
[----:B------:R-:W4:Y:S01]  /*2faa0*/  LDL.LU R43, [R1+0x220] ;  /* 0x00022000012b7983 */ /* 0x000f220000300800 */
[----:B------:R-:W-:-:S03]  /*2fab0*/  LEA R54, P0, R63, R2, 0x2 ;  /* 0x000000023f367211 */ /* 0x000fc600078010ff */
[----:B------:R1:W-:Y:S01]  /*2fac0*/  STL.64 [R1+0xa60], R52 ;  /* 0x000a603401007387 */ /* 0x0003e20000100a00 */
[----:B------:R-:W-:-:S03]  /*2fad0*/  LEA.HI.X.SX32 R55, R63, R0, 0x2, P0 ;  /* 0x000000003f377211 */ /* 0x000fc600000f16ff */
[----:B------:R5:W-:Y:S01]  /*2fae0*/  STL.64 [R1+0xa58], R50 ;  /* 0x000a583201007387 */ /* 0x000be20000100a00 */
[C---:B-1----:R-:W-:Y:S01]  /*2faf0*/  LEA R52, P6, R64.reuse, R2, 0x2 ;  /* 0x0000000240347211 */ /* 0x042fe200078c10ff */
[----:B-----5:R-:W-:Y:S01]  /*2fb00*/  IMAD.MOV.U32 R50, RZ, RZ, R49 ;  /* 0x000000ffff327224 */ /* 0x020fe200078e0031 */
[----:B------:R-:W-:Y:S01]  /*2fb10*/  MOV R49, R48 ;  /* 0x0000003000317202 */ /* 0x000fe20000000f00 */
[----:B------:R-:W-:Y:S01]  /*2fb20*/  IMAD.MOV.U32 R48, RZ, RZ, R42 ;  /* 0x000000ffff307224 */ /* 0x000fe200078e002a */
[----:B------:R-:W-:Y:S01]  /*2fb30*/  LEA.HI.X.SX32 R53, R64, R0, 0x2, P6 ;  /* 0x0000000040357211 */ /* 0x000fe200030f16ff */
[----:B------:R-:W5:Y:S04]  /*2fb40*/  LDL.LU R42, [R1+0x22c] ;  /* 0x00022c00012a7983 */ /* 0x000f680000300800 */
[----:B------:R1:W-:Y:S01]  /*2fb50*/  STL.64 [R1+0xa50], R54 ;  /* 0x000a503601007387 */ /* 0x0003e20000100a00 */
[----:B------:R-:W-:-:S03]  /*2fb60*/  IMAD.MOV.U32 R51, RZ, RZ, R50 ;  /* 0x000000ffff337224 */ /* 0x000fc600078e0032 */
[----:B------:R1:W-:Y:S01]  /*2fb70*/  STL.64 [R1+0xa48], R52 ;  /* 0x000a483401007387 */ /* 0x0003e20000100a00 */
[----:B------:R-:W-:Y:S01]  /*2fb80*/  MOV R50, R49 ;  /* 0x0000003100327202 */ /* 0x000fe20000000f00 */
[----:B------:R-:W-:Y:S01]  /*2fb90*/  IMAD.MOV.U32 R49, RZ, RZ, R48 ;  /* 0x000000ffff317224 */ /* 0x000fe200078e0030 */
[CC--:B-1----:R-:W-:Y:S02]  /*2fba0*/  LEA R54, P0, R65.reuse, R2.reuse, 0x2 ;  /* 0x0000000241367211 */ /* 0x0c2fe400078010ff */
[C---:B------:R-:W-:Y:S02]  /*2fbb0*/  LEA R52, P6, R66.reuse, R2, 0x2 ;  /* 0x0000000242347211 */ /* 0x040fe400078c10ff */
[-C--:B------:R-:W-:Y:S01]  /*2fbc0*/  LEA.HI.X.SX32 R55, R65, R0.reuse, 0x2, P0 ;  /* 0x0000000041377211 */ /* 0x080fe200000f16ff */
[----:B------:R-:W-:Y:S01]  /*2fbd0*/  IMAD.MOV.U32 R48, RZ, RZ, R41 ;  /* 0x000000ffff307224 */ /* 0x000fe200078e0029 */
[----:B------:R-:W-:Y:S01]  /*2fbe0*/  LEA.HI.X.SX32 R53, R66, R0, 0x2, P6 ;  /* 0x0000000042357211 */ /* 0x000fe200030f16ff */
[----:B------:R-:W2:Y:S01]  /*2fbf0*/  LDL.LU R41, [R1+0x274] ;  /* 0x0002740001297983 */ /* 0x000ea20000300800 */
[----:B------:R-:W-:-:S03]  /*2fc00*/  LEA R56, P6, R68, R2, 0x2 ;  /* 0x0000000244387211 */ /* 0x000fc600078c10ff */
[----:B------:R1:W-:Y:S04]  /*2fc10*/  STL.64 [R1+0xa40], R54 ;  /* 0x000a403601007387 */ /* 0x0003e80000100a00 */
[----:B------:R1:W-:Y:S01]  /*2fc20*/  STL.64 [R1+0xa38], R52 ;  /* 0x000a383401007387 */ /* 0x0003e20000100a00 */
[----:B------:R-:W-:Y:S02]  /*2fc30*/  LEA.HI.X.SX32 R57, R68, R0, 0x2, P6 ;  /* 0x0000000044397211 */ /* 0x000fe400030f16ff */
[C---:B-1----:R-:W-:Y:S02]  /*2fc40*/  LEA R54, P0, R67.reuse, R2, 0x2 ;  /* 0x0000000243367211 */ /* 0x042fe400078010ff */
[----:B------:R-:W-:Y:S01]  /*2fc50*/  MOV R52, R51 ;  /* 0x0000003300347202 */ /* 0x000fe20000000f00 */
[----:B------:R-:W-:Y:S01]  /*2fc60*/  IMAD.MOV.U32 R51, RZ, RZ, R50 ;  /* 0x000000ffff337224 */ /* 0x000fe200078e0032 */
[----:B------:R-:W-:Y:S01]  /*2fc70*/  LEA.HI.X.SX32 R55, R67, R0, 0x2, P0 ;  /* 0x0000000043377211 */ /* 0x000fe200000f16ff */
[----:B------:R-:W-:Y:S01]  /*2fc80*/  IMAD.MOV.U32 R50, RZ, RZ, R49 ;  /* 0x000000ffff327224 */ /* 0x000fe200078e0031 */
[----:B------:R-:W-:Y:S01]  /*2fc90*/  MOV R49, R48 ;  /* 0x0000003000317202 */ /* 0x000fe20000000f00 */
[----:B------:R-:W-:-:S02]  /*2fca0*/  IMAD.MOV.U32 R48, RZ, RZ, R40 ;  /* 0x000000ffff307224 */ /* 0x000fc400078e0028 */
[----:B------:R-:W2:Y:S04]  /*2fcb0*/  LDL.LU R40, [R1+0x280] ;  /* 0x0002800001287983 */ /* 0x000ea80000300800 */
[----:B------:R1:W-:Y:S04]  /*2fcc0*/  STL.64 [R1+0xa30], R54 ;  /* 0x000a303601007387 */ /* 0x0003e80000100a00 */
[----:B------:R1:W-:Y:S02]  /*2fcd0*/  STL.64 [R1+0xa28], R56 ;  /* 0x000a283801007387 */ /* 0x0003e40000100a00 */
[----:B-1----:R-:W-:-:S02]  /*2fce0*/  LEA R54, P0, R69, R2, 0x2 ;  /* 0x0000000245367211 */ /* 0x002fc400078010ff */
[C---:B------:R-:W-:Y:S02]  /*2fcf0*/  LEA R56, P6, R70.reuse, R2, 0x2 ;  /* 0x0000000246387211 */ /* 0x040fe400078c10ff */
[-C--:B------:R-:W-:Y:S02]  /*2fd00*/  LEA.HI.X.SX32 R55, R69, R0.reuse, 0x2, P0 ;  /* 0x0000000045377211 */ /* 0x080fe400000f16ff */
[----:B------:R-:W-:-:S03]  /*2fd10*/  LEA.HI.X.SX32 R57, R70, R0, 0x2, P6 ;  /* 0x0000000046397211 */ /* 0x000fc600030f16ff */
[----:B------:R1:W-:Y:S04]  /*2fd20*/  STL.64 [R1+0xa20], R54 ;  /* 0x000a203601007387 */ /* 0x0003e80000100a00 */
[----:B------:R1:W-:Y:S02]  /*2fd30*/  STL.64 [R1+0xa18], R56 ;  /* 0x000a183801007387 */ /* 0x0003e40000100a00 */
[CC--:B-1----:R-:W-:Y:S02]  /*2fd40*/  LEA R54, P0, R71.reuse, R2.reuse, 0x2 ;  /* 0x0000000247367211 */ /* 0x0c2fe400078010ff */
[----:B------:R-:W-:Y:S02]  /*2fd50*/  LEA R56, P6, R72, R2, 0x2 ;  /* 0x0000000248387211 */ /* 0x000fe400078c10ff */
[----:B------:R-:W-:-:S02]  /*2fd60*/  LEA.HI.X.SX32 R55, R71, R0, 0x2, P0 ;  /* 0x0000000047377211 */ /* 0x000fc400000f16ff */
        /* <DEDUP_REMOVED lines=38> */
[----:B------:R3:W-:Y:S01]  /*2ffd0*/  STL.64 [R1+0x9a8], R56 ;  /* 0x0009a83801007387 */ /* 0x0007e20000100a00 */
[CC--:B-1----:R-:W-:Y:S02]  /*2ffe0*/  LEA R54, P0, R85.reuse, R2.reuse, 0x2 ;  /* 0x0000000255367211 */ /* 0x0c2fe400078010ff */
[C---:B---3--:R-:W-:Y:S02]  /*2fff0*/  LEA R56, P6, R86.reuse, R2, 0x2 ;  /* 0x0000000256387211 */ /* 0x048fe400078c10ff */
[-C--:B------:R-:W-:Y:S02]  /*30000*/  LEA.HI.X.SX32 R55, R85, R0.reuse, 0x2, P0 ;  /* 0x0000000055377211 */ /* 0x080fe400000f16ff */
        /* <DEDUP_REMOVED lines=27> */
[----:B------:R-:W-:Y:S01]  /*301c0*/  IMAD.MOV.U32 R53, RZ, RZ, R52 ;  /* 0x000000ffff357224 */ /* 0x000fe200078e0034 */
[CC--:B-1----:R-:W-:Y:S02]  /*301d0*/  LEA R54, P0, R95.reuse, R2.reuse, 0x2 ;  /* 0x000000025f367211 */ /* 0x0c2fe400078010ff */
[----:B---3--:R-:W-:Y:S02]  /*301e0*/  LEA R56, P6, R96, R2, 0x2 ;  /* 0x0000000260387211 */ /* 0x008fe400078c10ff */
[----:B------:R-:W-:-:S02]  /*301f0*/  LEA.HI.X.SX32 R55, R95, R0, 0x2, P0 ;  /* 0x000000005f377211 */ /* 0x000fc400000f16ff */
[----:B------:R-:W-:Y:S02]  /*30200*/  LEA.HI.X.SX32 R57, R96, R0, 0x2, P6 ;  /* 0x0000000060397211 */ /* 0x000fe400030f16ff */
[----:B------:R-:W-:Y:S01]  /*30210*/  MOV R52, R51 ;  /* 0x0000003300347202 */ /* 0x000fe20000000f00 */
[----:B------:R1:W-:Y:S01]  /*30220*/  STL.64 [R1+0x950], R54 ;  /* 0x0009503601007387 */ /* 0x0003e20000100a00 */
[----:B------:R-:W-:Y:S02]  /*30230*/  IMAD.MOV.U32 R51, RZ, RZ, R50 ;  /* 0x000000ffff337224 */ /* 0x000fe400078e0032 */
[----:B------:R-:W-:Y:S01]  /*30240*/  IMAD.MOV.U32 R50, RZ, RZ, R49 ;  /* 0x000000ffff327224 */ /* 0x000fe200078e0031 */
[----:B------:R3:W-:Y:S01]  /*30250*/  STL.64 [R1+0x948], R56 ;  /* 0x0009483801007387 */ /* 0x0007e20000100a00 */
[----:B------:R-:W-:Y:S01]  /*30260*/  MOV R49, R48 ;  /* 0x0000003000317202 */ /* 0x000fe20000000f00 */
[----:B------:R-:W-:Y:S02]  /*30270*/  IMAD.MOV.U32 R48, RZ, RZ, R31 ;  /* 0x000000ffff307224 */ /* 0x000fe400078e001f */
[----:B------:R-:W-:Y:S01]  /*30280*/  IMAD.MOV.U32 R31, RZ, RZ, R30 ;  /* 0x000000ffff1f7224 */ /* 0x000fe200078e001e */
[----:B-1----:R-:W-:-:S02]  /*30290*/  LEA R54, P0, R97, R2, 0x2 ;  /* 0x0000000261367211 */ /* 0x002fc400078010ff */
[----:B------:R-:W-:Y:S02]  /*302a0*/  MOV R30, R29 ;  /* 0x0000001d001e7202 */ /* 0x000fe40000000f00 */
[C---:B---3--:R-:W-:Y:S01]  /*302b0*/  LEA R56, P6, R98.reuse, R2, 0x2 ;  /* 0x0000000262387211 */ /* 0x048fe200078c10ff */
[----:B------:R-:W-:Y:S01]  /*302c0*/  IMAD.MOV.U32 R29, RZ, RZ, R27 ;  /* 0x000000ffff1d7224 */ /* 0x000fe200078e001b */
[-C--:B------:R-:W-:Y:S01]  /*302d0*/  LEA.HI.X.SX32 R55, R97, R0.reuse, 0x2, P0 ;  /* 0x0000000061377211 */ /* 0x080fe200000f16ff */
[----:B------:R-:W-:Y:S01]  /*302e0*/  IMAD.MOV.U32 R27, RZ, RZ, R26 ;  /* 0x000000ffff1b7224 */ /* 0x000fe200078e001a */
[----:B------:R-:W-:Y:S02]  /*302f0*/  LEA.HI.X.SX32 R57, R98, R0, 0x2, P6 ;  /* 0x0000000062397211 */ /* 0x000fe400030f16ff */
[----:B------:R-:W-:Y:S01]  /*30300*/  MOV R26, R25 ;  /* 0x00000019001a7202 */ /* 0x000fe20000000f00 */
[----:B------:R-:W-:Y:S01]  /*30310*/  IMAD.MOV.U32 R25, RZ, RZ, R24 ;  /* 0x000000ffff197224 */ /* 0x000fe200078e0018 */
[----:B------:R1:W-:Y:S01]  /*30320*/  STL.64 [R1+0x940], R54 ;  /* 0x0009403601007387 */ /* 0x0003e20000100a00 */
[----:B------:R-:W-:-:S03]  /*30330*/  IMAD.MOV.U32 R24, RZ, RZ, R156 ;  /* 0x000000ffff187224 */ /* 0x000fc600078e009c */
[----:B------:R-:W3:Y:S04]  /*30340*/  LDL.LU R156, [R1+0x6274] ;  /* 0x00627400019c7983 */ /* 0x000ee80000300800 */
[----:B------:R2:W-:Y:S01]  /*30350*/  STL.64 [R1+0x938], R56 ;  /* 0x0009383801007387 */ /* 0x0005e20000100a00 */
[----:B-1----:R-:W-:Y:S02]  /*30360*/  LEA R54, P0, R99, R2, 0x2 ;  /* 0x0000000263367211 */ /* 0x002fe400078010ff */
[----:B--2---:R-:W-:Y:S01]  /*30370*/  MOV R57, R52 ;  /* 0x0000003400397202 */ /* 0x004fe20000000f00 */
[----:B------:R-:W-:Y:S02]  /*30380*/  IMAD.MOV.U32 R52, RZ, RZ, R51 ;  /* 0x000000ffff347224 */ /* 0x000fe400078e0033 */
[----:B------:R-:W-:Y:S01]  /*30390*/  IMAD.MOV.U32 R51, RZ, RZ, R50 ;  /* 0x000000ffff337224 */ /* 0x000fe200078e0032 */
[----:B------:R-:W-:Y:S01]  /*303a0*/  MOV R50, R49 ;  /* 0x0000003100327202 */ /* 0x000fe20000000f00 */
[----:B------:R-:W-:-:S02]  /*303b0*/  IMAD.MOV.U32 R49, RZ, RZ, R48 ;  /* 0x000000ffff317224 */ /* 0x000fc400078e0030 */
[----:B------:R-:W-:Y:S01]  /*303c0*/  IMAD.MOV.U32 R48, RZ, RZ, R31 ;  /* 0x000000ffff307224 */ /* 0x000fe200078e001f */
[----:B------:R-:W-:Y:S01]  /*303d0*/  MOV R31, R30 ;  /* 0x0000001e001f7202 */ /* 0x000fe20000000f00 */
[----:B------:R-:W-:Y:S01]  /*303e0*/  IMAD.MOV.U32 R30, RZ, RZ, R29 ;  /* 0x000000ffff1e7224 */ /* 0x000fe200078e001d */
[----:B------:R-:W-:Y:S01]  /*303f0*/  LEA.HI.X.SX32 R55, R99, R0, 0x2, P0 ;  /* 0x0000000063377211 */ /* 0x000fe200000f16ff */
[----:B------:R-:W-:Y:S01]  /*30400*/  IMAD.MOV.U32 R29, RZ, RZ, R27 ;  /* 0x000000ffff1d7224 */ /* 0x000fe200078e001b */
[----:B------:R-:W-:Y:S01]  /*30410*/  MOV R27, R26 ;  /* 0x0000001a001b7202 */ /* 0x000fe20000000f00 */
[----:B------:R-:W-:Y:S02]  /*30420*/  IMAD.MOV.U32 R26, RZ, RZ, R25 ;  /* 0x000000ffff1a7224 */ /* 0x000fe400078e0019 */
[----:B------:R-:W-:Y:S01]  /*30430*/  IMAD.MOV.U32 R25, RZ, RZ, R24 ;  /* 0x000000ffff197224 */ /* 0x000fe200078e0018 */
[----:B------:R-:W-:Y:S02]  /*30440*/  MOV R24, R184 ;  /* 0x000000b800187202 */ /* 0x000fe40000000f00 */
[----:B------:R-:W2:Y:S04]  /*30450*/  LDL.LU R184, [R1+0x6270] ;  /* 0x0062700001b87983 */ /* 0x000ea80000300800 */
[----:B------:R1:W-:Y:S01]  /*30460*/  STL.64 [R1+0x930], R54 ;  /* 0x0009303601007387 */ /* 0x0003e20000100a00 */
[----:B------:R-:W-:Y:S01]  /*30470*/  LEA R58, P6, R100, R2, 0x2 ;  /* 0x00000002643a7211 */ /* 0x000fe200078c10ff */
[----:B------:R-:W-:-:S02]  /*30480*/  IMAD R155, R155, c[0x0][0x190], RZ ;  /* 0x000064009b9b7a24 */ /* 0x000fc400078e02ff */
[----:B-1----:R-:W-:Y:S02]  /*30490*/  IMAD.MOV.U32 R54, RZ, RZ, R52 ;  /* 0x000000ffff367224 */ /* 0x002fe400078e0034 */
[----:B------:R-:W-:Y:S01]  /*304a0*/  IMAD.MOV.U32 R52, RZ, RZ, R51 ;  /* 0x000000ffff347224 */ /* 0x000fe200078e0033 */
[----:B------:R-:W-:Y:S01]  /*304b0*/  MOV R51, R50 ;  /* 0x0000003200337202 */ /* 0x000fe20000000f00 */
[----:B------:R-:W-:Y:S02]  /*304c0*/  IMAD.MOV.U32 R50, RZ, RZ, R49 ;  /* 0x000000ffff327224 */ /* 0x000fe400078e0031 */
[----:B------:R-:W-:Y:S01]  /*304d0*/  IMAD.MOV.U32 R49, RZ, RZ, R48 ;  /* 0x000000ffff317224 */ /* 0x000fe200078e0030 */
[----:B------:R-:W-:Y:S01]  /*304e0*/  MOV R48, R31 ;  /* 0x0000001f00307202 */ /* 0x000fe20000000f00 */
[----:B------:R-:W-:Y:S02]  /*304f0*/  IMAD.MOV.U32 R31, RZ, RZ, R30 ;  /* 0x000000ffff1f7224 */ /* 0x000fe400078e001e */
[----:B------:R-:W-:Y:S01]  /*30500*/  IMAD.MOV.U32 R30, RZ, RZ, R29 ;  /* 0x000000ffff1e7224 */ /* 0x000fe200078e001d */
[----:B------:R-:W-:Y:S01]  /*30510*/  MOV R29, R27 ;  /* 0x0000001b001d7202 */ /* 0x000fe20000000f00 */
[----:B------:R-:W-:Y:S01]  /*30520*/  IMAD.MOV.U32 R27, RZ, RZ, R26 ;  /* 0x000000ffff1b7224 */ /* 0x000fe200078e001a */
[----:B------:R-:W-:Y:S01]  /*30530*/  LEA.HI.X.SX32 R59, R100, R0, 0x2, P6 ;  /* 0x00000000643b7211 */ /* 0x000fe200030f16ff */
[----:B------:R-:W-:Y:S01]  /*30540*/  IMAD.MOV.U32 R26, RZ, RZ, R25 ;  /* 0x000000ffff1a7224 */ /* 0x000fe200078e0019 */
[----:B------:R-:W-:Y:S01]  /*30550*/  MOV R25, R24 ;  /* 0x0000001800197202 */ /* 0x000fe20000000f00 */
[----:B------:R-:W-:-:S02]  /*30560*/  IMAD.MOV.U32 R24, RZ, RZ, R155 ;  /* 0x000000ffff187224 */ /* 0x000fc400078e009b */
[----:B------:R-:W2:Y:S04]  /*30570*/  LDL.LU R155, [R1+0x626c] ;  /* 0x00626c00019b7983 */ /* 0x000ea80000300800 */
[----:B------:R1:W-:Y:S01]  /*30580*/  STL.64 [R1+0x928], R58 ;  /* 0x0009283a01007387 */ /* 0x0003e20000100a00 */
[----:B------:R-:W-:Y:S01]  /*30590*/  LEA R62, P0, R101, R2, 0x2 ;  /* 0x00000002653e7211 */ /* 0x000fe200078010ff */
[----:B-1----:R-:W-:Y:S01]  /*305a0*/  IMAD.MOV.U32 R58, RZ, RZ, R52 ;  /* 0x000000ffff3a7224 */ /* 0x002fe200078e0034 */
[----:B------:R-:W-:Y:S01]  /*305b0*/  MOV R52, R51 ;  /* 0x0000003300347202 */ /* 0x000fe20000000f00 */
[----:B------:R-:W-:Y:S02]  /*305c0*/  IMAD.MOV.U32 R51, RZ, RZ, R50 ;  /* 0x000000ffff337224 */ /* 0x000fe400078e0032 */
[----:B------:R-:W-:Y:S01]  /*305d0*/  IMAD.MOV.U32 R50, RZ, RZ, R49 ;  /* 0x000000ffff327224 */ /* 0x000fe200078e0031 */
[----:B------:R-:W-:Y:S01]  /*305e0*/  MOV R49, R48 ;  /* 0x0000003000317202 */ /* 0x000fe20000000f00 */
[----:B------:R-:W-:Y:S01]  /*305f0*/  IMAD.MOV.U32 R48, RZ, RZ, R31 ;  /* 0x000000ffff307224 */ /* 0x000fe200078e001f */
[----:B------:R-:W-:Y:S01]  /*30600*/  MOV R55, R52 ;  /* 0x0000003400377202 */ /* 0x000fe20000000f00 */
[----:B------:R-:W-:Y:S01]  /*30610*/  IMAD.MOV.U32 R31, RZ, RZ, R30 ;  /* 0x000000ffff1f7224 */ /* 0x000fe200078e001e */
[----:B------:R-:W-:Y:S01]  /*30620*/  MOV R30, R29 ;  /* 0x0000001d001e7202 */ /* 0x000fe20000000f00 */
[----:B------:R-:W-:-:S02]  /*30630*/  IMAD.MOV.U32 R52, RZ, RZ, R51 ;  /* 0x000000ffff347224 */ /* 0x000fc400078e0033 */
[----:B------:R-:W-:Y:S01]  /*30640*/  IMAD.MOV.U32 R51, RZ, RZ, R50 ;  /* 0x000000ffff337224 */ /* 0x000fe200078e0032 */
[----:B------:R-:W-:Y:S01]  /*30650*/  MOV R50, R49 ;  /* 0x0000003100327202 */ /* 0x000fe20000000f00 */
[----:B------:R-:W-:Y:S01]  /*30660*/  IMAD.MOV.U32 R29, RZ, RZ, R27 ;  /* 0x000000ffff1d7224 */ /* 0x000fe200078e001b */
[----:B------:R-:W-:Y:S01]  /*30670*/  LEA R60, P6, R102, R2, 0x2 ;  /* 0x00000002663c7211 */ /* 0x000fe200078c10ff */
[----:B------:R-:W-:Y:S01]  /*30680*/  IMAD.MOV.U32 R27, RZ, RZ, R26 ;  /* 0x000000ffff1b7224 */ /* 0x000fe200078e001a */
[----:B------:R-:W-:Y:S01]  /*30690*/  MOV R26, R25 ;  /* 0x00000019001a7202 */ /* 0x000fe20000000f00 */
[----:B------:R-:W-:Y:S02]  /*306a0*/  IMAD.MOV.U32 R49, RZ, RZ, R48 ;  /* 0x000000ffff317224 */ /* 0x000fe400078e0030 */
[----:B------:R-:W-:Y:S01]  /*306b0*/  IMAD.MOV.U32 R48, RZ, RZ, R31 ;  /* 0x000000ffff307224 */ /* 0x000fe200078e001f */
[----:B------:R-:W-:Y:S01]  /*306c0*/  MOV R31, R30 ;  /* 0x0000001e001f7202 */ /* 0x000fe20000000f00 */
[----:B------:R-:W-:Y:S01]  /*306d0*/  IMAD.MOV.U32 R59, RZ, RZ, R52 ;  /* 0x000000ffff3b7224 */ /* 0x000fe200078e0034 */
[----:B------:R-:W-:Y:S01]  /*306e0*/  LEA.HI.X.SX32 R63, R101, R0, 0x2, P0 ;  /* 0x00000000653f7211 */ /* 0x000fe200000f16ff */
[----:B------:R-:W-:-:S02]  /*306f0*/  IMAD.MOV.U32 R25, RZ, RZ, R24 ;  /* 0x000000ffff197224 */ /* 0x000fc400078e0018 */
[----:B------:R-:W-:Y:S01]  /*30700*/  IMAD.MOV.U32 R52, RZ, RZ, R51 ;  /* 0x000000ffff347224 */ /* 0x000fe200078e0033 */
[----:B------:R-:W-:Y:S01]  /*30710*/  MOV R51, R50 ;  /* 0x0000003200337202 */ /* 0x000fe20000000f00 */
[----:B------:R-:W-:Y:S02]  /*30720*/  IMAD R154, R154, c[0x0][0x190], RZ ;  /* 0x000064009a9a7a24 */ /* 0x000fe400078e02ff */
[----:B------:R-:W-:Y:S02]  /*30730*/  IMAD.MOV.U32 R24, RZ, RZ, R185 ;  /* 0x000000ffff187224 */ /* 0x000fe400078e00b9 */
[----:B------:R-:W-:Y:S01]  /*30740*/  IMAD.MOV.U32 R30, RZ, RZ, R29 ;  /* 0x000000ffff1e7224 */ /* 0x000fe200078e001d */
[----:B------:R-:W-:Y:S01]  /*30750*/  LEA.HI.X.SX32 R61, R102, R0, 0x2, P6 ;  /* 0x00000000663d7211 */ /* 0x000fe200030f16ff */
[----:B------:R-:W-:Y:S01]  /*30760*/  IMAD.MOV.U32 R29, RZ, RZ, R27 ;  /* 0x000000ffff1d7224 */ /* 0x000fe200078e001b */
[----:B------:R-:W-:Y:S01]  /*30770*/  MOV R27, R26 ;  /* 0x0000001a001b7202 */ /* 0x000fe20000000f00 */
[----:B------:R-:W-:Y:S01]  /*30780*/  IMAD.MOV.U32 R50, RZ, RZ, R49 ;  /* 0x000000ffff327224 */ /* 0x000fe200078e0031 */
[----:B------:R-:W2:Y:S01]  /*30790*/  LDL.LU R185, [R1+0x6268] ;  /* 0x0062680001b97983 */ /* 0x000ea20000300800 */
[----:B------:R-:W-:Y:S01]  /*307a0*/  IMAD.MOV.U32 R49, RZ, RZ, R48 ;  /* 0x000000ffff317224 */ /* 0x000fe200078e0030 */
[----:B------:R-:W-:Y:S01]  /*307b0*/  MOV R48, R31 ;  /* 0x0000001f00307202 */ /* 0x000fe20000000f00 */
[----:B------:R-:W-:-:S02]  /*307c0*/  IMAD.MOV.U32 R26, RZ, RZ, R25 ;  /* 0x000000ffff1a7224 */ /* 0x000fc400078e0019 */
[----:B------:R-:W-:Y:S01]  /*307d0*/  IMAD.MOV.U32 R66, RZ, RZ, R52 ;  /* 0x000000ffff427224 */ /* 0x000fe200078e0034 */
[----:B------:R-:W-:Y:S01]  /*307e0*/  MOV R52, R51 ;  /* 0x0000003300347202 */ /* 0x000fe20000000f00 */
[----:B------:R-:W-:Y:S01]  /*307f0*/  IMAD.MOV.U32 R25, RZ, RZ, R24 ;  /* 0x000000ffff197224 */ /* 0x000fe200078e0018 */
[----:B------:R1:W-:Y:S01]  /*30800*/  STL.64 [R1+0x920], R62 ;  /* 0x0009203e01007387 */ /* 0x0003e20000100a00 */
[----:B------:R-:W-:Y:S01]  /*30810*/  IMAD.MOV.U32 R31, RZ, RZ, R30 ;  /* 0x000000ffff1f7224 */ /* 0x000fe200078e001e */
[----:B------:R-:W-:Y:S01]  /*30820*/  MOV R24, R154 ;  /* 0x0000009a00187202 */ /* 0x000fe20000000f00 */
[----:B------:R-:W-:Y:S01]  /*30830*/  IMAD.MOV.U32 R30, RZ, RZ, R29 ;  /* 0x000000ffff1e7224 */ /* 0x000fe200078e001d */
[----:B------:R-:W2:Y:S01]  /*30840*/  LDL.LU R154, [R1+0x6264] ;  /* 0x00626400019a7983 */ /* 0x000ea20000300800 */
[----:B------:R-:W-:Y:S01]  /*30850*/  IMAD.MOV.U32 R51, RZ, RZ, R50 ;  /* 0x000000ffff337224 */ /* 0x000fe200078e0032 */
[----:B------:R-:W-:Y:S01]  /*30860*/  MOV R29, R27 ;  /* 0x0000001b001d7202 */ /* 0x000fe20000000f00 */
[----:B------:R-:W-:Y:S01]  /*30870*/  IMAD.MOV.U32 R50, RZ, RZ, R49 ;  /* 0x000000ffff327224 */ /* 0x000fe200078e0031 */
[----:B------:R4:W-:Y:S01]  /*30880*/  STL.64 [R1+0x918], R60 ;  /* 0x0009183c01007387 */ /* 0x0009e20000100a00 */
[----:B------:R-:W-:Y:S01]  /*30890*/  IMAD.MOV.U32 R27, RZ, RZ, R26 ;  /* 0x000000ffff1b7224 */ /* 0x000fe200078e001a */
[----:B------:R-:W-:-:S02]  /*308a0*/  MOV R49, R48 ;  /* 0x0000003000317202 */ /* 0x000fc40000000f00 */
[C---:B-1----:R-:W-:Y:S01]  /*308b0*/  LEA R62, P0, R103.reuse, R2, 0x2 ;  /* 0x00000002673e7211 */ /* 0x042fe200078010ff */
[----:B------:R-:W-:Y:S01]  /*308c0*/  IMAD.MOV.U32 R26, RZ, RZ, R25 ;  /* 0x000000ffff1a7224 */ /* 0x000fe200078e0019 */
[----:B------:R-:W-:Y:S01]  /*308d0*/  MOV R25, R24 ;  /* 0x0000001800197202 */ /* 0x000fe20000000f00 */
[----:B------:R-:W-:Y:S01]  /*308e0*/  IMAD.MOV.U32 R48, RZ, RZ, R31 ;  /* 0x000000ffff307224 */ /* 0x000fe200078e001f */
[----:B------:R-:W-:Y:S01]  /*308f0*/  LEA.HI.X.SX32 R63, R103, R0, 0x2, P0 ;  /* 0x00000000673f7211 */ /* 0x000fe200000f16ff */
[----:B------:R-:W-:Y:S01]  /*30900*/  IMAD.MOV.U32 R31, RZ, RZ, R30 ;  /* 0x000000ffff1f7224 */ /* 0x000fe200078e001e */
[----:B------:R-:W-:Y:S02]  /*30910*/  MOV R30, R29 ;  /* 0x0000001d001e7202 */ /* 0x000fe40000000f00 */
[C---:B----4-:R-:W-:Y:S01]  /*30920*/  LEA R60, P6, R104.reuse, R2, 0x2 ;  /* 0x00000002683c7211 */ /* 0x050fe200078c10ff */
[----:B------:R-:W-:Y:S02]  /*30930*/  IMAD R153, R153, c[0x0][0x190], RZ ;  /* 0x0000640099997a24 */ /* 0x000fe400078e02ff */
[----:B------:R-:W-:Y:S01]  /*30940*/  IMAD.MOV.U32 R24, RZ, RZ, R186 ;  /* 0x000000ffff187224 */ /* 0x000fe200078e00ba */
[----:B------:R-:W-:Y:S01]  /*30950*/  LEA.HI.X.SX32 R61, R104, R0, 0x2, P6 ;  /* 0x00000000683d7211 */ /* 0x000fe200030f16ff */
[----:B------:R-:W-:Y:S01]  /*30960*/  IMAD.MOV.U32 R29, RZ, RZ, R27 ;  /* 0x000000ffff1d7224 */ /* 0x000fe200078e001b */
[----:B------:R-:W4:Y:S01]  /*30970*/  LDL.LU R186, [R1+0x6260] ;  /* 0x0062600001ba7983 */ /* 0x000f220000300800 */
[----:B------:R-:W-:Y:S01]  /*30980*/  IMAD.MOV.U32 R27, RZ, RZ, R26 ;  /* 0x000000ffff1b7224 */ /* 0x000fe200078e001a */
[----:B------:R-:W-:Y:S01]  /*30990*/  MOV R26, R25 ;  /* 0x00000019001a7202 */ /* 0x000fe20000000f00 */
[----:B------:R-:W-:Y:S01]  /*309a0*/  IMAD.MOV.U32 R25, RZ, RZ, R24 ;  /* 0x000000ffff197224 */ /* 0x000fe200078e0018 */
[----:B------:R-:W-:Y:S01]  /*309b0*/  STL.64 [R1+0x910], R62 ;  /* 0x0009103e01007387 */ /* 0x000fe20000100a00 */
[----:B------:R-:W-:-:S03]  /*309c0*/  IMAD.MOV.U32 R24, RZ, RZ, R153 ;  /* 0x000000ffff187224 */ /* 0x000fc600078e0099 */
[----:B------:R-:W2:Y:S04]  /*309d0*/  LDL.LU R153, [R1+0x625c] ;  /* 0x00625c0001997983 */ /* 0x000ea80000300800 */
[----:B------:R1:W-:Y:S01]  /*309e0*/  STL.64 [R1+0x908], R60 ;  /* 0x0009083c01007387 */ /* 0x0003e20000100a00 */
[----:B------:R-:W-:Y:S02]  /*309f0*/  LEA R64, P0, R105, R2, 0x2 ;  /* 0x0000000269407211 */ /* 0x000fe400078010ff */
[----:B-1----:R-:W-:Y:S01]  /*30a00*/  MOV R60, R52 ;  /* 0x00000034003c7202 */ /* 0x002fe20000000f00 */
[----:B------:R-:W-:Y:S02]  /*30a10*/  IMAD.MOV.U32 R52, RZ, RZ, R51 ;  /* 0x000000ffff347224 */ /* 0x000fe400078e0033 */
[----:B------:R-:W-:Y:S01]  /*30a20*/  IMAD.MOV.U32 R51, RZ, RZ, R50 ;  /* 0x000000ffff337224 */ /* 0x000fe200078e0032 */
[----:B------:R-:W-:Y:S01]  /*30a30*/  MOV R50, R49 ;  /* 0x0000003100327202 */ /* 0x000fe20000000f00 */
[----:B------:R-:W-:-:S02]  /*30a40*/  IMAD.MOV.U32 R49, RZ, RZ, R48 ;  /* 0x000000ffff317224 */ /* 0x000fc400078e0030 */
        /* <DEDUP_REMOVED lines=9> */
[----:B------:R-:W-:Y:S01]  /*30ae0*/  LEA R62, P6, R106, R2, 0x2 ;  /* 0x000000026a3e7211 */ /* 0x000fe200078c10ff */
[----:B------:R-:W-:Y:S01]  /*30af0*/  IMAD.MOV.U32 R49, RZ, RZ, R48 ;  /* 0x000000ffff317224 */ /* 0x000fe200078e0030 */
[----:B------:R-:W-:Y:S01]  /*30b00*/  MOV R48, R31 ;  /* 0x0000001f00307202 */ /* 0x000fe20000000f00 */
[----:B------:R-:W-:Y:S01]  /*30b10*/  IMAD.MOV.U32 R26, RZ, RZ, R25 ;  /* 0x000000ffff1a7224 */ /* 0x000fe200078e0019 */
[----:B------:R-:W-:Y:S01]  /*30b20*/  LEA.HI.X.SX32 R65, R105, R0, 0x2, P0 ;  /* 0x0000000069417211 */ /* 0x000fe200000f16ff */
[----:B------:R-:W-:Y:S01]  /*30b30*/  IMAD.MOV.U32 R25, RZ, RZ, R24 ;  /* 0x000000ffff197224 */ /* 0x000fe200078e0018 */
[----:B------:R-:W-:Y:S01]  /*30b40*/  MOV R24, R187 ;  /* 0x000000bb00187202 */ /* 0x000fe20000000f00 */
[----:B------:R-:W-:-:S02]  /*30b50*/  IMAD.MOV.U32 R31, RZ, RZ, R30 ;  /* 0x000000ffff1f7224 */ /* 0x000fc400078e001e */
[----:B------:R-:W-:Y:S01]  /*30b60*/  IMAD R152, R152, c[0x0][0x190], RZ ;  /* 0x0000640098987a24 */ /* 0x000fe200078e02ff */
[----:B------:R-:W-:Y:S01]  /*30b70*/  LEA.HI.X.SX32 R63, R106, R0, 0x2, P6 ;  /* 0x000000006a3f7211 */ /* 0x000fe200030f16ff */
[----:B------:R-:W-:Y:S01]  /*30b80*/  IMAD.MOV.U32 R30, RZ, RZ, R29 ;  /* 0x000000ffff1e7224 */ /* 0x000fe200078e001d */
[----:B------:R-:W-:Y:S01]  /*30b90*/  MOV R29, R27 ;  /* 0x0000001b001d7202 */ /* 0x000fe20000000f00 */
[----:B------:R-:W-:Y:S01]  /*30ba0*/  IMAD.MOV.U32 R27, RZ, RZ, R26 ;  /* 0x000000ffff1b7224 */ /* 0x000fe200078e001a */
[----:B------:R-:W4:Y:S01]  /*30bb0*/  LDL.LU R187, [R1+0x6258] ;  /* 0x0062580001bb7983 */ /* 0x000f220000300800 */
[----:B------:R-:W-:Y:S01]  /*30bc0*/  IMAD.MOV.U32 R61, RZ, RZ, R52 ;  /* 0x000000ffff3d7224 */ /* 0x000fe200078e0034 */
[----:B------:R-:W-:Y:S01]  /*30bd0*/  MOV R52, R51 ;  /* 0x0000003300347202 */ /* 0x000fe20000000f00 */
[----:B------:R-:W-:Y:S01]  /*30be0*/  IMAD.MOV.U32 R26, RZ, RZ, R25 ;  /* 0x000000ffff1a7224 */ /* 0x000fe200078e0019 */
[----:B------:R-:W-:Y:S01]  /*30bf0*/  MOV R25, R24 ;  /* 0x0000001800197202 */ /* 0x000fe20000000f00 */
[----:B------:R-:W-:Y:S01]  /*30c00*/  IMAD.MOV.U32 R51, RZ, RZ, R50 ;  /* 0x000000ffff337224 */ /* 0x000fe200078e0032 */
[----:B------:R1:W-:Y:S01]  /*30c10*/  STL.64 [R1+0x900], R64 ;  /* 0x0009004001007387 */ /* 0x0003e20000100a00 */
[----:B------:R-:W-:-:S02]  /*30c20*/  IMAD.MOV.U32 R24, RZ, RZ, R152 ;  /* 0x000000ffff187224 */ /* 0x000fc400078e0098 */
[----:B------:R-:W-:Y:S01]  /*30c30*/  IMAD.MOV.U32 R50, RZ, RZ, R49 ;  /* 0x000000ffff327224 */ /* 0x000fe200078e0031 */
[----:B------:R-:W2:Y:S01]  /*30c40*/  LDL.LU R152, [R1+0x6254] ;  /* 0x0062540001987983 */ /* 0x000ea20000300800 */
[----:B------:R-:W-:Y:S01]  /*30c50*/  MOV R49, R48 ;  /* 0x0000003000317202 */ /* 0x000fe20000000f00 */
[----:B------:R-:W-:Y:S01]  /*30c60*/  IMAD.MOV.U32 R48, RZ, RZ, R31 ;  /* 0x000000ffff307224 */ /* 0x000fe200078e001f */
[----:B------:R-:W-:Y:S01]  /*30c70*/  MOV R56, R52 ;  /* 0x0000003400387202 */ /* 0x000fe20000000f00 */
[----:B------:R5:W-:Y:S01]  /*30c80*/  STL.64 [R1+0x8f8], R62 ;  /* 0x0008f83e01007387 */ /* 0x000be20000100a00 */
[----:B------:R-:W-:Y:S01]  /*30c90*/  IMAD.MOV.U32 R31, RZ, RZ, R30 ;  /* 0x000000ffff1f7224 */ /* 0x000fe200078e001e */
[----:B------:R-:W-:Y:S02]  /*30ca0*/  MOV R30, R29 ;  /* 0x0000001d001e7202 */ /* 0x000fe40000000f00 */
[----:B-1----:R-:W-:Y:S01]  /*30cb0*/  LEA R64, P0, R107, R2, 0x2 ;  /* 0x000000026b407211 */ /* 0x002fe200078010ff */
[----:B------:R-:W-:-:S02]  /*30cc0*/  IMAD.MOV.U32 R52, RZ, RZ, R51 ;  /* 0x000000ffff347224 */ /* 0x000fc400078e0033 */
[----:B------:R-:W-:Y:S01]  /*30cd0*/  IMAD.MOV.U32 R29, RZ, RZ, R27 ;  /* 0x000000ffff1d7224 */ /* 0x000fe200078e001b */
[----:B------:R-:W-:Y:S01]  /*30ce0*/  LEA.HI.X.SX32 R65, R107, R0, 0x2, P0 ;  /* 0x000000006b417211 */ /* 0x000fe200000f16ff */
[----:B------:R-:W-:Y:S01]  /*30cf0*/  IMAD.MOV.U32 R51, RZ, RZ, R50 ;  /* 0x000000ffff337224 */ /* 0x000fe200078e0032 */
[C---:B-----5:R-:W-:Y:S01]  /*30d00*/  LEA R62, P6, R53.reuse, R2, 0x2 ;  /* 0x00000002353e7211 */ /* 0x060fe200078c10ff */
[----:B------:R-:W-:Y:S01]  /*30d10*/  IMAD.MOV.U32 R27, RZ, RZ, R26 ;  /* 0x000000ffff1b7224 */ /* 0x000fe200078e001a */
[----:B------:R-:W-:Y:S01]  /*30d20*/  MOV R50, R49 ;  /* 0x0000003100327202 */ /* 0x000fe20000000f00 */
[----:B------:R-:W-:Y:S01]  /*30d30*/  IMAD.MOV.U32 R49, RZ, RZ, R48 ;  /* 0x000000ffff317224 */ /* 0x000fe200078e0030 */
[----:B------:R-:W-:Y:S01]  /*30d40*/  MOV R26, R25 ;  /* 0x00000019001a7202 */ /* 0x000fe20000000f00 */
[----:B------:R-:W-:Y:S01]  /*30d50*/  IMAD.MOV.U32 R25, RZ, RZ, R24 ;  /* 0x000000ffff197224 */ /* 0x000fe200078e0018 */
[----:B------:R-:W-:Y:S01]  /*30d60*/  LEA.HI.X.SX32 R63, R53, R0, 0x2, P6 ;  /* 0x00000000353f7211 */ /* 0x000fe200030f16ff */
[----:B------:R-:W-:Y:S01]  /*30d70*/  IMAD.MOV.U32 R48, RZ, RZ, R31 ;  /* 0x000000ffff307224 */ /* 0x000fe200078e001f */
[----:B------:R-:W-:Y:S01]  /*30d80*/  MOV R31, R30 ;  /* 0x0000001e001f7202 */ /* 0x000fe20000000f00 */
[----:B------:R-:W-:-:S02]  /*30d90*/  IMAD.MOV.U32 R53, RZ, RZ, R52 ;  /* 0x000000ffff357224 */ /* 0x000fc400078e0034 */
[----:B------:R-:W-:Y:S02]  /*30da0*/  IMAD.MOV.U32 R24, RZ, RZ, R188 ;  /* 0x000000ffff187224 */ /* 0x000fe400078e00bc */
[----:B------:R-:W-:Y:S01]  /*30db0*/  IMAD.MOV.U32 R52, RZ, RZ, R51 ;  /* 0x000000ffff347224 */ /* 0x000fe200078e0033 */
[----:B------:R-:W5:Y:S01]  /*30dc0*/  LDL.LU R188, [R1+0x6250] ;  /* 0x0062500001bc7983 */ /* 0x000f620000300800 */
[----:B------:R-:W-:Y:S01]  /*30dd0*/  IMAD R151, R151, c[0x0][0x190], RZ ;  /* 0x0000640097977a24 */ /* 0x000fe200078e02ff */
[----:B------:R-:W-:Y:S01]  /*30de0*/  MOV R51, R50 ;  /* 0x0000003200337202 */ /* 0x000fe20000000f00 */
[----:B------:R-:W-:Y:S01]  /*30df0*/  IMAD.MOV.U32 R30, RZ, RZ, R29 ;  /* 0x000000ffff1e7224 */ /* 0x000fe200078e001d */
[----:B------:R1:W-:Y:S01]  /*30e00*/  STL.64 [R1+0x8f0], R64 ;  /* 0x0008f04001007387 */ /* 0x0003e20000100a00 */
[----:B------:R-:W-:Y:S01]  /*30e10*/  IMAD.MOV.U32 R29, RZ, RZ, R27 ;  /* 0x000000ffff1d7224 */ /* 0x000fe200078e001b */
[----:B------:R-:W-:Y:S01]  /*30e20*/  MOV R27, R26 ;  /* 0x0000001a001b7202 */ /* 0x000fe20000000f00 */
[----:B------:R-:W-:-:S02]  /*30e30*/  IMAD.MOV.U32 R50, RZ, RZ, R49 ;  /* 0x000000ffff327224 */ /* 0x000fc400078e0031 */
[----:B------:R-:W-:Y:S01]  /*30e40*/  IMAD.MOV.U32 R49, RZ, RZ, R48 ;  /* 0x000000ffff317224 */ /* 0x000fe200078e0030 */
[----:B------:R-:W-:Y:S01]  /*30e50*/  MOV R48, R31 ;  /* 0x0000001f00307202 */ /* 0x000fe20000000f00 */
[----:B------:R-:W-:Y:S02]  /*30e60*/  IMAD.MOV.U32 R26, RZ, RZ, R25 ;  /* 0x000000ffff1a7224 */ /* 0x000fe400078e0019 */
[----:B------:R-:W-:Y:S01]  /*30e70*/  IMAD.MOV.U32 R25, RZ, RZ, R24 ;  /* 0x000000ffff197224 */ /* 0x000fe200078e0018 */
[C---:B-1----:R-:W-:Y:S01]  /*30e80*/  LEA R64, P0, R57.reuse, R2, 0x2 ;  /* 0x0000000239407211 */ /* 0x042fe200078010ff */
[----:B------:R-:W-:Y:S01]  /*30e90*/  IMAD.MOV.U32 R31, RZ, RZ, R30 ;  /* 0x000000ffff1f7224 */ /* 0x000fe200078e001e */
[----:B------:R-:W-:Y:S01]  /*30ea0*/  MOV R24, R151 ;  /* 0x0000009700187202 */ /* 0x000fe20000000f00 */
[----:B------:R-:W-:Y:S01]  /*30eb0*/  IMAD.MOV.U32 R30, RZ, RZ, R29 ;  /* 0x000000ffff1e7224 */ /* 0x000fe200078e001d */
[----:B------:R-:W2:Y:S01]  /*30ec0*/  LDL.LU R151, [R1+0x624c] ;  /* 0x00624c0001977983 */ /* 0x000ea20000300800 */
[----:B------:R-:W-:Y:S01]  /*30ed0*/  MOV R29, R27 ;  /* 0x0000001b001d7202 */ /* 0x000fe20000000f00 */
[----:B------:R-:W-:Y:S01]  /*30ee0*/  IMAD.MOV.U32 R27, RZ, RZ, R26 ;  /* 0x000000ffff1b7224 */ /* 0x000fe200078e001a */
[----:B------:R-:W-:Y:S01]  /*30ef0*/  LEA.HI.X.SX32 R65, R57, R0, 0x2, P0 ;  /* 0x0000000039417211 */ /* 0x000fe200000f16ff */
[----:B------:R1:W-:Y:S01]  /*30f00*/  STL.64 [R1+0x8e8], R62 ;  /* 0x0008e83e01007387 */ /* 0x0003e20000100a00 */
[----:B------:R-:W-:Y:S01]  /*30f10*/  IMAD.MOV.U32 R57, RZ, RZ, R52 ;  /* 0x000000ffff397224 */ /* 0x000fe200078e0034 */
[----:B------:R-:W-:Y:S01]  /*30f20*/  MOV R52, R51 ;  /* 0x0000003300347202 */ /* 0x000fe20000000f00 */
[----:B------:R-:W-:Y:S01]  /*30f30*/  IMAD.MOV.U32 R26, RZ, RZ, R25 ;  /* 0x000000ffff1a7224 */ /* 0x000fe200078e0019 */
[----:B------:R-:W-:Y:S01]  /*30f40*/  MOV R25, R24 ;  /* 0x0000001800197202 */ /* 0x000fe20000000f00 */
[----:B------:R-:W-:-:S02]  /*30f50*/  IMAD.MOV.U32 R51, RZ, RZ, R50 ;  /* 0x000000ffff337224 */ /* 0x000fc400078e0032 */
[----:B------:R-:W-:Y:S02]  /*30f60*/  IMAD.MOV.U32 R24, RZ, RZ, R189 ;  /* 0x000000ffff187224 */ /* 0x000fe400078e00bd */
[----:B------:R-:W-:Y:S01]  /*30f70*/  IMAD.MOV.U32 R50, RZ, RZ, R49 ;  /* 0x000000ffff327224 */ /* 0x000fe200078e0031 */
[----:B------:R-:W5:Y:S01]  /*30f80*/  LDL.LU R189, [R1+0x6248] ;  /* 0x0062480001bd7983 */ /* 0x000f620000300800 */
[C---:B-1----:R-:W-:Y:S02]  /*30f90*/  LEA R62, P6, R54.reuse, R2, 0x2 ;  /* 0x00000002363e7211 */ /* 0x042fe400078c10ff */
[----:B------:R-:W-:Y:S01]  /*30fa0*/  MOV R49, R48 ;  /* 0x0000003000317202 */ /* 0x000fe20000000f00 */
[----:B------:R1:W-:Y:S01]  /*30fb0*/  STL.64 [R1+0x8e0], R64 ;  /* 0x0008e04001007387 */ /* 0x0003e20000100a00 */
[----:B------:R-:W-:Y:S01]  /*30fc0*/  IMAD.MOV.U32 R48, RZ, RZ, R31 ;  /* 0x000000ffff307224 */ /* 0x000fe200078e001f */
[----:B------:R-:W-:Y:S01]  /*30fd0*/  LEA.HI.X.SX32 R63, R54, R0, 0x2, P6 ;  /* 0x00000000363f7211 */ /* 0x000fe200030f16ff */
[----:B------:R-:W-:Y:S01]  /*30fe0*/  IMAD.MOV.U32 R31, RZ, RZ, R30 ;  /* 0x000000ffff1f7224 */ /* 0x000fe200078e001e */
[----:B------:R-:W-:Y:S01]  /*30ff0*/  MOV R54, R52 ;  /* 0x0000003400367202 */ /* 0x000fe20000000f00 */
[----:B------:R-:W-:Y:S01]  /*31000*/  IMAD R150, R150, c[0x0][0x190], RZ ;  /* 0x0000640096967a24 */ /* 0x000fe200078e02ff */
[----:B------:R-:W-:Y:S01]  /*31010*/  MOV R30, R29 ;  /* 0x0000001d001e7202 */ /* 0x000fe20000000f00 */
[----:B------:R-:W-:-:S02]  /*31020*/  IMAD.MOV.U32 R52, RZ, RZ, R51 ;  /* 0x000000ffff347224 */ /* 0x000fc400078e0033 */
[----:B------:R-:W-:Y:S01]  /*31030*/  IMAD.MOV.U32 R29, RZ, RZ, R27 ;  /* 0x000000ffff1d7224 */ /* 0x000fe200078e001b */
[C---:B-1----:R-:W-:Y:S01]  /*31040*/  LEA R64, P0, R58.reuse, R2, 0x2 ;  /* 0x000000023a407211 */ /* 0x042fe200078010ff */
[----:B------:R-:W-:Y:S01]  /*31050*/  IMAD.MOV.U32 R51, RZ, RZ, R50 ;  /* 0x000000ffff337224 */ /* 0x000fe200078e0032 */
[----:B------:R-:W-:Y:S01]  /*31060*/  MOV R50, R49 ;  /* 0x0000003100327202 */ /* 0x000fe20000000f00 */
[----:B------:R-:W-:Y:S01]  /*31070*/  IMAD.MOV.U32 R27, RZ, RZ, R26 ;  /* 0x000000ffff1b7224 */ /* 0x000fe200078e001a */
[----:B------:R-:W-:Y:S01]  /*31080*/  MOV R26, R25 ;  /* 0x00000019001a7202 */ /* 0x000fe20000000f00 */
[----:B------:R-:W-:Y:S01]  /*31090*/  IMAD.MOV.U32 R49, RZ, RZ, R48 ;  /* 0x000000ffff317224 */ /* 0x000fe200078e0030 */
[----:B------:R-:W-:Y:S01]  /*310a0*/  LEA.HI.X.SX32 R65, R58, R0, 0x2, P0 ;  /* 0x000000003a417211 */ /* 0x000fe200000f16ff */
[----:B------:R-:W-:Y:S02]  /*310b0*/  IMAD.MOV.U32 R25, RZ, RZ, R24 ;  /* 0x000000ffff197224 */ /* 0x000fe400078e0018 */
[----:B------:R-:W-:Y:S01]  /*310c0*/  IMAD.MOV.U32 R48, RZ, RZ, R31 ;  /* 0x000000ffff307224 */ /* 0x000fe200078e001f */
[----:B------:R-:W-:Y:S01]  /*310d0*/  MOV R31, R30 ;  /* 0x0000001e001f7202 */ /* 0x000fe20000000f00 */
[----:B------:R-:W-:-:S02]  /*310e0*/  IMAD.MOV.U32 R58, RZ, RZ, R52 ;  /* 0x000000ffff3a7224 */ /* 0x000fc400078e0034 */
[----:B------:R-:W-:Y:S02]  /*310f0*/  IMAD.MOV.U32 R24, RZ, RZ, R150 ;  /* 0x000000ffff187224 */ /* 0x000fe400078e0096 */
[----:B------:R-:W-:Y:S01]  /*31100*/  IMAD.MOV.U32 R52, RZ, RZ, R51 ;  /* 0x000000ffff347224 */ /* 0x000fe200078e0033 */
[----:B------:R-:W2:Y:S01]  /*31110*/  LDL.LU R150, [R1+0x6244] ;  /* 0x0062440001967983 */ /* 0x000ea20000300800 */
[----:B------:R-:W-:Y:S01]  /*31120*/  IMAD.MOV.U32 R30, RZ, RZ, R29 ;  /* 0x000000ffff1e7224 */ /* 0x000fe200078e001d */
[----:B------:R-:W-:Y:S01]  /*31130*/  MOV R51, R50 ;  /* 0x0000003200337202 */ /* 0x000fe20000000f00 */
[----:B------:R-:W-:Y:S01]  /*31140*/  IMAD.MOV.U32 R29, RZ, RZ, R27 ;  /* 0x000000ffff1d7224 */ /* 0x000fe200078e001b */
[----:B------:R1:W-:Y:S01]  /*31150*/  STL.64 [R1+0x8d8], R62 ;  /* 0x0008d83e01007387 */ /* 0x0003e20000100a00 */
        /* <DEDUP_REMOVED lines=8> */
[----:B------:R-:W2:Y:S01]  /*311e0*/  LDL.LU R190, [R1+0x6240] ;  /* 0x0062400001be7983 */ /* 0x000ea20000300800 */
[----:B-1----:R-:W-:Y:S01]  /*311f0*/  LEA R62, P6, R55, R2, 0x2 ;  /* 0x00000002373e7211 */ /* 0x002fe200078c10ff */
[----:B------:R-:W-:Y:S02]  /*31200*/  IMAD R149, R149, c[0x0][0x190], RZ ;  /* 0x0000640095957a24 */ /* 0x000fe400078e02ff */
[----:B------:R-:W-:Y:S01]  /*31210*/  IMAD.MOV.U32 R30, RZ, RZ, R29 ;  /* 0x000000ffff1e7224 */ /* 0x000fe200078e001d */
[----:B------:R-:W-:Y:S01]  /*31220*/  MOV R29, R27 ;  /* 0x0000001b001d7202 */ /* 0x000fe20000000f00 */
[----:B------:R1:W-:Y:S01]  /*31230*/  STL.64 [R1+0x8d0], R64 ;  /* 0x0008d04001007387 */ /* 0x0003e20000100a00 */
[----:B------:R-:W-:Y:S01]  /*31240*/  LEA.HI.X.SX32 R63, R55, R0, 0x2, P6 ;  /* 0x00000000373f7211 */ /* 0x000fe200030f16ff */
[----:B------:R-:W-:-:S02]  /*31250*/  IMAD.MOV.U32 R27, RZ, RZ, R26 ;  /* 0x000000ffff1b7224 */ /* 0x000fc400078e001a */
[----:B------:R-:W-:Y:S01]  /*31260*/  IMAD.MOV.U32 R55, RZ, RZ, R52 ;  /* 0x000000ffff377224 */ /* 0x000fe200078e0034 */
[----:B------:R-:W-:Y:S01]  /*31270*/  MOV R52, R51 ;  /* 0x0000003300347202 */ /* 0x000fe20000000f00 */
[----:B------:R-:W-:Y:S01]  /*31280*/  IMAD.MOV.U32 R26, RZ, RZ, R25 ;  /* 0x000000ffff1a7224 */ /* 0x000fe200078e0019 */
[----:B------:R-:W-:Y:S01]  /*31290*/  MOV R25, R24 ;  /* 0x0000001800197202 */ /* 0x000fe20000000f00 */
[----:B------:R-:W-:Y:S02]  /*312a0*/  IMAD.MOV.U32 R51, RZ, RZ, R50 ;  /* 0x000000ffff337224 */ /* 0x000fe400078e0032 */
[----:B------:R-:W-:Y:S01]  /*312b0*/  IMAD.MOV.U32 R24, RZ, RZ, R149 ;  /* 0x000000ffff187224 */ /* 0x000fe200078e0095 */
[C---:B-1----:R-:W-:Y:S01]  /*312c0*/  LEA R64, P0, R59.reuse, R2, 0x2 ;  /* 0x000000023b407211 */ /* 0x042fe200078010ff */
        /* <DEDUP_REMOVED lines=14> */
[C---:B-1----:R-:W-:Y:S01]  /*313b0*/  LEA R62, P6, R66.reuse, R2, 0x2 ;  /* 0x00000002423e7211 */ /* 0x042fe200078c10ff */
        /* <DEDUP_REMOVED lines=9> */
[----:B------:R-:W2:Y:S01]  /*31450*/  LDL.LU R191, [R1+0x6238] ;  /* 0x0062380001bf7983 */ /* 0x000ea20000300800 */
        /* <DEDUP_REMOVED lines=27> */
[----:B------:R-:W2:Y:S01]  /*31610*/  LDL.LU R192, [R1+0x6230] ;  /* 0x0062300001c07983 */ /* 0x000ea20000300800 */
        /* <DEDUP_REMOVED lines=112> */
[----:B------:R-:W-:Y:S01]  /*31d20*/  IMAD.MOV.U32 R52, RZ, RZ, R51 ;  /* 0x000000ffff347224 */ /* 0x000fe200078e0033 */
        /* <DEDUP_REMOVED lines=29> */
[C---:B-1----:R-:W-:Y:S01]  /*31f00*/  LEA R62, P6, R59.reuse, R2, 0x2 ;  /* 0x000000023b3e7211 */ /* 0x042fe200078c10ff */
[----:B------:R-:W-:Y:S01]  /*31f10*/  IMAD.MOV.U32 R30, RZ, RZ, R29 ;  /* 0x000000ffff1e7224 */ /* 0x000fe200078e001d */
[----:B------:R-:W-:Y:S01]  /*31f20*/  MOV R29, R27 ;  /* 0x0000001b001d7202 */ /* 0x000fe20000000f00 */
[----:B------:R1:W-:Y:S01]  /*31f30*/  STL.64 [R1+0x870], R64 ;  /* 0x0008704001007387 */ /* 0x0003e20000100a00 */
[----:B------:R-:W-:Y:S01]  /*31f40*/  LEA.HI.X.SX32 R63, R59, R0, 0x2, P6 ;  /* 0x000000003b3f7211 */ /* 0x000fe200030f16ff */
[----:B------:R-:W-:Y:S02]  /*31f50*/  IMAD.MOV.U32 R27, RZ, RZ, R26 ;  /* 0x000000ffff1b7224 */ /* 0x000fe400078e001a */
        /* <DEDUP_REMOVED lines=484> */
[----:B------:R-:W-:Y:S01]  /*33da0*/  IMAD R129, R129, c[0x0][0x190], RZ ;  /* 0x0000640081817a24 */ /* 0x000fe200078e02ff */
[----:B------:R-:W-:Y:S01]  /*33db0*/  MOV R30, R29 ;  /* 0x0000001d001e7202 */ /* 0x000fe20000000f00 */
[----:B------:R-:W-:-:S02]  /*33dc0*/  IMAD.MOV.U32 R52, RZ, RZ, R51 ;  /* 0x000000ffff347224 */ /* 0x000fc400078e0033 */
[----:B------:R-:W-:Y:S02]  /*33dd0*/  IMAD.MOV.U32 R29, RZ, RZ, R27 ;  /* 0x000000ffff1d7224 */ /* 0x000fe400078e001b */
        /* <DEDUP_REMOVED lines=339> */
[----:B------:R-:W-:Y:S01]  /*35310*/  IMAD.MOV.U32 R30, RZ, RZ, R29 ;  /* 0x000000ffff1e7224 */ /* 0x000fe200078e001d */
[----:B------:R-:W-:Y:S01]  /*35320*/  MOV R29, R27 ;  /* 0x0000001b001d7202 */ /* 0x000fe20000000f00 */
[----:B------:R-:W-:Y:S01]  /*35330*/  IMAD R119, R119, c[0x0][0x190], RZ ;  /* 0x0000640077777a24 */ /* 0x000fe200078e02ff */
        /* <DEDUP_REMOVED lines=11> */
[----:B------:R-:W-:Y:S02]  /*353f0*/  IMAD.MOV.U32 R22, RZ, RZ, R119 ;  /* 0x000000ffff167224 */ /* 0x000fe400078e0077 */
[----:B------:R-:W-:Y:S01]  /*35400*/  IMAD.MOV.U32 R49, RZ, RZ, R48 ;  /* 0x000000ffff317224 */ /* 0x000fe200078e0030 */
[----:B------:R-:W2:Y:S01]  /*35410*/  LDL.LU R119, [R1+0x614c] ;  /* 0x00614c0001777983 */ /* 0x000ea20000300800 */
[----:B------:R-:W-:Y:S01]  /*35420*/  IMAD.MOV.U32 R48, RZ, RZ, R31 ;  /* 0x000000ffff307224 */ /* 0x000fe200078e001f */
[----:B------:R-:W-:Y:S01]  /*35430*/  LEA.HI.X.SX32 R65, R56, R0, 0x2, P0 ;  /* 0x0000000038417211 */ /* 0x000fe200000f16ff */
[----:B------:R-:W-:Y:S01]  /*35440*/  IMAD.MOV.U32 R56, RZ, RZ, R52 ;  /* 0x000000ffff387224 */ /* 0x000fe200078e0034 */
[----:B------:R1:W-:Y:S01]  /*35450*/  STL.64 [R1+0x6e8], R62 ;  /* 0x0006e83e01007387 */ /* 0x0003e20000100a00 */
[----:B------:R-:W-:Y:S01]  /*35460*/  MOV R31, R30 ;  /* 0x0000001e001f7202 */ /* 0x000fe20000000f00 */
[----:B------:R-:W-:Y:S01]  /*35470*/  IMAD.MOV.U32 R30, RZ, RZ, R29 ;  /* 0x000000ffff1e7224 */ /* 0x000fe200078e001d */
[----:B------:R-:W-:Y:S01]  /*35480*/  MOV R52, R51 ;  /* 0x0000003300347202 */ /* 0x000fe20000000f00 */
[----:B------:R-:W-:Y:S01]  /*35490*/  IMAD.MOV.U32 R29, RZ, RZ, R27 ;  /* 0x000000ffff1d7224 */ /* 0x000fe200078e001b */
[----:B------:R-:W-:Y:S01]  /*354a0*/  MOV R27, R26 ;  /* 0x0000001a001b7202 */ /* 0x000fe20000000f00 */
[----:B------:R-:W-:-:S02]  /*354b0*/  IMAD.MOV.U32 R51, RZ, RZ, R50 ;  /* 0x000000ffff337224 */ /* 0x000fc400078e0032 */
[----:B------:R-:W-:Y:S01]  /*354c0*/  IMAD.MOV.U32 R50, RZ, RZ, R49 ;  /* 0x000000ffff327224 */ /* 0x000fe200078e0031 */
[----:B------:R-:W-:Y:S02]  /*354d0*/  MOV R49, R48 ;  /* 0x0000003000317202 */ /* 0x000fe40000000f00 */
[C---:B-1----:R-:W-:Y:S01]  /*354e0*/  LEA R62, P6, R53.reuse, R2, 0x2 ;  /* 0x00000002353e7211 */ /* 0x042fe200078c10ff */
[----:B------:R-:W-:Y:S02]  /*354f0*/  IMAD.MOV.U32 R26, RZ, RZ, R25 ;  /* 0x000000ffff1a7224 */ /* 0x000fe400078e0019 */
[----:B------:R-:W-:Y:S01]  /*35500*/  IMAD.MOV.U32 R25, RZ, RZ, R24 ;  /* 0x000000ffff197224 */ /* 0x000fe200078e0018 */
[----:B------:R-:W-:Y:S01]  /*35510*/  LEA.HI.X.SX32 R63, R53, R0, 0x2, P6 ;  /* 0x00000000353f7211 */ /* 0x000fe200030f16ff */
        /* <DEDUP_REMOVED lines=43> */
[----:B------:R-:W-:-:S02]  /*357d0*/  IMAD.MOV.U32 R54, RZ, RZ, R51 ;  /* 0x000000ffff367224 */ /* 0x000fc400078e0033 */
[----:B------:R-:W-:Y:S01]  /*357e0*/  IMAD.MOV.U32 R51, RZ, RZ, R50 ;  /* 0x000000ffff337224 */ /* 0x000fe200078e0032 */
[----:B------:R-:W-:Y:S01]  /*357f0*/  MOV R50, R49 ;  /* 0x0000003100327202 */ /* 0x000fe20000000f00 */
[----:B------:R-:W-:Y:S01]  /*35800*/  IMAD R117, R117, c[0x0][0x190], RZ ;  /* 0x0000640075757a24 */ /* 0x000fe200078e02ff */
[C---:B-1----:R-:W-:Y:S01]  /*35810*/  LEA R64, P0, R58.reuse, R2, 0x2 ;  /* 0x000000023a407211 */ /* 0x042fe200078010ff */
        /* <DEDUP_REMOVED lines=8> */
[----:B------:R-:W-:Y:S01]  /*358a0*/  IMAD.MOV.U32 R58, RZ, RZ, R54 ;  /* 0x000000ffff3a7224 */ /* 0x000fe200078e0036 */
[----:B------:R-:W-:Y:S01]  /*358b0*/  MOV R54, R51 ;  /* 0x0000003300367202 */ /* 0x000fe20000000f00 */
        /* <DEDUP_REMOVED lines=15> */
[----:B------:R-:W-:Y:S02]  /*359b0*/  MOV R30, R29 ;  /* 0x0000001d001e7202 */ /* 0x000fe40000000f00 */
[C---:B-1----:R-:W-:Y:S01]  /*359c0*/  LEA R62, P6, R55.reuse, R2, 0x2 ;  /* 0x00000002373e7211 */ /* 0x042fe200078c10ff */
[----:B------:R-:W-:Y:S02]  /*359d0*/  IMAD.MOV.U32 R8, RZ, RZ, R223 ;  /* 0x000000ffff087224 */ /* 0x000fe400078e00df */
[----:B------:R-:W-:Y:S01]  /*359e0*/  IMAD R116, R116, c[0x0][0x190], RZ ;  /* 0x0000640074747a24 */ /* 0x000fe200078e02ff */
[----:B------:R-:W2:Y:S01]  /*359f0*/  LDL.LU R223, [R1+0x6138] ;  /* 0x0061380001df7983 */ /* 0x000ea20000300800 */
[----:B------:R-:W-:Y:S01]  /*35a00*/  IMAD.MOV.U32 R29, RZ, RZ, R27 ;  /* 0x000000ffff1d7224 */ /* 0x000fe200078e001b */
[----:B------:R-:W-:Y:S01]  /*35a10*/  LEA.HI.X.SX32 R63, R55, R0, 0x2, P6 ;  /* 0x00000000373f7211 */ /* 0x000fe200030f16ff */
[----:B------:R-:W-:Y:S01]  /*35a20*/  IMAD.MOV.U32 R27, RZ, RZ, R26 ;  /* 0x000000ffff1b7224 */ /* 0x000fe200078e001a */
[----:B------:R1:W-:Y:S01]  /*35a30*/  STL.64 [R1+0x6c0], R64 ;  /* 0x0006c04001007387 */ /* 0x0003e20000100a00 */
[----:B------:R-:W-:Y:S01]  /*35a40*/  MOV R26, R25 ;  /* 0x00000019001a7202 */ /* 0x000fe20000000f00 */
[----:B------:R-:W-:-:S02]  /*35a50*/  IMAD.MOV.U32 R55, RZ, RZ, R51 ;  /* 0x000000ffff377224 */ /* 0x000fc400078e0033 */
[----:B------:R-:W-:Y:S02]  /*35a60*/  IMAD.MOV.U32 R25, RZ, RZ, R24 ;  /* 0x000000ffff197224 */ /* 0x000fe400078e0018 */
[----:B------:R-:W-:Y:S01]  /*35a70*/  IMAD.MOV.U32 R51, RZ, RZ, R50 ;  /* 0x000000ffff337224 */ /* 0x000fe200078e0032 */
[----:B------:R-:W-:Y:S01]  /*35a80*/  MOV R50, R49 ;  /* 0x0000003100327202 */ /* 0x000fe20000000f00 */
[----:B------:R-:W-:Y:S01]  /*35a90*/  IMAD.MOV.U32 R24, RZ, RZ, R17 ;  /* 0x000000ffff187224 */ /* 0x000fe200078e0011 */
[----:B------:R-:W-:Y:S02]  /*35aa0*/  MOV R17, R116 ;  /* 0x0000007400117202 */ /* 0x000fe40000000f00 */
[C---:B-1----:R-:W-:Y:S01]  /*35ab0*/  LEA R64, P0, R59.reuse, R2, 0x2 ;  /* 0x000000023b407211 */ /* 0x042fe200078010ff */
        /* <DEDUP_REMOVED lines=24> */
[----:B------:R-:W-:Y:S01]  /*35c40*/  MOV R51, R50 ;  /* 0x0000003200337202 */ /* 0x000fe20000000f00 */
[----:B------:R-:W-:Y:S02]  /*35c50*/  IMAD R115, R115, c[0x0][0x190], RZ ;  /* 0x0000640073737a24 */ /* 0x000fe400078e02ff */
[----:B------:R-:W-:Y:S02]  /*35c60*/  IMAD.MOV.U32 R29, RZ, RZ, R27 ;  /* 0x000000ffff1d7224 */ /* 0x000fe400078e001b */
[----:B------:R-:W-:Y:S01]  /*35c70*/  IMAD.MOV.U32 R27, RZ, RZ, R26 ;  /* 0x000000ffff1b7224 */ /* 0x000fe200078e001a */
[----:B------:R-:W-:Y:S01]  /*35c80*/  MOV R26, R25 ;  /* 0x00000019001a7202 */ /* 0x000fe20000000f00 */
[----:B------:R-:W-:Y:S02]  /*35c90*/  IMAD.MOV.U32 R50, RZ, RZ, R49 ;  /* 0x000000ffff327224 */ /* 0x000fe400078e0031 */
[----:B------:R-:W-:-:S02]  /*35ca0*/  IMAD R224, R224, c[0x0][0x190], RZ ;  /* 0x00006400e0e07a24 */ /* 0x000fc400078e02ff */
        /* <DEDUP_REMOVED lines=8> */
[----:B------:R-:W-:-:S02]  /*35d30*/  IMAD R113, R113, c[0x0][0x190], RZ ;  /* 0x0000640071717a24 */ /* 0x000fc400078e02ff */
[----:B------:R-:W-:Y:S02]  /*35d40*/  IMAD.MOV.U32 R16, RZ, RZ, R224 ;  /* 0x000000ffff107224 */ /* 0x000fe400078e00e0 */
[----:B------:R-:W-:Y:S01]  /*35d50*/  IMAD.MOV.U32 R27, RZ, RZ, R26 ;  /* 0x000000ffff1b7224 */ /* 0x000fe200078e001a */
[----:B------:R-:W2:Y:S01]  /*35d60*/  LDL.LU R224, [R1+0x6130] ;  /* 0x0061300001e07983 */ /* 0x000ea20000300800 */
[----:B------:R-:W-:Y:S01]  /*35d70*/  IMAD.MOV.U32 R26, RZ, RZ, R25 ;  /* 0x000000ffff1a7224 */ /* 0x000fe200078e0019 */
[----:B------:R-:W-:Y:S01]  /*35d80*/  MOV R25, R24 ;  /* 0x0000001800197202 */ /* 0x000fe20000000f00 */
[----:B------:R-:W-:Y:S01]  /*35d90*/  IMAD.MOV.U32 R24, RZ, RZ, R13 ;  /* 0x000000ffff187224 */ /* 0x000fe200078e000d */
[----:B------:R1:W-:Y:S01]  /*35da0*/  STL.64 [R1+0x6b0], R64 ;  /* 0x0006b04001007387 */ /* 0x0003e20000100a00 */
[----:B------:R-:W-:-:S03]  /*35db0*/  IMAD.MOV.U32 R13, RZ, RZ, R113 ;  /* 0x000000ffff0d7224 */ /* 0x000fc600078e0071 */
[----:B------:R-:W2:Y:S04]  /*35dc0*/  LDL.LU R115, [R1+0x612c] ;  /* 0x00612c0001737983 */ /* 0x000ea80000300800 */
[----:B------:R3:W-:Y:S04]  /*35dd0*/  STL.64 [R1+0x6a8], R62 ;  /* 0x0006a83e01007387 */ /* 0x0007e80000100a00 */
[----:B------:R-:W2:Y:S01]  /*35de0*/  LDL.LU R113, [R1+0x6128] ;  /* 0x0061280001717983 */ /* 0x000ea20000300800 */
[----:B-1----:R-:W-:-:S04]  /*35df0*/  LEA R64, P0, R60, R2, 0x2 ;  /* 0x000000023c407211 */ /* 0x002fc800078010ff */
[----:B------:R-:W-:Y:S02]  /*35e00*/  LEA.HI.X.SX32 R65, R60, R0, 0x2, P0 ;  /* 0x000000003c417211 */ /* 0x000fe400000f16ff */
[----:B------:R-:W-:Y:S01]  /*35e10*/  MOV R60, R55 ;  /* 0x00000037003c7202 */ /* 0x000fe20000000f00 */
[----:B------:R-:W-:Y:S02]  /*35e20*/  IMAD.MOV.U32 R55, RZ, RZ, R51 ;  /* 0x000000ffff377224 */ /* 0x000fe400078e0033 */
[----:B------:R-:W-:Y:S01]  /*35e30*/  IMAD.MOV.U32 R51, RZ, RZ, R50 ;  /* 0x000000ffff337224 */ /* 0x000fe200078e0032 */
[----:B------:R-:W-:Y:S01]  /*35e40*/  MOV R50, R49 ;  /* 0x0000003100327202 */ /* 0x000fe20000000f00 */
[----:B------:R-:W-:Y:S01]  /*35e50*/  IMAD.MOV.U32 R49, RZ, RZ, R48 ;  /* 0x000000ffff317224 */ /* 0x000fe200078e0030 */
[C---:B---3--:R-:W-:Y:S01]  /*35e60*/  LEA R62, P6, R67.reuse, R2, 0x2 ;  /* 0x00000002433e7211 */ /* 0x048fe200078c10ff */
[----:B------:R-:W-:Y:S01]  /*35e70*/  IMAD.MOV.U32 R48, RZ, RZ, R31 ;  /* 0x000000ffff307224 */ /* 0x000fe200078e001f */
[----:B------:R-:W-:Y:S01]  /*35e80*/  MOV R31, R30 ;  /* 0x0000001e001f7202 */ /* 0x000fe20000000f00 */
[----:B------:R-:W-:Y:S01]  /*35e90*/  IMAD.MOV.U32 R30, RZ, RZ, R29 ;  /* 0x000000ffff1e7224 */ /* 0x000fe200078e001d */
[----:B------:R1:W-:Y:S01]  /*35ea0*/  STL.64 [R1+0x6a0], R64 ;  /* 0x0006a04001007387 */ /* 0x0003e20000100a00 */
[----:B------:R-:W-:Y:S01]  /*35eb0*/  IMAD.MOV.U32 R29, RZ, RZ, R27 ;  /* 0x000000ffff1d7224 */ /* 0x000fe200078e001b */
[----:B------:R-:W-:Y:S01]  /*35ec0*/  MOV R27, R26 ;  /* 0x0000001a001b7202 */ /* 0x000fe20000000f00 */
[----:B------:R-:W-:Y:S01]  /*35ed0*/  IMAD.MOV.U32 R26, RZ, RZ, R25 ;  /* 0x000000ffff1a7224 */ /* 0x000fe200078e0019 */
[----:B------:R-:W-:Y:S01]  /*35ee0*/  LEA.HI.X.SX32 R63, R67, R0, 0x2, P6 ;  /* 0x00000000433f7211 */ /* 0x000fe200030f16ff */
[----:B------:R-:W-:Y:S01]  /*35ef0*/  IMAD.MOV.U32 R25, RZ, RZ, R24 ;  /* 0x000000ffff197224 */ /* 0x000fe200078e0018 */
[----:B------:R-:W-:Y:S01]  /*35f00*/  MOV R24, R23 ;  /* 0x0000001700187202 */ /* 0x000fe20000000f00 */
[----:B------:R-:W-:-:S02]  /*35f10*/  IMAD.MOV.U32 R23, RZ, RZ, R114 ;  /* 0x000000ffff177224 */ /* 0x000fc400078e0072 */
[----:B------:R-:W3:Y:S01]  /*35f20*/  LDL.LU R114, [R1+0x6124] ;  /* 0x0061240001727983 */ /* 0x000ee20000300800 */
[----:B-1----:R-:W-:-:S03]  /*35f30*/  LEA R64, P0, R61, R2, 0x2 ;  /* 0x000000023d407211 */ /* 0x002fc600078010ff */
[----:B------:R1:W-:Y:S01]  /*35f40*/  STL.64 [R1+0x698], R62 ;  /* 0x0006983e01007387 */ /* 0x0003e20000100a00 */
[----:B------:R-:W-:Y:S01]  /*35f50*/  LEA.HI.X.SX32 R65, R61, R0, 0x2, P0 ;  /* 0x000000003d417211 */ /* 0x000fe200000f16ff */
[----:B------:R-:W-:Y:S01]  /*35f60*/  IMAD.MOV.U32 R61, RZ, RZ, R51 ;  /* 0x000000ffff3d7224 */ /* 0x000fe200078e0033 */
[----:B------:R-:W-:Y:S01]  /*35f70*/  MOV R51, R50 ;  /* 0x0000003200337202 */ /* 0x000fe20000000f00 */
[----:B------:R-:W-:Y:S02]  /*35f80*/  IMAD.MOV.U32 R50, RZ, RZ, R49 ;  /* 0x000000ffff327224 */ /* 0x000fe400078e0031 */
[----:B------:R-:W-:Y:S01]  /*35f90*/  IMAD.MOV.U32 R49, RZ, RZ, R48 ;  /* 0x000000ffff317224 */ /* 0x000fe200078e0030 */
[----:B------:R-:W-:Y:S02]  /*35fa0*/  MOV R48, R31 ;  /* 0x0000001f00307202 */ /* 0x000fe40000000f00 */
[----:B-1----:R-:W-:Y:S01]  /*35fb0*/  LEA R62, P6, R56, R2, 0x2 ;  /* 0x00000002383e7211 */ /* 0x002fe200078c10ff */
[----:B------:R-:W-:-:S02]  /*35fc0*/  IMAD.MOV.U32 R31, RZ, RZ, R30 ;  /* 0x000000ffff1f7224 */ /* 0x000fc400078e001e */
[----:B------:R-:W-:Y:S01]  /*35fd0*/  IMAD.MOV.U32 R30, RZ, RZ, R29 ;  /* 0x000000ffff1e7224 */ /* 0x000fe200078e001d */
[----:B------:R-:W-:Y:S01]  /*35fe0*/  LEA.HI.X.SX32 R63, R56, R0, 0x2, P6 ;  /* 0x00000000383f7211 */ /* 0x000fe200030f16ff */
[----:B------:R-:W-:Y:S01]  /*35ff0*/  IMAD.MOV.U32 R56, RZ, RZ, R51 ;  /* 0x000000ffff387224 */ /* 0x000fe200078e0033 */
[----:B------:R-:W-:Y:S01]  /*36000*/  MOV R29, R27 ;  /* 0x0000001b001d7202 */ /* 0x000fe20000000f00 */
[----:B------:R-:W-:Y:S02]  /*36010*/  IMAD.MOV.U32 R27, RZ, RZ, R26 ;  /* 0x000000ffff1b7224 */ /* 0x000fe400078e001a */
[----:B------:R-:W-:Y:S01]  /*36020*/  IMAD.MOV.U32 R51, RZ, RZ, R50 ;  /* 0x000000ffff337224 */ /* 0x000fe200078e0032 */
[----:B------:R-:W-:Y:S01]  /*36030*/  MOV R50, R49 ;  /* 0x0000003100327202 */ /* 0x000fe20000000f00 */
[----:B------:R-:W-:Y:S01]  /*36040*/  IMAD.MOV.U32 R26, RZ, RZ, R25 ;  /* 0x000000ffff1a7224 */ /* 0x000fe200078e0019 */
[----:B------:R1:W-:Y:S01]  /*36050*/  STL.64 [R1+0x690], R64 ;  /* 0x0006904001007387 */ /* 0x0003e20000100a00 */
[----:B------:R-:W-:Y:S01]  /*36060*/  MOV R25, R24 ;  /* 0x0000001800197202 */ /* 0x000fe20000000f00 */
[----:B------:R-:W-:-:S02]  /*36070*/  IMAD.MOV.U32 R49, RZ, RZ, R48 ;  /* 0x000000ffff317224 */ /* 0x000fc400078e0030 */
[----:B------:R-:W-:Y:S02]  /*36080*/  IMAD.MOV.U32 R24, RZ, RZ, R23 ;  /* 0x000000ffff187224 */ /* 0x000fe400078e0017 */
        /* <DEDUP_REMOVED lines=11> */
[----:B------:R-:W-:Y:S01]  /*36140*/  IMAD.MOV.U32 R50, RZ, RZ, R49 ;  /* 0x000000ffff327224 */ /* 0x000fe200078e0031 */
[----:B------:R-:W-:Y:S01]  /*36150*/  MOV R24, R23 ;  /* 0x0000001700187202 */ /* 0x000fe20000000f00 */
[----:B------:R-:W-:Y:S01]  /*36160*/  IMAD.MOV.U32 R49, RZ, RZ, R48 ;  /* 0x000000ffff317224 */ /* 0x000fe200078e0030 */
[----:B------:R-:W-:Y:S01]  /*36170*/  MOV R48, R31 ;  /* 0x0000001f00307202 */ /* 0x000fe20000000f00 */
[----:B------:R-:W-:-:S02]  /*36180*/  IMAD.MOV.U32 R23, RZ, RZ, R22 ;  /* 0x000000ffff177224 */ /* 0x000fc400078e0016 */
[----:B------:R-:W-:Y:S02]  /*36190*/  IMAD.MOV.U32 R22, RZ, RZ, R225 ;  /* 0x000000ffff167224 */ /* 0x000fe400078e00e1 */
[----:B------:R-:W-:Y:S02]  /*361a0*/  IMAD.MOV.U32 R31, RZ, RZ, R30 ;  /* 0x000000ffff1f7224 */ /* 0x000fe400078e001e */
[----:B------:R-:W-:Y:S01]  /*361b0*/  IMAD.MOV.U32 R30, RZ, RZ, R29 ;  /* 0x000000ffff1e7224 */ /* 0x000fe200078e001d */
[----:B------:R-:W-:Y:S01]  /*361c0*/  MOV R29, R27 ;  /* 0x0000001b001d7202 */ /* 0x000fe20000000f00 */
[----:B------:R-:W-:Y:S02]  /*361d0*/  IMAD.MOV.U32 R27, RZ, RZ, R26 ;  /* 0x000000ffff1b7224 */ /* 0x000fe400078e001a */
[----:B------:R-:W-:Y:S01]  /*361e0*/  IMAD.MOV.U32 R26, RZ, RZ, R25 ;  /* 0x000000ffff1a7224 */ /* 0x000fe200078e0019 */
[----:B------:R-:W-:Y:S01]  /*361f0*/  MOV R25, R24 ;  /* 0x0000001800197202 */ /* 0x000fe20000000f00 */
[----:B------:R-:W-:-:S02]  /*36200*/  IMAD.MOV.U32 R24, RZ, RZ, R23 ;  /* 0x000000ffff187224 */ /* 0x000fc400078e0017 */
[----:B------:R-:W-:Y:S01]  /*36210*/  IMAD.MOV.U32 R23, RZ, RZ, R22 ;  /* 0x000000ffff177224 */ /* 0x000fe200078e0016 */
[----:B------:R-:W-:Y:S01]  /*36220*/  MOV R22, R21 ;  /* 0x0000001500167202 */ /* 0x000fe20000000f00 */
[----:B------:R-:W-:Y:S02]  /*36230*/  IMAD.MOV.U32 R21, RZ, RZ, R112 ;  /* 0x000000ffff157224 */ /* 0x000fe400078e0070 */
        /* <DEDUP_REMOVED lines=8> */
[----:B------:R-:W-:Y:S01]  /*362c0*/  IMAD R232, R232, c[0x0][0x190], RZ ;  /* 0x00006400e8e87a24 */ /* 0x000fe200078e02ff */
[----:B--2---:R-:W-:Y:S02]  /*362d0*/  MOV R251, R113 ;  /* 0x0000007100fb7202 */ /* 0x004fe40000000f00 */
[----:B------:R-:W2:Y:S04]  /*362e0*/  LDL.LU R113, [R1+0x6120] ;  /* 0x0061200001717983 */ /* 0x000ea80000300800 */
[----:B------:R1:W-:Y:S04]  /*362f0*/  STL.64 [R1+0x688], R62 ;  /* 0x0006883e01007387 */ /* 0x0003e80000100a00 */
[----:B------:R-:W2:Y:S01]  /*36300*/  LDL.LU R225, [R1+0x611c] ;  /* 0x00611c0001e17983 */ /* 0x000ea20000300800 */
[----:B-1----:R-:W-:-:S03]  /*36310*/  LEA R62, P6, R57, R2, 0x2 ;  /* 0x00000002393e7211 */ /* 0x002fc600078c10ff */
[----:B------:R1:W-:Y:S01]  /*36320*/  STL.64 [R1+0x680], R64 ;  /* 0x0006804001007387 */ /* 0x0003e20000100a00 */
[----:B------:R-:W-:Y:S01]  /*36330*/  LEA.HI.X.SX32 R63, R57, R0, 0x2, P6 ;  /* 0x00000000393f7211 */ /* 0x000fe200030f16ff */
[----:B------:R-:W-:Y:S01]  /*36340*/  IMAD.MOV.U32 R57, RZ, RZ, R52 ;  /* 0x000000ffff397224 */ /* 0x000fe200078e0034 */
[----:B------:R-:W-:Y:S01]  /*36350*/  MOV R52, R50 ;  /* 0x0000003200347202 */ /* 0x000fe20000000f00 */
[----:B------:R-:W-:Y:S01]  /*36360*/  IMAD.MOV.U32 R50, RZ, RZ, R49 ;  /* 0x000000ffff327224 */ /* 0x000fe200078e0031 */
[----:B------:R-:W2:Y:S01]  /*36370*/  LDL.LU R112, [R1+0x6118] ;  /* 0x0061180001707983 */ /* 0x000ea20000300800 */
        /* <DEDUP_REMOVED lines=12> */
[----:B------:R-:W-:Y:S02]  /*36440*/  IMAD.MOV.U32 R49, RZ, RZ, R48 ;  /* 0x000000ffff317224 */ /* 0x000fe400078e0030 */
        /* <DEDUP_REMOVED lines=11> */
[----:B------:R-:W2:Y:S01]  /*36500*/  LDL.LU R226, [R1+0x6114] ;  /* 0x0061140001e27983 */ /* 0x000ea20000300800 */
[C---:B-1----:R-:W-:Y:S01]  /*36510*/  LEA R62, P6, R58.reuse, R2, 0x2 ;  /* 0x000000023a3e7211 */ /* 0x042fe200078c10ff */
        /* <DEDUP_REMOVED lines=40> */
[----:B------:R-:W-:Y:S01]  /*367a0*/  MOV R49, R48 ;  /* 0x0000003000317202 */ /* 0x000fe20000000f00 */
[----:B------:R-:W-:Y:S02]  /*367b0*/  IMAD.MOV.U32 R21, RZ, RZ, R20 ;  /* 0x000000ffff157224 */ /* 0x000fe400078e0014 */
[----:B------:R-:W-:Y:S02]  /*367c0*/  IMAD.MOV.U32 R20, RZ, RZ, R7 ;  /* 0x000000ffff147224 */ /* 0x000fe400078e0007 */
[----:B------:R-:W-:Y:S02]  /*367d0*/  IMAD.MOV.U32 R25, RZ, RZ, R24 ;  /* 0x000000ffff197224 */ /* 0x000fe400078e0018 */
[----:B------:R-:W-:-:S02]  /*367e0*/  IMAD.MOV.U32 R48, RZ, RZ, R31 ;  /* 0x000000ffff307224 */ /* 0x000fc400078e001f */
[----:B------:R-:W-:Y:S01]  /*367f0*/  IMAD.MOV.U32 R24, RZ, RZ, R23 ;  /* 0x000000ffff187224 */ /* 0x000fe200078e0017 */
[----:B------:R-:W-:Y:S01]  /*36800*/  MOV R23, R22 ;  /* 0x0000001600177202 */ /* 0x000fe20000000f00 */
        /* <DEDUP_REMOVED lines=10> */
[----:B------:R-:W-:Y:S01]  /*368b0*/  MOV R26, R25 ;  /* 0x00000019001a7202 */ /* 0x000fe20000000f00 */
[----:B------:R-:W-:-:S02]  /*368c0*/  IMAD.MOV.U32 R18, RZ, RZ, R8 ;  /* 0x000000ffff127224 */ /* 0x000fc400078e0008 */
[----:B------:R-:W-:Y:S02]  /*368d0*/  IMAD.MOV.U32 R25, RZ, RZ, R24 ;  /* 0x000000ffff197224 */ /* 0x000fe400078e0018 */
[----:B------:R-:W-:Y:S02]  /*368e0*/  IMAD.MOV.U32 R8, RZ, RZ, R110 ;  /* 0x000000ffff087224 */ /* 0x000fe400078e006e */
[----:B------:R-:W-:Y:S01]  /*368f0*/  IMAD.MOV.U32 R24, RZ, RZ, R23 ;  /* 0x000000ffff187224 */ /* 0x000fe200078e0017 */
[----:B------:R-:W2:Y:S01]  /*36900*/  LDL.LU R110, [R1+0x6108] ;  /* 0x00610800016e7983 */ /* 0x000ea20000300800 */
[----:B------:R-:W-:Y:S02]  /*36910*/  MOV R23, R22 ;  /* 0x0000001600177202 */ /* 0x000fe40000000f00 */
[----:B-1----:R-:W-:Y:S01]  /*36920*/  LEA R64, P0, R66, R2, 0x2 ;  /* 0x0000000242407211 */ /* 0x002fe200078010ff */
[----:B------:R1:W-:Y:S01]  /*36930*/  STL.64 [R1+0x658], R62 ;  /* 0x0006583e01007387 */ /* 0x0003e20000100a00 */
[----:B------:R-:W-:-:S02]  /*36940*/  IMAD.MOV.U32 R22, RZ, RZ, R21 ;  /* 0x000000ffff167224 */ /* 0x000fc400078e0015 */
[----:B------:R-:W-:Y:S01]  /*36950*/  IMAD.MOV.U32 R21, RZ, RZ, R20 ;  /* 0x000000ffff157224 */ /* 0x000fe200078e0014 */
[----:B------:R-:W-:Y:S02]  /*36960*/  LEA.HI.X.SX32 R65, R66, R0, 0x2, P0 ;  /* 0x0000000042417211 */ /* 0x000fe400000f16ff */
[----:B------:R-:W-:Y:S01]  /*36970*/  MOV R20, R18 ;  /* 0x0000001200147202 */ /* 0x000fe20000000f00 */
[----:B------:R-:W-:Y:S02]  /*36980*/  IMAD.MOV.U32 R18, RZ, RZ, R17 ;  /* 0x000000ffff127224 */ /* 0x000fe400078e0011 */
[----:B------:R-:W-:Y:S02]  /*36990*/  IMAD.MOV.U32 R17, RZ, RZ, R109 ;  /* 0x000000ffff117224 */ /* 0x000fe400078e006d */
[----:B------:R-:W2:Y:S01]  /*369a0*/  LDL.LU R109, [R1+0x6104] ;  /* 0x00610400016d7983 */ /* 0x000ea20000300800 */
[----:B-1----:R-:W-:-:S03]  /*369b0*/  LEA R62, P6, R60, R2, 0x2 ;  /* 0x000000023c3e7211 */ /* 0x002fc600078c10ff */
[----:B------:R1:W-:Y:S01]  /*369c0*/  STL.64 [R1+0x650], R64 ;  /* 0x0006504001007387 */ /* 0x0003e20000100a00 */
[----:B------:R-:W-:Y:S02]  /*369d0*/  LEA.HI.X.SX32 R63, R60, R0, 0x2, P6 ;  /* 0x000000003c3f7211 */ /* 0x000fe400030f16ff */
[----:B------:R-:W-:Y:S01]  /*369e0*/  MOV R60, R50 ;  /* 0x00000032003c7202 */ /* 0x000fe20000000f00 */
[----:B------:R-:W-:Y:S02]  /*369f0*/  IMAD.MOV.U32 R50, RZ, RZ, R49 ;  /* 0x000000ffff327224 */ /* 0x000fe400078e0031 */
[----:B------:R-:W-:Y:S01]  /*36a00*/  IMAD.MOV.U32 R49, RZ, RZ, R48 ;  /* 0x000000ffff317224 */ /* 0x000fe200078e0030 */
[----:B------:R-:W-:Y:S01]  /*36a10*/  MOV R48, R31 ;  /* 0x0000001f00307202 */ /* 0x000fe20000000f00 */
[----:B------:R-:W-:Y:S01]  /*36a20*/  IMAD.MOV.U32 R31, RZ, RZ, R30 ;  /* 0x000000ffff1f7224 */ /* 0x000fe200078e001e */
[----:B-1----:R-:W-:Y:S01]  /*36a30*/  LEA R64, P0, R55, R2, 0x2 ;  /* 0x0000000237407211 */ /* 0x002fe200078010ff */
[----:B------:R-:W-:Y:S01]  /*36a40*/  IMAD.MOV.U32 R30, RZ, RZ, R29 ;  /* 0x000000ffff1e7224 */ /* 0x000fe200078e001d */
[----:B------:R-:W-:-:S02]  /*36a50*/  MOV R29, R27 ;  /* 0x0000001b001d7202 */ /* 0x000fc40000000f00 */
[----:B------:R-:W-:Y:S01]  /*36a60*/  LEA.HI.X.SX32 R65, R55, R0, 0x2, P0 ;  /* 0x0000000037417211 */ /* 0x000fe200000f16ff */
[----:B------:R-:W-:Y:S01]  /*36a70*/  IMAD.MOV.U32 R27, RZ, RZ, R26 ;  /* 0x000000ffff1b7224 */ /* 0x000fe200078e001a */
[----:B------:R-:W-:Y:S01]  /*36a80*/  MOV R55, R50 ;  /* 0x0000003200377202 */ /* 0x000fe20000000f00 */
[----:B------:R-:W-:Y:S02]  /*36a90*/  IMAD.MOV.U32 R50, RZ, RZ, R49 ;  /* 0x000000ffff327224 */ /* 0x000fe400078e0031 */
[----:B------:R-:W-:Y:S01]  /*36aa0*/  IMAD.MOV.U32 R26, RZ, RZ, R25 ;  /* 0x000000ffff1a7224 */ /* 0x000fe200078e0019 */
[----:B------:R-:W-:Y:S01]  /*36ab0*/  MOV R25, R24 ;  /* 0x0000001800197202 */ /* 0x000fe20000000f00 */
[----:B------:R-:W-:Y:S01]  /*36ac0*/  IMAD.MOV.U32 R49, RZ, RZ, R48 ;  /* 0x000000ffff317224 */ /* 0x000fe200078e0030 */
[----:B------:R-:W-:Y:S01]  /*36ad0*/  MOV R48, R31 ;  /* 0x0000001f00307202 */ /* 0x000fe20000000f00 */
[----:B------:R-:W-:Y:S02]  /*36ae0*/  IMAD.MOV.U32 R24, RZ, RZ, R23 ;  /* 0x000000ffff187224 */ /* 0x000fe400078e0017 */
[----:B------:R-:W-:-:S02]  /*36af0*/  IMAD.MOV.U32 R31, RZ, RZ, R30 ;  /* 0x000000ffff1f7224 */ /* 0x000fc400078e001e */
[----:B------:R-:W-:Y:S01]  /*36b00*/  IMAD.MOV.U32 R23, RZ, RZ, R22 ;  /* 0x000000ffff177224 */ /* 0x000fe200078e0016 */
[----:B------:R-:W-:Y:S01]  /*36b10*/  MOV R22, R21 ;  /* 0x0000001500167202 */ /* 0x000fe20000000f00 */
[----:B------:R-:W-:Y:S01]  /*36b20*/  IMAD.MOV.U32 R30, RZ, RZ, R29 ;  /* 0x000000ffff1e7224 */ /* 0x000fe200078e001d */
[----:B------:R-:W-:Y:S01]  /*36b30*/  MOV R29, R27 ;  /* 0x0000001b001d7202 */ /* 0x000fe20000000f00 */
[----:B------:R-:W-:Y:S02]  /*36b40*/  IMAD.MOV.U32 R21, RZ, RZ, R20 ;  /* 0x000000ffff157224 */ /* 0x000fe400078e0014 */
[----:B------:R-:W-:Y:S02]  /*36b50*/  IMAD.MOV.U32 R27, RZ, RZ, R26 ;  /* 0x000000ffff1b7224 */ /* 0x000fe400078e001a */
        /* <DEDUP_REMOVED lines=8> */
[----:B------:R-:W-:Y:S01]  /*36be0*/  MOV R22, R21 ;  /* 0x0000001500167202 */ /* 0x000fe20000000f00 */
[----:B------:R-:W-:Y:S02]  /*36bf0*/  IMAD.MOV.U32 R16, RZ, RZ, R252 ;  /* 0x000000ffff107224 */ /* 0x000fe400078e00fc */
[----:B------:R-:W-:Y:S01]  /*36c00*/  IMAD.MOV.U32 R21, RZ, RZ, R20 ;  /* 0x000000ffff157224 */ /* 0x000fe200078e0014 */
[----:B------:R-:W2:Y:S01]  /*36c10*/  LDL.LU R252, [R1+0x1cac] ;  /* 0x001cac0001fc7983 */ /* 0x000ea20000300800 */
[----:B------:R-:W-:Y:S01]  /*36c20*/  IMAD.MOV.U32 R20, RZ, RZ, R18 ;  /* 0x000000ffff147224 */ /* 0x000fe200078e0012 */
[C---:B-1----:R-:W-:Y:S02]  /*36c30*/  LEA R62, P6, R61.reuse, R2, 0x2 ;  /* 0x000000023d3e7211 */ /* 0x042fe400078c10ff */
[----:B------:R-:W-:Y:S01]  /*36c40*/  MOV R18, R17 ;  /* 0x0000001100127202 */ /* 0x000fe20000000f00 */
[----:B------:R-:W-:Y:S01]  /*36c50*/  IMAD.MOV.U32 R17, RZ, RZ, R16 ;  /* 0x000000ffff117224 */ /* 0x000fe200078e0010 */
[----:B------:R-:W-:Y:S01]  /*36c60*/  LEA.HI.X.SX32 R63, R61, R0, 0x2, P6 ;  /* 0x000000003d3f7211 */ /* 0x000fe200030f16ff */
[----:B------:R-:W-:Y:S01]  /*36c70*/  IMAD.MOV.U32 R16, RZ, RZ, R13 ;  /* 0x000000ffff107224 */ /* 0x000fe200078e000d */
[----:B------:R-:W-:Y:S01]  /*36c80*/  MOV R13, R11 ;  /* 0x0000000b000d7202 */ /* 0x000fe20000000f00 */
[----:B------:R1:W-:Y:S01]  /*36c90*/  STL.64 [R1+0x640], R64 ;  /* 0x0006404001007387 */ /* 0x0003e20000100a00 */
[----:B------:R-:W-:-:S03]  /*36ca0*/  IMAD.MOV.U32 R11, RZ, RZ, R108 ;  /* 0x000000ffff0b7224 */ /* 0x000fc600078e006c */
[----:B------:R-:W2:Y:S04]  /*36cb0*/  LDL.LU R108, [R1+0x6100] ;  /* 0x00610000016c7983 */ /* 0x000ea80000300800 */
[----:B------:R3:W-:Y:S01]  /*36cc0*/  STL.64 [R1+0x638], R62 ;  /* 0x0006383e01007387 */ /* 0x0007e20000100a00 */
[----:B-1----:R-:W-:Y:S01]  /*36cd0*/  LEA R64, P0, R56, R2, 0x2 ;  /* 0x0000000238407211 */ /* 0x002fe200078010ff */
[----:B---3--:R-:W-:Y:S01]  /*36ce0*/  IMAD.MOV.U32 R63, RZ, RZ, R50 ;  /* 0x000000ffff3f7224 */ /* 0x008fe200078e0032 */
[----:B------:R-:W-:Y:S01]  /*36cf0*/  MOV R50, R49 ;  /* 0x0000003100327202 */ /* 0x000fe20000000f00 */
        /* <DEDUP_REMOVED lines=10> */
[----:B------:R-:W-:Y:S01]  /*36da0*/  IMAD.MOV.U32 R56, RZ, RZ, R50 ;  /* 0x000000ffff387224 */ /* 0x000fe200078e0032 */
[----:B------:R-:W-:Y:S01]  /*36db0*/  LEA R66, P6, R51, R2, 0x2 ;  /* 0x0000000233427211 */ /* 0x000fe200078c10ff */
        /* <DEDUP_REMOVED lines=21> */
[----:B------:R-:W3:Y:S01]  /*36f10*/  LDL.LU R228, [R1+0x60fc] ;  /* 0x0060fc0001e47983 */ /* 0x000ee20000300800 */
[----:B------:R-:W-:-:S02]  /*36f20*/  IMAD.MOV.U32 R49, RZ, RZ, R48 ;  /* 0x000000ffff317224 */ /* 0x000fc400078e0030 */
[----:B------:R-:W-:Y:S01]  /*36f30*/  IMAD.MOV.U32 R24, RZ, RZ, R23 ;  /* 0x000000ffff187224 */ /* 0x000fe200078e0017 */
[----:B------:R-:W-:Y:S01]  /*36f40*/  MOV R23, R22 ;  /* 0x0000001600177202 */ /* 0x000fe20000000f00 */
[----:B------:R-:W-:Y:S01]  /*36f50*/  IMAD.MOV.U32 R48, RZ, RZ, R31 ;  /* 0x000000ffff307224 */ /* 0x000fe200078e001f */
[----:B------:R-:W-:Y:S01]  /*36f60*/  MOV R31, R30 ;  /* 0x0000001e001f7202 */ /* 0x000fe20000000f00 */
[----:B------:R1:W-:Y:S01]  /*36f70*/  STL.64 [R1+0x630], R64 ;  /* 0x0006304001007387 */ /* 0x0003e20000100a00 */
[----:B------:R-:W-:Y:S02]  /*36f80*/  IMAD.MOV.U32 R22, RZ, RZ, R21 ;  /* 0x000000ffff167224 */ /* 0x000fe400078e0015 */
[----:B------:R-:W-:Y:S02]  /*36f90*/  IMAD.MOV.U32 R30, RZ, RZ, R29 ;  /* 0x000000ffff1e7224 */ /* 0x000fe400078e001d */
[----:B------:R-:W-:Y:S02]  /*36fa0*/  IMAD.MOV.U32 R68, RZ, RZ, R51 ;  /* 0x000000ffff447224 */ /* 0x000fe400078e0033 */
[----:B------:R-:W-:Y:S01]  /*36fb0*/  IMAD.MOV.U32 R21, RZ, RZ, R20 ;  /* 0x000000ffff157224 */ /* 0x000fe200078e0014 */
[----:B------:R-:W-:Y:S01]  /*36fc0*/  MOV R20, R18 ;  /* 0x0000001200147202 */ /* 0x000fe20000000f00 */
[----:B------:R-:W-:Y:S01]  /*36fd0*/  IMAD.MOV.U32 R29, RZ, RZ, R27 ;  /* 0x000000ffff1d7224 */ /* 0x000fe200078e001b */
[----:B------:R-:W-:Y:S01]  /*36fe0*/  MOV R27, R26 ;  /* 0x0000001a001b7202 */ /* 0x000fe20000000f00 */
[----:B------:R-:W-:Y:S01]  /*36ff0*/  IMAD.MOV.U32 R51, RZ, RZ, R50 ;  /* 0x000000ffff337224 */ /* 0x000fe200078e0032 */
[----:B-1----:R-:W-:Y:S01]  /*37000*/  LEA R64, P0, R57, R2, 0x2 ;  /* 0x0000000239407211 */ /* 0x002fe200078010ff */
[----:B------:R-:W-:Y:S01]  /*37010*/  IMAD.MOV.U32 R18, RZ, RZ, R17 ;  /* 0x000000ffff127224 */ /* 0x000fe200078e0011 */
[----:B------:R-:W-:Y:S01]  /*37020*/  MOV R50, R49 ;  /* 0x0000003100327202 */ /* 0x000fe20000000f00 */
        /* <DEDUP_REMOVED lines=10> */
[----:B------:R-:W-:-:S02]  /*370d0*/  IMAD.MOV.U32 R23, RZ, RZ, R22 ;  /* 0x000000ffff177224 */ /* 0x000fc400078e0016 */
[----:B------:R-:W-:Y:S02]  /*370e0*/  IMAD.MOV.U32 R30, RZ, RZ, R29 ;  /* 0x000000ffff1e7224 */ /* 0x000fe400078e001d */
[----:B------:R-:W-:Y:S02]  /*370f0*/  IMAD.MOV.U32 R57, RZ, RZ, R51 ;  /* 0x000000ffff397224 */ /* 0x000fe400078e0033 */
[----:B------:R-:W-:Y:S01]  /*37100*/  IMAD.MOV.U32 R12, RZ, RZ, R10 ;  /* 0x000000ffff0c7224 */ /* 0x000fe200078e000a */
[----:B------:R-:W-:Y:S01]  /*37110*/  MOV R10, R3 ;  /* 0x00000003000a7202 */ /* 0x000fe20000000f00 */
        /* <DEDUP_REMOVED lines=8> */
[----:B------:R-:W3:Y:S01]  /*371a0*/  LDL.LU R229, [R1+0x60f8] ;  /* 0x0060f80001e57983 */ /* 0x000ee20000300800 */
        /* <DEDUP_REMOVED lines=10> */
[----:B------:R-:W-:Y:S01]  /*37250*/  IMAD.MOV.U32 R30, RZ, RZ, R29 ;  /* 0x000000ffff1e7224 */ /* 0x000fe200078e001d */
[----:B------:R1:W-:Y:S01]  /*37260*/  STL.64 [R1+0x628], R66 ;  /* 0x0006284201007387 */ /* 0x0003e20000100a00 */
        /* <DEDUP_REMOVED lines=25> */
[----:B------:R-:W-:Y:S01]  /*37400*/  MOV R50, R49 ;  /* 0x0000003100327202 */ /* 0x000fe20000000f00 */
[----:B------:R-:W-:Y:S01]  /*37410*/  IMAD.MOV.U32 R18, RZ, RZ, R17 ;  /* 0x000000ffff127224 */ /* 0x000fe200078e0011 */
[----:B------:R1:W-:Y:S01]  /*37420*/  STL.64 [R1+0x620], R64 ;  /* 0x0006204001007387 */ /* 0x0003e20000100a00 */
[----:B------:R-:W-:Y:S01]  /*37430*/  MOV R17, R16 ;  /* 0x0000001000117202 */ /* 0x000fe20000000f00 */
[----:B------:R-:W-:Y:S02]  /*37440*/  IMAD.MOV.U32 R49, RZ, RZ, R48 ;  /* 0x000000ffff317224 */ /* 0x000fe400078e0030 */
[----:B------:R-:W-:Y:S02]  /*37450*/  IMAD.MOV.U32 R16, RZ, RZ, R13 ;  /* 0x000000ffff107224 */ /* 0x000fe400078e000d */
        /* <DEDUP_REMOVED lines=9> */
[----:B------:R-:W2:Y:S01]  /*374f0*/  LDL.LU R231, [R1+0x60f0] ;  /* 0x0060f00001e77983 */ /* 0x000ea20000300800 */
[----:B------:R-:W-:Y:S01]  /*37500*/  IMAD.MOV.U32 R29, RZ, RZ, R27 ;  /* 0x000000ffff1d7224 */ /* 0x000fe200078e001b */
[----:B------:R-:W-:Y:S01]  /*37510*/  MOV R27, R26 ;  /* 0x0000001a001b7202 */ /* 0x000fe20000000f00 */
[----:B------:R-:W-:Y:S01]  /*37520*/  IMAD.MOV.U32 R50, RZ, RZ, R49 ;  /* 0x000000ffff327224 */ /* 0x000fe200078e0031 */
[----:B------:R1:W-:Y:S01]  /*37530*/  STL.64 [R1+0x618], R66 ;  /* 0x0006184201007387 */ /* 0x0003e20000100a00 */
        /* <DEDUP_REMOVED lines=34> */
[----:B------:R-:W-:Y:S01]  /*37760*/  MOV R22, R21 ;  /* 0x0000001500167202 */ /* 0x000fe20000000f00 */
[----:B------:R-:W-:-:S02]  /*37770*/  IMAD.MOV.U32 R29, RZ, RZ, R27 ;  /* 0x000000ffff1d7224 */ /* 0x000fc400078e001b */
[----:B------:R-:W-:Y:S02]  /*37780*/  IMAD.MOV.U32 R16, RZ, RZ, R13 ;  /* 0x000000ffff107224 */ /* 0x000fe400078e000d */
[----:B------:R-:W-:Y:S01]  /*37790*/  IMAD.MOV.U32 R27, RZ, RZ, R26 ;  /* 0x000000ffff1b7224 */ /* 0x000fe200078e001a */
[----:B------:R-:W-:Y:S01]  /*377a0*/  MOV R26, R25 ;  /* 0x00000019001a7202 */ /* 0x000fe20000000f00 */
[----:B------:R-:W-:Y:S02]  /*377b0*/  IMAD.MOV.U32 R49, RZ, RZ, R48 ;  /* 0x000000ffff317224 */ /* 0x000fe400078e0030 */
        /* <DEDUP_REMOVED lines=30> */
[----:B------:R-:W-:Y:S01]  /*379a0*/  IMAD.MOV.U32 R48, RZ, RZ, R31 ;  /* 0x000000ffff307224 */ /* 0x000fe200078e001f */
[----:B------:R-:W2:Y:S01]  /*379b0*/  LDL.LU R232, [R1+0x60ec] ;  /* 0x0060ec0001e87983 */ /* 0x000ea20000300800 */
[----:B------:R-:W-:Y:S02]  /*379c0*/  IMAD.MOV.U32 R18, RZ, RZ, R17 ;  /* 0x000000ffff127224 */ /* 0x000fe400078e0011 */
[----:B------:R-:W-:Y:S01]  /*379d0*/  IMAD.MOV.U32 R31, RZ, RZ, R30 ;  /* 0x000000ffff1f7224 */ /* 0x000fe200078e001e */
[----:B------:R-:W-:Y:S01]  /*379e0*/  MOV R30, R29 ;  /* 0x0000001d001e7202 */ /* 0x000fe20000000f00 */
[----:B------:R-:W-:Y:S01]  /*379f0*/  IMAD.MOV.U32 R17, RZ, RZ, R16 ;  /* 0x000000ffff117224 */ /* 0x000fe200078e0010 */
[----:B------:R-:W-:Y:S01]  /*37a00*/  MOV R16, R13 ;  /* 0x0000000d00107202 */ /* 0x000fe20000000f00 */
[----:B------:R-:W-:-:S02]  /*37a10*/  IMAD.MOV.U32 R23, RZ, RZ, R22 ;  /* 0x000000ffff177224 */ /* 0x000fc400078e0016 */
[----:B------:R-:W-:Y:S01]  /*37a20*/  IMAD.MOV.U32 R22, RZ, RZ, R21 ;  /* 0x000000ffff167224 */ /* 0x000fe200078e0015 */
[----:B------:R-:W-:Y:S01]  /*37a30*/  MOV R21, R20 ;  /* 0x0000001400157202 */ /* 0x000fe20000000f00 */
[----:B------:R-:W-:Y:S02]  /*37a40*/  IMAD.MOV.U32 R29, RZ, RZ, R27 ;  /* 0x000000ffff1d7224 */ /* 0x000fe400078e001b */
[----:B------:R-:W-:Y:S02]  /*37a50*/  IMAD.MOV.U32 R13, RZ, RZ, R10 ;  /* 0x000000ffff0d7224 */ /* 0x000fe400078e000a */
        /* <DEDUP_REMOVED lines=15> */
[----:B------:R1:W-:Y:S01]  /*37b50*/  STL.64 [R1+0x610], R64 ;  /* 0x0006104001007387 */ /* 0x0003e20000100a00 */
[----:B------:R-:W-:Y:S02]  /*37b60*/  IMAD.MOV.U32 R18, RZ, RZ, R17 ;  /* 0x000000ffff127224 */ /* 0x000fe400078e0011 */
[----:B------:R-:W-:Y:S01]  /*37b70*/  IMAD.MOV.U32 R17, RZ, RZ, R16 ;  /* 0x000000ffff117224 */ /* 0x000fe200078e0010 */
[----:B------:R-:W2:Y:S01]  /*37b80*/  LDL.LU R233, [R1+0x60e8] ;  /* 0x0060e80001e97983 */ /* 0x000ea20000300800 */
[----:B------:R-:W-:Y:S01]  /*37b90*/  MOV R16, R13 ;  /* 0x0000000d00107202 */ /* 0x000fe20000000f00 */
[----:B------:R-:W-:Y:S02]  /*37ba0*/  IMAD.MOV.U32 R13, RZ, RZ, R10 ;  /* 0x000000ffff0d7224 */ /* 0x000fe400078e000a */
[----:B------:R4:W-:Y:S04]  /*37bb0*/  STL.64 [R1+0x608], R66 ;  /* 0x0006084201007387 */ /* 0x0009e80000100a00 */
[----:B------:R-:W2:Y:S04]  /*37bc0*/  LDL.LU R5, [R1+0x3c0] ;  /* 0x0003c00001057983 */ /* 0x000ea80000300800 */
[----:B------:R-:W2:Y:S01]  /*37bd0*/  LDL.LU R10, [R1+0x1c98] ;  /* 0x001c9800010a7983 */ /* 0x000ea20000300800 */
[----:B-1----:R-:W-:-:S04]  /*37be0*/  LEA R64, P0, R59, R2, 0x2 ;  /* 0x000000023b407211 */ /* 0x002fc800078010ff */
[----:B------:R-:W-:Y:S01]  /*37bf0*/  LEA.HI.X.SX32 R65, R59, R0, 0x2, P0 ;  /* 0x000000003b417211 */ /* 0x000fe200000f16ff */
[----:B------:R-:W-:Y:S01]  /*37c00*/  IMAD.MOV.U32 R59, RZ, RZ, R53 ;  /* 0x000000ffff3b7224 */ /* 0x000fe200078e0035 */
[C---:B----4-:R-:W-:Y:S02]  /*37c10*/  LEA R66, P6, R54.reuse, R2, 0x2 ;  /* 0x0000000236427211 */ /* 0x050fe400078c10ff */
        /* <DEDUP_REMOVED lines=34> */
[----:B------:R-:W-:Y:S02]  /*37e40*/  IMAD R234, R234, c[0x0][0x190], RZ ;  /* 0x00006400eaea7a24 */ /* 0x000fe400078e02ff */
        /* <DEDUP_REMOVED lines=19> */
[----:B------:R-:W-:Y:S02]  /*37f80*/  IMAD.MOV.U32 R17, RZ, RZ, R16 ;  /* 0x000000ffff117224 */ /* 0x000fe400078e0010 */
        /* <DEDUP_REMOVED lines=8> */
[----:B--2---:R-:W-:Y:S01]  /*38010*/  IMAD.MOV.U32 R13, RZ, RZ, R10 ;  /* 0x000000ffff0d7224 */ /* 0x004fe200078e000a */
[----:B------:R-:W-:Y:S02]  /*38020*/  MOV R10, R234 ;  /* 0x000000ea000a7202 */ /* 0x000fe40000000f00 */
[----:B------:R-:W2:Y:S02]  /*38030*/  LDL.LU R234, [R1+0x60e4] ;  /* 0x0060e40001ea7983 */ /* 0x000ea40000300800 */
[----:B------:R-:W-:Y:S01]  /*38040*/  MOV R16, R13 ;  /* 0x0000000d00107202 */ /* 0x000fe20000000f00 */
[----:B------:R-:W-:Y:S02]  /*38050*/  IMAD.MOV.U32 R13, RZ, RZ, R10 ;  /* 0x000000ffff0d7224 */ /* 0x000fe400078e000a */
[----:B------:R-:W-:Y:S01]  /*38060*/  IMAD.MOV.U32 R10, RZ, RZ, R6 ;  /* 0x000000ffff0a7224 */ /* 0x000fe200078e0006 */
[----:B------:R4:W-:Y:S01]  /*38070*/  STL.64 [R1+0x5f8], R66 ;  /* 0x0005f84201007387 */ /* 0x0009e20000100a00 */
[----:B------:R-:W-:-:S03]  /*38080*/  IMAD.MOV.U32 R17, RZ, RZ, R13 ;  /* 0x000000ffff117224 */ /* 0x000fc600078e000d */
[----:B------:R-:W2:Y:S01]  /*38090*/  LDL.LU R6, [R1+0x3c4] ;  /* 0x0003c40001067983 */ /* 0x000ea20000300800 */
[----:B------:R-:W-:-:S03]  /*380a0*/  MOV R13, R10 ;  /* 0x0000000a000d7202 */ /* 0x000fc60000000f00 */
[----:B------:R-:W2:Y:S01]  /*380b0*/  LDL.LU R10, [R1+0x1c9c] ;  /* 0x001c9c00010a7983 */ /* 0x000ea20000300800 */
[----:B-1----:R-:W-:-:S04]  /*380c0*/  LEA R64, P0, R60, R2, 0x2 ;  /* 0x000000023c407211 */ /* 0x002fc800078010ff */
[----:B------:R-:W-:Y:S01]  /*380d0*/  LEA.HI.X.SX32 R65, R60, R0, 0x2, P0 ;  /* 0x000000003c417211 */ /* 0x000fe200000f16ff */
[----:B------:R-:W-:Y:S01]  /*380e0*/  IMAD.MOV.U32 R60, RZ, RZ, R54 ;  /* 0x000000ffff3c7224 */ /* 0x000fe200078e0036 */
[C---:B----4-:R-:W-:Y:S01]  /*380f0*/  LEA R66, P6, R55.reuse, R2, 0x2 ;  /* 0x0000000237427211 */ /* 0x050fe200078c10ff */
        /* <DEDUP_REMOVED lines=27> */
[----:B-1----:R-:W-:Y:S01]  /*382b0*/  LEA R64, P0, R63, R2, 0x2 ;  /* 0x000000023f407211 */ /* 0x002fe200078010ff */
        /* <DEDUP_REMOVED lines=55> */
[----:B--2---:R-:W-:Y:S02]  /*38630*/  IMAD.MOV.U32 R13, RZ, RZ, R10 ;  /* 0x000000ffff0d7224 */ /* 0x004fe400078e000a */
[----:B------:R-:W-:Y:S02]  /*38640*/  IMAD.MOV.U32 R10, RZ, RZ, R235 ;  /* 0x000000ffff0a7224 */ /* 0x000fe400078e00eb */
[----:B------:R-:W2:Y:S01]  /*38650*/  LDL.LU R235, [R1+0x60e0] ;  /* 0x0060e00001eb7983 */ /* 0x000ea20000300800 */
[----:B------:R-:W-:-:S03]  /*38660*/  IMAD.MOV.U32 R17, RZ, RZ, R13 ;  /* 0x000000ffff117224 */ /* 0x000fc600078e000d */
[----:B------:R1:W-:Y:S01]  /*38670*/  STL.64 [R1+0x5e8], R66 ;  /* 0x0005e84201007387 */ /* 0x0003e20000100a00 */
[----:B------:R-:W-:Y:S01]  /*38680*/  MOV R13, R10 ;  /* 0x0000000a000d7202 */ /* 0x000fe20000000f00 */
[----:B------:R-:W-:Y:S02]  /*38690*/  IMAD.MOV.U32 R10, RZ, RZ, R7 ;  /* 0x000000ffff0a7224 */ /* 0x000fe400078e0007 */
[----:B------:R-:W4:Y:S01]  /*386a0*/  LDL.LU R7, [R1+0x3c8] ;  /* 0x0003c80001077983 */ /* 0x000f220000300800 */
[----:B-1----:R-:W-:Y:S01]  /*386b0*/  LEA R66, P6, R56, R2, 0x2 ;  /* 0x0000000238427211 */ /* 0x002fe200078c10ff */
[----:B------:R-:W-:-:S03]  /*386c0*/  IMAD.MOV.U32 R18, RZ, RZ, R13 ;  /* 0x000000ffff127224 */ /* 0x000fc600078e000d */
[----:B------:R-:W-:Y:S02]  /*386d0*/  LEA.HI.X.SX32 R67, R56, R0, 0x2, P6 ;  /* 0x0000000038437211 */ /* 0x000fe400030f16ff */
[----:B------:R-:W-:Y:S01]  /*386e0*/  MOV R56, R55 ;  /* 0x0000003700387202 */ /* 0x000fe20000000f00 */
[----:B------:R-:W-:Y:S02]  /*386f0*/  IMAD.MOV.U32 R55, RZ, RZ, R54 ;  /* 0x000000ffff377224 */ /* 0x000fe400078e0036 */
        /* <DEDUP_REMOVED lines=16> */
[----:B------:R-:W-:Y:S01]  /*38800*/  STL.64 [R1+0x5e0], R64 ;  /* 0x0005e04001007387 */ /* 0x000fe20000100a00 */
[----:B------:R-:W-:Y:S02]  /*38810*/  IMAD.MOV.U32 R13, RZ, RZ, R10 ;  /* 0x000000ffff0d7224 */ /* 0x000fe400078e000a */
[----:B------:R-:W-:Y:S01]  /*38820*/  IMAD.MOV.U32 R54, RZ, RZ, R53 ;  /* 0x000000ffff367224 */ /* 0x000fe200078e0035 */
[----:B------:R-:W-:Y:S01]  /*38830*/  MOV R53, R52 ;  /* 0x0000003400357202 */ /* 0x000fe20000000f00 */
        /* <DEDUP_REMOVED lines=10> */
[----:B------:R-:W-:Y:S02]  /*388e0*/  IMAD.MOV.U32 R26, RZ, RZ, R25 ;  /* 0x000000ffff1a7224 */ /* 0x000fe400078e0019 */
        /* <DEDUP_REMOVED lines=37> */
[----:B------:R-:W-:Y:S01]  /*38b40*/  LEA R64, P0, R68, R2, 0x2 ;  /* 0x0000000244407211 */ /* 0x000fe200078010ff */
        /* <DEDUP_REMOVED lines=55> */
[----:B------:R1:W-:Y:S01]  /*38ec0*/  STL.64 [R1+0x5d0], R64 ;  /* 0x0005d04001007387 */ /* 0x0003e20000100a00 */
[----:B------:R-:W-:Y:S01]  /*38ed0*/  IMAD.MOV.U32 R23, RZ, RZ, R22 ;  /* 0x000000ffff177224 */ /* 0x000fe200078e0016 */
[----:B------:R-:W-:Y:S01]  /*38ee0*/  MOV R22, R21 ;  /* 0x0000001500167202 */ /* 0x000fe20000000f00 */
[----:B------:R-:W-:Y:S01]  /*38ef0*/  IMAD.MOV.U32 R21, RZ, RZ, R20 ;  /* 0x000000ffff157224 */ /* 0x000fe200078e0014 */
[----:B------:R-:W2:Y:S01]  /*38f00*/  LDL.LU R239, [R1+0x60d0] ;  /* 0x0060d00001ef7983 */ /* 0x000ea20000300800 */
[----:B------:R-:W-:Y:S01]  /*38f10*/  IMAD.MOV.U32 R20, RZ, RZ, R13 ;  /* 0x000000ffff147224 */ /* 0x000fe200078e000d */
[----:B------:R-:W-:Y:S02]  /*38f20*/  MOV R13, R10 ;  /* 0x0000000a000d7202 */ /* 0x000fe40000000f00 */
[----:B------:R2:W-:Y:S04]  /*38f30*/  STL.64 [R1+0x5c8], R66 ;  /* 0x0005c84201007387 */ /* 0x0005e80000100a00 */
[----:B------:R-:W2:Y:S04]  /*38f40*/  LDL.LU R9, [R1+0x3d0] ;  /* 0x0003d00001097983 */ /* 0x000ea80000300800 */
[----:B------:R-:W2:Y:S01]  /*38f50*/  LDL.LU R10, [R1+0x1d40] ;  /* 0x001d4000010a7983 */ /* 0x000ea20000300800 */
[----:B-1----:R-:W-:-:S04]  /*38f60*/  LEA R64, P0, R61, R2, 0x2 ;  /* 0x000000023d407211 */ /* 0x002fc800078010ff */
[----:B------:R-:W-:Y:S01]  /*38f70*/  LEA.HI.X.SX32 R65, R61, R0, 0x2, P0 ;  /* 0x000000003d417211 */ /* 0x000fe200000f16ff */
[----:B------:R-:W-:Y:S02]  /*38f80*/  IMAD.MOV.U32 R61, RZ, RZ, R57 ;  /* 0x000000ffff3d7224 */ /* 0x000fe400078e0039 */
        /* <DEDUP_REMOVED lines=21> */
[----:B--2---:R-:W-:-:S03]  /*390e0*/  IMAD.MOV.U32 R13, RZ, RZ, R10 ;  /* 0x000000ffff0d7224 */ /* 0x004fc600078e000a */
[----:B------:R-:W2:Y:S01]  /*390f0*/  LDL.LU R10, [R1+0x1cb4] ;  /* 0x001cb400010a7983 */ /* 0x000ea20000300800 */
[----:B------:R-:W-:-:S04]  /*39100*/  LEA R66, P6, R58, R2, 0x2 ;  /* 0x000000023a427211 */ /* 0x000fc800078c10ff */
        /* <DEDUP_REMOVED lines=66> */
[----:B--2---:R-:W-:-:S02]  /*39530*/  IMAD.MOV.U32 R13, RZ, RZ, R10 ;  /* 0x000000ffff0d7224 */ /* 0x004fc400078e000a */
[----:B------:R-:W2:Y:S03]  /*39540*/  LDL.LU R10, [R1+0x3d4] ;  /* 0x0003d400010a7983 */ /* 0x000ea60000300800 */
[----:B------:R-:W-:Y:S01]  /*39550*/  MOV R21, R13 ;  /* 0x0000000d00157202 */ /* 0x000fe20000000f00 */
[----:B------:R-:W-:Y:S02]  /*39560*/  IMAD.MOV.U32 R13, RZ, RZ, R252 ;  /* 0x000000ffff0d7224 */ /* 0x000fe400078e00fc */
[----:B------:R-:W2:Y:S02]  /*39570*/  LDL.LU R252, [R1+0x1dac] ;  /* 0x001dac0001fc7983 */ /* 0x000ea40000300800 */
[----:B------:R-:W-:Y:S02]  /*39580*/  IMAD.MOV.U32 R22, RZ, RZ, R21 ;  /* 0x000000ffff167224 */ /* 0x000fe400078e0015 */
[----:B------:R2:W-:Y:S01]  /*39590*/  STL.64 [R1+0x5b0], R64 ;  /* 0x0005b04001007387 */ /* 0x0005e20000100a00 */
[----:B------:R-:W-:-:S03]  /*395a0*/  IMAD.MOV.U32 R21, RZ, RZ, R13 ;  /* 0x000000ffff157224 */ /* 0x000fc600078e000d */
[----:B------:R-:W2:Y:S01]  /*395b0*/  LDL.LU R13, [R1+0x1d74] ;  /* 0x001d7400010d7983 */ /* 0x000ea20000300800 */
[----:B-1----:R-:W-:-:S04]  /*395c0*/  LEA R66, P6, R59, R2, 0x2 ;  /* 0x000000023b427211 */ /* 0x002fc800078c10ff */
[----:B------:R-:W-:Y:S02]  /*395d0*/  LEA.HI.X.SX32 R67, R59, R0, 0x2, P6 ;  /* 0x000000003b437211 */ /* 0x000fe400030f16ff */
        /* <DEDUP_REMOVED lines=34> */
[----:B------:R-:W-:Y:S02]  /*39800*/  IMAD.MOV.U32 R22, RZ, RZ, R21 ;  /* 0x000000ffff167224 */ /* 0x000fe400078e0015 */
[----:B------:R-:W-:-:S02]  /*39810*/  IMAD.MOV.U32 R30, RZ, RZ, R29 ;  /* 0x000000ffff1e7224 */ /* 0x000fc400078e001d */
[----:B------:R-:W-:Y:S01]  /*39820*/  IMAD.MOV.U32 R29, RZ, RZ, R27 ;  /* 0x000000ffff1d7224 */ /* 0x000fe200078e001b */
[----:B------:R-:W-:Y:S01]  /*39830*/  MOV R27, R26 ;  /* 0x0000001a001b7202 */ /* 0x000fe20000000f00 */
[----:B------:R-:W-:Y:S02]  /*39840*/  IMAD.MOV.U32 R26, RZ, RZ, R25 ;  /* 0x000000ffff1a7224 */ /* 0x000fe400078e0019 */
[----:B------:R-:W-:Y:S01]  /*39850*/  IMAD.MOV.U32 R25, RZ, RZ, R24 ;  /* 0x000000ffff197224 */ /* 0x000fe200078e0018 */
[----:B------:R-:W-:Y:S01]  /*39860*/  MOV R24, R22 ;  /* 0x0000001600187202 */ /* 0x000fe20000000f00 */
[----:B------:R1:W-:Y:S01]  /*39870*/  STL.64 [R1+0x5a8], R66 ;  /* 0x0005a84201007387 */ /* 0x0003e20000100a00 */
[----:B--2---:R-:W-:Y:S01]  /*39880*/  MOV R21, R13 ;  /* 0x0000000d00157202 */ /* 0x004fe20000000f00 */
[----:B------:R-:W-:Y:S02]  /*39890*/  IMAD.MOV.U32 R13, RZ, RZ, R11 ;  /* 0x000000ffff0d7224 */ /* 0x000fe400078e000b */
[----:B------:R-:W2:Y:S02]  /*398a0*/  LDL.LU R11, [R1+0x3d8] ;  /* 0x0003d800010b7983 */ /* 0x000ea40000300800 */
[----:B------:R-:W-:-:S02]  /*398b0*/  IMAD.MOV.U32 R22, RZ, RZ, R21 ;  /* 0x000000ffff167224 */ /* 0x000fc400078e0015 */
[----:B------:R-:W-:Y:S02]  /*398c0*/  IMAD.MOV.U32 R21, RZ, RZ, R13 ;  /* 0x000000ffff157224 */ /* 0x000fe400078e000d */
[----:B------:R-:W2:Y:S01]  /*398d0*/  LDL.LU R13, [R1+0x1c88] ;  /* 0x001c8800010d7983 */ /* 0x000ea20000300800 */
[----:B------:R-:W-:-:S04]  /*398e0*/  LEA R64, P0, R70, R2, 0x2 ;  /* 0x0000000246407211 */ /* 0x000fc800078010ff */
[----:B------:R-:W-:Y:S02]  /*398f0*/  LEA.HI.X.SX32 R65, R70, R0, 0x2, P0 ;  /* 0x0000000046417211 */ /* 0x000fe400000f16ff */
[----:B-1----:R-:W-:-:S03]  /*39900*/  LEA R66, P6, R60, R2, 0x2 ;  /* 0x000000023c427211 */ /* 0x002fc600078c10ff */
[----:B------:R1:W-:Y:S01]  /*39910*/  STL.64 [R1+0x5a0], R64 ;  /* 0x0005a04001007387 */ /* 0x0003e20000100a00 */
[----:B------:R-:W-:Y:S02]  /*39920*/  LEA.HI.X.SX32 R67, R60, R0, 0x2, P6 ;  /* 0x000000003c437211 */ /* 0x000fe400030f16ff */
[----:B-1----:R-:W-:Y:S01]  /*39930*/  MOV R64, R59 ;  /* 0x0000003b00407202 */ /* 0x002fe20000000f00 */
        /* <DEDUP_REMOVED lines=51> */
[C---:B------:R-:W-:Y:S01]  /*39c70*/  LEA R70, P0, R72.reuse, R2, 0x2 ;  /* 0x0000000248467211 */ /* 0x040fe200078010ff */
[----:B------:R-:W-:Y:S01]  /*39c80*/  IMAD.MOV.U32 R48, RZ, RZ, R31 ;  /* 0x000000ffff307224 */ /* 0x000fe200078e001f */
[----:B------:R-:W-:Y:S01]  /*39c90*/  MOV R31, R30 ;  /* 0x0000001e001f7202 */ /* 0x000fe20000000f00 */
[----:B------:R-:W-:Y:S02]  /*39ca0*/  IMAD.MOV.U32 R25, RZ, RZ, R22 ;  /* 0x000000ffff197224 */ /* 0x000fe400078e0016 */
[----:B------:R-:W-:Y:S02]  /*39cb0*/  IMAD.MOV.U32 R30, RZ, RZ, R29 ;  /* 0x000000ffff1e7224 */ /* 0x000fe400078e001d */
[----:B------:R-:W-:Y:S01]  /*39cc0*/  IMAD.MOV.U32 R29, RZ, RZ, R27 ;  /* 0x000000ffff1d7224 */ /* 0x000fe200078e001b */
[----:B------:R-:W-:Y:S01]  /*39cd0*/  MOV R27, R26 ;  /* 0x0000001a001b7202 */ /* 0x000fe20000000f00 */
[----:B------:R-:W-:Y:S01]  /*39ce0*/  IMAD.MOV.U32 R26, RZ, RZ, R25 ;  /* 0x000000ffff1a7224 */ /* 0x000fe200078e0019 */
[----:B------:R-:W-:Y:S01]  /*39cf0*/  LEA.HI.X.SX32 R71, R72, R0, 0x2, P0 ;  /* 0x0000000048477211 */ /* 0x000fe200000f16ff */
[----:B------:R-:W-:Y:S01]  /*39d00*/  IMAD R242, R242, c[0x0][0x190], RZ ;  /* 0x00006400f2f27a24 */ /* 0x000fe200078e02ff */
[----:B------:R-:W-:-:S04]  /*39d10*/  LEA R72, P0, R75, R2, 0x2 ;  /* 0x000000024b487211 */ /* 0x000fc800078010ff */
[----:B------:R-:W-:Y:S01]  /*39d20*/  LEA.HI.X.SX32 R73, R75, R0, 0x2, P0 ;  /* 0x000000004b497211 */ /* 0x000fe200000f16ff */
[----:B------:R-:W-:Y:S02]  /*39d30*/  IMAD R244, R244, c[0x0][0x190], RZ ;  /* 0x00006400f4f47a24 */ /* 0x000fe400078e02ff */
[----:B------:R-:W-:Y:S02]  /*39d40*/  IMAD R245, R245, c[0x0][0x190], RZ ;  /* 0x00006400f5f57a24 */ /* 0x000fe400078e02ff */
[----:B------:R-:W-:Y:S02]  /*39d50*/  IMAD R249, R249, c[0x0][0x190], RZ ;  /* 0x00006400f9f97a24 */ /* 0x000fe400078e02ff */
[----:B------:R-:W-:Y:S02]  /*39d60*/  IMAD R19, R19, c[0x0][0x190], RZ ;  /* 0x0000640013137a24 */ /* 0x000fe400078e02ff */
[----:B------:R-:W-:Y:S02]  /*39d70*/  IMAD R250, R250, c[0x0][0x190], RZ ;  /* 0x00006400fafa7a24 */ /* 0x000fe400078e02ff */
[----:B--2---:R-:W-:Y:S01]  /*39d80*/  IMAD.MOV.U32 R21, RZ, RZ, R13 ;  /* 0x000000ffff157224 */ /* 0x004fe200078e000d */
[----:B------:R-:W-:-:S02]  /*39d90*/  MOV R13, R240 ;  /* 0x000000f0000d7202 */ /* 0x000fc40000000f00 */
[----:B------:R-:W2:Y:S03]  /*39da0*/  LDL.LU R240, [R1+0x60cc] ;  /* 0x0060cc0001f07983 */ /* 0x000ea60000300800 */
[----:B------:R-:W-:Y:S01]  /*39db0*/  IMAD.MOV.U32 R22, RZ, RZ, R13 ;  /* 0x000000ffff167224 */ /* 0x000fe200078e000d */
[----:B------:R-:W-:Y:S01]  /*39dc0*/  MOV R13, R12 ;  /* 0x0000000c000d7202 */ /* 0x000fe20000000f00 */
[----:B------:R1:W-:Y:S02]  /*39dd0*/  STL.64 [R1+0x598], R66 ;  /* 0x0005984201007387 */ /* 0x0003e40000100a00 */
[----:B------:R-:W-:Y:S01]  /*39de0*/  IMAD.MOV.U32 R25, RZ, RZ, R22 ;  /* 0x000000ffff197224 */ /* 0x000fe200078e0016 */
[----:B------:R-:W-:Y:S01]  /*39df0*/  MOV R22, R13 ;  /* 0x0000000d00167202 */ /* 0x000fe20000000f00 */
[----:B------:R-:W2:Y:S01]  /*39e00*/  LDL.LU R12, [R1+0x3dc] ;  /* 0x0003dc00010c7983 */ /* 0x000ea20000300800 */
        /* <DEDUP_REMOVED lines=65> */
[----:B------:R-:W-:-:S02]  /*3a220*/  MOV R25, R243 ;  /* 0x000000f300197202 */ /* 0x000fc40000000f00 */
[----:B------:R-:W3:Y:S04]  /*3a230*/  LDL.LU R243, [R1+0x60c0] ;  /* 0x0060c00001f37983 */ /* 0x000ee80000300800 */
[----:B------:R-:W-:Y:S04]  /*3a240*/  STL.64 [R1+0x580], R72 ;  /* 0x0005804801007387 */ /* 0x000fe80000100a00 */
[----:B------:R1:W-:Y:S02]  /*3a250*/  STL.64 [R1+0x578], R66 ;  /* 0x0005784201007387 */ /* 0x0003e40000100a00 */
[----:B-1----:R-:W-:-:S02]  /*3a260*/  IMAD.MOV.U32 R66, RZ, RZ, R60 ;  /* 0x000000ffff427224 */ /* 0x002fc400078e003c */
        /* <DEDUP_REMOVED lines=23> */
[----:B------:R-:W-:Y:S01]  /*3a3e0*/  LEA R74, P6, R61, R2, 0x2 ;  /* 0x000000023d4a7211 */ /* 0x000fe200078c10ff */
[----:B------:R-:W-:Y:S01]  /*3a3f0*/  IMAD.MOV.U32 R53, RZ, RZ, R52 ;  /* 0x000000ffff357224 */ /* 0x000fe200078e0034 */
[----:B------:R-:W-:Y:S01]  /*3a400*/  MOV R52, R51 ;  /* 0x0000003300347202 */ /* 0x000fe20000000f00 */
[----:B------:R-:W-:-:S02]  /*3a410*/  IMAD.MOV.U32 R26, RZ, RZ, R25 ;  /* 0x000000ffff1a7224 */ /* 0x000fc400078e0019 */
[----:B------:R-:W-:Y:S02]  /*3a420*/  IMAD.MOV.U32 R25, RZ, RZ, R14 ;  /* 0x000000ffff197224 */ /* 0x000fe400078e000e */
[----:B------:R-:W-:Y:S01]  /*3a430*/  IMAD.MOV.U32 R51, RZ, RZ, R50 ;  /* 0x000000ffff337224 */ /* 0x000fe200078e0032 */
[----:B------:R-:W-:Y:S01]  /*3a440*/  LEA.HI.X.SX32 R73, R76, R0, 0x2, P0 ;  /* 0x000000004c497211 */ /* 0x000fe200000f16ff */
[----:B------:R-:W-:Y:S01]  /*3a450*/  IMAD.MOV.U32 R50, RZ, RZ, R49 ;  /* 0x000000ffff327224 */ /* 0x000fe200078e0031 */
[----:B------:R-:W-:Y:S01]  /*3a460*/  MOV R49, R48 ;  /* 0x0000003000317202 */ /* 0x000fe20000000f00 */
[----:B------:R-:W-:Y:S01]  /*3a470*/  IMAD.MOV.U32 R48, RZ, RZ, R27 ;  /* 0x000000ffff307224 */ /* 0x000fe200078e001b */
[----:B------:R-:W-:Y:S01]  /*3a480*/  LEA.HI.X.SX32 R75, R61, R0, 0x2, P6 ;  /* 0x000000003d4b7211 */ /* 0x000fe200030f16ff */
[----:B------:R-:W-:Y:S01]  /*3a490*/  IMAD.MOV.U32 R27, RZ, RZ, R26 ;  /* 0x000000ffff1b7224 */ /* 0x000fe200078e001a */
[----:B------:R-:W2:Y:S01]  /*3a4a0*/  LDL.LU R14, [R1+0x3e4] ;  /* 0x0003e400010e7983 */ /* 0x000ea20000300800 */
[----:B------:R-:W-:Y:S01]  /*3a4b0*/  IMAD.MOV.U32 R61, RZ, RZ, R60 ;  /* 0x000000ffff3d7224 */ /* 0x000fe200078e003c */
[----:B------:R-:W-:-:S02]  /*3a4c0*/  MOV R26, R25 ;  /* 0x00000019001a7202 */ /* 0x000fc40000000f00 */
[----:B------:R-:W-:Y:S01]  /*3a4d0*/  MOV R60, R59 ;  /* 0x0000003b003c7202 */ /* 0x000fe20000000f00 */
[----:B------:R-:W2:Y:S01]  /*3a4e0*/  LDL.LU R25, [R1+0x1cbc] ;  /* 0x001cbc0001197983 */ /* 0x000ea20000300800 */
[----:B------:R-:W-:Y:S02]  /*3a4f0*/  IMAD.MOV.U32 R59, RZ, RZ, R58 ;  /* 0x000000ffff3b7224 */ /* 0x000fe400078e003a */
[----:B------:R-:W-:Y:S01]  /*3a500*/  IMAD.MOV.U32 R58, RZ, RZ, R57 ;  /* 0x000000ffff3a7224 */ /* 0x000fe200078e0039 */
[----:B------:R1:W-:Y:S01]  /*3a510*/  STL.64 [R1+0x570], R72 ;  /* 0x0005704801007387 */ /* 0x0003e20000100a00 */
[----:B------:R-:W-:Y:S01]  /*3a520*/  MOV R57, R56 ;  /* 0x0000003800397202 */ /* 0x000fe20000000f00 */
[----:B------:R-:W-:Y:S02]  /*3a530*/  IMAD.MOV.U32 R56, RZ, RZ, R55 ;  /* 0x000000ffff387224 */ /* 0x000fe400078e0037 */
[----:B------:R-:W-:Y:S01]  /*3a540*/  IMAD.MOV.U32 R55, RZ, RZ, R54 ;  /* 0x000000ffff377224 */ /* 0x000fe200078e0036 */
[----:B------:R-:W-:Y:S01]  /*3a550*/  MOV R54, R53 ;  /* 0x0000003500367202 */ /* 0x000fe20000000f00 */
[----:B------:R-:W-:-:S02]  /*3a560*/  IMAD.MOV.U32 R53, RZ, RZ, R52 ;  /* 0x000000ffff357224 */ /* 0x000fc400078e0034 */
        /* <DEDUP_REMOVED lines=27> */
[----:B------:R-:W-:Y:S01]  /*3a720*/  LEA R76, P0, R68, R2, 0x2 ;  /* 0x00000002444c7211 */ /* 0x000fe200078010ff */
        /* <DEDUP_REMOVED lines=22> */
[----:B------:R-:W2:Y:S01]  /*3a890*/  LDL.LU R244, [R1+0x60bc] ;  /* 0x0060bc0001f47983 */ /* 0x000ea20000300800 */
        /* <DEDUP_REMOVED lines=27> */
[C---:B-1----:R-:W-:Y:S01]  /*3aa50*/  LEA R76, P0, R69.reuse, R2, 0x2 ;  /* 0x00000002454c7211 */ /* 0x042fe200078010ff */
[----:B------:R-:W-:Y:S01]  /*3aa60*/  IMAD.MOV.U32 R52, RZ, RZ, R51 ;  /* 0x000000ffff347224 */ /* 0x000fe200078e0033 */
[----:B------:R-:W-:Y:S01]  /*3aa70*/  MOV R51, R50 ;  /* 0x0000003200337202 */ /* 0x000fe20000000f00 */
[----:B------:R-:W-:Y:S01]  /*3aa80*/  IMAD.MOV.U32 R50, RZ, RZ, R49 ;  /* 0x000000ffff327224 */ /* 0x000fe200078e0031 */
[----:B------:R-:W-:Y:S01]  /*3aa90*/  LEA.HI.X.SX32 R77, R69, R0, 0x2, P0 ;  /* 0x00000000454d7211 */ /* 0x000fe200000f16ff */
[----:B------:R-:W-:Y:S01]  /*3aaa0*/  IMAD.MOV.U32 R49, RZ, RZ, R48 ;  /* 0x000000ffff317224 */ /* 0x000fe200078e0030 */
[----:B------:R1:W-:Y:S01]  /*3aab0*/  STL.64 [R1+0x558], R74 ;  /* 0x0005584a01007387 */ /* 0x0003e20000100a00 */
[----:B------:R-:W-:Y:S01]  /*3aac0*/  IMAD.MOV.U32 R26, RZ, RZ, R16 ;  /* 0x000000ffff1a7224 */ /* 0x000fe200078e0010 */
[----:B------:R-:W-:Y:S01]  /*3aad0*/  MOV R48, R27 ;  /* 0x0000001b00307202 */ /* 0x000fe20000000f00 */
[----:B------:R-:W-:Y:S01]  /*3aae0*/  IMAD.MOV.U32 R27, RZ, RZ, R246 ;  /* 0x000000ffff1b7224 */ /* 0x000fe200078e00f6 */
[----:B------:R-:W2:Y:S04]  /*3aaf0*/  LDL.LU R16, [R1+0x3ec] ;  /* 0x0003ec0001107983 */ /* 0x000ea80000300800 */
[----:B------:R-:W2:Y:S04]  /*3ab00*/  LDL.LU R246, [R1+0x60b4] ;  /* 0x0060b40001f67983 */ /* 0x000ea80000300800 */
[----:B------:R4:W-:Y:S01]  /*3ab10*/  STL.64 [R1+0x550], R76 ;  /* 0x0005504c01007387 */ /* 0x0009e20000100a00 */
[----:B-1----:R-:W-:-:S04]  /*3ab20*/  LEA R74, P6, R64, R2, 0x2 ;  /* 0x00000002404a7211 */ /* 0x002fc800078c10ff */
[----:B------:R-:W-:Y:S01]  /*3ab30*/  LEA.HI.X.SX32 R75, R64, R0, 0x2, P6 ;  /* 0x00000000404b7211 */ /* 0x000fe200030f16ff */
[----:B----4-:R-:W-:Y:S01]  /*3ab40*/  IMAD.MOV.U32 R76, RZ, RZ, R62 ;  /* 0x000000ffff4c7224 */ /* 0x010fe200078e003e */
        /* <DEDUP_REMOVED lines=32> */
[----:B------:R-:W4:Y:S01]  /*3ad50*/  LDL.LU R247, [R1+0x60b0] ;  /* 0x0060b00001f77983 */ /* 0x000f220000300800 */
[----:B------:R-:W-:-:S02]  /*3ad60*/  IMAD.MOV.U32 R60, RZ, RZ, R59 ;  /* 0x000000ffff3c7224 */ /* 0x000fc400078e003b */
[----:B------:R-:W-:Y:S01]  /*3ad70*/  IMAD.MOV.U32 R53, RZ, RZ, R52 ;  /* 0x000000ffff357224 */ /* 0x000fe200078e0034 */
[----:B------:R-:W-:Y:S01]  /*3ad80*/  MOV R52, R51 ;  /* 0x0000003300347202 */ /* 0x000fe20000000f00 */
        /* <DEDUP_REMOVED lines=29> */
[----:B------:R-:W-:Y:S01]  /*3af60*/  IMAD.MOV.U32 R48, RZ, RZ, R248 ;  /* 0x000000ffff307224 */ /* 0x000fe200078e00f8 */
[----:B------:R-:W2:Y:S01]  /*3af70*/  LDL.LU R17, [R1+0x3f0] ;  /* 0x0003f00001117983 */ /* 0x000ea20000300800 */
[----:B------:R-:W-:Y:S01]  /*3af80*/  IMAD.MOV.U32 R52, RZ, RZ, R51 ;  /* 0x000000ffff347224 */ /* 0x000fe200078e0033 */
[----:B------:R-:W-:Y:S01]  /*3af90*/  LEA.HI.X.SX32 R75, R70, R0, 0x2, P6 ;  /* 0x00000000464b7211 */ /* 0x000fe200030f16ff */
[----:B------:R-:W-:Y:S01]  /*3afa0*/  IMAD.MOV.U32 R51, RZ, RZ, R50 ;  /* 0x000000ffff337224 */ /* 0x000fe200078e0032 */
[----:B------:R-:W2:Y:S01]  /*3afb0*/  LDL.LU R248, [R1+0x60ac] ;  /* 0x0060ac0001f87983 */ /* 0x000ea20000300800 */
[----:B------:R-:W-:Y:S01]  /*3afc0*/  MOV R50, R49 ;  /* 0x0000003100327202 */ /* 0x000fe20000000f00 */
[----:B------:R-:W-:-:S02]  /*3afd0*/  IMAD.MOV.U32 R49, RZ, RZ, R48 ;  /* 0x000000ffff317224 */ /* 0x000fc400078e0030 */
[----:B------:R1:W-:Y:S01]  /*3afe0*/  STL.64 [R1+0x540], R78 ;  /* 0x0005404e01007387 */ /* 0x0003e20000100a00 */
[----:B------:R-:W-:-:S03]  /*3aff0*/  IMAD.MOV.U32 R48, RZ, RZ, R249 ;  /* 0x000000ffff307224 */ /* 0x000fc600078e00f9 */
[----:B------:R-:W2:Y:S04]  /*3b000*/  LDL.LU R249, [R1+0x60a8] ;  /* 0x0060a80001f97983 */ /* 0x000ea80000300800 */
[----:B------:R3:W-:Y:S01]  /*3b010*/  STL.64 [R1+0x538], R74 ;  /* 0x0005384a01007387 */ /* 0x0007e20000100a00 */
[----:B-1----:R-:W-:-:S04]  /*3b020*/  LEA R78, P0, R71, R2, 0x2 ;  /* 0x00000002474e7211 */ /* 0x002fc800078010ff */
[----:B------:R-:W-:Y:S02]  /*3b030*/  LEA.HI.X.SX32 R79, R71, R0, 0x2, P0 ;  /* 0x00000000474f7211 */ /* 0x000fe400000f16ff */
[C---:B---3--:R-:W-:Y:S02]  /*3b040*/  LEA R74, P6, R63.reuse, R2, 0x2 ;  /* 0x000000023f4a7211 */ /* 0x048fe400078c10ff */
[----:B------:R-:W-:Y:S01]  /*3b050*/  MOV R70, R18 ;  /* 0x0000001200467202 */ /* 0x000fe20000000f00 */
[----:B------:R-:W-:Y:S01]  /*3b060*/  IMAD.MOV.U32 R71, RZ, RZ, R62 ;  /* 0x000000ffff477224 */ /* 0x000fe200078e003e */
[----:B------:R-:W3:Y:S01]  /*3b070*/  LDL.LU R18, [R1+0x3f4] ;  /* 0x0003f40001127983 */ /* 0x000ee20000300800 */
[----:B------:R-:W-:Y:S01]  /*3b080*/  LEA.HI.X.SX32 R75, R63, R0, 0x2, P6 ;  /* 0x000000003f4b7211 */ /* 0x000fe200030f16ff */
[----:B------:R-:W-:Y:S01]  /*3b090*/  IMAD.MOV.U32 R63, RZ, RZ, R61 ;  /* 0x000000ffff3f7224 */ /* 0x000fe200078e003d */
[----:B------:R-:W-:Y:S01]  /*3b0a0*/  MOV R62, R60 ;  /* 0x0000003c003e7202 */ /* 0x000fe20000000f00 */
        /* <DEDUP_REMOVED lines=14> */
[----:B------:R-:W-:Y:S01]  /*3b190*/  STL.64 [R1+0x528], R74 ;  /* 0x0005284a01007387 */ /* 0x000fe20000100a00 */
[----:B------:R-:W-:Y:S01]  /*3b1a0*/  MOV R50, R48 ;  /* 0x0000003000327202 */ /* 0x000fe20000000f00 */
[----:B------:R-:W-:-:S02]  /*3b1b0*/  IMAD.MOV.U32 R49, RZ, RZ, R28 ;  /* 0x000000ffff317224 */ /* 0x000fc400078e001c */
[----:B------:R-:W-:Y:S01]  /*3b1c0*/  IMAD.MOV.U32 R48, RZ, RZ, R19 ;  /* 0x000000ffff307224 */ /* 0x000fe200078e0013 */
[----:B------:R-:W2:Y:S01]  /*3b1d0*/  LDL.LU R28, [R1+0x1ccc] ;  /* 0x001ccc00011c7983 */ /* 0x000ea20000300800 */
[----:B------:R-:W-:Y:S01]  /*3b1e0*/  MOV R66, R63 ;  /* 0x0000003f00427202 */ /* 0x000fe20000000f00 */
[----:B------:R-:W-:Y:S02]  /*3b1f0*/  IMAD.MOV.U32 R63, RZ, RZ, R62 ;  /* 0x000000ffff3f7224 */ /* 0x000fe400078e003e */
[----:B------:R-:W2:Y:S01]  /*3b200*/  LDL.LU R19, [R1+0x3f8] ;  /* 0x0003f80001137983 */ /* 0x000ea20000300800 */
[----:B------:R-:W-:-:S03]  /*3b210*/  IMAD.MOV.U32 R62, RZ, RZ, R61 ;  /* 0x000000ffff3e7224 */ /* 0x000fc600078e003d */
[----:B------:R1:W-:Y:S01]  /*3b220*/  STL.64 [R1+0x520], R78 ;  /* 0x0005204e01007387 */ /* 0x0003e20000100a00 */
[----:B------:R-:W-:Y:S01]  /*3b230*/  MOV R61, R60 ;  /* 0x0000003c003d7202 */ /* 0x000fe20000000f00 */
[----:B------:R-:W-:Y:S02]  /*3b240*/  IMAD.MOV.U32 R60, RZ, RZ, R59 ;  /* 0x000000ffff3c7224 */ /* 0x000fe400078e003b */
[----:B------:R-:W-:Y:S01]  /*3b250*/  IMAD.MOV.U32 R59, RZ, RZ, R58 ;  /* 0x000000ffff3b7224 */ /* 0x000fe200078e003a */
[----:B------:R-:W-:Y:S01]  /*3b260*/  MOV R58, R57 ;  /* 0x00000039003a7202 */ /* 0x000fe20000000f00 */
[----:B------:R-:W-:Y:S01]  /*3b270*/  IMAD.MOV.U32 R57, RZ, RZ, R56 ;  /* 0x000000ffff397224 */ /* 0x000fe200078e0038 */
[----:B-1----:R-:W-:Y:S01]  /*3b280*/  LEA R78, P0, R67, R2, 0x2 ;  /* 0x00000002434e7211 */ /* 0x002fe200078010ff */
[----:B------:R-:W-:-:S03]  /*3b290*/  IMAD.MOV.U32 R56, RZ, RZ, R55 ;  /* 0x000000ffff387224 */ /* 0x000fc600078e0037 */
[----:B------:R-:W-:Y:S02]  /*3b2a0*/  LEA.HI.X.SX32 R79, R67, R0, 0x2, P0 ;  /* 0x00000000434f7211 */ /* 0x000fe400000f16ff */
        /* <DEDUP_REMOVED lines=12> */
[----:B------:R-:W-:Y:S01]  /*3b370*/  LEA R74, P6, R72, R2, 0x2 ;  /* 0x00000002484a7211 */ /* 0x000fe200078c10ff */
        /* <DEDUP_REMOVED lines=8> */
[----:B------:R-:W2:Y:S01]  /*3b400*/  LDL.LU R250, [R1+0x60a4] ;  /* 0x0060a40001fa7983 */ /* 0x000ea20000300800 */
[----:B------:R-:W-:Y:S01]  /*3b410*/  IMAD.MOV.U32 R53, RZ, RZ, R52 ;  /* 0x000000ffff357224 */ /* 0x000fe200078e0034 */
[----:B------:R-:W-:Y:S01]  /*3b420*/  MOV R52, R51 ;  /* 0x0000003300347202 */ /* 0x000fe20000000f00 */
[----:B------:R-:W-:-:S02]  /*3b430*/  IMAD.MOV.U32 R51, RZ, RZ, R50 ;  /* 0x000000ffff337224 */ /* 0x000fc400078e0032 */
[----:B------:R-:W-:Y:S01]  /*3b440*/  IMAD.MOV.U32 R50, RZ, RZ, R49 ;  /* 0x000000ffff327224 */ /* 0x000fe200078e0031 */
[----:B------:R-:W-:Y:S01]  /*3b450*/  MOV R49, R48 ;  /* 0x0000003000317202 */ /* 0x000fe20000000f00 */
[----:B------:R-:W-:Y:S01]  /*3b460*/  STL.64 [R1+0x518], R74 ;  /* 0x0005184a01007387 */ /* 0x000fe20000100a00 */
[----:B------:R-:W-:Y:S02]  /*3b470*/  IMAD.MOV.U32 R72, RZ, RZ, R20 ;  /* 0x000000ffff487224 */ /* 0x000fe400078e0014 */
[----:B------:R-:W-:Y:S01]  /*3b480*/  IMAD.MOV.U32 R48, RZ, RZ, R32 ;  /* 0x000000ffff307224 */ /* 0x000fe200078e0020 */
[----:B------:R-:W2:Y:S01]  /*3b490*/  LDL.LU R20, [R1+0x3fc] ;  /* 0x0003fc0001147983 */ /* 0x000ea20000300800 */
[----:B------:R-:W-:Y:S01]  /*3b4a0*/  IMAD.MOV.U32 R32, RZ, RZ, R31 ;  /* 0x000000ffff207224 */ /* 0x000fe200078e001f */
[----:B------:R-:W-:Y:S02]  /*3b4b0*/  MOV R31, R24 ;  /* 0x00000018001f7202 */ /* 0x000fe40000000f00 */
[----:B------:R1:W-:Y:S04]  /*3b4c0*/  STL.64 [R1+0x510], R78 ;  /* 0x0005104e01007387 */ /* 0x0003e80000100a00 */
        /* <DEDUP_REMOVED lines=9> */
[----:B------:R-:W-:Y:S01]  /*3b560*/  IMAD.MOV.U32 R58, RZ, RZ, R57 ;  /* 0x000000ffff3a7224 */ /* 0x000fe200078e0039 */
[C---:B------:R-:W-:Y:S01]  /*3b570*/  LEA R74, P6, R73.reuse, R2, 0x2 ;  /* 0x00000002494a7211 */ /* 0x040fe200078c10ff */
[----:B------:R-:W-:Y:S01]  /*3b580*/  IMAD.MOV.U32 R57, RZ, RZ, R56 ;  /* 0x000000ffff397224 */ /* 0x000fe200078e0038 */
[----:B------:R-:W-:Y:S01]  /*3b590*/  MOV R56, R55 ;  /* 0x0000003700387202 */ /* 0x000fe20000000f00 */
[----:B------:R-:W-:Y:S01]  /*3b5a0*/  IMAD.MOV.U32 R55, RZ, RZ, R54 ;  /* 0x000000ffff377224 */ /* 0x000fe200078e0036 */
[----:B------:R-:W-:Y:S01]  /*3b5b0*/  LEA.HI.X.SX32 R75, R73, R0, 0x2, P6 ;  /* 0x00000000494b7211 */ /* 0x000fe200030f16ff */
[----:B------:R-:W-:Y:S01]  /*3b5c0*/  IMAD.MOV.U32 R54, RZ, RZ, R53 ;  /* 0x000000ffff367224 */ /* 0x000fe200078e0035 */
[----:B------:R-:W-:Y:S01]  /*3b5d0*/  MOV R53, R52 ;  /* 0x0000003400357202 */ /* 0x000fe20000000f00 */
[----:B------:R-:W-:-:S02]  /*3b5e0*/  IMAD.MOV.U32 R73, RZ, RZ, R32 ;  /* 0x000000ffff497224 */ /* 0x000fc400078e0020 */
[----:B------:R-:W-:Y:S02]  /*3b5f0*/  IMAD R33, R33, c[0x0][0x190], RZ ;  /* 0x0000640021217a24 */ /* 0x000fe400078e02ff */
[----:B------:R-:W-:Y:S02]  /*3b600*/  IMAD.MOV.U32 R52, RZ, RZ, R51 ;  /* 0x000000ffff347224 */ /* 0x000fe400078e0033 */
[----:B------:R-:W-:Y:S01]  /*3b610*/  IMAD.MOV.U32 R51, RZ, RZ, R50 ;  /* 0x000000ffff337224 */ /* 0x000fe200078e0032 */
[----:B------:R-:W-:Y:S01]  /*3b620*/  MOV R50, R49 ;  /* 0x0000003100327202 */ /* 0x000fe20000000f00 */
[----:B------:R-:W-:Y:S01]  /*3b630*/  IMAD.MOV.U32 R49, RZ, RZ, R48 ;  /* 0x000000ffff317224 */ /* 0x000fe200078e0030 */
[----:B------:R1:W-:Y:S01]  /*3b640*/  STL.64 [R1+0x508], R74 ;  /* 0x0005084a01007387 */ /* 0x0003e20000100a00 */
[----:B------:R-:W-:Y:S02]  /*3b650*/  IMAD.MOV.U32 R48, RZ, RZ, R33 ;  /* 0x000000ffff307224 */ /* 0x000fe400078e0021 */
[----:B--2---:R-:W-:Y:S01]  /*3b660*/  IMAD.MOV.U32 R32, RZ, RZ, R24 ;  /* 0x000000ffff207224 */ /* 0x004fe200078e0018 */
[----:B------:R-:W-:-:S02]  /*3b670*/  MOV R24, R21 ;  /* 0x0000001500187202 */ /* 0x000fc40000000f00 */
[----:B------:R-:W2:Y:S02]  /*3b680*/  LDL.LU R21, [R1+0x400] ;  /* 0x0004000001157983 */ /* 0x000ea40000300800 */
[----:B------:R-:W-:Y:S01]  /*3b690*/  MOV R33, R32 ;  /* 0x0000002000217202 */ /* 0x000fe20000000f00 */
[----:B------:R-:W-:Y:S01]  /*3b6a0*/  IMAD.MOV.U32 R32, RZ, RZ, R24 ;  /* 0x000000ffff207224 */ /* 0x000fe200078e0018 */
[----:B------:R3:W-:Y:S04]  /*3b6b0*/  STL.64 [R1+0x500], R78 ;  /* 0x0005004e01007387 */ /* 0x0007e80000100a00 */
[----:B------:R-:W2:Y:S01]  /*3b6c0*/  LDL.LU R24, [R1+0x1d28] ;  /* 0x001d280001187983 */ /* 0x000ea20000300800 */
[----:B-1----:R-:W-:-:S04]  /*3b6d0*/  LEA R74, P6, R76, R2, 0x2 ;  /* 0x000000024c4a7211 */ /* 0x002fc800078c10ff */
[----:B------:R-:W-:Y:S02]  /*3b6e0*/  LEA.HI.X.SX32 R75, R76, R0, 0x2, P6 ;  /* 0x000000004c4b7211 */ /* 0x000fe400030f16ff */
[CC--:B------:R-:W-:Y:S02]  /*3b6f0*/  LEA R76, P6, R64.reuse, R2.reuse, 0x2 ;  /* 0x00000002404c7211 */ /* 0x0c0fe400078c10ff */
[C---:B---3--:R-:W-:Y:S02]  /*3b700*/  LEA R78, P0, R69.reuse, R2, 0x2 ;  /* 0x00000002454e7211 */ /* 0x048fe400078010ff */
[-C--:B------:R-:W-:Y:S01]  /*3b710*/  LEA.HI.X.SX32 R77, R64, R0.reuse, 0x2, P6 ;  /* 0x00000000404d7211 */ /* 0x080fe200030f16ff */
[----:B------:R-:W-:Y:S01]  /*3b720*/  IMAD.MOV.U32 R64, RZ, RZ, R62 ;  /* 0x000000ffff407224 */ /* 0x000fe200078e003e */
[----:B------:R-:W-:Y:S01]  /*3b730*/  LEA.HI.X.SX32 R79, R69, R0, 0x2, P0 ;  /* 0x00000000454f7211 */ /* 0x000fe200000f16ff */
        /* <DEDUP_REMOVED lines=8> */
[----:B-1----:R-:W-:Y:S02]  /*3b7c0*/  IMAD.MOV.U32 R74, RZ, RZ, R22 ;  /* 0x000000ffff4a7224 */ /* 0x002fe400078e0016 */
[----:B------:R-:W3:Y:S04]  /*3b7d0*/  LDL.LU R22, [R1+0x404] ;  /* 0x0004040001167983 */ /* 0x000ee80000300800 */
[----:B------:R1:W-:Y:S04]  /*3b7e0*/  STL.64 [R1+0x4f0], R78 ;  /* 0x0004f04e01007387 */ /* 0x0003e80000100a00 */
[----:B------:R1:W-:Y:S01]  /*3b7f0*/  STL.64 [R1+0x4e8], R76 ;  /* 0x0004e84c01007387 */ /* 0x0003e20000100a00 */
[----:B--2---:R-:W-:-:S03]  /*3b800*/  IMAD.MOV.U32 R48, RZ, RZ, R24 ;  /* 0x000000ffff307224 */ /* 0x004fc600078e0018 */
[----:B------:R-:W2:Y:S01]  /*3b810*/  LDL.LU R24, [R1+0x1c8c] ;  /* 0x001c8c0001187983 */ /* 0x000ea20000300800 */
        /* <DEDUP_REMOVED lines=13> */
[----:B------:R-:W-:Y:S02]  /*3b8f0*/  IMAD R34, R34, c[0x0][0x190], RZ ;  /* 0x0000640022227a24 */ /* 0x000fe400078e02ff */
[----:B------:R-:W-:Y:S01]  /*3b900*/  IMAD.MOV.U32 R53, RZ, RZ, R51 ;  /* 0x000000ffff357224 */ /* 0x000fe200078e0033 */
[----:B------:R-:W-:Y:S01]  /*3b910*/  MOV R51, R49 ;  /* 0x0000003100337202 */ /* 0x000fe20000000f00 */
[----:B------:R-:W-:Y:S01]  /*3b920*/  IMAD.MOV.U32 R58, RZ, RZ, R57 ;  /* 0x000000ffff3a7224 */ /* 0x000fe200078e0039 */
[CC--:B-1----:R-:W-:Y:S01]  /*3b930*/  LEA R78, P0, R70.reuse, R2.reuse, 0x2 ;  /* 0x00000002464e7211 */ /* 0x0c2fe200078010ff */
[----:B------:R-:W-:Y:S01]  /*3b940*/  IMAD.MOV.U32 R57, RZ, RZ, R56 ;  /* 0x000000ffff397224 */ /* 0x000fe200078e0038 */
[----:B------:R-:W-:Y:S01]  /*3b950*/  MOV R56, R55 ;  /* 0x0000003700387202 */ /* 0x000fe20000000f00 */
[----:B------:R-:W-:Y:S01]  /*3b960*/  IMAD.MOV.U32 R49, RZ, RZ, R34 ;  /* 0x000000ffff317224 */ /* 0x000fe200078e0022 */
[C---:B------:R-:W-:Y:S01]  /*3b970*/  LEA R76, P6, R65.reuse, R2, 0x2 ;  /* 0x00000002414c7211 */ /* 0x040fe200078c10ff */
[----:B------:R-:W-:Y:S01]  /*3b980*/  IMAD.MOV.U32 R55, RZ, RZ, R54 ;  /* 0x000000ffff377224 */ /* 0x000fe200078e0036 */
[----:B------:R-:W-:Y:S01]  /*3b990*/  MOV R34, R32 ;  /* 0x0000002000227202 */ /* 0x000fe20000000f00 */
[----:B------:R-:W-:Y:S01]  /*3b9a0*/  IMAD.MOV.U32 R54, RZ, RZ, R53 ;  /* 0x000000ffff367224 */ /* 0x000fe200078e0035 */
[----:B------:R-:W-:Y:S01]  /*3b9b0*/  MOV R53, R52 ;  /* 0x0000003400357202 */ /* 0x000fe20000000f00 */
[----:B------:R-:W-:Y:S01]  /*3b9c0*/  IMAD.MOV.U32 R32, RZ, RZ, R23 ;  /* 0x000000ffff207224 */ /* 0x000fe200078e0017 */
[-C--:B------:R-:W-:Y:S01]  /*3b9d0*/  LEA.HI.X.SX32 R79, R70, R0.reuse, 0x2, P0 ;  /* 0x00000000464f7211 */ /* 0x080fe200000f16ff */
[----:B------:R-:W-:Y:S01]  /*3b9e0*/  IMAD.MOV.U32 R52, RZ, RZ, R51 ;  /* 0x000000ffff347224 */ /* 0x000fe200078e0033 */
[----:B------:R-:W-:Y:S01]  /*3b9f0*/  LEA.HI.X.SX32 R77, R65, R0, 0x2, P6 ;  /* 0x00000000414d7211 */ /* 0x000fe200030f16ff */
        /* <DEDUP_REMOVED lines=8> */
[----:B------:R1:W-:Y:S01]  /*3ba80*/  STL.64 [R1+0x4e0], R78 ;  /* 0x0004e04e01007387 */ /* 0x0003e20000100a00 */
[----:B------:R-:W-:Y:S02]  /*3ba90*/  IMAD.MOV.U32 R59, RZ, RZ, R57 ;  /* 0x000000ffff3b7224 */ /* 0x000fe400078e0039 */
[----:B------:R-:W-:Y:S01]  /*3baa0*/  IMAD.MOV.U32 R57, RZ, RZ, R55 ;  /* 0x000000ffff397224 */ /* 0x000fe200078e0037 */
[----:B------:R-:W-:Y:S01]  /*3bab0*/  MOV R55, R53 ;  /* 0x0000003500377202 */ /* 0x000fe20000000f00 */
[----:B------:R-:W-:Y:S02]  /*3bac0*/  IMAD.MOV.U32 R53, RZ, RZ, R51 ;  /* 0x000000ffff357224 */ /* 0x000fe400078e0033 */
[----:B------:R-:W-:Y:S01]  /*3bad0*/  IMAD.MOV.U32 R51, RZ, RZ, R49 ;  /* 0x000000ffff337224 */ /* 0x000fe200078e0031 */
[----:B--2---:R-:W-:-:S02]  /*3bae0*/  MOV R32, R24 ;  /* 0x0000001800207202 */ /* 0x004fc40000000f00 */
[----:B------:R-:W2:Y:S02]  /*3baf0*/  LDL.LU R24, [R1+0x1d80] ;  /* 0x001d800001187983 */ /* 0x000ea40000300800 */
[----:B------:R-:W-:Y:S01]  /*3bb00*/  MOV R49, R32 ;  /* 0x0000002000317202 */ /* 0x000fe20000000f00 */
[----:B------:R-:W-:Y:S01]  /*3bb10*/  IMAD.MOV.U32 R32, RZ, RZ, R251 ;  /* 0x000000ffff207224 */ /* 0x000fe200078e00fb */
[----:B------:R1:W-:Y:S04]  /*3bb20*/  STL.64 [R1+0x4d8], R76 ;  /* 0x0004d84c01007387 */ /* 0x0003e80000100a00 */
[----:B------:R-:W3:Y:S01]  /*3bb30*/  LDL.LU R251, [R1+0x1c90] ;  /* 0x001c900001fb7983 */ /* 0x000ee20000300800 */
        /* <DEDUP_REMOVED lines=37> */
[----:B------:R-:W-:Y:S02]  /*3bd90*/  IMAD.MOV.U32 R53, RZ, RZ, R51 ;  /* 0x000000ffff357224 */ /* 0x000fe400078e0033 */
[----:B--2---:R-:W-:-:S02]  /*3bda0*/  IMAD.MOV.U32 R48, RZ, RZ, R24 ;  /* 0x000000ffff307224 */ /* 0x004fc400078e0018 */
[----:B------:R-:W2:Y:S02]  /*3bdb0*/  LDL.LU R24, [R1+0x40c] ;  /* 0x00040c0001187983 */ /* 0x000ea40000300800 */
[----:B------:R-:W-:Y:S01]  /*3bdc0*/  IMAD.MOV.U32 R49, RZ, RZ, R48 ;  /* 0x000000ffff317224 */ /* 0x000fe200078e0030 */
[----:B------:R-:W-:Y:S01]  /*3bdd0*/  MOV R48, R32 ;  /* 0x0000002000307202 */ /* 0x000fe20000000f00 */
[----:B---3--:R-:W-:Y:S01]  /*3bde0*/  IMAD.MOV.U32 R32, RZ, RZ, R251 ;  /* 0x000000ffff207224 */ /* 0x008fe200078e00fb */
[----:B------:R1:W-:Y:S02]  /*3bdf0*/  STL.64 [R1+0x4d0], R78 ;  /* 0x0004d04e01007387 */ /* 0x0003e40000100a00 */
[----:B------:R-:W-:Y:S01]  /*3be00*/  MOV R51, R49 ;  /* 0x0000003100337202 */ /* 0x000fe20000000f00 */
[----:B------:R-:W-:Y:S01]  /*3be10*/  IMAD.MOV.U32 R49, RZ, RZ, R32 ;  /* 0x000000ffff317224 */ /* 0x000fe200078e0020 */
[----:B------:R-:W3:Y:S04]  /*3be20*/  LDL.LU R251, [R1+0x1d68] ;  /* 0x001d680001fb7983 */ /* 0x000ee80000300800 */
[----:B------:R2:W-:Y:S04]  /*3be30*/  STL.64 [R1+0x4c8], R76 ;  /* 0x0004c84c01007387 */ /* 0x0005e80000100a00 */
[----:B------:R-:W2:Y:S01]  /*3be40*/  LDL.LU R32, [R1+0x1c94] ;  /* 0x001c940001207983 */ /* 0x000ea20000300800 */
        /* <DEDUP_REMOVED lines=21> */
[----:B------:R-:W3:Y:S01]  /*3bfa0*/  LDL.LU R25, [R1+0x410] ;  /* 0x0004100001197983 */ /* 0x000ee20000300800 */
        /* <DEDUP_REMOVED lines=9> */
[----:B------:R-:W-:Y:S02]  /*3c040*/  IMAD.MOV.U32 R52, RZ, RZ, R50 ;  /* 0x000000ffff347224 */ /* 0x000fe400078e0032 */
[----:B------:R-:W-:Y:S02]  /*3c050*/  IMAD.MOV.U32 R50, RZ, RZ, R48 ;  /* 0x000000ffff327224 */ /* 0x000fe400078e0030 */
[----:B------:R-:W3:Y:S01]  /*3c060*/  LDL.LU R48, [R1+0x1d90] ;  /* 0x001d900001307983 */ /* 0x000ee20000300800 */
[----:B--2---:R-:W-:-:S03]  /*3c070*/  IMAD.MOV.U32 R49, RZ, RZ, R32 ;  /* 0x000000ffff317224 */ /* 0x004fc600078e0020 */
[----:B------:R-:W2:Y:S01]  /*3c080*/  LDL.LU R32, [R1+0x1cc0] ;  /* 0x001cc00001207983 */ /* 0x000ea20000300800 */
[----:B------:R-:W-:-:S04]  /*3c090*/  LEA R76, P6, R67, R2, 0x2 ;  /* 0x00000002434c7211 */ /* 0x000fc800078c10ff */
        /* <DEDUP_REMOVED lines=32> */
[----:B---3--:R-:W-:Y:S01]  /*3c2a0*/  MOV R49, R48 ;  /* 0x0000003000317202 */ /* 0x008fe20000000f00 */
[----:B------:R-:W-:-:S02]  /*3c2b0*/  IMAD.MOV.U32 R55, RZ, RZ, R54 ;  /* 0x000000ffff377224 */ /* 0x000fc400078e0036 */
[----:B------:R-:W-:Y:S01]  /*3c2c0*/  IMAD.MOV.U32 R54, RZ, RZ, R53 ;  /* 0x000000ffff367224 */ /* 0x000fe200078e0035 */
[----:B------:R-:W-:Y:S01]  /*3c2d0*/  MOV R53, R52 ;  /* 0x0000003400357202 */ /* 0x000fe20000000f00 */
[----:B------:R-:W-:Y:S02]  /*3c2e0*/  IMAD.MOV.U32 R52, RZ, RZ, R51 ;  /* 0x000000ffff347224 */ /* 0x000fe400078e0033 */
[----:B------:R-:W-:Y:S01]  /*3c2f0*/  IMAD.MOV.U32 R51, RZ, RZ, R50 ;  /* 0x000000ffff337224 */ /* 0x000fe200078e0032 */
[----:B------:R-:W-:Y:S01]  /*3c300*/  MOV R50, R49 ;  /* 0x0000003100327202 */ /* 0x000fe20000000f00 */
[----:B------:R3:W-:Y:S01]  /*3c310*/  STL.64 [R1+0x4b8], R76 ;  /* 0x0004b84c01007387 */ /* 0x0007e20000100a00 */
[----:B--2---:R-:W-:Y:S02]  /*3c320*/  IMAD.MOV.U32 R48, RZ, RZ, R32 ;  /* 0x000000ffff307224 */ /* 0x004fe400078e0020 */
[----:B------:R-:W-:Y:S02]  /*3c330*/  IMAD.MOV.U32 R32, RZ, RZ, R26 ;  /* 0x000000ffff207224 */ /* 0x000fe400078e001a */
[----:B------:R-:W-:Y:S01]  /*3c340*/  IMAD.MOV.U32 R49, RZ, RZ, R48 ;  /* 0x000000ffff317224 */ /* 0x000fe200078e0030 */
[----:B------:R-:W2:Y:S01]  /*3c350*/  LDL.LU R26, [R1+0x414] ;  /* 0x00041400011a7983 */ /* 0x000ea20000300800 */
        /* <DEDUP_REMOVED lines=24> */
[----:B------:R1:W-:Y:S01]  /*3c4e0*/  STL.64 [R1+0x4b0], R78 ;  /* 0x0004b04e01007387 */ /* 0x0003e20000100a00 */
[----:B--2---:R-:W-:-:S03]  /*3c4f0*/  IMAD.MOV.U32 R48, RZ, RZ, R32 ;  /* 0x000000ffff307224 */ /* 0x004fc600078e0020 */
[----:B------:R-:W2:Y:S01]  /*3c500*/  LDL.LU R32, [R1+0x1cc4] ;  /* 0x001cc40001207983 */ /* 0x000ea20000300800 */
[C---:B---3--:R-:W-:Y:S02]  /*3c510*/  LEA R76, P6, R68.reuse, R2, 0x2 ;  /* 0x00000002444c7211 */ /* 0x048fe400078c10ff */
[----:B------:R-:W-:Y:S02]  /*3c520*/  MOV R85, R67 ;  /* 0x0000004300557202 */ /* 0x000fe40000000f00 */
[----:B------:R-:W-:Y:S02]  /*3c530*/  MOV R67, R64 ;  /* 0x0000004000437202 */ /* 0x000fe40000000f00 */
[----:B------:R-:W-:Y:S01]  /*3c540*/  MOV R75, R74 ;  /* 0x0000004a004b7202 */ /* 0x000fe20000000f00 */
[----:B------:R-:W-:Y:S01]  /*3c550*/  IMAD.MOV.U32 R74, RZ, RZ, R66 ;  /* 0x000000ffff4a7224 */ /* 0x000fe200078e0042 */
[----:B------:R-:W-:Y:S02]  /*3c560*/  LEA.HI.X.SX32 R77, R68, R0, 0x2, P6 ;  /* 0x00000000444d7211 */ /* 0x000fe400030f16ff */
[----:B------:R-:W-:Y:S01]  /*3c570*/  MOV R64, R61 ;  /* 0x0000003d00407202 */ /* 0x000fe20000000f00 */
[----:B------:R-:W-:Y:S01]  /*3c580*/  IMAD.MOV.U32 R66, RZ, RZ, R63 ;  /* 0x000000ffff427224 */ /* 0x000fe200078e003f */
[----:B------:R-:W-:Y:S01]  /*3c590*/  MOV R61, R58 ;  /* 0x0000003a003d7202 */ /* 0x000fe20000000f00 */
[----:B------:R-:W-:-:S02]  /*3c5a0*/  IMAD.MOV.U32 R58, RZ, RZ, R56 ;  /* 0x000000ffff3a7224 */ /* 0x000fc400078e0038 */
[----:B------:R-:W-:Y:S02]  /*3c5b0*/  IMAD.MOV.U32 R63, RZ, RZ, R60 ;  /* 0x000000ffff3f7224 */ /* 0x000fe400078e003c */
[----:B------:R-:W-:Y:S01]  /*3c5c0*/  IMAD.MOV.U32 R56, RZ, RZ, R54 ;  /* 0x000000ffff387224 */ /* 0x000fe200078e0036 */
[----:B------:R3:W-:Y:S01]  /*3c5d0*/  STL.64 [R1+0x4a8], R76 ;  /* 0x0004a84c01007387 */ /* 0x0007e20000100a00 */
[----:B------:R-:W-:Y:S02]  /*3c5e0*/  IMAD.MOV.U32 R60, RZ, RZ, R53 ;  /* 0x000000ffff3c7224 */ /* 0x000fe400078e0035 */
[----:B------:R-:W-:Y:S02]  /*3c5f0*/  IMAD.MOV.U32 R54, RZ, RZ, R51 ;  /* 0x000000ffff367224 */ /* 0x000fe400078e0033 */
[----:B------:R-:W-:Y:S02]  /*3c600*/  IMAD.MOV.U32 R53, RZ, RZ, R50 ;  /* 0x000000ffff357224 */ /* 0x000fe400078e0032 */
[----:B------:R-:W-:-:S02]  /*3c610*/  IMAD.MOV.U32 R51, RZ, RZ, R48 ;  /* 0x000000ffff337224 */ /* 0x000fc400078e0030 */
[----:B------:R-:W3:Y:S01]  /*3c620*/  LDL.LU R48, [R1+0x1d34] ;  /* 0x001d340001307983 */ /* 0x000ee20000300800 */
[----:B--2---:R-:W-:-:S03]  /*3c630*/  IMAD.MOV.U32 R50, RZ, RZ, R32 ;  /* 0x000000ffff327224 */ /* 0x004fc600078e0020 */
[----:B------:R-:W2:Y:S01]  /*3c640*/  LDL.LU R32, [R1+0x1cc8] ;  /* 0x001cc80001207983 */ /* 0x000ea20000300800 */
[C---:B-1----:R-:W-:Y:S01]  /*3c650*/  LEA R78, P0, R75.reuse, R2, 0x2 ;  /* 0x000000024b4e7211 */ /* 0x042fe200078010ff */
[----:B------:R-:W-:Y:S02]  /*3c660*/  IMAD.MOV.U32 R68, RZ, RZ, R65 ;  /* 0x000000ffff447224 */ /* 0x000fe400078e0041 */
[----:B------:R-:W-:Y:S02]  /*3c670*/  IMAD.MOV.U32 R65, RZ, RZ, R62 ;  /* 0x000000ffff417224 */ /* 0x000fe400078e003e */
        /* <DEDUP_REMOVED lines=19> */
[----:B------:R-:W4:Y:S01]  /*3c7b0*/  LDL.LU R27, [R1+0x418] ;  /* 0x00041800011b7983 */ /* 0x000f220000300800 */
[----:B------:R-:W-:Y:S01]  /*3c7c0*/  IMAD.MOV.U32 R53, RZ, RZ, R51 ;  /* 0x000000ffff357224 */ /* 0x000fe200078e0033 */
[----:B------:R-:W-:Y:S01]  /*3c7d0*/  MOV R51, R49 ;  /* 0x0000003100337202 */ /* 0x000fe20000000f00 */
[----:B------:R-:W-:Y:S01]  /*3c7e0*/  IMAD.MOV.U32 R52, RZ, RZ, R50 ;  /* 0x000000ffff347224 */ /* 0x000fe200078e0032 */
[----:B------:R1:W-:Y:S01]  /*3c7f0*/  STL.64 [R1+0x4a0], R78 ;  /* 0x0004a04e01007387 */ /* 0x0003e20000100a00 */
[----:B---3--:R-:W-:-:S03]  /*3c800*/  IMAD.MOV.U32 R50, RZ, RZ, R48 ;  /* 0x000000ffff327224 */ /* 0x008fc600078e0030 */
[----:B------:R-:W3:Y:S01]  /*3c810*/  LDL.LU R48, [R1+0x1ca0] ;  /* 0x001ca00001307983 */ /* 0x000ee20000300800 */
        /* <DEDUP_REMOVED lines=11> */
[----:B--2---:R-:W-:-:S03]  /*3c8d0*/  IMAD.MOV.U32 R49, RZ, RZ, R32 ;  /* 0x000000ffff317224 */ /* 0x004fc600078e0020 */
[----:B------:R-:W2:Y:S01]  /*3c8e0*/  LDL.LU R32, [R1+0x1ca4] ;  /* 0x001ca40001207983 */ /* 0x000ea20000300800 */
[----:B------:R-:W-:Y:S01]  /*3c8f0*/  MOV R83, R68 ;  /* 0x0000004400537202 */ /* 0x000fe20000000f00 */
[----:B------:R-:W-:Y:S01]  /*3c900*/  IMAD.MOV.U32 R68, RZ, RZ, R66 ;  /* 0x000000ffff447224 */ /* 0x000fe200078e0042 */
[----:B-1----:R-:W-:Y:S01]  /*3c910*/  LEA R78, P0, R82, R2, 0x2 ;  /* 0x00000002524e7211 */ /* 0x002fe200078010ff */
[----:B------:R-:W-:Y:S01]  /*3c920*/  IMAD.MOV.U32 R66, RZ, RZ, R64 ;  /* 0x000000ffff427224 */ /* 0x000fe200078e0040 */
[----:B------:R-:W-:Y:S02]  /*3c930*/  MOV R64, R60 ;  /* 0x0000003c00407202 */ /* 0x000fe40000000f00 */
[----:B------:R-:W-:Y:S01]  /*3c940*/  LEA R76, P6, R70, R2, 0x2 ;  /* 0x00000002464c7211 */ /* 0x000fe200078c10ff */
[----:B------:R-:W-:Y:S01]  /*3c950*/  IMAD.MOV.U32 R60, RZ, RZ, R52 ;  /* 0x000000ffff3c7224 */ /* 0x000fe200078e0034 */
[-C--:B------:R-:W-:Y:S01]  /*3c960*/  LEA.HI.X.SX32 R79, R82, R0.reuse, 0x2, P0 ;  /* 0x00000000524f7211 */ /* 0x080fe200000f16ff */
[----:B------:R-:W-:Y:S01]  /*3c970*/  IMAD.MOV.U32 R52, RZ, RZ, R50 ;  /* 0x000000ffff347224 */ /* 0x000fe200078e0032 */
[----:B------:R-:W-:Y:S01]  /*3c980*/  MOV R82, R69 ;  /* 0x0000004500527202 */ /* 0x000fe20000000f00 */
[----:B------:R-:W-:Y:S01]  /*3c990*/  IMAD.MOV.U32 R69, RZ, RZ, R67 ;  /* 0x000000ffff457224 */ /* 0x000fe200078e0043 */
[----:B------:R-:W-:Y:S01]  /*3c9a0*/  LEA.HI.X.SX32 R77, R70, R0, 0x2, P6 ;  /* 0x00000000464d7211 */ /* 0x000fe200030f16ff */
[----:B------:R-:W-:Y:S01]  /*3c9b0*/  IMAD.MOV.U32 R67, RZ, RZ, R64 ;  /* 0x000000ffff437224 */ /* 0x000fe200078e0040 */
[----:B---3--:R-:W-:Y:S01]  /*3c9c0*/  MOV R50, R48 ;  /* 0x0000003000327202 */ /* 0x008fe20000000f00 */
[----:B------:R-:W-:-:S02]  /*3c9d0*/  IMAD.MOV.U32 R48, RZ, RZ, R28 ;  /* 0x000000ffff307224 */ /* 0x000fc400078e001c */
[----:B------:R-:W-:Y:S01]  /*3c9e0*/  IMAD.MOV.U32 R64, RZ, RZ, R60 ;  /* 0x000000ffff407224 */ /* 0x000fe200078e003c */
[----:B------:R-:W3:Y:S01]  /*3c9f0*/  LDL.LU R28, [R1+0x41c] ;  /* 0x00041c00011c7983 */ /* 0x000ee20000300800 */
[----:B------:R-:W-:Y:S01]  /*3ca00*/  MOV R60, R51 ;  /* 0x00000033003c7202 */ /* 0x000fe20000000f00 */
[----:B------:R-:W-:Y:S02]  /*3ca10*/  IMAD.MOV.U32 R51, RZ, RZ, R49 ;  /* 0x000000ffff337224 */ /* 0x000fe400078e0031 */
[----:B------:R1:W-:Y:S04]  /*3ca20*/  STL.64 [R1+0x490], R78 ;  /* 0x0004904e01007387 */ /* 0x0003e80000100a00 */
[----:B------:R1:W-:Y:S01]  /*3ca30*/  STL.64 [R1+0x488], R76 ;  /* 0x0004884c01007387 */ /* 0x0003e20000100a00 */
[----:B--2---:R-:W-:-:S03]  /*3ca40*/  IMAD.MOV.U32 R49, RZ, RZ, R32 ;  /* 0x000000ffff317224 */ /* 0x004fc600078e0020 */
[----:B------:R-:W2:Y:S01]  /*3ca50*/  LDL.LU R32, [R1+0x1cd0] ;  /* 0x001cd00001207983 */ /* 0x000ea20000300800 */
[C---:B-1----:R-:W-:Y:S01]  /*3ca60*/  LEA R78, P0, R81.reuse, R2, 0x2 ;  /* 0x00000002514e7211 */ /* 0x042fe200078010ff */
[----:B------:R-:W-:Y:S01]  /*3ca70*/  IMAD.MOV.U32 R70, RZ, RZ, R68 ;  /* 0x000000ffff467224 */ /* 0x000fe200078e0044 */
[----:B------:R-:W-:Y:S01]  /*3ca80*/  MOV R68, R66 ;  /* 0x0000004200447202 */ /* 0x000fe20000000f00 */
[----:B------:R-:W-:Y:S01]  /*3ca90*/  IMAD.MOV.U32 R66, RZ, RZ, R65 ;  /* 0x000000ffff427224 */ /* 0x000fe200078e0041 */
[----:B------:R-:W-:Y:S02]  /*3caa0*/  MOV R65, R61 ;  /* 0x0000003d00417202 */ /* 0x000fe40000000f00 */
        /* <DEDUP_REMOVED lines=12> */
[----:B------:R-:W-:Y:S01]  /*3cb70*/  IMAD.MOV.U32 R61, RZ, RZ, R60 ;  /* 0x000000ffff3d7224 */ /* 0x000fe200078e003c */
[----:B------:R-:W3:Y:S01]  /*3cb80*/  LDL.LU R29, [R1+0x420] ;  /* 0x00042000011d7983 */ /* 0x000ee20000300800 */
[----:B------:R-:W-:Y:S01]  /*3cb90*/  IMAD.MOV.U32 R60, RZ, RZ, R51 ;  /* 0x000000ffff3c7224 */ /* 0x000fe200078e0033 */
[----:B------:R-:W-:Y:S01]  /*3cba0*/  MOV R51, R50 ;  /* 0x0000003200337202 */ /* 0x000fe20000000f00 */
[----:B------:R-:W-:Y:S01]  /*3cbb0*/  IMAD.MOV.U32 R50, RZ, RZ, R49 ;  /* 0x000000ffff327224 */ /* 0x000fe200078e0031 */
[----:B------:R1:W-:Y:S01]  /*3cbc0*/  STL.64 [R1+0x480], R78 ;  /* 0x0004804e01007387 */ /* 0x0003e20000100a00 */
[----:B------:R-:W-:Y:S01]  /*3cbd0*/  IMAD.MOV.U32 R49, RZ, RZ, R48 ;  /* 0x000000ffff317224 */ /* 0x000fe200078e0030 */
[----:B--2---:R-:W-:-:S02]  /*3cbe0*/  MOV R48, R32 ;  /* 0x0000002000307202 */ /* 0x004fc40000000f00 */
[----:B------:R-:W2:Y:S01]  /*3cbf0*/  LDL.LU R32, [R1+0x1ca8] ;  /* 0x001ca80001207983 */ /* 0x000ea20000300800 */
[CC--:B------:R-:W-:Y:S02]  /*3cc00*/  LEA R76, P6, R71.reuse, R2.reuse, 0x2 ;  /* 0x00000002474c7211 */ /* 0x0c0fe400078c10ff */
[C---:B-1----:R-:W-:Y:S02]  /*3cc10*/  LEA R78, P0, R80.reuse, R2, 0x2 ;  /* 0x00000002504e7211 */ /* 0x042fe400078010ff */
[----:B------:R-:W-:Y:S01]  /*3cc20*/  LEA.HI.X.SX32 R77, R71, R0, 0x2, P6 ;  /* 0x00000000474d7211 */ /* 0x000fe200030f16ff */
[----:B------:R-:W-:Y:S02]  /*3cc30*/  IMAD.MOV.U32 R71, RZ, RZ, R70 ;  /* 0x000000ffff477224 */ /* 0x000fe400078e0046 */
        /* <DEDUP_REMOVED lines=24> */
[----:B--2---:R-:W-:Y:S02]  /*3cdc0*/  IMAD.MOV.U32 R48, RZ, RZ, R32 ;  /* 0x000000ffff307224 */ /* 0x004fe400078e0020 */
[----:B------:R-:W-:Y:S02]  /*3cdd0*/  IMAD.MOV.U32 R32, RZ, RZ, R30 ;  /* 0x000000ffff207224 */ /* 0x000fe400078e001e */
[----:B------:R-:W2:Y:S01]  /*3cde0*/  LDL.LU R30, [R1+0x424] ;  /* 0x00042400011e7983 */ /* 0x000ea20000300800 */
[----:B------:R-:W-:-:S02]  /*3cdf0*/  IMAD.MOV.U32 R49, RZ, RZ, R48 ;  /* 0x000000ffff317224 */ /* 0x000fc400078e0030 */
[----:B------:R-:W-:Y:S01]  /*3ce00*/  MOV R48, R32 ;  /* 0x0000002000307202 */ /* 0x000fe20000000f00 */
[----:B------:R3:W-:Y:S04]  /*3ce10*/  STL.64 [R1+0x470], R78 ;  /* 0x0004704e01007387 */ /* 0x0007e80000100a00 */
[----:B------:R-:W2:Y:S01]  /*3ce20*/  LDL.LU R32, [R1+0x1cd4] ;  /* 0x001cd40001207983 */ /* 0x000ea20000300800 */
[----:B-1----:R-:W-:-:S04]  /*3ce30*/  LEA R76, P6, R72, R2, 0x2 ;  /* 0x00000002484c7211 */ /* 0x002fc800078c10ff */
[----:B------:R-:W-:Y:S01]  /*3ce40*/  LEA.HI.X.SX32 R77, R72, R0, 0x2, P6 ;  /* 0x00000000484d7211 */ /* 0x000fe200030f16ff */
[----:B------:R-:W-:Y:S02]  /*3ce50*/  IMAD.MOV.U32 R72, RZ, RZ, R71 ;  /* 0x000000ffff487224 */ /* 0x000fe400078e0047 */
[----:B------:R-:W-:Y:S01]  /*3ce60*/  IMAD.MOV.U32 R71, RZ, RZ, R69 ;  /* 0x000000ffff477224 */ /* 0x000fe200078e0045 */
[----:B------:R-:W-:Y:S01]  /*3ce70*/  MOV R69, R68 ;  /* 0x0000004400457202 */ /* 0x000fe20000000f00 */
[----:B------:R-:W-:Y:S01]  /*3ce80*/  IMAD.MOV.U32 R68, RZ, RZ, R67 ;  /* 0x000000ffff447224 */ /* 0x000fe200078e0043 */
[----:B---3--:R-:W-:Y:S01]  /*3ce90*/  LEA R78, P0, R86, R2, 0x2 ;  /* 0x00000002564e7211 */ /* 0x008fe200078010ff */
[----:B------:R-:W-:Y:S01]  /*3cea0*/  IMAD.MOV.U32 R67, RZ, RZ, R65 ;  /* 0x000000ffff437224 */ /* 0x000fe200078e0041 */
[----:B------:R1:W-:Y:S01]  /*3ceb0*/  STL.64 [R1+0x468], R76 ;  /* 0x0004684c01007387 */ /* 0x0003e20000100a00 */
[----:B------:R-:W-:Y:S01]  /*3cec0*/  MOV R65, R64 ;  /* 0x0000004000417202 */ /* 0x000fe20000000f00 */
[----:B------:R-:W-:-:S02]  /*3ced0*/  IMAD.MOV.U32 R64, RZ, RZ, R61 ;  /* 0x000000ffff407224 */ /* 0x000fc400078e003d */
[----:B------:R-:W-:Y:S01]  /*3cee0*/  IMAD.MOV.U32 R61, RZ, RZ, R60 ;  /* 0x000000ffff3d7224 */ /* 0x000fe200078e003c */
[----:B------:R-:W-:Y:S01]  /*3cef0*/  MOV R60, R50 ;  /* 0x00000032003c7202 */ /* 0x000fe20000000f00 */
[----:B------:R-:W-:Y:S01]  /*3cf00*/  IMAD.MOV.U32 R50, RZ, RZ, R49 ;  /* 0x000000ffff327224 */ /* 0x000fe200078e0031 */
[----:B------:R-:W-:Y:S01]  /*3cf10*/  LEA.HI.X.SX32 R79, R86, R0, 0x2, P0 ;  /* 0x00000000564f7211 */ /* 0x000fe200000f16ff */
[----:B------:R-:W-:Y:S01]  /*3cf20*/  IMAD.MOV.U32 R49, RZ, RZ, R48 ;  /* 0x000000ffff317224 */ /* 0x000fe200078e0030 */
[----:B-1----:R-:W-:-:S04]  /*3cf30*/  LEA R76, P6, R73, R2, 0x2 ;  /* 0x00000002494c7211 */ /* 0x002fc800078c10ff */
[----:B------:R-:W-:Y:S01]  /*3cf40*/  LEA.HI.X.SX32 R77, R73, R0, 0x2, P6 ;  /* 0x00000000494d7211 */ /* 0x000fe200030f16ff */
        /* <DEDUP_REMOVED lines=10> */
[----:B------:R-:W-:Y:S02]  /*3cff0*/  IMAD R37, R37, c[0x0][0x190], RZ ;  /* 0x0000640025257a24 */ /* 0x000fe400078e02ff */
[----:B------:R-:W-:Y:S01]  /*3d000*/  IMAD R38, R38, c[0x0][0x190], RZ ;  /* 0x0000640026267a24 */ /* 0x000fe200078e02ff */
[----:B--2---:R-:W-:Y:S01]  /*3d010*/  MOV R48, R32 ;  /* 0x0000002000307202 */ /* 0x004fe20000000f00 */
[----:B------:R-:W-:Y:S02]  /*3d020*/  IMAD.MOV.U32 R32, RZ, RZ, R31 ;  /* 0x000000ffff207224 */ /* 0x000fe400078e001f */
[----:B------:R-:W2:Y:S04]  /*3d030*/  LDL.LU R31, [R1+0x428] ;  /* 0x00042800011f7983 */ /* 0x000ea80000300800 */
[----:B------:R1:W-:Y:S04]  /*3d040*/  STL.64 [R1+0x460], R78 ;  /* 0x0004604e01007387 */ /* 0x0003e80000100a00 */
[----:B------:R3:W-:Y:S01]  /*3d050*/  STL.64 [R1+0x458], R76 ;  /* 0x0004584c01007387 */ /* 0x0007e20000100a00 */
[----:B------:R-:W-:-:S02]  /*3d060*/  MOV R49, R48 ;  /* 0x0000003000317202 */ /* 0x000fc40000000f00 */
[CC--:B-1----:R-:W-:Y:S02]  /*3d070*/  LEA R78, P0, R85.reuse, R2.reuse, 0x2 ;  /* 0x00000002554e7211 */ /* 0x0c2fe400078010ff */
[C---:B---3--:R-:W-:Y:S02]  /*3d080*/  LEA R76, P6, R74.reuse, R2, 0x2 ;  /* 0x000000024a4c7211 */ /* 0x048fe400078c10ff */
[-C--:B------:R-:W-:Y:S02]  /*3d090*/  LEA.HI.X.SX32 R79, R85, R0.reuse, 0x2, P0 ;  /* 0x00000000554f7211 */ /* 0x080fe400000f16ff */
[----:B------:R-:W-:Y:S01]  /*3d0a0*/  LEA.HI.X.SX32 R77, R74, R0, 0x2, P6 ;  /* 0x000000004a4d7211 */ /* 0x000fe200030f16ff */
        /* <DEDUP_REMOVED lines=10> */
[----:B------:R-:W-:-:S02]  /*3d150*/  MOV R65, R64 ;  /* 0x0000004000417202 */ /* 0x000fc40000000f00 */
[----:B------:R4:W-:Y:S01]  /*3d160*/  STL.64 [R1+0x448], R76 ;  /* 0x0004484c01007387 */ /* 0x0009e20000100a00 */
[----:B------:R-:W-:Y:S02]  /*3d170*/  IMAD.MOV.U32 R64, RZ, RZ, R61 ;  /* 0x000000ffff407224 */ /* 0x000fe400078e003d */
[----:B------:R-:W-:Y:S01]  /*3d180*/  IMAD.MOV.U32 R61, RZ, RZ, R60 ;  /* 0x000000ffff3d7224 */ /* 0x000fe200078e003c */
[CC--:B-1----:R-:W-:Y:S02]  /*3d190*/  LEA R78, P0, R84.reuse, R2.reuse, 0x2 ;  /* 0x00000002544e7211 */ /* 0x0c2fe400078010ff */
[C---:B----4-:R-:W-:Y:S02]  /*3d1a0*/  LEA R76, P6, R75.reuse, R2, 0x2 ;  /* 0x000000024b4c7211 */ /* 0x050fe400078c10ff */
[-C--:B------:R-:W-:Y:S02]  /*3d1b0*/  LEA.HI.X.SX32 R79, R84, R0.reuse, 0x2, P0 ;  /* 0x00000000544f7211 */ /* 0x080fe400000f16ff */
[----:B------:R-:W-:Y:S01]  /*3d1c0*/  MOV R60, R49 ;  /* 0x00000031003c7202 */ /* 0x000fe20000000f00 */
[----:B------:R-:W-:Y:S01]  /*3d1d0*/  IMAD.MOV.U32 R49, RZ, RZ, R48 ;  /* 0x000000ffff317224 */ /* 0x000fe200078e0030 */
        /* <DEDUP_REMOVED lines=14> */
[-C--:B-1----:R-:W-:Y:S02]  /*3d2c0*/  LEA R78, P0, R83, R2.reuse, 0x2 ;  /* 0x00000002534e7211 */ /* 0x082fe400078010ff */
[----:B-----5:R-:W-:Y:S02]  /*3d2d0*/  LEA R76, P6, R35, R2, 0x2 ;  /* 0x00000002234c7211 */ /* 0x020fe400078c10ff */
[-C--:B------:R-:W-:Y:S02]  /*3d2e0*/  LEA.HI.X.SX32 R79, R83, R0.reuse, 0x2, P0 ;  /* 0x00000000534f7211 */ /* 0x080fe400000f16ff */
[----:B------:R-:W-:Y:S01]  /*3d2f0*/  MOV R64, R61 ;  /* 0x0000003d00407202 */ /* 0x000fe20000000f00 */
[----:B------:R-:W-:Y:S01]  /*3d300*/  IMAD.MOV.U32 R61, RZ, RZ, R60 ;  /* 0x000000ffff3d7224 */ /* 0x000fe200078e003c */
[----:B------:R-:W-:Y:S01]  /*3d310*/  LEA.HI.X.SX32 R77, R35, R0, 0x2, P6 ;  /* 0x00000000234d7211 */ /* 0x000fe200030f16ff */
[----:B------:R-:W-:-:S02]  /*3d320*/  IMAD.MOV.U32 R60, RZ, RZ, R34 ;  /* 0x000000ffff3c7224 */ /* 0x000fc400078e0022 */
[----:B------:R-:W5:Y:S04]  /*3d330*/  LDL.LU R34, [R1+0x434] ;  /* 0x0004340001227983 */ /* 0x000f680000300800 */
[----:B------:R1:W-:Y:S04]  /*3d340*/  STL.64 [R1+0x430], R78 ;  /* 0x0004304e01007387 */ /* 0x0003e80000100a00 */
[----:B------:R1:W-:Y:S04]  /*3d350*/  STL.64 [R1+0x428], R76 ;  /* 0x0004284c01007387 */ /* 0x0003e80000100a00 */
[----:B------:R-:W2:Y:S01]  /*3d360*/  LDL.LU R83, [R1+0xc3c] ;  /* 0x000c3c0001537983 */ /* 0x000ea20000300800 */
[----:B-1----:R-:W-:-:S02]  /*3d370*/  LEA R78, P0, R82, R2, 0x2 ;  /* 0x00000002524e7211 */ /* 0x002fc400078010ff */
[----:B------:R-:W-:Y:S02]  /*3d380*/  LEA R76, P6, R36, R2, 0x2 ;  /* 0x00000002244c7211 */ /* 0x000fe400078c10ff */
[-C--:B------:R-:W-:Y:S02]  /*3d390*/  LEA.HI.X.SX32 R79, R82, R0.reuse, 0x2, P0 ;  /* 0x00000000524f7211 */ /* 0x080fe400000f16ff */
[----:B------:R-:W-:-:S03]  /*3d3a0*/  LEA.HI.X.SX32 R77, R36, R0, 0x2, P6 ;  /* 0x00000000244d7211 */ /* 0x000fc600030f16ff */
[----:B------:R1:W-:Y:S04]  /*3d3b0*/  STL.64 [R1+0x420], R78 ;  /* 0x0004204e01007387 */ /* 0x0003e80000100a00 */
[----:B------:R1:W-:Y:S04]  /*3d3c0*/  STL.64 [R1+0x418], R76 ;  /* 0x0004184c01007387 */ /* 0x0003e80000100a00 */
[----:B------:R-:W2:Y:S01]  /*3d3d0*/  LDL.LU R82, [R1+0x1c20] ;  /* 0x001c200001527983 */ /* 0x000ea20000300800 */
[-C--:B-1----:R-:W-:Y:S02]  /*3d3e0*/  LEA R78, P0, R81, R2.reuse, 0x2 ;  /* 0x00000002514e7211 */ /* 0x082fe400078010ff */
[----:B------:R-:W-:-:S02]  /*3d3f0*/  LEA R76, P6, R37, R2, 0x2 ;  /* 0x00000002254c7211 */ /* 0x000fc400078c10ff */
        /* <DEDUP_REMOVED lines=12> */
[----:B------:R-:W-:Y:S01]  /*3d4c0*/  IMAD R39, R39, c[0x0][0x190], RZ ;  /* 0x0000640027277a24 */ /* 0x000fe200078e02ff */
[----:B-1----:R-:W-:-:S04]  /*3d4d0*/  LEA R78, P0, R47, R2, 0x2 ;  /* 0x000000022f4e7211 */ /* 0x002fc800078010ff */
[----:B------:R-:W-:Y:S02]  /*3d4e0*/  LEA R76, P6, R39, R2, 0x2 ;  /* 0x00000002274c7211 */ /* 0x000fe400078c10ff */
[-C--:B------:R-:W-:Y:S02]  /*3d4f0*/  LEA.HI.X.SX32 R79, R47, R0.reuse, 0x2, P0 ;  /* 0x000000002f4f7211 */ /* 0x080fe400000f16ff */
[----:B------:R-:W-:-:S03]  /*3d500*/  LEA.HI.X.SX32 R77, R39, R0, 0x2, P6 ;  /* 0x00000000274d7211 */ /* 0x000fc600030f16ff */
[----:B------:R1:W-:Y:S04]  /*3d510*/  STL.64 [R1+0x3f0], R78 ;  /* 0x0003f04e01007387 */ /* 0x0003e80000100a00 */
[----:B------:R1:W-:Y:S01]  /*3d520*/  STL.64 [R1+0x3e8], R76 ;  /* 0x0003e84c01007387 */ /* 0x0003e20000100a00 */
[----:B------:R-:W-:Y:S02]  /*3d530*/  IMAD R45, R45, c[0x0][0x190], RZ ;  /* 0x000064002d2d7a24 */ /* 0x000fe400078e02ff */
[----:B------:R-:W-:Y:S01]  /*3d540*/  IMAD R44, R44, c[0x0][0x190], RZ ;  /* 0x000064002c2c7a24 */ /* 0x000fe200078e02ff */
[-C--:B-1----:R-:W-:Y:S02]  /*3d550*/  LEA R78, P0, R46, R2.reuse, 0x2 ;  /* 0x000000022e4e7211 */ /* 0x082fe400078010ff */
[----:B------:R-:W-:-:S02]  /*3d560*/  LEA R76, P6, R45, R2, 0x2 ;  /* 0x000000022d4c7211 */ /* 0x000fc400078c10ff */
[-C--:B------:R-:W-:Y:S01]  /*3d570*/  LEA.HI.X.SX32 R79, R46, R0.reuse, 0x2, P0 ;  /* 0x000000002e4f7211 */ /* 0x080fe200000f16ff */
[----:B------:R-:W-:Y:S01]  /*3d580*/  IMAD R43, R43, c[0x0][0x190], RZ ;  /* 0x000064002b2b7a24 */ /* 0x000fe200078e02ff */
[----:B------:R-:W-:Y:S01]  /*3d590*/  LEA.HI.X.SX32 R77, R45, R0, 0x2, P6 ;  /* 0x000000002d4d7211 */ /* 0x000fe200030f16ff */
[----:B--2---:R-:W-:Y:S02]  /*3d5a0*/  IMAD R38, R80, c[0x0][0x190], RZ ;  /* 0x0000640050267a24 */ /* 0x004fe400078e02ff */
[----:B------:R-:W2:Y:S04]  /*3d5b0*/  LDL.LU R80, [R1+0x1c2c] ;  /* 0x001c2c0001507983 */ /* 0x000ea80000300800 */
[----:B------:R1:W-:Y:S01]  /*3d5c0*/  STL.64 [R1+0x3e0], R78 ;  /* 0x0003e04e01007387 */ /* 0x0003e20000100a00 */
[----:B------:R-:W-:Y:S01]  /*3d5d0*/  LEA R46, P6, R43, R2, 0x2 ;  /* 0x000000022b2e7211 */ /* 0x000fe200078c10ff */
[----:B------:R-:W-:-:S02]  /*3d5e0*/  IMAD R42, R42, c[0x0][0x190], RZ ;  /* 0x000064002a2a7a24 */ /* 0x000fc400078e02ff */
[----:B------:R3:W-:Y:S01]  /*3d5f0*/  STL.64 [R1+0x3d8], R76 ;  /* 0x0003d84c01007387 */ /* 0x0007e20000100a00 */
[----:B------:R-:W-:Y:S02]  /*3d600*/  LEA.HI.X.SX32 R47, R43, R0, 0x2, P6 ;  /* 0x000000002b2f7211 */ /* 0x000fe400030f16ff */
[C---:B-1----:R-:W-:Y:S02]  /*3d610*/  LEA R78, P0, R44.reuse, R2, 0x2 ;  /* 0x000000022c4e7211 */ /* 0x042fe400078010ff */
[----:B---3--:R-:W-:Y:S01]  /*3d620*/  MOV R76, R75 ;  /* 0x0000004b004c7202 */ /* 0x008fe20000000f00 */
[----:B------:R-:W-:Y:S01]  /*3d630*/  IMAD.MOV.U32 R75, RZ, RZ, R63 ;  /* 0x000000ffff4b7224 */ /* 0x000fe200078e003f */
[----:B------:R-:W-:Y:S01]  /*3d640*/  LEA.HI.X.SX32 R79, R44, R0, 0x2, P0 ;  /* 0x000000002c4f7211 */ /* 0x000fe200000f16ff */
[----:B------:R-:W-:Y:S01]  /*3d650*/  IMAD.MOV.U32 R63, RZ, RZ, R58 ;  /* 0x000000ffff3f7224 */ /* 0x000fe200078e003a */
[----:B------:R-:W-:Y:S01]  /*3d660*/  MOV R58, R57 ;  /* 0x00000039003a7202 */ /* 0x000fe20000000f00 */
[----:B------:R-:W-:Y:S01]  /*3d670*/  IMAD R41, R41, c[0x0][0x190], RZ ;  /* 0x0000640029297a24 */ /* 0x000fe200078e02ff */
[----:B------:R-:W3:Y:S01]  /*3d680*/  LDL.LU R57, [R1+0x1c30] ;  /* 0x001c300001397983 */ /* 0x000ee20000300800 */
[----:B------:R-:W-:-:S03]  /*3d690*/  IMAD R40, R40, c[0x0][0x190], RZ ;  /* 0x0000640028287a24 */ /* 0x000fc600078e02ff */
[----:B------:R1:W-:Y:S01]  /*3d6a0*/  STL.64 [R1+0x3d0], R78 ;  /* 0x0003d04e01007387 */ /* 0x0003e20000100a00 */
[----:B------:R-:W-:-:S03]  /*3d6b0*/  IMAD R171, R171, c[0x0][0x190], RZ ;  /* 0x00006400abab7a24 */ /* 0x000fc600078e02ff */
[----:B------:R4:W-:Y:S01]  /*3d6c0*/  STL.64 [R1+0x3c8], R46 ;  /* 0x0003c82e01007387 */ /* 0x0009e20000100a00 */
[----:B------:R-:W-:Y:S02]  /*3d6d0*/  IMAD.MOV.U32 R77, RZ, RZ, R76 ;  /* 0x000000ffff4d7224 */ /* 0x000fe400078e004c */
[----:B------:R-:W-:Y:S01]  /*3d6e0*/  IMAD.MOV.U32 R76, RZ, RZ, R75 ;  /* 0x000000ffff4c7224 */ /* 0x000fe200078e004b */
[CC--:B-1----:R-:W-:Y:S02]  /*3d6f0*/  LEA R78, P0, R42.reuse, R2.reuse, 0x2 ;  /* 0x000000022a4e7211 */ /* 0x0c2fe400078010ff */
[C---:B----4-:R-:W-:Y:S02]  /*3d700*/  LEA R46, P6, R41.reuse, R2, 0x2 ;  /* 0x00000002292e7211 */ /* 0x050fe400078c10ff */
[----:B------:R-:W-:Y:S02]  /*3d710*/  LEA.HI.X.SX32 R79, R42, R0, 0x2, P0 ;  /* 0x000000002a4f7211 */ /* 0x000fe400000f16ff */
[----:B------:R-:W-:Y:S01]  /*3d720*/  MOV R75, R63 ;  /* 0x0000003f004b7202 */ /* 0x000fe20000000f00 */
[----:B------:R-:W-:Y:S01]  /*3d730*/  IMAD.MOV.U32 R63, RZ, RZ, R58 ;  /* 0x000000ffff3f7224 */ /* 0x000fe200078e003a */
[----:B------:R-:W-:Y:S01]  /*3d740*/  LEA R44, P0, R40, R2, 0x2 ;  /* 0x00000002282c7211 */ /* 0x000fe200078010ff */
[----:B------:R-:W4:Y:S01]  /*3d750*/  LDL.LU R58, [R1+0x1c34] ;  /* 0x001c3400013a7983 */ /* 0x000f220000300800 */
[----:B------:R-:W-:-:S02]  /*3d760*/  LEA.HI.X.SX32 R47, R41, R0, 0x2, P6 ;  /* 0x00000000292f7211 */ /* 0x000fc400030f16ff */
[C---:B------:R-:W-:Y:S01]  /*3d770*/  LEA R42, P6, R171.reuse, R2, 0x2 ;  /* 0x00000002ab2a7211 */ /* 0x040fe200078c10ff */
[----:B------:R1:W-:Y:S01]  /*3d780*/  STL.64 [R1+0x3c0], R78 ;  /* 0x0003c04e01007387 */ /* 0x0003e20000100a00 */
[-C--:B------:R-:W-:Y:S01]  /*3d790*/  LEA.HI.X.SX32 R45, R40, R0.reuse, 0x2, P0 ;  /* 0x00000000282d7211 */ /* 0x080fe200000f16ff */
[----:B------:R-:W-:Y:S01]  /*3d7a0*/  IMAD R170, R170, c[0x0][0x190], RZ ;  /* 0x00006400aaaa7a24 */ /* 0x000fe200078e02ff */
[----:B------:R-:W-:Y:S01]  /*3d7b0*/  LEA.HI.X.SX32 R43, R171, R0, 0x2, P6 ;  /* 0x00000000ab2b7211 */ /* 0x000fe200030f16ff */
[----:B------:R-:W-:Y:S01]  /*3d7c0*/  IMAD R169, R169, c[0x0][0x190], RZ ;  /* 0x00006400a9a97a24 */ /* 0x000fe200078e02ff */
[----:B------:R-:W-:Y:S01]  /*3d7d0*/  STL.64 [R1+0x3b8], R46 ;  /* 0x0003b82e01007387 */ /* 0x000fe20000100a00 */
[----:B-1----:R-:W-:Y:S01]  /*3d7e0*/  IMAD.MOV.U32 R78, RZ, RZ, R77 ;  /* 0x000000ffff4e7224 */ /* 0x002fe200078e004d */
[----:B------:R-:W-:Y:S01]  /*3d7f0*/  MOV R77, R76 ;  /* 0x0000004c004d7202 */ /* 0x000fe20000000f00 */
[----:B------:R-:W-:Y:S02]  /*3d800*/  IMAD.MOV.U32 R76, RZ, RZ, R75 ;  /* 0x000000ffff4c7224 */ /* 0x000fe400078e004b */
[----:B------:R-:W-:Y:S01]  /*3d810*/  IMAD.MOV.U32 R75, RZ, RZ, R63 ;  /* 0x000000ffff4b7224 */ /* 0x000fe200078e003f */
[----:B------:R-:W-:-:S02]  /*3d820*/  MOV R63, R62 ;  /* 0x0000003e003f7202 */ /* 0x000fc40000000f00 */
[----:B------:R-:W3:Y:S04]  /*3d830*/  LDL.LU R62, [R1+0x1c38] ;  /* 0x001c3800013e7983 */ /* 0x000ee80000300800 */
[----:B------:R1:W-:Y:S01]  /*3d840*/  STL.64 [R1+0x3b0], R44 ;  /* 0x0003b02c01007387 */ /* 0x0003e20000100a00 */
[----:B------:R-:W-:-:S03]  /*3d850*/  IMAD.MOV.U32 R79, RZ, RZ, R78 ;  /* 0x000000ffff4f7224 */ /* 0x000fc600078e004e */
[----:B------:R5:W-:Y:S01]  /*3d860*/  STL.64 [R1+0x3a8], R42 ;  /* 0x0003a82a01007387 */ /* 0x000be20000100a00 */
[----:B------:R-:W-:Y:S01]  /*3d870*/  IMAD.MOV.U32 R78, RZ, RZ, R77 ;  /* 0x000000ffff4e7224 */ /* 0x000fe200078e004d */
[----:B------:R-:W-:Y:S01]  /*3d880*/  MOV R77, R76 ;  /* 0x0000004c004d7202 */ /* 0x000fe20000000f00 */
[----:B------:R-:W-:Y:S01]  /*3d890*/  IMAD R168, R168, c[0x0][0x190], RZ ;  /* 0x00006400a8a87a24 */ /* 0x000fe200078e02ff */
[CC--:B-1----:R-:W-:Y:S02]  /*3d8a0*/  LEA R44, P0, R170.reuse, R2.reuse, 0x2 ;  /* 0x00000002aa2c7211 */ /* 0x0c2fe400078010ff */
[----:B-----5:R-:W-:Y:S02]  /*3d8b0*/  LEA R42, P6, R169, R2, 0x2 ;  /* 0x00000002a92a7211 */ /* 0x020fe400078c10ff */
[-C--:B------:R-:W-:Y:S01]  /*3d8c0*/  LEA.HI.X.SX32 R45, R170, R0.reuse, 0x2, P0 ;  /* 0x00000000aa2d7211 */ /* 0x080fe200000f16ff */
[----:B------:R-:W-:Y:S01]  /*3d8d0*/  IMAD R167, R167, c[0x0][0x190], RZ ;  /* 0x00006400a7a77a24 */ /* 0x000fe200078e02ff */
[----:B------:R-:W-:Y:S01]  /*3d8e0*/  LEA.HI.X.SX32 R43, R169, R0, 0x2, P6 ;  /* 0x00000000a92b7211 */ /* 0x000fe200030f16ff */
[----:B------:R-:W-:-:S02]  /*3d8f0*/  IMAD.MOV.U32 R76, RZ, RZ, R75 ;  /* 0x000000ffff4c7224 */ /* 0x000fc400078e004b */
[----:B------:R-:W-:Y:S02]  /*3d900*/  IMAD.MOV.U32 R75, RZ, RZ, R63 ;  /* 0x000000ffff4b7224 */ /* 0x000fe400078e003f */
[----:B------:R-:W5:Y:S01]  /*3d910*/  LDL.LU R63, [R1+0x1c3c] ;  /* 0x001c3c00013f7983 */ /* 0x000f620000300800 */
[----:B------:R-:W-:-:S03]  /*3d920*/  LEA R40, P0, R168, R2, 0x2 ;  /* 0x00000002a8287211 */ /* 0x000fc600078010ff */
[----:B------:R-:W-:Y:S04]  /*3d930*/  STL.64 [R1+0x3a0], R44 ;  /* 0x0003a02c01007387 */ /* 0x000fe80000100a00 */
[----:B------:R1:W-:Y:S01]  /*3d940*/  STL.64 [R1+0x398], R42 ;  /* 0x0003982a01007387 */ /* 0x0003e20000100a00 */
[----:B------:R-:W-:Y:S01]  /*3d950*/  LEA.HI.X.SX32 R41, R168, R0, 0x2, P0 ;  /* 0x00000000a8297211 */ /* 0x000fe200000f16ff */
[----:B------:R-:W-:Y:S02]  /*3d960*/  IMAD R166, R166, c[0x0][0x190], RZ ;  /* 0x00006400a6a67a24 */ /* 0x000fe400078e02ff */
[----:B------:R-:W-:Y:S01]  /*3d970*/  IMAD R165, R165, c[0x0][0x190], RZ ;  /* 0x00006400a5a57a24 */ /* 0x000fe200078e02ff */
[----:B-1----:R-:W-:-:S04]  /*3d980*/  LEA R42, P6, R167, R2, 0x2 ;  /* 0x00000002a72a7211 */ /* 0x002fc800078c10ff */
[----:B------:R-:W-:Y:S01]  /*3d990*/  LEA.HI.X.SX32 R43, R167, R0, 0x2, P6 ;  /* 0x00000000a72b7211 */ /* 0x000fe200030f16ff */
        /* <DEDUP_REMOVED lines=25> */
[----:B--2---:R-:W-:Y:S01]  /*3db30*/  IMAD R39, R80, c[0x0][0x190], RZ ;  /* 0x0000640050277a24 */ /* 0x004fe200078e02ff */
[----:B------:R-:W-:Y:S01]  /*3db40*/  MOV R80, R79 ;  /* 0x0000004f00507202 */ /* 0x000fe20000000f00 */
[----:B------:R-:W-:Y:S02]  /*3db50*/  IMAD.MOV.U32 R79, RZ, RZ, R78 ;  /* 0x000000ffff4f7224 */ /* 0x000fe400078e004e */
[----:B------:R-:W-:Y:S01]  /*3db60*/  IMAD.MOV.U32 R78, RZ, RZ, R77 ;  /* 0x000000ffff4e7224 */ /* 0x000fe200078e004d */
[----:B------:R-:W-:Y:S01]  /*3db70*/  MOV R77, R76 ;  /* 0x0000004c004d7202 */ /* 0x000fe20000000f00 */
[----:B------:R-:W-:Y:S02]  /*3db80*/  IMAD.MOV.U32 R76, RZ, RZ, R75 ;  /* 0x000000ffff4c7224 */ /* 0x000fe400078e004b */
[----:B------:R-:W-:-:S02]  /*3db90*/  IMAD.MOV.U32 R75, RZ, RZ, R66 ;  /* 0x000000ffff4b7224 */ /* 0x000fc400078e0042 */
[----:B------:R-:W2:Y:S01]  /*3dba0*/  LDL.LU R66, [R1+0x1c40] ;  /* 0x001c400001427983 */ /* 0x000ea20000300800 */
[----:B------:R-:W-:-:S03]  /*3dbb0*/  MOV R81, R80 ;  /* 0x0000005000517202 */ /* 0x000fc60000000f00 */
[----:B------:R1:W-:Y:S01]  /*3dbc0*/  STL.64 [R1+0x390], R40 ;  /* 0x0003902801007387 */ /* 0x0003e20000100a00 */
[----:B------:R-:W-:-:S03]  /*3dbd0*/  IMAD.MOV.U32 R80, RZ, RZ, R79 ;  /* 0x000000ffff507224 */ /* 0x000fc600078e004f */
[----:B------:R1:W-:Y:S01]  /*3dbe0*/  STL.64 [R1+0x388], R42 ;  /* 0x0003882a01007387 */ /* 0x0003e20000100a00 */
[----:B------:R-:W-:Y:S01]  /*3dbf0*/  IMAD.MOV.U32 R79, RZ, RZ, R78 ;  /* 0x000000ffff4f7224 */ /* 0x000fe200078e004e */
[----:B------:R-:W-:Y:S01]  /*3dc00*/  MOV R78, R77 ;  /* 0x0000004d004e7202 */ /* 0x000fe20000000f00 */
[----:B------:R-:W-:Y:S01]  /*3dc10*/  IMAD.MOV.U32 R77, RZ, RZ, R76 ;  /* 0x000000ffff4d7224 */ /* 0x000fe200078e004c */
[CC--:B-1----:R-:W-:Y:S02]  /*3dc20*/  LEA R40, P0, R166.reuse, R2.reuse, 0x2 ;  /* 0x00000002a6287211 */ /* 0x0c2fe400078010ff */
[C---:B------:R-:W-:Y:S02]  /*3dc30*/  LEA R42, P6, R165.reuse, R2, 0x2 ;  /* 0x00000002a52a7211 */ /* 0x040fe400078c10ff */
[-C--:B------:R-:W-:Y:S01]  /*3dc40*/  LEA.HI.X.SX32 R41, R166, R0.reuse, 0x2, P0 ;  /* 0x00000000a6297211 */ /* 0x080fe200000f16ff */
[----:B------:R-:W-:Y:S01]  /*3dc50*/  IMAD.MOV.U32 R76, RZ, RZ, R75 ;  /* 0x000000ffff4c7224 */ /* 0x000fe200078e004b */
[----:B------:R-:W-:-:S02]  /*3dc60*/  LEA.HI.X.SX32 R43, R165, R0, 0x2, P6 ;  /* 0x00000000a52b7211 */ /* 0x000fc400030f16ff */
[----:B------:R-:W-:Y:S02]  /*3dc70*/  MOV R75, R70 ;  /* 0x00000046004b7202 */ /* 0x000fe40000000f00 */
[----:B------:R-:W2:Y:S04]  /*3dc80*/  LDL.LU R70, [R1+0x1c44] ;  /* 0x001c440001467983 */ /* 0x000ea80000300800 */
[----:B------:R1:W-:Y:S04]  /*3dc90*/  STL.64 [R1+0x380], R40 ;  /* 0x0003802801007387 */ /* 0x0003e80000100a00 */
[----:B------:R4:W-:Y:S01]  /*3dca0*/  STL.64 [R1+0x378], R42 ;  /* 0x0003782a01007387 */ /* 0x0009e20000100a00 */
[----:B------:R-:W-:Y:S01]  /*3dcb0*/  IMAD.MOV.U32 R82, RZ, RZ, R81 ;  /* 0x000000ffff527224 */ /* 0x000fe200078e0051 */
[----:B-1----:R-:W-:-:S02]  /*3dcc0*/  LEA R40, P0, R164, R2, 0x2 ;  /* 0x00000002a4287211 */ /* 0x002fc400078010ff */
[C---:B----4-:R-:W-:Y:S02]  /*3dcd0*/  LEA R42, P6, R163.reuse, R2, 0x2 ;  /* 0x00000002a32a7211 */ /* 0x050fe400078c10ff */
[-C--:B------:R-:W-:Y:S02]  /*3dce0*/  LEA.HI.X.SX32 R41, R164, R0.reuse, 0x2, P0 ;  /* 0x00000000a4297211 */ /* 0x080fe400000f16ff */
[----:B------:R-:W-:Y:S01]  /*3dcf0*/  LEA.HI.X.SX32 R43, R163, R0, 0x2, P6 ;  /* 0x00000000a32b7211 */ /* 0x000fe200030f16ff */
[----:B------:R-:W-:Y:S02]  /*3dd00*/  IMAD.MOV.U32 R81, RZ, RZ, R80 ;  /* 0x000000ffff517224 */ /* 0x000fe400078e0050 */
[----:B------:R-:W4:Y:S04]  /*3dd10*/  LDL.LU R80, [R1+0x1c48] ;  /* 0x001c480001507983 */ /* 0x000f280000300800 */
[----:B------:R1:W-:Y:S04]  /*3dd20*/  STL.64 [R1+0x370], R40 ;  /* 0x0003702801007387 */ /* 0x0003e80000100a00 */
[----:B------:R3:W-:Y:S01]  /*3dd30*/  STL.64 [R1+0x368], R42 ;  /* 0x0003682a01007387 */ /* 0x0007e20000100a00 */
[----:B------:R-:W-:Y:S01]  /*3dd40*/  MOV R83, R82 ;  /* 0x0000005200537202 */ /* 0x000fe20000000f00 */
[----:B------:R-:W-:Y:S01]  /*3dd50*/  IMAD.MOV.U32 R82, RZ, RZ, R81 ;  /* 0x000000ffff527224 */ /* 0x000fe200078e0051 */
[----:B-1----:R-:W-:-:S02]  /*3dd60*/  LEA R40, P0, R162, R2, 0x2 ;  /* 0x00000002a2287211 */ /* 0x002fc400078010ff */
[C---:B---3--:R-:W-:Y:S02]  /*3dd70*/  LEA R42, P6, R161.reuse, R2, 0x2 ;  /* 0x00000002a12a7211 */ /* 0x048fe400078c10ff */
[-C--:B------:R-:W-:Y:S02]  /*3dd80*/  LEA.HI.X.SX32 R41, R162, R0.reuse, 0x2, P0 ;  /* 0x00000000a2297211 */ /* 0x080fe400000f16ff */
[----:B------:R-:W-:Y:S01]  /*3dd90*/  LEA.HI.X.SX32 R43, R161, R0, 0x2, P6 ;  /* 0x00000000a12b7211 */ /* 0x000fe200030f16ff */
[----:B------:R-:W-:Y:S02]  /*3dda0*/  IMAD.MOV.U32 R81, RZ, RZ, R79 ;  /* 0x000000ffff517224 */ /* 0x000fe400078e004f */
[----:B------:R-:W3:Y:S04]  /*3ddb0*/  LDL.LU R79, [R1+0x1c4c] ;  /* 0x001c4c00014f7983 */ /* 0x000ee80000300800 */
[----:B------:R1:W-:Y:S04]  /*3ddc0*/  STL.64 [R1+0x360], R40 ;  /* 0x0003602801007387 */ /* 0x0003e80000100a00 */
[----:B------:R5:W-:Y:S01]  /*3ddd0*/  STL.64 [R1+0x358], R42 ;  /* 0x0003582a01007387 */ /* 0x000be20000100a00 */
[----:B------:R-:W-:Y:S01]  /*3dde0*/  MOV R84, R83 ;  /* 0x0000005300547202 */ /* 0x000fe20000000f00 */
[----:B------:R-:W-:Y:S01]  /*3ddf0*/  IMAD.MOV.U32 R83, RZ, RZ, R82 ;  /* 0x000000ffff537224 */ /* 0x000fe200078e0052 */
[----:B-1----:R-:W-:-:S02]  /*3de00*/  LEA R40, P0, R160, R2, 0x2 ;  /* 0x00000002a0287211 */ /* 0x002fc400078010ff */
[C---:B-----5:R-:W-:Y:S02]  /*3de10*/  LEA R42, P6, R159.reuse, R2, 0x2 ;  /* 0x000000029f2a7211 */ /* 0x060fe400078c10ff */
[-C--:B------:R-:W-:Y:S01]  /*3de20*/  LEA.HI.X.SX32 R41, R160, R0.reuse, 0x2, P0 ;  /* 0x00000000a0297211 */ /* 0x080fe200000f16ff */
[----:B------:R-:W-:Y:S01]  /*3de30*/  IMAD.MOV.U32 R82, RZ, RZ, R81 ;  /* 0x000000ffff527224 */ /* 0x000fe200078e0051 */
[----:B------:R-:W-:Y:S02]  /*3de40*/  LEA.HI.X.SX32 R43, R159, R0, 0x2, P6 ;  /* 0x000000009f2b7211 */ /* 0x000fe400030f16ff */
[----:B------:R-:W-:Y:S02]  /*3de50*/  MOV R81, R78 ;  /* 0x0000004e00517202 */ /* 0x000fe40000000f00 */
[----:B------:R-:W5:Y:S04]  /*3de60*/  LDL.LU R78, [R1+0x1c50] ;  /* 0x001c5000014e7983 */ /* 0x000f680000300800 */
[----:B------:R1:W-:Y:S04]  /*3de70*/  STL.64 [R1+0x350], R40 ;  /* 0x0003502801007387 */ /* 0x0003e80000100a00 */
[----:B------:R1:W-:Y:S01]  /*3de80*/  STL.64 [R1+0x348], R42 ;  /* 0x0003482a01007387 */ /* 0x0003e20000100a00 */
[----:B------:R-:W-:-:S02]  /*3de90*/  IMAD.MOV.U32 R85, RZ, RZ, R84 ;  /* 0x000000ffff557224 */ /* 0x000fc400078e0054 */
[----:B------:R-:W-:Y:S01]  /*3dea0*/  IMAD.MOV.U32 R84, RZ, RZ, R83 ;  /* 0x000000ffff547224 */ /* 0x000fe200078e0053 */
[CC--:B-1----:R-:W-:Y:S02]  /*3deb0*/  LEA R40, P0, R158.reuse, R2.reuse, 0x2 ;  /* 0x000000029e287211 */ /* 0x0c2fe400078010ff */
[C---:B------:R-:W-:Y:S02]  /*3dec0*/  LEA R42, P6, R157.reuse, R2, 0x2 ;  /* 0x000000029d2a7211 */ /* 0x040fe400078c10ff */
[-C--:B------:R-:W-:Y:S02]  /*3ded0*/  LEA.HI.X.SX32 R41, R158, R0.reuse, 0x2, P0 ;  /* 0x000000009e297211 */ /* 0x080fe400000f16ff */
[----:B------:R-:W-:Y:S02]  /*3dee0*/  LEA.HI.X.SX32 R43, R157, R0, 0x2, P6 ;  /* 0x000000009d2b7211 */ /* 0x000fe400030f16ff */
[----:B------:R-:W-:Y:S01]  /*3def0*/  MOV R83, R81 ;  /* 0x0000005100537202 */ /* 0x000fe20000000f00 */
[----:B------:R-:W-:-:S02]  /*3df00*/  IMAD.MOV.U32 R81, RZ, RZ, R77 ;  /* 0x000000ffff517224 */ /* 0x000fc400078e004d */
[----:B------:R-:W2:Y:S04]  /*3df10*/  LDL.LU R77, [R1+0x1c54] ;  /* 0x001c5400014d7983 */ /* 0x000ea80000300800 */
        /* <DEDUP_REMOVED lines=9> */
[----:B------:R-:W-:Y:S02]  /*3dfb0*/  LEA.HI.X.SX32 R43, R155, R0, 0x2, P6 ;  /* 0x000000009b2b7211 */ /* 0x000fe400030f16ff */
[----:B------:R-:W-:-:S02]  /*3dfc0*/  MOV R81, R76 ;  /* 0x0000004c00517202 */ /* 0x000fc40000000f00 */
[----:B------:R-:W2:Y:S04]  /*3dfd0*/  LDL.LU R76, [R1+0x1c58] ;  /* 0x001c5800014c7983 */ /* 0x000ea80000300800 */
[----:B------:R1:W-:Y:S01]  /*3dfe0*/  STL.64 [R1+0x330], R40 ;  /* 0x0003302801007387 */ /* 0x0003e20000100a00 */
[----:B------:R-:W-:-:S03]  /*3dff0*/  IMAD.MOV.U32 R87, RZ, RZ, R86 ;  /* 0x000000ffff577224 */ /* 0x000fc600078e0056 */
[----:B------:R1:W-:Y:S01]  /*3e000*/  STL.64 [R1+0x328], R42 ;  /* 0x0003282a01007387 */ /* 0x0003e20000100a00 */
[----:B------:R-:W-:Y:S01]  /*3e010*/  IMAD.MOV.U32 R86, RZ, RZ, R85 ;  /* 0x000000ffff567224 */ /* 0x000fe200078e0055 */
[----:B------:R-:W-:Y:S02]  /*3e020*/  MOV R85, R84 ;  /* 0x0000005400557202 */ /* 0x000fe40000000f00 */
[CC--:B-1----:R-:W-:Y:S02]  /*3e030*/  LEA R40, P0, R154.reuse, R2.reuse, 0x2 ;  /* 0x000000029a287211 */ /* 0x0c2fe400078010ff */
[C---:B------:R-:W-:Y:S02]  /*3e040*/  LEA R42, P6, R153.reuse, R2, 0x2 ;  /* 0x00000002992a7211 */ /* 0x040fe400078c10ff */
[-C--:B------:R-:W-:Y:S01]  /*3e050*/  LEA.HI.X.SX32 R41, R154, R0.reuse, 0x2, P0 ;  /* 0x000000009a297211 */ /* 0x080fe200000f16ff */
[----:B------:R-:W-:Y:S01]  /*3e060*/  IMAD.MOV.U32 R84, RZ, RZ, R83 ;  /* 0x000000ffff547224 */ /* 0x000fe200078e0053 */
[----:B------:R-:W-:Y:S01]  /*3e070*/  LEA.HI.X.SX32 R43, R153, R0, 0x2, P6 ;  /* 0x00000000992b7211 */ /* 0x000fe200030f16ff */
[----:B------:R-:W-:-:S02]  /*3e080*/  IMAD.MOV.U32 R83, RZ, RZ, R75 ;  /* 0x000000ffff537224 */ /* 0x000fc400078e004b */
[----:B------:R-:W2:Y:S04]  /*3e090*/  LDL.LU R75, [R1+0x1c5c] ;  /* 0x001c5c00014b7983 */ /* 0x000ea80000300800 */
[----:B------:R1:W-:Y:S01]  /*3e0a0*/  STL.64 [R1+0x320], R40 ;  /* 0x0003202801007387 */ /* 0x0003e20000100a00 */
[----:B------:R-:W-:-:S03]  /*3e0b0*/  MOV R88, R87 ;  /* 0x0000005700587202 */ /* 0x000fc60000000f00 */
[----:B------:R1:W-:Y:S01]  /*3e0c0*/  STL.64 [R1+0x318], R42 ;  /* 0x0003182a01007387 */ /* 0x0003e20000100a00 */
[----:B------:R-:W-:Y:S02]  /*3e0d0*/  IMAD.MOV.U32 R87, RZ, RZ, R86 ;  /* 0x000000ffff577224 */ /* 0x000fe400078e0056 */
[----:B------:R-:W-:Y:S01]  /*3e0e0*/  IMAD.MOV.U32 R86, RZ, RZ, R84 ;  /* 0x000000ffff567224 */ /* 0x000fe200078e0054 */
[CC--:B-1----:R-:W-:Y:S02]  /*3e0f0*/  LEA R40, P0, R152.reuse, R2.reuse, 0x2 ;  /* 0x0000000298287211 */ /* 0x0c2fe400078010ff */
[C---:B------:R-:W-:Y:S02]  /*3e100*/  LEA R42, P6, R151.reuse, R2, 0x2 ;  /* 0x00000002972a7211 */ /* 0x040fe400078c10ff */
[-C--:B------:R-:W-:Y:S02]  /*3e110*/  LEA.HI.X.SX32 R41, R152, R0.reuse, 0x2, P0 ;  /* 0x0000000098297211 */ /* 0x080fe400000f16ff */
[----:B------:R-:W-:-:S02]  /*3e120*/  LEA.HI.X.SX32 R43, R151, R0, 0x2, P6 ;  /* 0x00000000972b7211 */ /* 0x000fc400030f16ff */
[----:B------:R-:W-:Y:S01]  /*3e130*/  MOV R84, R83 ;  /* 0x0000005300547202 */ /* 0x000fe20000000f00 */
[----:B------:R-:W-:Y:S02]  /*3e140*/  IMAD.MOV.U32 R83, RZ, RZ, R74 ;  /* 0x000000ffff537224 */ /* 0x000fe400078e004a */
        /* <DEDUP_REMOVED lines=12> */
[----:B------:R-:W2:Y:S01]  /*3e210*/  LDL.LU R73, [R1+0x1c64] ;  /* 0x001c640001497983 */ /* 0x000ea20000300800 */
[----:B------:R-:W-:-:S03]  /*3e220*/  IMAD.MOV.U32 R90, RZ, RZ, R89 ;  /* 0x000000ffff5a7224 */ /* 0x000fc600078e0059 */
        /* <DEDUP_REMOVED lines=19> */
[C---:B------:R-:W-:Y:S01]  /*3e360*/  LEA R42, P6, R145.reuse, R2, 0x2 ;  /* 0x00000002912a7211 */ /* 0x040fe200078c10ff */
[----:B------:R-:W-:Y:S01]  /*3e370*/  IMAD.MOV.U32 R87, RZ, RZ, R86 ;  /* 0x000000ffff577224 */ /* 0x000fe200078e0056 */
[-C--:B------:R-:W-:Y:S02]  /*3e380*/  LEA.HI.X.SX32 R41, R146, R0.reuse, 0x2, P0 ;  /* 0x0000000092297211 */ /* 0x080fe400000f16ff */
[----:B------:R-:W-:Y:S02]  /*3e390*/  LEA.HI.X.SX32 R43, R145, R0, 0x2, P6 ;  /* 0x00000000912b7211 */ /* 0x000fe400030f16ff */
[----:B------:R-:W-:Y:S01]  /*3e3a0*/  MOV R86, R84 ;  /* 0x0000005400567202 */ /* 0x000fe20000000f00 */
[----:B------:R-:W-:-:S02]  /*3e3b0*/  IMAD.MOV.U32 R84, RZ, RZ, R71 ;  /* 0x000000ffff547224 */ /* 0x000fc400078e0047 */
[----:B------:R-:W2:Y:S01]  /*3e3c0*/  LDL.LU R71, [R1+0x1c6c] ;  /* 0x001c6c0001477983 */ /* 0x000ea20000300800 */
[----:B------:R-:W-:-:S03]  /*3e3d0*/  IMAD.MOV.U32 R92, RZ, RZ, R90 ;  /* 0x000000ffff5c7224 */ /* 0x000fc600078e005a */
[----:B------:R1:W-:Y:S01]  /*3e3e0*/  STL.64 [R1+0x2e0], R40 ;  /* 0x0002e02801007387 */ /* 0x0003e20000100a00 */
[----:B------:R-:W-:-:S03]  /*3e3f0*/  MOV R90, R89 ;  /* 0x00000059005a7202 */ /* 0x000fc60000000f00 */
[----:B------:R1:W-:Y:S01]  /*3e400*/  STL.64 [R1+0x2d8], R42 ;  /* 0x0002d82a01007387 */ /* 0x0003e20000100a00 */
[----:B------:R-:W-:Y:S02]  /*3e410*/  IMAD.MOV.U32 R89, RZ, RZ, R88 ;  /* 0x000000ffff597224 */ /* 0x000fe400078e0058 */
[----:B------:R-:W-:Y:S01]  /*3e420*/  IMAD R142, R142, c[0x0][0x190], RZ ;  /* 0x000064008e8e7a24 */ /* 0x000fe200078e02ff */
[CC--:B-1----:R-:W-:Y:S02]  /*3e430*/  LEA R40, P0, R144.reuse, R2.reuse, 0x2 ;  /* 0x0000000290287211 */ /* 0x0c2fe400078010ff */
[----:B------:R-:W-:Y:S01]  /*3e440*/  LEA R42, P6, R143, R2, 0x2 ;  /* 0x000000028f2a7211 */ /* 0x000fe200078c10ff */
[----:B------:R-:W-:Y:S01]  /*3e450*/  IMAD.MOV.U32 R88, RZ, RZ, R87 ;  /* 0x000000ffff587224 */ /* 0x000fe200078e0057 */
[-C--:B------:R-:W-:Y:S01]  /*3e460*/  LEA.HI.X.SX32 R41, R144, R0.reuse, 0x2, P0 ;  /* 0x0000000090297211 */ /* 0x080fe200000f16ff */
[----:B------:R-:W-:Y:S01]  /*3e470*/  IMAD R141, R141, c[0x0][0x190], RZ ;  /* 0x000064008d8d7a24 */ /* 0x000fe200078e02ff */
[----:B------:R-:W-:-:S02]  /*3e480*/  LEA.HI.X.SX32 R43, R143, R0, 0x2, P6 ;  /* 0x000000008f2b7211 */ /* 0x000fc400030f16ff */
[----:B------:R-:W-:Y:S01]  /*3e490*/  MOV R87, R84 ;  /* 0x0000005400577202 */ /* 0x000fe20000000f00 */
[----:B------:R-:W-:Y:S02]  /*3e4a0*/  IMAD.MOV.U32 R84, RZ, RZ, R69 ;  /* 0x000000ffff547224 */ /* 0x000fe400078e0045 */
        /* <DEDUP_REMOVED lines=8> */
[----:B----4-:R-:W-:Y:S01]  /*3e530*/  LEA R42, P6, R141, R2, 0x2 ;  /* 0x000000028d2a7211 */ /* 0x010fe200078c10ff */
[----:B------:R-:W-:Y:S01]  /*3e540*/  IMAD.MOV.U32 R89, RZ, RZ, R88 ;  /* 0x000000ffff597224 */ /* 0x000fe200078e0058 */
[-C--:B------:R-:W-:Y:S01]  /*3e550*/  LEA.HI.X.SX32 R41, R142, R0.reuse, 0x2, P0 ;  /* 0x000000008e297211 */ /* 0x080fe200000f16ff */
[----:B------:R-:W-:Y:S01]  /*3e560*/  IMAD R139, R139, c[0x0][0x190], RZ ;  /* 0x000064008b8b7a24 */ /* 0x000fe200078e02ff */
[----:B------:R-:W-:-:S02]  /*3e570*/  LEA.HI.X.SX32 R43, R141, R0, 0x2, P6 ;  /* 0x000000008d2b7211 */ /* 0x000fc400030f16ff */
[----:B------:R-:W-:Y:S01]  /*3e580*/  MOV R88, R87 ;  /* 0x0000005700587202 */ /* 0x000fe20000000f00 */
[----:B------:R-:W-:Y:S02]  /*3e590*/  IMAD.MOV.U32 R87, RZ, RZ, R68 ;  /* 0x000000ffff577224 */ /* 0x000fe400078e0044 */
[----:B------:R-:W4:Y:S01]  /*3e5a0*/  LDL.LU R68, [R1+0x1c74] ;  /* 0x001c740001447983 */ /* 0x000f220000300800 */
[----:B------:R-:W-:-:S03]  /*3e5b0*/  IMAD.MOV.U32 R94, RZ, RZ, R93 ;  /* 0x000000ffff5e7224 */ /* 0x000fc600078e005d */
[----:B------:R1:W-:Y:S01]  /*3e5c0*/  STL.64 [R1+0x2c0], R40 ;  /* 0x0002c02801007387 */ /* 0x0003e20000100a00 */
[----:B------:R-:W-:-:S03]  /*3e5d0*/  MOV R93, R92 ;  /* 0x0000005c005d7202 */ /* 0x000fc60000000f00 */
[----:B------:R3:W-:Y:S01]  /*3e5e0*/  STL.64 [R1+0x2b8], R42 ;  /* 0x0002b82a01007387 */ /* 0x0007e20000100a00 */
[----:B------:R-:W-:Y:S02]  /*3e5f0*/  IMAD.MOV.U32 R92, RZ, RZ, R90 ;  /* 0x000000ffff5c7224 */ /* 0x000fe400078e005a */
[----:B------:R-:W-:Y:S01]  /*3e600*/  IMAD.MOV.U32 R90, RZ, RZ, R89 ;  /* 0x000000ffff5a7224 */ /* 0x000fe200078e0059 */
[-C--:B-1----:R-:W-:Y:S02]  /*3e610*/  LEA R40, P0, R140, R2.reuse, 0x2 ;  /* 0x000000028c287211 */ /* 0x082fe400078010ff */
[----:B---3--:R-:W-:Y:S01]  /*3e620*/  LEA R42, P6, R139, R2, 0x2 ;  /* 0x000000028b2a7211 */ /* 0x008fe200078c10ff */
[----:B------:R-:W-:Y:S01]  /*3e630*/  IMAD R138, R138, c[0x0][0x190], RZ ;  /* 0x000064008a8a7a24 */ /* 0x000fe200078e02ff */
[----:B------:R-:W-:Y:S01]  /*3e640*/  LEA.HI.X.SX32 R41, R140, R0, 0x2, P0 ;  /* 0x000000008c297211 */ /* 0x000fe200000f16ff */
[----:B------:R-:W-:Y:S01]  /*3e650*/  IMAD R137, R137, c[0x0][0x190], RZ ;  /* 0x0000640089897a24 */ /* 0x000fe200078e02ff */
[----:B------:R-:W-:Y:S01]  /*3e660*/  MOV R89, R88 ;  /* 0x0000005800597202 */ /* 0x000fe20000000f00 */
[----:B------:R-:W-:Y:S01]  /*3e670*/  IMAD.MOV.U32 R88, RZ, RZ, R87 ;  /* 0x000000ffff587224 */ /* 0x000fe200078e0057 */
[----:B------:R-:W-:Y:S01]  /*3e680*/  LEA.HI.X.SX32 R43, R139, R0, 0x2, P6 ;  /* 0x000000008b2b7211 */ /* 0x000fe200030f16ff */
[----:B------:R-:W-:-:S02]  /*3e690*/  IMAD.MOV.U32 R87, RZ, RZ, R67 ;  /* 0x000000ffff577224 */ /* 0x000fc400078e0043 */
[----:B------:R-:W3:Y:S01]  /*3e6a0*/  LDL.LU R67, [R1+0x1c78] ;  /* 0x001c780001437983 */ /* 0x000ee20000300800 */
[----:B------:R-:W-:-:S03]  /*3e6b0*/  MOV R95, R94 ;  /* 0x0000005e005f7202 */ /* 0x000fc60000000f00 */
[----:B------:R1:W-:Y:S01]  /*3e6c0*/  STL.64 [R1+0x2b0], R40 ;  /* 0x0002b02801007387 */ /* 0x0003e20000100a00 */
[----:B------:R-:W-:-:S03]  /*3e6d0*/  IMAD.MOV.U32 R94, RZ, RZ, R93 ;  /* 0x000000ffff5e7224 */ /* 0x000fc600078e005d */
[----:B------:R5:W-:Y:S01]  /*3e6e0*/  STL.64 [R1+0x2a8], R42 ;  /* 0x0002a82a01007387 */ /* 0x000be20000100a00 */
[----:B------:R-:W-:Y:S01]  /*3e6f0*/  IMAD.MOV.U32 R93, RZ, RZ, R92 ;  /* 0x000000ffff5d7224 */ /* 0x000fe200078e005c */
[----:B------:R-:W-:Y:S01]  /*3e700*/  MOV R92, R90 ;  /* 0x0000005a005c7202 */ /* 0x000fe20000000f00 */
[----:B------:R-:W-:Y:S01]  /*3e710*/  IMAD R136, R136, c[0x0][0x190], RZ ;  /* 0x0000640088887a24 */ /* 0x000fe200078e02ff */
[CC--:B-1----:R-:W-:Y:S02]  /*3e720*/  LEA R40, P0, R138.reuse, R2.reuse, 0x2 ;  /* 0x000000028a287211 */ /* 0x0c2fe400078010ff */
[----:B-----5:R-:W-:Y:S01]  /*3e730*/  LEA R42, P6, R137, R2, 0x2 ;  /* 0x00000002892a7211 */ /* 0x020fe200078c10ff */
[----:B------:R-:W-:Y:S01]  /*3e740*/  IMAD.MOV.U32 R90, RZ, RZ, R89 ;  /* 0x000000ffff5a7224 */ /* 0x000fe200078e0059 */
[-C--:B------:R-:W-:Y:S01]  /*3e750*/  LEA.HI.X.SX32 R41, R138, R0.reuse, 0x2, P0 ;  /* 0x000000008a297211 */ /* 0x080fe200000f16ff */
[----:B------:R-:W-:Y:S01]  /*3e760*/  IMAD R135, R135, c[0x0][0x190], RZ ;  /* 0x0000640087877a24 */ /* 0x000fe200078e02ff */
[----:B------:R-:W-:Y:S01]  /*3e770*/  LEA.HI.X.SX32 R43, R137, R0, 0x2, P6 ;  /* 0x00000000892b7211 */ /* 0x000fe200030f16ff */
[----:B------:R-:W-:Y:S01]  /*3e780*/  IMAD.MOV.U32 R89, RZ, RZ, R88 ;  /* 0x000000ffff597224 */ /* 0x000fe200078e0058 */
[----:B------:R-:W-:-:S02]  /*3e790*/  MOV R88, R65 ;  /* 0x0000004100587202 */ /* 0x000fc40000000f00 */
[----:B------:R-:W5:Y:S01]  /*3e7a0*/  LDL.LU R65, [R1+0x1c7c] ;  /* 0x001c7c0001417983 */ /* 0x000f620000300800 */
[----:B------:R-:W-:-:S03]  /*3e7b0*/  IMAD.MOV.U32 R96, RZ, RZ, R95 ;  /* 0x000000ffff607224 */ /* 0x000fc600078e005f */
[----:B------:R1:W-:Y:S01]  /*3e7c0*/  STL.64 [R1+0x2a0], R40 ;  /* 0x0002a02801007387 */ /* 0x0003e20000100a00 */
[----:B------:R-:W-:-:S03]  /*3e7d0*/  IMAD.MOV.U32 R95, RZ, RZ, R94 ;  /* 0x000000ffff5f7224 */ /* 0x000fc600078e005e */
[----:B------:R1:W-:Y:S01]  /*3e7e0*/  STL.64 [R1+0x298], R42 ;  /* 0x0002982a01007387 */ /* 0x0003e20000100a00 */
[----:B------:R-:W-:Y:S01]  /*3e7f0*/  MOV R94, R93 ;  /* 0x0000005d005e7202 */ /* 0x000fe20000000f00 */
[----:B------:R-:W-:Y:S01]  /*3e800*/  IMAD.MOV.U32 R93, RZ, RZ, R92 ;  /* 0x000000ffff5d7224 */ /* 0x000fe200078e005c */
[-C--:B-1----:R-:W-:Y:S02]  /*3e810*/  LEA R40, P0, R136, R2.reuse, 0x2 ;  /* 0x0000000288287211 */ /* 0x082fe400078010ff */
[C---:B------:R-:W-:Y:S01]  /*3e820*/  LEA R42, P6, R135.reuse, R2, 0x2 ;  /* 0x00000002872a7211 */ /* 0x040fe200078c10ff */
[----:B------:R-:W-:Y:S01]  /*3e830*/  IMAD R134, R134, c[0x0][0x190], RZ ;  /* 0x0000640086867a24 */ /* 0x000fe200078e02ff */
[-C--:B------:R-:W-:Y:S01]  /*3e840*/  LEA.HI.X.SX32 R41, R136, R0.reuse, 0x2, P0 ;  /* 0x0000000088297211 */ /* 0x080fe200000f16ff */
[----:B------:R-:W-:Y:S01]  /*3e850*/  IMAD.MOV.U32 R92, RZ, RZ, R89 ;  /* 0x000000ffff5c7224 */ /* 0x000fe200078e0059 */
[----:B------:R-:W-:Y:S01]  /*3e860*/  LEA.HI.X.SX32 R43, R135, R0, 0x2, P6 ;  /* 0x00000000872b7211 */ /* 0x000fe200030f16ff */
[----:B------:R-:W-:Y:S01]  /*3e870*/  IMAD R133, R133, c[0x0][0x190], RZ ;  /* 0x0000640085857a24 */ /* 0x000fe200078e02ff */
        /* <DEDUP_REMOVED lines=8> */
[----:B------:R-:W-:Y:S01]  /*3e900*/  IMAD.MOV.U32 R94, RZ, RZ, R93 ;  /* 0x000000ffff5e7224 */ /* 0x000fe200078e005d */
[-C--:B-1----:R-:W-:Y:S02]  /*3e910*/  LEA R40, P0, R134, R2.reuse, 0x2 ;  /* 0x0000000286287211 */ /* 0x082fe400078010ff */
[----:B------:R-:W-:Y:S01]  /*3e920*/  LEA R42, P6, R133, R2, 0x2 ;  /* 0x00000002852a7211 */ /* 0x000fe200078c10ff */
[----:B------:R-:W-:Y:S01]  /*3e930*/  IMAD R132, R132, c[0x0][0x190], RZ ;  /* 0x0000640084847a24 */ /* 0x000fe200078e02ff */
[----:B------:R-:W-:Y:S01]  /*3e940*/  LEA.HI.X.SX32 R41, R134, R0, 0x2, P0 ;  /* 0x0000000086297211 */ /* 0x000fe200000f16ff */
[----:B------:R-:W-:Y:S01]  /*3e950*/  IMAD R131, R131, c[0x0][0x190], RZ ;  /* 0x0000640083837a24 */ /* 0x000fe200078e02ff */
[----:B------:R-:W-:Y:S01]  /*3e960*/  MOV R93, R92 ;  /* 0x0000005c005d7202 */ /* 0x000fe20000000f00 */
[----:B------:R-:W-:Y:S01]  /*3e970*/  IMAD.MOV.U32 R92, RZ, RZ, R61 ;  /* 0x000000ffff5c7224 */ /* 0x000fe200078e003d */
[----:B------:R-:W-:Y:S01]  /*3e980*/  LEA.HI.X.SX32 R43, R133, R0, 0x2, P6 ;  /* 0x00000000852b7211 */ /* 0x000fe200030f16ff */
[----:B------:R-:W-:Y:S01]  /*3e990*/  IMAD.MOV.U32 R98, RZ, RZ, R97 ;  /* 0x000000ffff627224 */ /* 0x000fe200078e0061 */
[----:B------:R-:W-:Y:S01]  /*3e9a0*/  MOV R97, R96 ;  /* 0x0000006000617202 */ /* 0x000fe20000000f00 */
[----:B------:R-:W2:Y:S01]  /*3e9b0*/  LDL.LU R61, [R1+0x1c84] ;  /* 0x001c8400013d7983 */ /* 0x000ea20000300800 */
[----:B------:R-:W-:-:S02]  /*3e9c0*/  IMAD.MOV.U32 R96, RZ, RZ, R95 ;  /* 0x000000ffff607224 */ /* 0x000fc400078e005f */
[----:B------:R-:W-:Y:S01]  /*3e9d0*/  IMAD.MOV.U32 R95, RZ, RZ, R94 ;  /* 0x000000ffff5f7224 */ /* 0x000fe200078e005e */
[----:B------:R1:W-:Y:S01]  /*3e9e0*/  STL.64 [R1+0x280], R40 ;  /* 0x0002802801007387 */ /* 0x0003e20000100a00 */
[----:B------:R-:W-:Y:S01]  /*3e9f0*/  MOV R94, R93 ;  /* 0x0000005d005e7202 */ /* 0x000fe20000000f00 */
[----:B------:R-:W-:Y:S02]  /*3ea00*/  IMAD.MOV.U32 R93, RZ, RZ, R92 ;  /* 0x000000ffff5d7224 */ /* 0x000fe400078e005c */
[----:B------:R1:W-:Y:S01]  /*3ea10*/  STL.64 [R1+0x278], R42 ;  /* 0x0002782a01007387 */ /* 0x0003e20000100a00 */
[----:B------:R-:W-:-:S03]  /*3ea20*/  IMAD R130, R130, c[0x0][0x190], RZ ;  /* 0x0000640082827a24 */ /* 0x000fc600078e02ff */
[----:B------:R-:W2:Y:S01]  /*3ea30*/  LDL.LU R92, [R1+0x1cd8] ;  /* 0x001cd800015c7983 */ /* 0x000ea20000300800 */
[CC--:B-1----:R-:W-:Y:S02]  /*3ea40*/  LEA R40, P0, R132.reuse, R2.reuse, 0x2 ;  /* 0x0000000284287211 */ /* 0x0c2fe400078010ff */
[----:B------:R-:W-:Y:S02]  /*3ea50*/  LEA R42, P6, R131, R2, 0x2 ;  /* 0x00000002832a7211 */ /* 0x000fe400078c10ff */
[-C--:B------:R-:W-:Y:S01]  /*3ea60*/  LEA.HI.X.SX32 R41, R132, R0.reuse, 0x2, P0 ;  /* 0x0000000084297211 */ /* 0x080fe200000f16ff */
[----:B------:R-:W-:Y:S01]  /*3ea70*/  IMAD R129, R129, c[0x0][0x190], RZ ;  /* 0x0000640081817a24 */ /* 0x000fe200078e02ff */
[----:B------:R-:W-:Y:S01]  /*3ea80*/  LEA.HI.X.SX32 R43, R131, R0, 0x2, P6 ;  /* 0x00000000832b7211 */ /* 0x000fe200030f16ff */
[----:B------:R-:W-:Y:S01]  /*3ea90*/  IMAD.MOV.U32 R99, RZ, RZ, R98 ;  /* 0x000000ffff637224 */ /* 0x000fe200078e0062 */
[----:B------:R-:W-:Y:S01]  /*3eaa0*/  MOV R98, R97 ;  /* 0x0000006100627202 */ /* 0x000fe20000000f00 */
[----:B------:R1:W-:Y:S01]  /*3eab0*/  STL.64 [R1+0x270], R40 ;  /* 0x0002702801007387 */ /* 0x0003e20000100a00 */
[----:B------:R-:W-:-:S02]  /*3eac0*/  IMAD.MOV.U32 R97, RZ, RZ, R96 ;  /* 0x000000ffff617224 */ /* 0x000fc400078e0060 */
[----:B------:R-:W-:Y:S01]  /*3ead0*/  IMAD.MOV.U32 R96, RZ, RZ, R95 ;  /* 0x000000ffff607224 */ /* 0x000fe200078e005f */
[----:B------:R1:W-:Y:S01]  /*3eae0*/  STL.64 [R1+0x268], R42 ;  /* 0x0002682a01007387 */ /* 0x0003e20000100a00 */
[----:B------:R-:W-:Y:S01]  /*3eaf0*/  MOV R95, R94 ;  /* 0x0000005e005f7202 */ /* 0x000fe20000000f00 */
[----:B------:R-:W-:Y:S02]  /*3eb00*/  IMAD R128, R128, c[0x0][0x190], RZ ;  /* 0x0000640080807a24 */ /* 0x000fe400078e02ff */
[----:B------:R-:W3:Y:S01]  /*3eb10*/  LDL.LU R94, [R1+0x1cdc] ;  /* 0x001cdc00015e7983 */ /* 0x000ee20000300800 */
[CC--:B-1----:R-:W-:Y:S02]  /*3eb20*/  LEA R40, P0, R130.reuse, R2.reuse, 0x2 ;  /* 0x0000000282287211 */ /* 0x0c2fe400078010ff */
[----:B------:R-:W-:Y:S02]  /*3eb30*/  LEA R42, P6, R129, R2, 0x2 ;  /* 0x00000002812a7211 */ /* 0x000fe400078c10ff */
[-C--:B------:R-:W-:Y:S01]  /*3eb40*/  LEA.HI.X.SX32 R41, R130, R0.reuse, 0x2, P0 ;  /* 0x0000000082297211 */ /* 0x080fe200000f16ff */
[----:B------:R-:W-:Y:S01]  /*3eb50*/  IMAD R127, R127, c[0x0][0x190], RZ ;  /* 0x000064007f7f7a24 */ /* 0x000fe200078e02ff */
[----:B------:R-:W-:-:S03]  /*3eb60*/  LEA.HI.X.SX32 R43, R129, R0, 0x2, P6 ;  /* 0x00000000812b7211 */ /* 0x000fc600030f16ff */
[----:B------:R1:W-:Y:S01]  /*3eb70*/  STL.64 [R1+0x260], R40 ;  /* 0x0002602801007387 */ /* 0x0003e20000100a00 */
[----:B------:R-:W-:-:S03]  /*3eb80*/  IMAD.MOV.U32 R100, RZ, RZ, R99 ;  /* 0x000000ffff647224 */ /* 0x000fc600078e0063 */
[----:B------:R1:W-:Y:S01]  /*3eb90*/  STL.64 [R1+0x258], R42 ;  /* 0x0002582a01007387 */ /* 0x0003e20000100a00 */
[----:B------:R-:W-:-:S03]  /*3eba0*/  IMAD R126, R126, c[0x0][0x190], RZ ;  /* 0x000064007e7e7a24 */ /* 0x000fc600078e02ff */
[----:B------:R-:W4:Y:S01]  /*3ebb0*/  LDL.LU R99, [R1+0x1ce0] ;  /* 0x001ce00001637983 */ /* 0x000f220000300800 */
        /* <DEDUP_REMOVED lines=8> */
[----:B------:R-:W-:-:S03]  /*3ec40*/  MOV R100, R85 ;  /* 0x0000005500647202 */ /* 0x000fc60000000f00 */
[----:B------:R-:W5:Y:S01]  /*3ec50*/  LDL.LU R85, [R1+0x1ce4] ;  /* 0x001ce40001557983 */ /* 0x000f620000300800 */
[CC--:B-1----:R-:W-:Y:S02]  /*3ec60*/  LEA R40, P0, R126.reuse, R2.reuse, 0x2 ;  /* 0x000000027e287211 */ /* 0x0c2fe400078010ff */
[C---:B------:R-:W-:Y:S02]  /*3ec70*/  LEA R42, P6, R125.reuse, R2, 0x2 ;  /* 0x000000027d2a7211 */ /* 0x040fe400078c10ff */
[-C--:B------:R-:W-:Y:S02]  /*3ec80*/  LEA.HI.X.SX32 R41, R126, R0.reuse, 0x2, P0 ;  /* 0x000000007e297211 */ /* 0x080fe400000f16ff */
[----:B------:R-:W-:Y:S01]  /*3ec90*/  LEA.HI.X.SX32 R43, R125, R0, 0x2, P6 ;  /* 0x000000007d2b7211 */ /* 0x000fe200030f16ff */
[----:B------:R-:W-:Y:S02]  /*3eca0*/  IMAD.MOV.U32 R102, RZ, RZ, R101 ;  /* 0x000000ffff667224 */ /* 0x000fe400078e0065 */
[----:B------:R1:W-:Y:S01]  /*3ecb0*/  STL.64 [R1+0x240], R40 ;  /* 0x0002402801007387 */ /* 0x0003e20000100a00 */
[----:B------:R-:W-:Y:S01]  /*3ecc0*/  IMAD.MOV.U32 R101, RZ, RZ, R100 ;  /* 0x000000ffff657224 */ /* 0x000fe200078e0064 */
[----:B------:R-:W-:-:S02]  /*3ecd0*/  MOV R100, R98 ;  /* 0x0000006200647202 */ /* 0x000fc40000000f00 */
[----:B------:R1:W-:Y:S04]  /*3ece0*/  STL.64 [R1+0x238], R42 ;  /* 0x0002382a01007387 */ /* 0x0003e80000100a00 */
[----:B------:R-:W5:Y:S01]  /*3ecf0*/  LDL.LU R98, [R1+0x1ce8] ;  /* 0x001ce80001627983 */ /* 0x000f620000300800 */
[----:B------:R-:W-:Y:S02]  /*3ed00*/  IMAD R124, R124, c[0x0][0x190], RZ ;  /* 0x000064007c7c7a24 */ /* 0x000fe400078e02ff */
[----:B------:R-:W-:-:S03]  /*3ed10*/  IMAD R123, R123, c[0x0][0x190], RZ ;  /* 0x000064007b7b7a24 */ /* 0x000fc600078e02ff */
[-C--:B-1----:R-:W-:Y:S02]  /*3ed20*/  LEA R40, P0, R124, R2.reuse, 0x2 ;  /* 0x000000027c287211 */ /* 0x082fe400078010ff */
[----:B------:R-:W-:Y:S01]  /*3ed30*/  LEA R42, P6, R123, R2, 0x2 ;  /* 0x000000027b2a7211 */ /* 0x000fe200078c10ff */
[----:B------:R-:W-:Y:S01]  /*3ed40*/  IMAD R122, R122, c[0x0][0x190], RZ ;  /* 0x000064007a7a7a24 */ /* 0x000fe200078e02ff */
[-C--:B------:R-:W-:Y:S01]  /*3ed50*/  LEA.HI.X.SX32 R41, R124, R0.reuse, 0x2, P0 ;  /* 0x000000007c297211 */ /* 0x080fe200000f16ff */
[----:B------:R-:W-:Y:S01]  /*3ed60*/  IMAD R121, R121, c[0x0][0x190], RZ ;  /* 0x0000640079797a24 */ /* 0x000fe200078e02ff */
[----:B------:R-:W-:-:S03]  /*3ed70*/  LEA.HI.X.SX32 R43, R123, R0, 0x2, P6 ;  /* 0x000000007b2b7211 */ /* 0x000fc600030f16ff */
[----:B------:R1:W-:Y:S04]  /*3ed80*/  STL.64 [R1+0x230], R40 ;  /* 0x0002302801007387 */ /* 0x0003e80000100a00 */
        /* <DEDUP_REMOVED lines=11> */
[----:B------:R-:W5:Y:S04]  /*3ee40*/  LDL.LU R97, [R1+0x1cec] ;  /* 0x001cec0001617983 */ /* 0x000f680000300800 */
[----:B------:R1:W-:Y:S01]  /*3ee50*/  STL.64 [R1+0x220], R40 ;  /* 0x0002202801007387 */ /* 0x0003e20000100a00 */
[----:B------:R-:W-:-:S03]  /*3ee60*/  IMAD.MOV.U32 R104, RZ, RZ, R103 ;  /* 0x000000ffff687224 */ /* 0x000fc600078e0067 */
[----:B------:R1:W-:Y:S01]  /*3ee70*/  STL.64 [R1+0x218], R42 ;  /* 0x0002182a01007387 */ /* 0x0003e20000100a00 */
[----:B------:R-:W-:Y:S01]  /*3ee80*/  MOV R103, R102 ;  /* 0x0000006600677202 */ /* 0x000fe20000000f00 */
[----:B------:R-:W-:Y:S01]  /*3ee90*/  IMAD R118, R118, c[0x0][0x190], RZ ;  /* 0x0000640076767a24 */ /* 0x000fe200078e02ff */
[CC--:B-1----:R-:W-:Y:S02]  /*3eea0*/  LEA R40, P0, R120.reuse, R2.reuse, 0x2 ;  /* 0x0000000278287211 */ /* 0x0c2fe400078010ff */
[----:B------:R-:W-:Y:S01]  /*3eeb0*/  LEA R42, P6, R119, R2, 0x2 ;  /* 0x00000002772a7211 */ /* 0x000fe200078c10ff */
        /* <DEDUP_REMOVED lines=37> */
[----:B------:R-:W5:Y:S01]  /*3f110*/  LDL.LU R95, [R1+0x1cf8] ;  /* 0x001cf800015f7983 */ /* 0x000f620000300800 */
[----:B------:R-:W-:Y:S01]  /*3f120*/  IMAD.MOV.U32 R107, RZ, RZ, R106 ;  /* 0x000000ffff6b7224 */ /* 0x000fe200078e006a */
[----:B------:R-:W-:Y:S02]  /*3f130*/  MOV R106, R105 ;  /* 0x00000069006a7202 */ /* 0x000fe40000000f00 */
[----:B------:R1:W-:Y:S01]  /*3f140*/  STL.64 [R1+0x1f0], R40 ;  /* 0x0001f02801007387 */ /* 0x0003e20000100a00 */
[----:B------:R-:W-:-:S03]  /*3f150*/  IMAD.MOV.U32 R105, RZ, RZ, R104 ;  /* 0x000000ffff697224 */ /* 0x000fc600078e0068 */
[----:B------:R1:W-:Y:S01]  /*3f160*/  STL.64 [R1+0x1e8], R42 ;  /* 0x0001e82a01007387 */ /* 0x0003e20000100a00 */
[----:B------:R-:W-:Y:S01]  /*3f170*/  IMAD.MOV.U32 R104, RZ, RZ, R103 ;  /* 0x000000ffff687224 */ /* 0x000fe200078e0067 */
        /* <DEDUP_REMOVED lines=31> */
[----:B------:R-:W-:Y:S01]  /*3f370*/  MOV R107, R106 ;  /* 0x0000006a006b7202 */ /* 0x000fe20000000f00 */
[----:B------:R-:W-:Y:S01]  /*3f380*/  IMAD.MOV.U32 R106, RZ, RZ, R105 ;  /* 0x000000ffff6a7224 */ /* 0x000fe200078e0069 */
[----:B------:R1:W-:Y:S01]  /*3f390*/  STL.64 [R1+0x1d0], R40 ;  /* 0x0001d02801007387 */ /* 0x0003e20000100a00 */
[----:B------:R-:W-:Y:S01]  /*3f3a0*/  IMAD.MOV.U32 R105, RZ, RZ, R104 ;  /* 0x000000ffff697224 */ /* 0x000fe200078e0068 */
[----:B------:R-:W-:Y:S02]  /*3f3b0*/  MOV R104, R103 ;  /* 0x0000006700687202 */ /* 0x000fe40000000f00 */
[----:B------:R1:W-:Y:S01]  /*3f3c0*/  STL.64 [R1+0x1c8], R42 ;  /* 0x0001c82a01007387 */ /* 0x0003e20000100a00 */
[----:B------:R-:W-:Y:S02]  /*3f3d0*/  IMAD.MOV.U32 R103, RZ, RZ, R102 ;  /* 0x000000ffff677224 */ /* 0x000fe400078e0066 */
[----:B------:R-:W-:Y:S01]  /*3f3e0*/  IMAD.MOV.U32 R102, RZ, RZ, R101 ;  /* 0x000000ffff667224 */ /* 0x000fe200078e0065 */
[----:B-1----:R-:W-:-:S02]  /*3f3f0*/  LEA R40, P0, R110, R2, 0x2 ;  /* 0x000000026e287211 */ /* 0x002fc400078010ff */
[----:B------:R-:W-:Y:S01]  /*3f400*/  LEA R42, P6, R109, R2, 0x2 ;  /* 0x000000026d2a7211 */ /* 0x000fe200078c10ff */
[----:B------:R-:W-:Y:S01]  /*3f410*/  IMAD R108, R108, c[0x0][0x190], RZ ;  /* 0x000064006c6c7a24 */ /* 0x000fe200078e02ff */
[----:B------:R-:W-:Y:S01]  /*3f420*/  LEA.HI.X.SX32 R41, R110, R0, 0x2, P0 ;  /* 0x000000006e297211 */ /* 0x000fe200000f16ff */
[----:B------:R-:W-:Y:S01]  /*3f430*/  IMAD R3, R3, c[0x0][0x190], RZ ;  /* 0x0000640003037a24 */ /* 0x000fe200078e02ff */
[----:B------:R-:W-:Y:S01]  /*3f440*/  MOV R101, R100 ;  /* 0x0000006400657202 */ /* 0x000fe20000000f00 */
[----:B--2---:R-:W-:Y:S01]  /*3f450*/  IMAD.MOV.U32 R100, RZ, RZ, R92 ;  /* 0x000000ffff647224 */ /* 0x004fe200078e005c */
[----:B------:R-:W-:Y:S01]  /*3f460*/  LEA.HI.X.SX32 R43, R109, R0, 0x2, P6 ;  /* 0x000000006d2b7211 */ /* 0x000fe200030f16ff */
[----:B------:R-:W-:Y:S01]  /*3f470*/  IMAD.MOV.U32 R92, RZ, RZ, R91 ;  /* 0x000000ffff5c7224 */ /* 0x000fe200078e005b */
[----:B------:R-:W-:Y:S01]  /*3f480*/  MOV R45, R107 ;  /* 0x0000006b002d7202 */ /* 0x000fe20000000f00 */
[----:B------:R-:W2:Y:S01]  /*3f490*/  LDL.LU R91, [R1+0x1d04] ;  /* 0x001d0400015b7983 */ /* 0x000ea20000300800 */
[----:B------:R-:W-:-:S03]  /*3f4a0*/  IMAD.MOV.U32 R107, RZ, RZ, R106 ;  /* 0x000000ffff6b7224 */ /* 0x000fc600078e006a */
[----:B------:R1:W-:Y:S01]  /*3f4b0*/  STL.64 [R1+0x1c0], R40 ;  /* 0x0001c02801007387 */ /* 0x0003e20000100a00 */
[----:B------:R-:W-:Y:S01]  /*3f4c0*/  IMAD.MOV.U32 R106, RZ, RZ, R105 ;  /* 0x000000ffff6a7224 */ /* 0x000fe200078e0069 */
[----:B------:R-:W-:Y:S02]  /*3f4d0*/  MOV R105, R104 ;  /* 0x0000006800697202 */ /* 0x000fe40000000f00 */
[----:B------:R3:W-:Y:S01]  /*3f4e0*/  STL.64 [R1+0x1b8], R42 ;  /* 0x0001b82a01007387 */ /* 0x0007e20000100a00 */
[----:B------:R-:W-:Y:S02]  /*3f4f0*/  IMAD.MOV.U32 R104, RZ, RZ, R103 ;  /* 0x000000ffff687224 */ /* 0x000fe400078e0067 */
[----:B------:R-:W-:Y:S01]  /*3f500*/  IMAD.MOV.U32 R103, RZ, RZ, R102 ;  /* 0x000000ffff677224 */ /* 0x000fe200078e0066 */
[-C--:B-1----:R-:W-:Y:S02]  /*3f510*/  LEA R40, P0, R108, R2.reuse, 0x2 ;  /* 0x000000026c287211 */ /* 0x082fe400078010ff */
[----:B---3--:R-:W-:Y:S01]  /*3f520*/  LEA R42, P6, R3, R2, 0x2 ;  /* 0x00000002032a7211 */ /* 0x008fe200078c10ff */
[----:B------:R-:W-:Y:S01]  /*3f530*/  IMAD R4, R4, c[0x0][0x190], RZ ;  /* 0x0000640004047a24 */ /* 0x000fe200078e02ff */
[-C--:B------:R-:W-:Y:S01]  /*3f540*/  LEA.HI.X.SX32 R41, R108, R0.reuse, 0x2, P0 ;  /* 0x000000006c297211 */ /* 0x080fe200000f16ff */
[----:B------:R-:W-:Y:S01]  /*3f550*/  IMAD R5, R5, c[0x0][0x190], RZ ;  /* 0x0000640005057a24 */ /* 0x000fe200078e02ff */
[----:B------:R-:W-:Y:S01]  /*3f560*/  MOV R102, R101 ;  /* 0x0000006500667202 */ /* 0x000fe20000000f00 */
[----:B------:R-:W-:Y:S01]  /*3f570*/  IMAD.MOV.U32 R101, RZ, RZ, R100 ;  /* 0x000000ffff657224 */ /* 0x000fe200078e0064 */
[----:B------:R-:W-:Y:S01]  /*3f580*/  LEA.HI.X.SX32 R43, R3, R0, 0x2, P6 ;  /* 0x00000000032b7211 */ /* 0x000fe200030f16ff */
[----:B------:R-:W-:Y:S01]  /*3f590*/  IMAD.MOV.U32 R100, RZ, RZ, R94 ;  /* 0x000000ffff647224 */ /* 0x000fe200078e005e */
[----:B------:R-:W-:Y:S01]  /*3f5a0*/  MOV R44, R107 ;  /* 0x0000006b002c7202 */ /* 0x000fe20000000f00 */
[----:B------:R-:W3:Y:S01]  /*3f5b0*/  LDL.LU R94, [R1+0x1d08] ;  /* 0x001d0800015e7983 */ /* 0x000ee20000300800 */
        /* <DEDUP_REMOVED lines=8> */
[----:B----4-:R-:W-:-:S02]  /*3f640*/  LEA R42, P6, R5, R2, 0x2 ;  /* 0x00000002052a7211 */ /* 0x010fc400078c10ff */
[-C--:B------:R-:W-:Y:S02]  /*3f650*/  LEA.HI.X.SX32 R41, R4, R0.reuse, 0x2, P0 ;  /* 0x0000000004297211 */ /* 0x080fe400000f16ff */
[----:B------:R-:W-:Y:S01]  /*3f660*/  MOV R102, R101 ;  /* 0x0000006500667202 */ /* 0x000fe20000000f00 */
[----:B------:R-:W-:Y:S01]  /*3f670*/  IMAD.MOV.U32 R101, RZ, RZ, R100 ;  /* 0x000000ffff657224 */ /* 0x000fe200078e0064 */
[----:B------:R-:W-:Y:S01]  /*3f680*/  LEA.HI.X.SX32 R43, R5, R0, 0x2, P6 ;  /* 0x00000000052b7211 */ /* 0x000fe200030f16ff */
[----:B------:R-:W-:Y:S02]  /*3f690*/  IMAD.MOV.U32 R100, RZ, RZ, R99 ;  /* 0x000000ffff647224 */ /* 0x000fe400078e0063 */
[----:B------:R-:W4:Y:S01]  /*3f6a0*/  LDL.LU R99, [R1+0x1d0c] ;  /* 0x001d0c0001637983 */ /* 0x000f220000300800 */
[----:B------:R-:W-:-:S03]  /*3f6b0*/  IMAD R6, R6, c[0x0][0x190], RZ ;  /* 0x0000640006067a24 */ /* 0x000fc600078e02ff */
[----:B------:R1:W-:Y:S01]  /*3f6c0*/  STL.64 [R1+0x1a0], R40 ;  /* 0x0001a02801007387 */ /* 0x0003e20000100a00 */
[----:B------:R-:W-:-:S03]  /*3f6d0*/  IMAD R7, R7, c[0x0][0x190], RZ ;  /* 0x0000640007077a24 */ /* 0x000fc600078e02ff */
[----:B------:R1:W-:Y:S02]  /*3f6e0*/  STL.64 [R1+0x198], R42 ;  /* 0x0001982a01007387 */ /* 0x0003e40000100a00 */
[CC--:B------:R-:W-:Y:S02]  /*3f6f0*/  LEA R108, P6, R7.reuse, R2.reuse, 0x2 ;  /* 0x00000002076c7211 */ /* 0x0c0fe400078c10ff */
[C---:B-1----:R-:W-:Y:S02]  /*3f700*/  LEA R40, P0, R6.reuse, R2, 0x2 ;  /* 0x0000000206287211 */ /* 0x042fe400078010ff */
        /* <DEDUP_REMOVED lines=12> */
[----:B-----5:R-:W-:-:S02]  /*3f7d0*/  IMAD.MOV.U32 R100, RZ, RZ, R85 ;  /* 0x000000ffff647224 */ /* 0x020fc400078e0055 */
[----:B------:R-:W-:Y:S01]  /*3f7e0*/  IMAD.MOV.U32 R106, RZ, RZ, R105 ;  /* 0x000000ffff6a7224 */ /* 0x000fe200078e0069 */
[----:B------:R-:W5:Y:S01]  /*3f7f0*/  LDL.LU R85, [R1+0x1d10] ;  /* 0x001d100001557983 */ /* 0x000f620000300800 */
[----:B------:R-:W-:Y:S01]  /*3f800*/  MOV R105, R104 ;  /* 0x0000006800697202 */ /* 0x000fe20000000f00 */
[----:B------:R-:W-:Y:S02]  /*3f810*/  IMAD.MOV.U32 R104, RZ, RZ, R103 ;  /* 0x000000ffff687224 */ /* 0x000fe400078e0067 */
[----:B------:R-:W-:Y:S01]  /*3f820*/  IMAD.MOV.U32 R103, RZ, RZ, R102 ;  /* 0x000000ffff677224 */ /* 0x000fe200078e0066 */
[----:B------:R-:W-:Y:S01]  /*3f830*/  MOV R102, R101 ;  /* 0x0000006500667202 */ /* 0x000fe20000000f00 */
[----:B------:R1:W-:Y:S01]  /*3f840*/  STL.64 [R1+0x190], R40 ;  /* 0x0001902801007387 */ /* 0x0003e20000100a00 */
[----:B------:R-:W-:Y:S02]  /*3f850*/  IMAD.MOV.U32 R101, RZ, RZ, R100 ;  /* 0x000000ffff657224 */ /* 0x000fe400078e0064 */
[----:B------:R-:W-:Y:S01]  /*3f860*/  IMAD.MOV.U32 R100, RZ, RZ, R98 ;  /* 0x000000ffff647224 */ /* 0x000fe200078e0062 */
[----:B------:R-:W-:Y:S04]  /*3f870*/  STL.64 [R1+0x188], R108 ;  /* 0x0001886c01007387 */ /* 0x000fe80000100a00 */
[----:B------:R-:W5:Y:S01]  /*3f880*/  LDL.LU R98, [R1+0x1d14] ;  /* 0x001d140001627983 */ /* 0x000f620000300800 */
[----:B------:R-:W-:-:S02]  /*3f890*/  IMAD R8, R8, c[0x0][0x190], RZ ;  /* 0x0000640008087a24 */ /* 0x000fc400078e02ff */
[----:B------:R-:W-:-:S03]  /*3f8a0*/  IMAD R9, R9, c[0x0][0x190], RZ ;  /* 0x0000640009097a24 */ /* 0x000fc600078e02ff */
[CC--:B-1----:R-:W-:Y:S02]  /*3f8b0*/  LEA R40, P0, R8.reuse, R2.reuse, 0x2 ;  /* 0x0000000208287211 */ /* 0x0c2fe400078010ff */
[C---:B------:R-:W-:Y:S02]  /*3f8c0*/  LEA R4, P6, R9.reuse, R2, 0x2 ;  /* 0x0000000209047211 */ /* 0x040fe400078c10ff */
[-C--:B------:R-:W-:Y:S01]  /*3f8d0*/  LEA.HI.X.SX32 R41, R8, R0.reuse, 0x2, P0 ;  /* 0x0000000008297211 */ /* 0x080fe200000f16ff */
[----:B------:R-:W-:Y:S01]  /*3f8e0*/  IMAD R10, R10, c[0x0][0x190], RZ ;  /* 0x000064000a0a7a24 */ /* 0x000fe200078e02ff */
[----:B------:R-:W-:Y:S01]  /*3f8f0*/  LEA.HI.X.SX32 R5, R9, R0, 0x2, P6 ;  /* 0x0000000009057211 */ /* 0x000fe200030f16ff */
[----:B------:R-:W-:Y:S02]  /*3f900*/  IMAD R11, R11, c[0x0][0x190], RZ ;  /* 0x000064000b0b7a24 */ /* 0x000fe400078e02ff */
[----:B------:R1:W-:Y:S01]  /*3f910*/  STL.64 [R1+0x180], R40 ;  /* 0x0001802801007387 */ /* 0x0003e20000100a00 */
[----:B------:R-:W-:-:S03]  /*3f920*/  LEA R6, P0, R10, R2, 0x2 ;  /* 0x000000020a067211 */ /* 0x000fc600078010ff */
[----:B------:R1:W-:Y:S01]  /*3f930*/  STL.64 [R1+0x178], R4 ;  /* 0x0001780401007387 */ /* 0x0003e20000100a00 */
[----:B------:R-:W-:Y:S02]  /*3f940*/  LEA.HI.X.SX32 R7, R10, R0, 0x2, P0 ;  /* 0x000000000a077211 */ /* 0x000fe400000f16ff */
[----:B-1----:R-:W-:Y:S01]  /*3f950*/  MOV R41, R107 ;  /* 0x0000006b00297202 */ /* 0x002fe20000000f00 */
[----:B------:R-:W-:Y:S02]  /*3f960*/  IMAD.MOV.U32 R107, RZ, RZ, R106 ;  /* 0x000000ffff6b7224 */ /* 0x000fe400078e006a */
[----:B------:R-:W-:Y:S01]  /*3f970*/  IMAD.MOV.U32 R106, RZ, RZ, R105 ;  /* 0x000000ffff6a7224 */ /* 0x000fe200078e0069 */
[----:B------:R-:W-:Y:S01]  /*3f980*/  MOV R105, R104 ;  /* 0x0000006800697202 */ /* 0x000fe20000000f00 */
[----:B------:R-:W-:Y:S01]  /*3f990*/  IMAD.MOV.U32 R104, RZ, RZ, R103 ;  /* 0x000000ffff687224 */ /* 0x000fe200078e0067 */
[C---:B------:R-:W-:Y:S01]  /*3f9a0*/  LEA R4, P6, R11.reuse, R2, 0x2 ;  /* 0x000000020b047211 */ /* 0x040fe200078c10ff */
[----:B------:R-:W-:Y:S01]  /*3f9b0*/  IMAD.MOV.U32 R103, RZ, RZ, R102 ;  /* 0x000000ffff677224 */ /* 0x000fe200078e0066 */
[----:B------:R-:W-:Y:S01]  /*3f9c0*/  MOV R102, R101 ;  /* 0x0000006500667202 */ /* 0x000fe20000000f00 */
[----:B------:R-:W-:Y:S01]  /*3f9d0*/  IMAD R12, R12, c[0x0][0x190], RZ ;  /* 0x000064000c0c7a24 */ /* 0x000fe200078e02ff */
[----:B------:R-:W-:Y:S01]  /*3f9e0*/  LEA.HI.X.SX32 R5, R11, R0, 0x2, P6 ;  /* 0x000000000b057211 */ /* 0x000fe200030f16ff */
[----:B------:R-:W-:-:S02]  /*3f9f0*/  IMAD.MOV.U32 R101, RZ, RZ, R100 ;  /* 0x000000ffff657224 */ /* 0x000fc400078e0064 */
[----:B------:R-:W-:Y:S02]  /*3fa00*/  IMAD R13, R13, c[0x0][0x190], RZ ;  /* 0x000064000d0d7a24 */ /* 0x000fe400078e02ff */
[----:B------:R-:W-:Y:S01]  /*3fa10*/  IMAD.MOV.U32 R100, RZ, RZ, R97 ;  /* 0x000000ffff647224 */ /* 0x000fe200078e0061 */
[----:B------:R-:W-:Y:S01]  /*3fa20*/  MOV R97, R86 ;  /* 0x0000005600617202 */ /* 0x000fe20000000f00 */
[----:B------:R-:W-:Y:S01]  /*3fa30*/  IMAD.MOV.U32 R40, RZ, RZ, R107 ;  /* 0x000000ffff287224 */ /* 0x000fe200078e006b */
        /* <DEDUP_REMOVED lines=16> */
[----:B------:R-:W-:Y:S01]  /*3fb40*/  MOV R100, R96 ;  /* 0x0000006000647202 */ /* 0x000fe20000000f00 */
[----:B------:R-:W-:Y:S01]  /*3fb50*/  IMAD.MOV.U32 R171, RZ, RZ, R107 ;  /* 0x000000ffffab7224 */ /* 0x000fe200078e006b */
[----:B------:R-:W5:Y:S01]  /*3fb60*/  LDL.LU R96, [R1+0x1d1c] ;  /* 0x001d1c0001607983 */ /* 0x000f620000300800 */
[----:B------:R-:W-:Y:S01]  /*3fb70*/  IMAD.MOV.U32 R107, RZ, RZ, R106 ;  /* 0x000000ffff6b7224 */ /* 0x000fe200078e006a */
[----:B------:R-:W-:-:S02]  /*3fb80*/  MOV R106, R105 ;  /* 0x00000069006a7202 */ /* 0x000fc40000000f00 */
        /* <DEDUP_REMOVED lines=33> */
[----:B------:R-:W-:Y:S01]  /*3fda0*/  IMAD R15, R170, c[0x0][0x190], RZ ;  /* 0x00006400aa0f7a24 */ /* 0x000fe200078e02ff */
        /* <DEDUP_REMOVED lines=8> */
[----:B------:R-:W-:-:S02]  /*3fe30*/  IMAD.MOV.U32 R104, RZ, RZ, R103 ;  /* 0x000000ffff687224 */ /* 0x000fc400078e0067 */
[----:B------:R-:W-:Y:S01]  /*3fe40*/  IMAD.MOV.U32 R103, RZ, RZ, R102 ;  /* 0x000000ffff677224 */ /* 0x000fe200078e0066 */
[-C--:B-1----:R-:W-:Y:S02]  /*3fe50*/  LEA R6, P0, R18, R2.reuse, 0x2 ;  /* 0x0000000212067211 */ /* 0x082fe400078010ff */
[----:B------:R-:W-:Y:S01]  /*3fe60*/  LEA R4, P6, R19, R2, 0x2 ;  /* 0x0000000213047211 */ /* 0x000fe200078c10ff */
[----:B------:R-:W-:Y:S01]  /*3fe70*/  IMAD R20, R20, c[0x0][0x190], RZ ;  /* 0x0000640014147a24 */ /* 0x000fe200078e02ff */
[-C--:B------:R-:W-:Y:S01]  /*3fe80*/  LEA.HI.X.SX32 R7, R18, R0.reuse, 0x2, P0 ;  /* 0x0000000012077211 */ /* 0x080fe200000f16ff */
[----:B------:R-:W-:Y:S01]  /*3fe90*/  IMAD R21, R21, c[0x0][0x190], RZ ;  /* 0x0000640015157a24 */ /* 0x000fe200078e02ff */
[----:B------:R-:W-:Y:S01]  /*3fea0*/  MOV R102, R101 ;  /* 0x0000006500667202 */ /* 0x000fe20000000f00 */
[----:B------:R-:W-:Y:S01]  /*3feb0*/  IMAD.MOV.U32 R101, RZ, RZ, R100 ;  /* 0x000000ffff657224 */ /* 0x000fe200078e0064 */
[----:B------:R-:W-:Y:S01]  /*3fec0*/  LEA.HI.X.SX32 R5, R19, R0, 0x2, P6 ;  /* 0x0000000013057211 */ /* 0x000fe200030f16ff */
[----:B------:R-:W-:Y:S01]  /*3fed0*/  IMAD R14, R170, c[0x0][0x190], RZ ;  /* 0x00006400aa0e7a24 */ /* 0x000fe200078e02ff */
[----:B------:R-:W-:Y:S01]  /*3fee0*/  MOV R170, R171 ;  /* 0x000000ab00aa7202 */ /* 0x000fe20000000f00 */
[----:B------:R-:W-:-:S02]  /*3fef0*/  IMAD.MOV.U32 R100, RZ, RZ, R88 ;  /* 0x000000ffff647224 */ /* 0x000fc400078e0058 */
[----:B------:R-:W5:Y:S01]  /*3ff00*/  LDL.LU R88, [R1+0x1d84] ;  /* 0x001d840001587983 */ /* 0x000f620000300800 */
[----:B------:R-:W-:Y:S02]  /*3ff10*/  IMAD.MOV.U32 R171, RZ, RZ, R107 ;  /* 0x000000ffffab7224 */ /* 0x000fe400078e006b */
[----:B------:R-:W-:Y:S01]  /*3ff20*/  IMAD.MOV.U32 R107, RZ, RZ, R106 ;  /* 0x000000ffff6b7224 */ /* 0x000fe200078e006a */
[----:B------:R1:W-:Y:S01]  /*3ff30*/  STL.64 [R1+0x130], R6 ;  /* 0x0001300601007387 */ /* 0x0003e20000100a00 */
[----:B------:R-:W-:Y:S01]  /*3ff40*/  MOV R106, R105 ;  /* 0x00000069006a7202 */ /* 0x000fe20000000f00 */
[----:B------:R-:W-:Y:S02]  /*3ff50*/  IMAD.MOV.U32 R105, RZ, RZ, R104 ;  /* 0x000000ffff697224 */ /* 0x000fe400078e0068 */
[----:B------:R1:W-:Y:S01]  /*3ff60*/  STL.64 [R1+0x128], R4 ;  /* 0x0001280401007387 */ /* 0x0003e20000100a00 */
[----:B------:R-:W-:Y:S01]  /*3ff70*/  IMAD.MOV.U32 R104, RZ, RZ, R103 ;  /* 0x000000ffff687224 */ /* 0x000fe200078e0067 */
[----:B------:R-:W-:Y:S01]  /*3ff80*/  MOV R103, R102 ;  /* 0x0000006600677202 */ /* 0x000fe20000000f00 */
[----:B------:R-:W-:Y:S01]  /*3ff90*/  IMAD.MOV.U32 R102, RZ, RZ, R101 ;  /* 0x000000ffff667224 */ /* 0x000fe200078e0065 */
[----:B-1----:R-:W-:-:S02]  /*3ffa0*/  LEA R6, P0, R20, R2, 0x2 ;  /* 0x0000000214067211 */ /* 0x002fc400078010ff */
[C---:B------:R-:W-:Y:S01]  /*3ffb0*/  LEA R4, P6, R21.reuse, R2, 0x2 ;  /* 0x0000000215047211 */ /* 0x040fe200078c10ff */
[----:B------:R-:W-:Y:S01]  /*3ffc0*/  IMAD R22, R22, c[0x0][0x190], RZ ;  /* 0x0000640016167a24 */ /* 0x000fe200078e02ff */
[-C--:B------:R-:W-:Y:S01]  /*3ffd0*/  LEA.HI.X.SX32 R7, R20, R0.reuse, 0x2, P0 ;  /* 0x0000000014077211 */ /* 0x080fe200000f16ff */
[----:B------:R-:W-:Y:S01]  /*3ffe0*/  IMAD.MOV.U32 R101, RZ, RZ, R100 ;  /* 0x000000ffff657224 */ /* 0x000fe200078e0064 */
[----:B------:R-:W-:Y:S01]  /*3fff0*/  LEA.HI.X.SX32 R5, R21, R0, 0x2, P6 ;  /* 0x0000000015057211 */ /* 0x000fe200030f16ff */
[----:B------:R-:W-:Y:S01]  /*40000*/  IMAD R23, R23, c[0x0][0x190], RZ ;  /* 0x0000640017177a24 */ /* 0x000fe200078e02ff */
[----:B------:R-:W-:Y:S01]  /*40010*/  MOV R100, R93 ;  /* 0x0000005d00647202 */ /* 0x000fe20000000f00 */
[----:B------:R-:W-:Y:S02]  /*40020*/  IMAD R13, R170, c[0x0][0x190], RZ ;  /* 0x00006400aa0d7a24 */ /* 0x000fe400078e02ff */
[----:B------:R-:W-:Y:S02]  /*40030*/  IMAD.MOV.U32 R93, RZ, RZ, R92 ;  /* 0x000000ffff5d7224 */ /* 0x000fe400078e005c */
[----:B------:R-:W-:Y:S01]  /*40040*/  IMAD.MOV.U32 R170, RZ, RZ, R171 ;  /* 0x000000ffffaa7224 */ /* 0x000fe200078e00ab */
[----:B------:R-:W5:Y:S01]  /*40050*/  LDL.LU R92, [R1+0x1d70] ;  /* 0x001d7000015c7983 */ /* 0x000f620000300800 */
[----:B------:R-:W-:Y:S01]  /*40060*/  MOV R171, R107 ;  /* 0x0000006b00ab7202 */ /* 0x000fe20000000f00 */
[----:B------:R-:W-:-:S02]  /*40070*/  IMAD.MOV.U32 R107, RZ, RZ, R106 ;  /* 0x000000ffff6b7224 */ /* 0x000fc400078e006a */
[----:B------:R1:W-:Y:S01]  /*40080*/  STL.64 [R1+0x120], R6 ;  /* 0x0001200601007387 */ /* 0x0003e20000100a00 */
[----:B------:R-:W-:Y:S01]  /*40090*/  IMAD.MOV.U32 R106, RZ, RZ, R105 ;  /* 0x000000ffff6a7224 */ /* 0x000fe200078e0069 */
[----:B------:R-:W-:Y:S02]  /*400a0*/  MOV R105, R104 ;  /* 0x0000006800697202 */ /* 0x000fe40000000f00 */
[----:B------:R2:W-:Y:S01]  /*400b0*/  STL.64 [R1+0x118], R4 ;  /* 0x0001180401007387 */ /* 0x0005e20000100a00 */
[----:B------:R-:W-:Y:S02]  /*400c0*/  IMAD.MOV.U32 R104, RZ, RZ, R103 ;  /* 0x000000ffff687224 */ /* 0x000fe400078e0067 */
[----:B------:R-:W-:Y:S01]  /*400d0*/  IMAD.MOV.U32 R103, RZ, RZ, R102 ;  /* 0x000000ffff677224 */ /* 0x000fe200078e0066 */
[----:B------:R-:W-:Y:S02]  /*400e0*/  MOV R102, R101 ;  /* 0x0000006500667202 */ /* 0x000fe40000000f00 */
[----:B-1----:R-:W-:-:S02]  /*400f0*/  LEA R6, P0, R22, R2, 0x2 ;  /* 0x0000000216067211 */ /* 0x002fc400078010ff */
[C---:B--2---:R-:W-:Y:S01]  /*40100*/  LEA R4, P6, R23.reuse, R2, 0x2 ;  /* 0x0000000217047211 */ /* 0x044fe200078c10ff */
[----:B------:R-:W-:Y:S01]  /*40110*/  IMAD R24, R24, c[0x0][0x190], RZ ;  /* 0x0000640018187a24 */ /* 0x000fe200078e02ff */
[-C--:B------:R-:W-:Y:S01]  /*40120*/  LEA.HI.X.SX32 R7, R22, R0.reuse, 0x2, P0 ;  /* 0x0000000016077211 */ /* 0x080fe200000f16ff */
[----:B------:R-:W-:Y:S01]  /*40130*/  IMAD.MOV.U32 R101, RZ, RZ, R100 ;  /* 0x000000ffff657224 */ /* 0x000fe200078e0064 */
[----:B------:R-:W-:Y:S01]  /*40140*/  LEA.HI.X.SX32 R5, R23, R0, 0x2, P6 ;  /* 0x0000000017057211 */ /* 0x000fe200030f16ff */
[----:B------:R-:W-:Y:S02]  /*40150*/  IMAD R25, R25, c[0x0][0x190], RZ ;  /* 0x0000640019197a24 */ /* 0x000fe400078e02ff */
[----:B------:R-:W-:Y:S01]  /*40160*/  IMAD.MOV.U32 R100, RZ, RZ, R91 ;  /* 0x000000ffff647224 */ /* 0x000fe200078e005b */
[----:B------:R-:W-:Y:S01]  /*40170*/  MOV R91, R82 ;  /* 0x00000052005b7202 */ /* 0x000fe20000000f00 */
[----:B------:R-:W-:Y:S01]  /*40180*/  IMAD R12, R170, c[0x0][0x190], RZ ;  /* 0x00006400aa0c7a24 */ /* 0x000fe200078e02ff */
[----:B------:R-:W2:Y:S01]  /*40190*/  LDL.LU R82, [R1+0x1d2c] ;  /* 0x001d2c0001527983 */ /* 0x000ea20000300800 */
[----:B------:R-:W-:-:S02]  /*401a0*/  IMAD.MOV.U32 R170, RZ, RZ, R171 ;  /* 0x000000ffffaa7224 */ /* 0x000fc400078e00ab */
        /* <DEDUP_REMOVED lines=8> */
[-C--:B-1----:R-:W-:Y:S02]  /*40230*/  LEA R6, P0, R24, R2.reuse, 0x2 ;  /* 0x0000000218067211 */ /* 0x082fe400078010ff */
[C---:B---3--:R-:W-:Y:S01]  /*40240*/  LEA R4, P6, R25.reuse, R2, 0x2 ;  /* 0x0000000219047211 */ /* 0x048fe200078c10ff */
        /* <DEDUP_REMOVED lines=8> */
[----:B------:R-:W3:Y:S01]  /*402d0*/  LDL.LU R94, [R1+0x1d7c] ;  /* 0x001d7c00015e7983 */ /* 0x000ee20000300800 */
        /* <DEDUP_REMOVED lines=8> */
[----:B------:R-:W-:Y:S01]  /*40360*/  IMAD R10, R170, c[0x0][0x190], RZ ;  /* 0x00006400aa0a7a24 */ /* 0x000fe200078e02ff */
[----:B------:R-:W-:Y:S02]  /*40370*/  MOV R170, R171 ;  /* 0x000000ab00aa7202 */ /* 0x000fe40000000f00 */
[-C--:B-1----:R-:W-:Y:S01]  /*40380*/  LEA R6, P0, R26, R2.reuse, 0x2 ;  /* 0x000000021a067211 */ /* 0x082fe200078010ff */
[----:B------:R-:W-:Y:S01]  /*40390*/  IMAD.MOV.U32 R103, RZ, RZ, R102 ;  /* 0x000000ffff677224 */ /* 0x000fe200078e0066 */
[----:B----4-:R-:W-:Y:S01]  /*403a0*/  LEA R4, P6, R27, R2, 0x2 ;  /* 0x000000021b047211 */ /* 0x010fe200078c10ff */
[----:B------:R-:W-:Y:S01]  /*403b0*/  IMAD R28, R28, c[0x0][0x190], RZ ;  /* 0x000064001c1c7a24 */ /* 0x000fe200078e02ff */
[-C--:B------:R-:W-:Y:S01]  /*403c0*/  LEA.HI.X.SX32 R7, R26, R0.reuse, 0x2, P0 ;  /* 0x000000001a077211 */ /* 0x080fe200000f16ff */
[----:B------:R-:W-:Y:S01]  /*403d0*/  IMAD.MOV.U32 R171, RZ, RZ, R107 ;  /* 0x000000ffffab7224 */ /* 0x000fe200078e006b */
[----:B------:R-:W-:Y:S01]  /*403e0*/  MOV R102, R101 ;  /* 0x0000006500667202 */ /* 0x000fe20000000f00 */
[----:B------:R-:W-:Y:S01]  /*403f0*/  IMAD R29, R29, c[0x0][0x190], RZ ;  /* 0x000064001d1d7a24 */ /* 0x000fe200078e02ff */
[----:B------:R-:W-:Y:S01]  /*40400*/  LEA.HI.X.SX32 R5, R27, R0, 0x2, P6 ;  /* 0x000000001b057211 */ /* 0x000fe200030f16ff */
[----:B------:R-:W-:-:S02]  /*40410*/  IMAD.MOV.U32 R101, RZ, RZ, R100 ;  /* 0x000000ffff657224 */ /* 0x000fc400078e0064 */
[----:B------:R-:W-:Y:S01]  /*40420*/  IMAD.MOV.U32 R107, RZ, RZ, R106 ;  /* 0x000000ffff6b7224 */ /* 0x000fe200078e006a */
[----:B------:R-:W-:Y:S01]  /*40430*/  MOV R106, R105 ;  /* 0x00000069006a7202 */ /* 0x000fe20000000f00 */
[----:B------:R-:W-:Y:S02]  /*40440*/  IMAD.MOV.U32 R100, RZ, RZ, R99 ;  /* 0x000000ffff647224 */ /* 0x000fe400078e0063 */
[----:B------:R-:W4:Y:S01]  /*40450*/  LDL.LU R99, [R1+0x1d5c] ;  /* 0x001d5c0001637983 */ /* 0x000f220000300800 */
[----:B------:R-:W-:Y:S02]  /*40460*/  IMAD.MOV.U32 R105, RZ, RZ, R104 ;  /* 0x000000ffff697224 */ /* 0x000fe400078e0068 */
[----:B------:R-:W-:Y:S01]  /*40470*/  IMAD.MOV.U32 R104, RZ, RZ, R103 ;  /* 0x000000ffff687224 */ /* 0x000fe200078e0067 */
[----:B------:R1:W-:Y:S01]  /*40480*/  STL.64 [R1+0xf0], R6 ;  /* 0x0000f00601007387 */ /* 0x0003e20000100a00 */
[----:B------:R-:W-:Y:S01]  /*40490*/  IMAD R9, R170, c[0x0][0x190], RZ ;  /* 0x00006400aa097a24 */ /* 0x000fe200078e02ff */
[----:B------:R-:W-:Y:S01]  /*404a0*/  MOV R103, R102 ;  /* 0x0000006600677202 */ /* 0x000fe20000000f00 */
[----:B------:R-:W-:Y:S01]  /*404b0*/  IMAD.MOV.U32 R170, RZ, RZ, R171 ;  /* 0x000000ffffaa7224 */ /* 0x000fe200078e00ab */
[----:B------:R5:W-:Y:S01]  /*404c0*/  STL.64 [R1+0xe8], R4 ;  /* 0x0000e80401007387 */ /* 0x000be20000100a00 */
[----:B------:R-:W-:Y:S01]  /*404d0*/  IMAD.MOV.U32 R102, RZ, RZ, R101 ;  /* 0x000000ffff667224 */ /* 0x000fe200078e0065 */
[----:B------:R-:W-:Y:S01]  /*404e0*/  MOV R171, R107 ;  /* 0x0000006b00ab7202 */ /* 0x000fe20000000f00 */
[----:B------:R-:W-:Y:S01]  /*404f0*/  IMAD.MOV.U32 R101, RZ, RZ, R100 ;  /* 0x000000ffff657224 */ /* 0x000fe200078e0064 */
[----:B-----5:R-:W-:Y:S01]  /*40500*/  MOV R100, R85 ;  /* 0x0000005500647202 */ /* 0x020fe20000000f00 */
[----:B------:R-:W-:Y:S01]  /*40510*/  IMAD.MOV.U32 R107, RZ, RZ, R106 ;  /* 0x000000ffff6b7224 */ /* 0x000fe200078e006a */
[-C--:B-1----:R-:W-:Y:S01]  /*40520*/  LEA R6, P0, R28, R2.reuse, 0x2 ;  /* 0x000000021c067211 */ /* 0x082fe200078010ff */
[----:B------:R-:W-:Y:S01]  /*40530*/  IMAD.MOV.U32 R106, RZ, RZ, R105 ;  /* 0x000000ffff6a7224 */ /* 0x000fe200078e0069 */
[----:B------:R-:W-:-:S02]  /*40540*/  LEA R4, P6, R29, R2, 0x2 ;  /* 0x000000021d047211 */ /* 0x000fc400078c10ff */
[----:B------:R-:W-:Y:S02]  /*40550*/  LEA.HI.X.SX32 R7, R28, R0, 0x2, P0 ;  /* 0x000000001c077211 */ /* 0x000fe400000f16ff */
[----:B------:R-:W-:Y:S01]  /*40560*/  MOV R105, R104 ;  /* 0x0000006800697202 */ /* 0x000fe20000000f00 */
[----:B------:R-:W-:Y:S01]  /*40570*/  IMAD.MOV.U32 R104, RZ, RZ, R103 ;  /* 0x000000ffff687224 */ /* 0x000fe200078e0067 */
[----:B------:R-:W-:Y:S01]  /*40580*/  LEA.HI.X.SX32 R5, R29, R0, 0x2, P6 ;  /* 0x000000001d057211 */ /* 0x000fe200030f16ff */
[----:B------:R-:W-:Y:S01]  /*40590*/  IMAD.MOV.U32 R103, RZ, RZ, R102 ;  /* 0x000000ffff677224 */ /* 0x000fe200078e0066 */
[----:B------:R-:W-:Y:S01]  /*405a0*/  MOV R102, R101 ;  /* 0x0000006500667202 */ /* 0x000fe20000000f00 */
[----:B------:R-:W-:Y:S02]  /*405b0*/  IMAD.MOV.U32 R85, RZ, RZ, R83 ;  /* 0x000000ffff557224 */ /* 0x000fe400078e0053 */
[----:B------:R-:W5:Y:S01]  /*405c0*/  LDL.LU R83, [R1+0x1da4] ;  /* 0x001da40001537983 */ /* 0x000f620000300800 */
[----:B------:R-:W-:-:S02]  /*405d0*/  IMAD.MOV.U32 R101, RZ, RZ, R100 ;  /* 0x000000ffff657224 */ /* 0x000fc400078e0064 */
[----:B------:R-:W-:Y:S01]  /*405e0*/  IMAD.MOV.U32 R100, RZ, RZ, R98 ;  /* 0x000000ffff647224 */ /* 0x000fe200078e0062 */
[----:B------:R1:W-:Y:S01]  /*405f0*/  STL.64 [R1+0xe0], R6 ;  /* 0x0000e00601007387 */ /* 0x0003e20000100a00 */
[----:B------:R-:W-:-:S03]  /*40600*/  MOV R98, R97 ;  /* 0x0000006100627202 */ /* 0x000fc60000000f00 */
[----:B------:R1:W-:Y:S04]  /*40610*/  STL.64 [R1+0xd8], R4 ;  /* 0x0000d80401007387 */ /* 0x0003e80000100a00 */
[----:B------:R-:W2:Y:S01]  /*40620*/  LDL.LU R97, [R1+0x1d50] ;  /* 0x001d500001617983 */ /* 0x000ea20000300800 */
[----:B------:R-:W-:Y:S02]  /*40630*/  IMAD R30, R30, c[0x0][0x190], RZ ;  /* 0x000064001e1e7a24 */ /* 0x000fe400078e02ff */
[----:B------:R-:W-:-:S03]  /*40640*/  IMAD R31, R31, c[0x0][0x190], RZ ;  /* 0x000064001f1f7a24 */ /* 0x000fc600078e02ff */
[-C--:B-1----:R-:W-:Y:S02]  /*40650*/  LEA R6, P0, R30, R2.reuse, 0x2 ;  /* 0x000000021e067211 */ /* 0x082fe400078010ff */
[C---:B------:R-:W-:Y:S01]  /*40660*/  LEA R4, P6, R31.reuse, R2, 0x2 ;  /* 0x000000021f047211 */ /* 0x040fe200078c10ff */
[----:B------:R-:W-:Y:S01]  /*40670*/  IMAD R8, R170, c[0x0][0x190], RZ ;  /* 0x00006400aa087a24 */ /* 0x000fe200078e02ff */
[-C--:B------:R-:W-:Y:S01]  /*40680*/  LEA.HI.X.SX32 R7, R30, R0.reuse, 0x2, P0 ;  /* 0x000000001e077211 */ /* 0x080fe200000f16ff */
[----:B------:R-:W-:Y:S01]  /*40690*/  IMAD.MOV.U32 R170, RZ, RZ, R171 ;  /* 0x000000ffffaa7224 */ /* 0x000fe200078e00ab */
[----:B------:R-:W-:Y:S01]  /*406a0*/  LEA.HI.X.SX32 R5, R31, R0, 0x2, P6 ;  /* 0x000000001f057211 */ /* 0x000fe200030f16ff */
[----:B------:R-:W-:Y:S02]  /*406b0*/  IMAD R32, R32, c[0x0][0x190], RZ ;  /* 0x0000640020207a24 */ /* 0x000fe400078e02ff */
[----:B------:R-:W-:Y:S01]  /*406c0*/  IMAD.MOV.U32 R171, RZ, RZ, R107 ;  /* 0x000000ffffab7224 */ /* 0x000fe200078e006b */
[----:B------:R-:W-:Y:S01]  /*406d0*/  MOV R107, R106 ;  /* 0x0000006a006b7202 */ /* 0x000fe20000000f00 */
[----:B------:R-:W-:-:S02]  /*406e0*/  IMAD R33, R33, c[0x0][0x190], RZ ;  /* 0x0000640021217a24 */ /* 0x000fc400078e02ff */
[----:B------:R-:W-:Y:S01]  /*406f0*/  IMAD.MOV.U32 R106, RZ, RZ, R105 ;  /* 0x000000ffff6a7224 */ /* 0x000fe200078e0069 */
[----:B------:R1:W-:Y:S01]  /*40700*/  STL.64 [R1+0xd0], R6 ;  /* 0x0000d00601007387 */ /* 0x0003e20000100a00 */
[----:B------:R-:W-:Y:S01]  /*40710*/  IMAD.MOV.U32 R105, RZ, RZ, R104 ;  /* 0x000000ffff697224 */ /* 0x000fe200078e0068 */
[----:B------:R-:W-:Y:S01]  /*40720*/  MOV R104, R103 ;  /* 0x0000006700687202 */ /* 0x000fe20000000f00 */
[----:B------:R-:W-:Y:S01]  /*40730*/  IMAD.MOV.U32 R103, RZ, RZ, R102 ;  /* 0x000000ffff677224 */ /* 0x000fe200078e0066 */
[----:B------:R-:W-:Y:S01]  /*40740*/  LEA R16, P0, R32, R2, 0x2 ;  /* 0x0000000220107211 */ /* 0x000fe200078010ff */
[----:B------:R1:W-:Y:S01]  /*40750*/  STL.64 [R1+0xc8], R4 ;  /* 0x0000c80401007387 */ /* 0x0003e20000100a00 */
[----:B------:R-:W-:Y:S01]  /*40760*/  IMAD.MOV.U32 R102, RZ, RZ, R101 ;  /* 0x000000ffff667224 */ /* 0x000fe200078e0065 */
[----:B------:R-:W-:Y:S01]  /*40770*/  MOV R101, R100 ;  /* 0x0000006400657202 */ /* 0x000fe20000000f00 */
[----:B------:R-:W-:Y:S02]  /*40780*/  IMAD.MOV.U32 R100, RZ, RZ, R98 ;  /* 0x000000ffff647224 */ /* 0x000fe400078e0062 */
[----:B-1----:R-:W-:-:S02]  /*40790*/  IMAD R7, R170, c[0x0][0x190], RZ ;  /* 0x00006400aa077a24 */ /* 0x002fc400078e02ff */
[----:B------:R-:W-:Y:S02]  /*407a0*/  IMAD.MOV.U32 R170, RZ, RZ, R171 ;  /* 0x000000ffffaa7224 */ /* 0x000fe400078e00ab */
[----:B------:R-:W-:Y:S01]  /*407b0*/  IMAD.MOV.U32 R171, RZ, RZ, R107 ;  /* 0x000000ffffab7224 */ /* 0x000fe200078e006b */
[C---:B------:R-:W-:Y:S02]  /*407c0*/  LEA R4, P6, R33.reuse, R2, 0x2 ;  /* 0x0000000221047211 */ /* 0x040fe400078c10ff */
[----:B------:R-:W-:Y:S01]  /*407d0*/  MOV R107, R106 ;  /* 0x0000006a006b7202 */ /* 0x000fe20000000f00 */
[----:B------:R-:W-:Y:S01]  /*407e0*/  IMAD.MOV.U32 R106, RZ, RZ, R105 ;  /* 0x000000ffff6a7224 */ /* 0x000fe200078e0069 */
[-C--:B------:R-:W-:Y:S01]  /*407f0*/  LEA.HI.X.SX32 R17, R32, R0.reuse, 0x2, P0 ;  /* 0x0000000020117211 */ /* 0x080fe200000f16ff */
[----:B------:R-:W-:Y:S01]  /*40800*/  IMAD.MOV.U32 R105, RZ, RZ, R104 ;  /* 0x000000ffff697224 */ /* 0x000fe200078e0068 */
[----:B------:R-:W-:Y:S02]  /*40810*/  LEA.HI.X.SX32 R5, R33, R0, 0x2, P6 ;  /* 0x0000000021057211 */ /* 0x000fe400030f16ff */
[----:B------:R-:W-:Y:S01]  /*40820*/  MOV R104, R103 ;  /* 0x0000006700687202 */ /* 0x000fe20000000f00 */
[----:B------:R-:W-:-:S02]  /*40830*/  IMAD.MOV.U32 R103, RZ, RZ, R102 ;  /* 0x000000ffff677224 */ /* 0x000fc400078e0066 */
[----:B------:R-:W-:Y:S02]  /*40840*/  IMAD.MOV.U32 R102, RZ, RZ, R101 ;  /* 0x000000ffff667224 */ /* 0x000fe400078e0065 */
[----:B--2---:R-:W-:Y:S01]  /*40850*/  IMAD.MOV.U32 R98, RZ, RZ, R97 ;  /* 0x000000ffff627224 */ /* 0x004fe200078e0061 */
[----:B------:R-:W-:Y:S02]  /*40860*/  MOV R97, R86 ;  /* 0x0000005600617202 */ /* 0x000fe40000000f00 */
[----:B------:R-:W2:Y:S02]  /*40870*/  LDL.LU R86, [R1+0x1da0] ;  /* 0x001da00001567983 */ /* 0x000ea40000300800 */
[----:B------:R-:W-:Y:S01]  /*40880*/  MOV R101, R97 ;  /* 0x0000006100657202 */ /* 0x000fe20000000f00 */
[----:B------:R-:W-:Y:S01]  /*40890*/  IMAD.MOV.U32 R97, RZ, RZ, R96 ;  /* 0x000000ffff617224 */ /* 0x000fe200078e0060 */
[----:B------:R1:W-:Y:S04]  /*408a0*/  STL.64 [R1+0xc0], R16 ;  /* 0x0000c01001007387 */ /* 0x0003e80000100a00 */
[----:B------:R3:W-:Y:S04]  /*408b0*/  STL.64 [R1+0xb8], R4 ;  /* 0x0000b80401007387 */ /* 0x0007e80000100a00 */
[----:B------:R-:W2:Y:S01]  /*408c0*/  LDL.LU R96, [R1+0x1d64] ;  /* 0x001d640001607983 */ /* 0x000ea20000300800 */
[----:B------:R-:W-:-:S05]  /*408d0*/  IMAD R34, R34, c[0x0][0x190], RZ ;  /* 0x0000640022227a24 */ /* 0x000fca00078e02ff */
[-C--:B-1----:R-:W-:Y:S02]  /*408e0*/  LEA R16, P0, R34, R2.reuse, 0x2 ;  /* 0x0000000222107211 */ /* 0x082fe400078010ff */
[C---:B---3--:R-:W-:Y:S01]  /*408f0*/  LEA R4, P6, R35.reuse, R2, 0x2 ;  /* 0x0000000223047211 */ /* 0x048fe200078c10ff */
[----:B------:R-:W-:Y:S01]  /*40900*/  IMAD R6, R170, c[0x0][0x190], RZ ;  /* 0x00006400aa067a24 */ /* 0x000fe200078e02ff */
[-C--:B------:R-:W-:Y:S01]  /*40910*/  LEA.HI.X.SX32 R17, R34, R0.reuse, 0x2, P0 ;  /* 0x0000000022117211 */ /* 0x080fe200000f16ff */
[----:B------:R-:W-:Y:S01]  /*40920*/  IMAD.MOV.U32 R170, RZ, RZ, R171 ;  /* 0x000000ffffaa7224 */ /* 0x000fe200078e00ab */
[----:B------:R-:W-:Y:S02]  /*40930*/  LEA.HI.X.SX32 R5, R35, R0, 0x2, P6 ;  /* 0x0000000023057211 */ /* 0x000fe400030f16ff */
[----:B------:R-:W-:Y:S01]  /*40940*/  MOV R171, R107 ;  /* 0x0000006b00ab7202 */ /* 0x000fe20000000f00 */
[----:B------:R-:W-:Y:S01]  /*40950*/  IMAD.MOV.U32 R107, RZ, RZ, R106 ;  /* 0x000000ffff6b7224 */ /* 0x000fe200078e006a */
[----:B------:R1:W-:Y:S01]  /*40960*/  STL.64 [R1+0xb0], R16 ;  /* 0x0000b01001007387 */ /* 0x0003e20000100a00 */
[----:B------:R-:W-:Y:S01]  /*40970*/  IMAD.MOV.U32 R106, RZ, RZ, R105 ;  /* 0x000000ffff6a7224 */ /* 0x000fe200078e0069 */
[----:B------:R-:W-:Y:S01]  /*40980*/  MOV R105, R104 ;  /* 0x0000006800697202 */ /* 0x000fe20000000f00 */
[----:B------:R-:W-:Y:S01]  /*40990*/  IMAD.MOV.U32 R104, RZ, RZ, R103 ;  /* 0x000000ffff687224 */ /* 0x000fe200078e0067 */
[----:B------:R3:W-:Y:S01]  /*409a0*/  STL.64 [R1+0xa8], R4 ;  /* 0x0000a80401007387 */ /* 0x0007e20000100a00 */
[C---:B------:R-:W-:Y:S01]  /*409b0*/  LEA R18, P0, R36.reuse, R2, 0x2 ;  /* 0x0000000224127211 */ /* 0x040fe200078010ff */
[----:B------:R-:W-:Y:S01]  /*409c0*/  IMAD.MOV.U32 R103, RZ, RZ, R102 ;  /* 0x000000ffff677224 */ /* 0x000fe200078e0066 */
[----:B------:R-:W-:Y:S01]  /*409d0*/  MOV R102, R101 ;  /* 0x0000006500667202 */ /* 0x000fe20000000f00 */
[----:B------:R-:W-:Y:S01]  /*409e0*/  IMAD.MOV.U32 R101, RZ, RZ, R97 ;  /* 0x000000ffff657224 */ /* 0x000fe200078e0061 */
[----:B------:R-:W-:-:S02]  /*409f0*/  LEA.HI.X.SX32 R19, R36, R0, 0x2, P0 ;  /* 0x0000000024137211 */ /* 0x000fc400000f16ff */
[C---:B-1----:R-:W-:Y:S01]  /*40a00*/  LEA R16, P6, R37.reuse, R2, 0x2 ;  /* 0x0000000225107211 */ /* 0x042fe200078c10ff */
[----:B---3--:R-:W-:Y:S02]  /*40a10*/  IMAD R5, R170, c[0x0][0x190], RZ ;  /* 0x00006400aa057a24 */ /* 0x008fe400078e02ff */
        /* <DEDUP_REMOVED lines=8> */
[----:B------:R-:W-:Y:S01]  /*40aa0*/  MOV R102, R101 ;  /* 0x0000006500667202 */ /* 0x000fe20000000f00 */
[----:B--2---:R-:W-:Y:S01]  /*40ab0*/  IMAD.MOV.U32 R97, RZ, RZ, R96 ;  /* 0x000000ffff617224 */ /* 0x004fe200078e0060 */
[----:B------:R-:W-:Y:S01]  /*40ac0*/  MOV R96, R90 ;  /* 0x0000005a00607202 */ /* 0x000fe20000000f00 */
[----:B------:R-:W-:-:S02]  /*40ad0*/  IMAD.MOV.U32 R90, RZ, RZ, R89 ;  /* 0x000000ffff5a7224 */ /* 0x000fc400078e0059 */
[----:B------:R-:W2:Y:S02]  /*40ae0*/  LDL.LU R89, [R1+0x1d98] ;  /* 0x001d980001597983 */ /* 0x000ea40000300800 */
[----:B------:R-:W-:Y:S02]  /*40af0*/  IMAD.MOV.U32 R101, RZ, RZ, R96 ;  /* 0x000000ffff657224 */ /* 0x000fe400078e0060 */
[----:B------:R1:W-:Y:S01]  /*40b00*/  STL.64 [R1+0xa0], R18 ;  /* 0x0000a01201007387 */ /* 0x0003e20000100a00 */
[----:B------:R-:W-:-:S03]  /*40b10*/  IMAD.MOV.U32 R96, RZ, RZ, R95 ;  /* 0x000000ffff607224 */ /* 0x000fc600078e005f */
[----:B------:R3:W-:Y:S04]  /*40b20*/  STL.64 [R1+0x98], R16 ;  /* 0x0000981001007387 */ /* 0x0007e80000100a00 */
[----:B------:R-:W2:Y:S01]  /*40b30*/  LDL.LU R95, [R1+0x1d4c] ;  /* 0x001d4c00015f7983 */ /* 0x000ea20000300800 */
[----:B------:R-:W-:Y:S01]  /*40b40*/  IMAD R4, R170, c[0x0][0x190], RZ ;  /* 0x00006400aa047a24 */ /* 0x000fe200078e02ff */
[----:B------:R-:W-:Y:S01]  /*40b50*/  MOV R170, R171 ;  /* 0x000000ab00aa7202 */ /* 0x000fe20000000f00 */
[----:B------:R-:W-:Y:S01]  /*40b60*/  IMAD.MOV.U32 R171, RZ, RZ, R107 ;  /* 0x000000ffffab7224 */ /* 0x000fe200078e006b */
[----:B-1----:R-:W-:Y:S01]  /*40b70*/  LEA R18, P0, R38, R2, 0x2 ;  /* 0x0000000226127211 */ /* 0x002fe200078010ff */
[----:B------:R-:W-:Y:S01]  /*40b80*/  IMAD.MOV.U32 R107, RZ, RZ, R106 ;  /* 0x000000ffff6b7224 */ /* 0x000fe200078e006a */
[----:B------:R-:W-:-:S02]  /*40b90*/  MOV R106, R105 ;  /* 0x00000069006a7202 */ /* 0x000fc40000000f00 */
        /* <DEDUP_REMOVED lines=9> */
[----:B------:R3:W-:Y:S01]  /*40c30*/  STL.64 [R1+0x88], R16 ;  /* 0x0000881001007387 */ /* 0x0007e20000100a00 */
[----:B--2---:R-:W-:Y:S01]  /*40c40*/  MOV R96, R95 ;  /* 0x0000005f00607202 */ /* 0x004fe20000000f00 */
[----:B------:R-:W-:Y:S02]  /*40c50*/  IMAD.MOV.U32 R95, RZ, RZ, R93 ;  /* 0x000000ffff5f7224 */ /* 0x000fe400078e005d */
[----:B------:R-:W2:Y:S01]  /*40c60*/  LDL.LU R93, [R1+0x1d60] ;  /* 0x001d6000015d7983 */ /* 0x000ea20000300800 */
[----:B------:R-:W-:Y:S02]  /*40c70*/  IMAD R57, R57, c[0x0][0x190], RZ ;  /* 0x0000640039397a24 */ /* 0x000fe400078e02ff */
[----:B------:R-:W-:-:S03]  /*40c80*/  IMAD R58, R58, c[0x0][0x190], RZ ;  /* 0x000064003a3a7a24 */ /* 0x000fc600078e02ff */
[CC--:B-1----:R-:W-:Y:S01]  /*40c90*/  LEA R18, P0, R57.reuse, R2.reuse, 0x2 ;  /* 0x0000000239127211 */ /* 0x0c2fe200078010ff */
[----:B------:R-:W-:Y:S01]  /*40ca0*/  IMAD R62, R62, c[0x0][0x190], RZ ;  /* 0x000064003e3e7a24 */ /* 0x000fe200078e02ff */
[----:B---3--:R-:W-:Y:S01]  /*40cb0*/  LEA R16, P6, R58, R2, 0x2 ;  /* 0x000000023a107211 */ /* 0x008fe200078c10ff */
[----:B------:R-:W-:Y:S01]  /*40cc0*/  IMAD R3, R170, c[0x0][0x190], RZ ;  /* 0x00006400aa037a24 */ /* 0x000fe200078e02ff */
[----:B------:R-:W-:Y:S01]  /*40cd0*/  LEA.HI.X.SX32 R19, R57, R0, 0x2, P0 ;  /* 0x0000000039137211 */ /* 0x000fe200000f16ff */
[----:B------:R-:W-:Y:S02]  /*40ce0*/  IMAD R63, R63, c[0x0][0x190], RZ ;  /* 0x000064003f3f7a24 */ /* 0x000fe400078e02ff */
[----:B------:R-:W-:Y:S01]  /*40cf0*/  IMAD.MOV.U32 R170, RZ, RZ, R171 ;  /* 0x000000ffffaa7224 */ /* 0x000fe200078e00ab */
[----:B------:R-:W-:Y:S01]  /*40d00*/  MOV R171, R107 ;  /* 0x0000006b00ab7202 */ /* 0x000fe20000000f00 */
[----:B------:R-:W-:Y:S01]  /*40d10*/  IMAD.MOV.U32 R107, RZ, RZ, R106 ;  /* 0x000000ffff6b7224 */ /* 0x000fe200078e006a */
[----:B------:R1:W-:Y:S01]  /*40d20*/  STL.64 [R1+0x80], R18 ;  /* 0x0000801201007387 */ /* 0x0003e20000100a00 */
[----:B------:R-:W-:Y:S01]  /*40d30*/  IMAD.MOV.U32 R106, RZ, RZ, R105 ;  /* 0x000000ffff6a7224 */ /* 0x000fe200078e0069 */
[----:B------:R-:W-:-:S02]  /*40d40*/  LEA R20, P0, R62, R2, 0x2 ;  /* 0x000000023e147211 */ /* 0x000fc400078010ff */
[----:B------:R-:W-:Y:S02]  /*40d50*/  LEA.HI.X.SX32 R17, R58, R0, 0x2, P6 ;  /* 0x000000003a117211 */ /* 0x000fe400030f16ff */
[----:B------:R-:W-:Y:S01]  /*40d60*/  MOV R105, R104 ;  /* 0x0000006800697202 */ /* 0x000fe20000000f00 */
[----:B------:R-:W-:Y:S02]  /*40d70*/  IMAD.MOV.U32 R104, RZ, RZ, R103 ;  /* 0x000000ffff687224 */ /* 0x000fe400078e0067 */
[----:B------:R-:W-:Y:S01]  /*40d80*/  IMAD.MOV.U32 R103, RZ, RZ, R102 ;  /* 0x000000ffff677224 */ /* 0x000fe200078e0066 */
[----:B------:R-:W-:Y:S02]  /*40d90*/  MOV R102, R101 ;  /* 0x0000006500667202 */ /* 0x000fe40000000f00 */
[C---:B-1----:R-:W-:Y:S01]  /*40da0*/  LEA R18, P6, R63.reuse, R2, 0x2 ;  /* 0x000000023f127211 */ /* 0x042fe200078c10ff */
[----:B------:R-:W-:Y:S01]  /*40db0*/  IMAD.MOV.U32 R101, RZ, RZ, R95 ;  /* 0x000000ffff657224 */ /* 0x000fe200078e005f */
[-C--:B------:R-:W-:Y:S01]  /*40dc0*/  LEA.HI.X.SX32 R21, R62, R0.reuse, 0x2, P0 ;  /* 0x000000003e157211 */ /* 0x080fe200000f16ff */
[----:B------:R-:W-:Y:S01]  /*40dd0*/  IMAD R66, R66, c[0x0][0x190], RZ ;  /* 0x0000640042427a24 */ /* 0x000fe200078e02ff */
[----:B------:R1:W-:Y:S01]  /*40de0*/  STL.64 [R1+0x78], R16 ;  /* 0x0000781001007387 */ /* 0x0003e20000100a00 */
[----:B------:R-:W-:Y:S01]  /*40df0*/  LEA.HI.X.SX32 R19, R63, R0, 0x2, P6 ;  /* 0x000000003f137211 */ /* 0x000fe200030f16ff */
[----:B------:R-:W-:-:S02]  /*40e00*/  IMAD R70, R70, c[0x0][0x190], RZ ;  /* 0x0000640046467a24 */ /* 0x000fc400078e02ff */
[----:B-1----:R-:W-:Y:S02]  /*40e10*/  IMAD R16, R170, c[0x0][0x190], RZ ;  /* 0x00006400aa107a24 */ /* 0x002fe400078e02ff */
[----:B------:R-:W-:Y:S01]  /*40e20*/  IMAD.MOV.U32 R170, RZ, RZ, R171 ;  /* 0x000000ffffaa7224 */ /* 0x000fe200078e00ab */
[----:B------:R-:W-:Y:S01]  /*40e30*/  MOV R171, R107 ;  /* 0x0000006b00ab7202 */ /* 0x000fe20000000f00 */
[----:B------:R-:W-:Y:S02]  /*40e40*/  IMAD.MOV.U32 R107, RZ, RZ, R106 ;  /* 0x000000ffff6b7224 */ /* 0x000fe400078e006a */
[----:B------:R-:W-:Y:S01]  /*40e50*/  IMAD.MOV.U32 R106, RZ, RZ, R105 ;  /* 0x000000ffff6a7224 */ /* 0x000fe200078e0069 */
[----:B------:R-:W-:Y:S01]  /*40e60*/  MOV R105, R104 ;  /* 0x0000006800697202 */ /* 0x000fe20000000f00 */
[----:B------:R-:W-:Y:S02]  /*40e70*/  IMAD.MOV.U32 R104, RZ, RZ, R103 ;  /* 0x000000ffff687224 */ /* 0x000fe400078e0067 */
[----:B------:R-:W-:Y:S01]  /*40e80*/  IMAD R17, R170, c[0x0][0x190], RZ ;  /* 0x00006400aa117a24 */ /* 0x000fe200078e02ff */
        /* <DEDUP_REMOVED lines=8> */
[----:B------:R-:W-:Y:S02]  /*40f10*/  IMAD.MOV.U32 R105, RZ, RZ, R104 ;  /* 0x000000ffff697224 */ /* 0x000fe400078e0068 */
[----:B------:R-:W-:Y:S01]  /*40f20*/  IMAD.MOV.U32 R104, RZ, RZ, R103 ;  /* 0x000000ffff687224 */ /* 0x000fe200078e0067 */
[----:B------:R-:W-:Y:S01]  /*40f30*/  MOV R103, R102 ;  /* 0x0000006600677202 */ /* 0x000fe20000000f00 */
[----:B------:R-:W-:-:S02]  /*40f40*/  IMAD.MOV.U32 R102, RZ, RZ, R101 ;  /* 0x000000ffff667224 */ /* 0x000fc400078e0065 */
[----:B--2---:R-:W-:Y:S01]  /*40f50*/  IMAD.MOV.U32 R95, RZ, RZ, R93 ;  /* 0x000000ffff5f7224 */ /* 0x004fe200078e005d */
[----:B------:R-:W-:Y:S01]  /*40f60*/  MOV R93, R92 ;  /* 0x0000005c005d7202 */ /* 0x000fe20000000f00 */
[----:B------:R-:W-:Y:S02]  /*40f70*/  IMAD.MOV.U32 R92, RZ, RZ, R91 ;  /* 0x000000ffff5c7224 */ /* 0x000fe400078e005b */
[----:B------:R-:W2:Y:S04]  /*40f80*/  LDL.LU R91, [R1+0x1d94] ;  /* 0x001d9400015b7983 */ /* 0x000ea80000300800 */
[----:B------:R1:W-:Y:S04]  /*40f90*/  STL.64 [R1+0x70], R20 ;  /* 0x0000701401007387 */ /* 0x0003e80000100a00 */
[----:B------:R3:W-:Y:S04]  /*40fa0*/  STL.64 [R1+0x68], R18 ;  /* 0x0000681201007387 */ /* 0x0007e80000100a00 */
[----:B------:R-:W2:Y:S01]  /*40fb0*/  LDL.LU R251, [R1+0x1da8] ;  /* 0x001da80001fb7983 */ /* 0x000ea20000300800 */
[----:B-1----:R-:W-:-:S02]  /*40fc0*/  LEA R20, P0, R66, R2, 0x2 ;  /* 0x0000000242147211 */ /* 0x002fc400078010ff */
[----:B---3--:R-:W-:Y:S02]  /*40fd0*/  LEA R18, P6, R70, R2, 0x2 ;  /* 0x0000000246127211 */ /* 0x008fe400078c10ff */
[-C--:B------:R-:W-:Y:S02]  /*40fe0*/  LEA.HI.X.SX32 R21, R66, R0.reuse, 0x2, P0 ;  /* 0x0000000042157211 */ /* 0x080fe400000f16ff */
[----:B------:R-:W-:-:S03]  /*40ff0*/  LEA.HI.X.SX32 R19, R70, R0, 0x2, P6 ;  /* 0x0000000046137211 */ /* 0x000fc600030f16ff */
[----:B------:R1:W-:Y:S04]  /*41000*/  STL.64 [R1+0x60], R20 ;  /* 0x0000601401007387 */ /* 0x0003e80000100a00 */
[----:B------:R3:W-:Y:S04]  /*41010*/  STL.64 [R1+0x58], R18 ;  /* 0x0000581201007387 */ /* 0x0007e80000100a00 */
[----:B------:R-:W2:Y:S01]  /*41020*/  LDL.LU R101, [R1+0x1d30] ;  /* 0x001d300001657983 */ /* 0x000ea20000300800 */
[----:B------:R-:W-:Y:S02]  /*41030*/  IMAD R80, R80, c[0x0][0x190], RZ ;  /* 0x0000640050507a24 */ /* 0x000fe400078e02ff */
[----:B------:R-:W-:-:S03]  /*41040*/  IMAD R79, R79, c[0x0][0x190], RZ ;  /* 0x000064004f4f7a24 */ /* 0x000fc600078e02ff */
[-C--:B------:R-:W-:Y:S02]  /*41050*/  LEA R22, P0, R80, R2.reuse, 0x2 ;  /* 0x0000000250167211 */ /* 0x080fe400078010ff */
[----:B-1----:R-:W-:Y:S01]  /*41060*/  LEA R20, P6, R79, R2, 0x2 ;  /* 0x000000024f147211 */ /* 0x002fe200078c10ff */
[----:B------:R-:W-:Y:S01]  /*41070*/  IMAD R78, R78, c[0x0][0x190], RZ ;  /* 0x000064004e4e7a24 */ /* 0x000fe200078e02ff */
[-C--:B------:R-:W-:Y:S01]  /*41080*/  LEA.HI.X.SX32 R23, R80, R0.reuse, 0x2, P0 ;  /* 0x0000000050177211 */ /* 0x080fe200000f16ff */
[----:B------:R-:W-:Y:S01]  /*41090*/  IMAD R77, R77, c[0x0][0x190], RZ ;  /* 0x000064004d4d7a24 */ /* 0x000fe200078e02ff */
[----:B------:R-:W-:Y:S01]  /*410a0*/  LEA.HI.X.SX32 R21, R79, R0, 0x2, P6 ;  /* 0x000000004f157211 */ /* 0x000fe200030f16ff */
[----:B---3--:R-:W-:Y:S02]  /*410b0*/  IMAD R18, R170, c[0x0][0x190], RZ ;  /* 0x00006400aa127a24 */ /* 0x008fe400078e02ff */
[----:B------:R1:W-:Y:S01]  /*410c0*/  STL.64 [R1+0x50], R22 ;  /* 0x0000501601007387 */ /* 0x0003e20000100a00 */
[----:B------:R-:W-:Y:S01]  /*410d0*/  IMAD.MOV.U32 R170, RZ, RZ, R171 ;  /* 0x000000ffffaa7224 */ /* 0x000fe200078e00ab */
[----:B------:R-:W-:Y:S01]  /*410e0*/  MOV R171, R107 ;  /* 0x0000006b00ab7202 */ /* 0x000fe20000000f00 */
[----:B------:R-:W-:Y:S01]  /*410f0*/  IMAD.MOV.U32 R107, RZ, RZ, R106 ;  /* 0x000000ffff6b7224 */ /* 0x000fe200078e006a */
[----:B------:R3:W-:Y:S01]  /*41100*/  STL.64 [R1+0x48], R20 ;  /* 0x0000481401007387 */ /* 0x0007e20000100a00 */
[----:B------:R-:W-:Y:S01]  /*41110*/  IMAD.MOV.U32 R106, RZ, RZ, R105 ;  /* 0x000000ffff6a7224 */ /* 0x000fe200078e0069 */
[----:B------:R-:W-:Y:S01]  /*41120*/  MOV R105, R104 ;  /* 0x0000006800697202 */ /* 0x000fe20000000f00 */
[----:B------:R-:W-:Y:S01]  /*41130*/  IMAD.MOV.U32 R104, RZ, RZ, R103 ;  /* 0x000000ffff687224 */ /* 0x000fe200078e0067 */
[----:B-1----:R-:W-:-:S02]  /*41140*/  LEA R22, P0, R78, R2, 0x2 ;  /* 0x000000024e167211 */ /* 0x002fc400078010ff */
[C---:B---3--:R-:W-:Y:S01]  /*41150*/  LEA R20, P6, R77.reuse, R2, 0x2 ;  /* 0x000000024d147211 */ /* 0x048fe200078c10ff */
[----:B------:R-:W-:Y:S01]  /*41160*/  IMAD R76, R76, c[0x0][0x190], RZ ;  /* 0x000064004c4c7a24 */ /* 0x000fe200078e02ff */
[-C--:B------:R-:W-:Y:S01]  /*41170*/  LEA.HI.X.SX32 R23, R78, R0.reuse, 0x2, P0 ;  /* 0x000000004e177211 */ /* 0x080fe200000f16ff */
[----:B------:R-:W-:Y:S01]  /*41180*/  IMAD.MOV.U32 R103, RZ, RZ, R102 ;  /* 0x000000ffff677224 */ /* 0x000fe200078e0066 */
[----:B------:R-:W-:Y:S01]  /*41190*/  LEA.HI.X.SX32 R21, R77, R0, 0x2, P6 ;  /* 0x000000004d157211 */ /* 0x000fe200030f16ff */
[----:B------:R-:W-:Y:S02]  /*411a0*/  IMAD R19, R170, c[0x0][0x190], RZ ;  /* 0x00006400aa137a24 */ /* 0x000fe400078e02ff */
[----:B------:R-:W-:Y:S02]  /*411b0*/  IMAD R75, R75, c[0x0][0x190], RZ ;  /* 0x000064004b4b7a24 */ /* 0x000fe400078e02ff */
[----:B------:R-:W-:Y:S01]  /*411c0*/  IMAD.MOV.U32 R170, RZ, RZ, R171 ;  /* 0x000000ffffaa7224 */ /* 0x000fe200078e00ab */
[----:B------:R-:W-:Y:S01]  /*411d0*/  MOV R171, R107 ;  /* 0x0000006b00ab7202 */ /* 0x000fe20000000f00 */
[----:B------:R-:W-:-:S02]  /*411e0*/  IMAD.MOV.U32 R107, RZ, RZ, R106 ;  /* 0x000000ffff6b7224 */ /* 0x000fc400078e006a */
[----:B------:R-:W-:Y:S01]  /*411f0*/  IMAD.MOV.U32 R106, RZ, RZ, R105 ;  /* 0x000000ffff6a7224 */ /* 0x000fe200078e0069 */
[----:B------:R-:W-:Y:S01]  /*41200*/  MOV R105, R104 ;  /* 0x0000006800697202 */ /* 0x000fe20000000f00 */
[----:B------:R-:W-:Y:S01]  /*41210*/  IMAD.MOV.U32 R104, RZ, RZ, R103 ;  /* 0x000000ffff687224 */ /* 0x000fe200078e0067 */
[----:B------:R-:W-:-:S04]  /*41220*/  LEA R24, P6, R75, R2, 0x2 ;  /* 0x000000024b187211 */ /* 0x000fc800078c10ff */
[----:B------:R-:W-:Y:S02]  /*41230*/  LEA.HI.X.SX32 R25, R75, R0, 0x2, P6 ;  /* 0x000000004b197211 */ /* 0x000fe400030f16ff */
[----:B--2---:R-:W-:Y:S01]  /*41240*/  MOV R102, R101 ;  /* 0x0000006500667202 */ /* 0x004fe20000000f00 */
[----:B------:R-:W-:Y:S02]  /*41250*/  IMAD.MOV.U32 R101, RZ, RZ, R85 ;  /* 0x000000ffff657224 */ /* 0x000fe400078e0055 */
[----:B------:R-:W2:Y:S04]  /*41260*/  LDL.LU R85, [R1+0x1d88] ;  /* 0x001d880001557983 */ /* 0x000ea80000300800 */
[----:B------:R1:W-:Y:S01]  /*41270*/  STL.64 [R1+0x40], R22 ;  /* 0x0000401601007387 */ /* 0x0003e20000100a00 */
[----:B------:R-:W-:-:S03]  /*41280*/  IMAD.MOV.U32 R103, RZ, RZ, R102 ;  /* 0x000000ffff677224 */ /* 0x000fc600078e0066 */
[----:B------:R3:W-:Y:S01]  /*41290*/  STL.64 [R1+0x38], R20 ;  /* 0x0000381401007387 */ /* 0x0007e20000100a00 */
[----:B------:R-:W-:Y:S01]  /*412a0*/  MOV R102, R101 ;  /* 0x0000006500667202 */ /* 0x000fe20000000f00 */
[----:B------:R-:W-:Y:S02]  /*412b0*/  IMAD.MOV.U32 R101, RZ, RZ, R100 ;  /* 0x000000ffff657224 */ /* 0x000fe400078e0064 */
[----:B------:R-:W2:Y:S01]  /*412c0*/  LDL.LU R100, [R1+0x1d58] ;  /* 0x001d580001647983 */ /* 0x000ea20000300800 */
[----:B-1----:R-:W-:Y:S01]  /*412d0*/  LEA R22, P0, R76, R2, 0x2 ;  /* 0x000000024c167211 */ /* 0x002fe200078010ff */
[----:B---3--:R-:W-:Y:S02]  /*412e0*/  IMAD R20, R170, c[0x0][0x190], RZ ;  /* 0x00006400aa147a24 */ /* 0x008fe400078e02ff */
        /* <DEDUP_REMOVED lines=8> */
[----:B------:R1:W-:Y:S01]  /*41370*/  STL.64 [R1+0x30], R22 ;  /* 0x0000301601007387 */ /* 0x0003e20000100a00 */
[----:B------:R-:W-:Y:S01]  /*41380*/  MOV R102, R101 ;  /* 0x0000006500667202 */ /* 0x000fe20000000f00 */
[----:B------:R-:W-:Y:S02]  /*41390*/  IMAD.MOV.U32 R101, RZ, RZ, R98 ;  /* 0x000000ffff657224 */ /* 0x000fe400078e0062 */
[----:B------:R3:W-:Y:S04]  /*413a0*/  STL.64 [R1+0x28], R24 ;  /* 0x0000281801007387 */ /* 0x0007e80000100a00 */
[----:B------:R-:W2:Y:S01]  /*413b0*/  LDL.LU R98, [R1+0x1d38] ;  /* 0x001d380001627983 */ /* 0x000ea20000300800 */
[----:B------:R-:W-:-:S02]  /*413c0*/  IMAD R74, R74, c[0x0][0x190], RZ ;  /* 0x000064004a4a7a24 */ /* 0x000fc400078e02ff */
[----:B------:R-:W-:Y:S02]  /*413d0*/  IMAD R73, R73, c[0x0][0x190], RZ ;  /* 0x0000640049497a24 */ /* 0x000fe400078e02ff */
[----:B------:R-:W-:Y:S01]  /*413e0*/  IMAD R21, R170, c[0x0][0x190], RZ ;  /* 0x00006400aa157a24 */ /* 0x000fe200078e02ff */
[CC--:B-1----:R-:W-:Y:S01]  /*413f0*/  LEA R22, P0, R74.reuse, R2.reuse, 0x2 ;  /* 0x000000024a167211 */ /* 0x0c2fe200078010ff */
[----:B------:R-:W-:Y:S01]  /*41400*/  IMAD.MOV.U32 R170, RZ, RZ, R171 ;  /* 0x000000ffffaa7224 */ /* 0x000fe200078e00ab */
[C---:B---3--:R-:W-:Y:S02]  /*41410*/  LEA R24, P6, R73.reuse, R2, 0x2 ;  /* 0x0000000249187211 */ /* 0x048fe400078c10ff */
[----:B------:R-:W-:Y:S01]  /*41420*/  MOV R171, R107 ;  /* 0x0000006b00ab7202 */ /* 0x000fe20000000f00 */
[----:B------:R-:W-:Y:S01]  /*41430*/  IMAD.MOV.U32 R107, RZ, RZ, R106 ;  /* 0x000000ffff6b7224 */ /* 0x000fe200078e006a */
[-C--:B------:R-:W-:Y:S01]  /*41440*/  LEA.HI.X.SX32 R23, R74, R0.reuse, 0x2, P0 ;  /* 0x000000004a177211 */ /* 0x080fe200000f16ff */
[----:B------:R-:W-:Y:S01]  /*41450*/  IMAD.MOV.U32 R106, RZ, RZ, R105 ;  /* 0x000000ffff6a7224 */ /* 0x000fe200078e0069 */
[----:B------:R-:W-:-:S02]  /*41460*/  LEA.HI.X.SX32 R25, R73, R0, 0x2, P6 ;  /* 0x0000000049197211 */ /* 0x000fc400030f16ff */
[----:B------:R-:W-:Y:S01]  /*41470*/  MOV R105, R104 ;  /* 0x0000006800697202 */ /* 0x000fe20000000f00 */
[----:B------:R-:W-:Y:S01]  /*41480*/  IMAD.MOV.U32 R104, RZ, RZ, R103 ;  /* 0x000000ffff687224 */ /* 0x000fe200078e0067 */
[----:B------:R1:W-:Y:S01]  /*41490*/  STL.64 [R1+0x20], R22 ;  /* 0x0000201601007387 */ /* 0x0003e20000100a00 */
[----:B------:R-:W-:Y:S01]  /*414a0*/  IMAD.MOV.U32 R103, RZ, RZ, R102 ;  /* 0x000000ffff677224 */ /* 0x000fe200078e0066 */
[----:B------:R-:W-:Y:S02]  /*414b0*/  MOV R102, R101 ;  /* 0x0000006500667202 */ /* 0x000fe40000000f00 */
[----:B------:R3:W-:Y:S01]  /*414c0*/  STL.64 [R1+0x18], R24 ;  /* 0x0000181801007387 */ /* 0x0007e20000100a00 */
[----:B--2---:R-:W-:-:S03]  /*414d0*/  IMAD.MOV.U32 R101, RZ, RZ, R98 ;  /* 0x000000ffff657224 */ /* 0x004fc600078e0062 */
[----:B------:R-:W2:Y:S01]  /*414e0*/  LDL.LU R98, [R1+0x1d3c] ;  /* 0x001d3c0001627983 */ /* 0x000ea20000300800 */
[----:B------:R-:W-:Y:S02]  /*414f0*/  IMAD R72, R72, c[0x0][0x190], RZ ;  /* 0x0000640048487a24 */ /* 0x000fe400078e02ff */
[----:B------:R-:W-:-:S03]  /*41500*/  IMAD R71, R71, c[0x0][0x190], RZ ;  /* 0x0000640047477a24 */ /* 0x000fc600078e02ff */
[CC--:B-1----:R-:W-:Y:S02]  /*41510*/  LEA R22, P0, R72.reuse, R2.reuse, 0x2 ;  /* 0x0000000248167211 */ /* 0x0c2fe400078010ff */
[C---:B---3--:R-:W-:Y:S02]  /*41520*/  LEA R24, P6, R71.reuse, R2, 0x2 ;  /* 0x0000000247187211 */ /* 0x048fe400078c10ff */
[-C--:B------:R-:W-:Y:S02]  /*41530*/  LEA.HI.X.SX32 R23, R72, R0.reuse, 0x2, P0 ;  /* 0x0000000048177211 */ /* 0x080fe400000f16ff */
[----:B------:R-:W-:Y:S01]  /*41540*/  MOV R169, R107 ;  /* 0x0000006b00a97202 */ /* 0x000fe20000000f00 */
[----:B------:R-:W-:Y:S01]  /*41550*/  IMAD.MOV.U32 R107, RZ, RZ, R106 ;  /* 0x000000ffff6b7224 */ /* 0x000fe200078e006a */
[----:B------:R-:W-:Y:S01]  /*41560*/  LEA.HI.X.SX32 R25, R71, R0, 0x2, P6 ;  /* 0x0000000047197211 */ /* 0x000fe200030f16ff */
[----:B------:R-:W-:Y:S01]  /*41570*/  IMAD.MOV.U32 R106, RZ, RZ, R105 ;  /* 0x000000ffff6a7224 */ /* 0x000fe200078e0069 */
[----:B------:R-:W-:Y:S01]  /*41580*/  MOV R105, R103 ;  /* 0x0000006700697202 */ /* 0x000fe20000000f00 */
[----:B------:R-:W-:Y:S01]  /*41590*/  IMAD.MOV.U32 R103, RZ, RZ, R101 ;  /* 0x000000ffff677224 */ /* 0x000fe200078e0065 */
[----:B------:R1:W-:Y:S04]  /*415a0*/  STL.64 [R1+0x10], R22 ;  /* 0x0000101601007387 */ /* 0x0003e80000100a00 */
[----:B------:R-:W-:Y:S01]  /*415b0*/  STL.64 [R1+0x8], R24 ;  /* 0x0000081801007387 */ /* 0x000fe20000100a00 */
[----:B--2---:R-:W-:Y:S01]  /*415c0*/  IMAD.MOV.U32 R101, RZ, RZ, R98 ;  /* 0x000000ffff657224 */ /* 0x004fe200078e0062 */
[----:B------:R-:W-:-:S02]  /*415d0*/  MOV R98, R90 ;  /* 0x0000005a00627202 */ /* 0x000fc40000000f00 */
[----:B------:R-:W2:Y:S01]  /*415e0*/  LDL.LU R90, [R1+0x1d44] ;  /* 0x001d4400015a7983 */ /* 0x000ea20000300800 */
[----:B------:R-:W-:Y:S02]  /*415f0*/  IMAD R69, R69, c[0x0][0x190], RZ ;  /* 0x0000640045457a24 */ /* 0x000fe400078e02ff */
        /* <DEDUP_REMOVED lines=13> */
[----:B------:R1:W-:Y:S01]  /*416d0*/  STL.64 [R1], R22 ;  /* 0x0000001601007387 */ /* 0x0003e20000100a00 */
[----:B--2---:R-:W-:Y:S01]  /*416e0*/  IMAD.MOV.U32 R98, RZ, RZ, R90 ;  /* 0x000000ffff627224 */ /* 0x004fe200078e005a */
[----:B------:R-:W-:Y:S02]  /*416f0*/  MOV R90, R89 ;  /* 0x00000059005a7202 */ /* 0x000fe40000000f00 */
[----:B------:R-:W2:Y:S01]  /*41700*/  LDL.LU R89, [R1+0x1d9c] ;  /* 0x001d9c0001597983 */ /* 0x000ea20000300800 */
[----:B------:R-:W-:Y:S02]  /*41710*/  IMAD.MOV.U32 R101, RZ, RZ, R98 ;  /* 0x000000ffff657224 */ /* 0x000fe400078e0062 */
[----:B------:R-:W-:Y:S02]  /*41720*/  IMAD.MOV.U32 R98, RZ, RZ, R96 ;  /* 0x000000ffff627224 */ /* 0x000fe400078e0060 */
[----:B------:R-:W3:Y:S01]  /*41730*/  LDL.LU R96, [R1+0x1d54] ;  /* 0x001d540001607983 */ /* 0x000ee20000300800 */
        /* <DEDUP_REMOVED lines=12> */
[----:B------:R-:W-:Y:S02]  /*41800*/  IMAD R35, R170, c[0x0][0x190], RZ ;  /* 0x00006400aa237a24 */ /* 0x000fe400078e02ff */
[----:B------:R-:W-:Y:S01]  /*41810*/  IMAD R65, R65, c[0x0][0x190], RZ ;  /* 0x0000640041417a24 */ /* 0x000fe200078e02ff */
[C---:B------:R-:W-:Y:S01]  /*41820*/  LEA R170, P6, R68.reuse, R2, 0x2 ;  /* 0x0000000244aa7211 */ /* 0x040fe200078c10ff */
[----:B------:R-:W-:Y:S02]  /*41830*/  IMAD.MOV.U32 R168, RZ, RZ, R171 ;  /* 0x000000ffffa87224 */ /* 0x000fe400078e00ab */
[----:B------:R-:W-:Y:S01]  /*41840*/  IMAD R61, R61, c[0x0][0x190], RZ ;  /* 0x000064003d3d7a24 */ /* 0x000fe200078e02ff */
[----:B------:R-:W-:-:S02]  /*41850*/  LEA.HI.X.SX32 R171, R68, R0, 0x2, P6 ;  /* 0x0000000044ab7211 */ /* 0x000fc400030f16ff */
[----:B------:R-:W-:Y:S01]  /*41860*/  LEA R166, P6, R65, R2, 0x2 ;  /* 0x0000000241a67211 */ /* 0x000fe200078c10ff */
[----:B------:R-:W-:Y:S02]  /*41870*/  IMAD R67, R67, c[0x0][0x190], RZ ;  /* 0x0000640043437a24 */ /* 0x000fe400078e02ff */
[----:B------:R-:W-:Y:S01]  /*41880*/  IMAD R59, R59, c[0x0][0x190], RZ ;  /* 0x000064003b3b7a24 */ /* 0x000fe200078e02ff */
[----:B------:R-:W-:Y:S02]  /*41890*/  LEA.HI.X.SX32 R167, R65, R0, 0x2, P6 ;  /* 0x0000000041a77211 */ /* 0x000fe400030f16ff */
[-C--:B------:R-:W-:Y:S01]  /*418a0*/  LEA R162, P6, R61, R2.reuse, 0x2 ;  /* 0x000000023da27211 */ /* 0x080fe200078c10ff */
[----:B------:R-:W-:Y:S01]  /*418b0*/  IMAD R34, R168, c[0x0][0x190], RZ ;  /* 0x00006400a8227a24 */ /* 0x000fe200078e02ff */
[----:B------:R-:W-:Y:S01]  /*418c0*/  LEA R168, P0, R67, R2, 0x2 ;  /* 0x0000000243a87211 */ /* 0x000fe200078010ff */
[----:B------:R-:W-:Y:S01]  /*418d0*/  IMAD R64, R64, c[0x0][0x190], RZ ;  /* 0x0000640040407a24 */ /* 0x000fe200078e02ff */
[----:B------:R-:W-:Y:S01]  /*418e0*/  LEA.HI.X.SX32 R163, R61, R0, 0x2, P6 ;  /* 0x000000003da37211 */ /* 0x000fe200030f16ff */
[----:B------:R-:W-:Y:S01]  /*418f0*/  IMAD.MOV.U32 R164, RZ, RZ, R169 ;  /* 0x000000ffffa47224 */ /* 0x000fe200078e00a9 */
[----:B------:R-:W-:Y:S01]  /*41900*/  LEA R158, P6, R59, R2, 0x2 ;  /* 0x000000023b9e7211 */ /* 0x000fe200078c10ff */
[----:B------:R-:W-:Y:S01]  /*41910*/  IMAD R55, R55, c[0x0][0x190], RZ ;  /* 0x0000640037377a24 */ /* 0x000fe200078e02ff */
[----:B------:R-:W-:Y:S01]  /*41920*/  LEA.HI.X.SX32 R169, R67, R0, 0x2, P0 ;  /* 0x0000000043a97211 */ /* 0x000fe200000f16ff */
[----:B------:R-:W-:Y:S01]  /*41930*/  IMAD R33, R164, c[0x0][0x190], RZ ;  /* 0x00006400a4217a24 */ /* 0x000fe200078e02ff */
[----:B------:R-:W-:Y:S01]  /*41940*/  LEA R164, P0, R64, R2, 0x2 ;  /* 0x0000000240a47211 */ /* 0x000fe200078010ff */
[----:B------:R-:W-:Y:S01]  /*41950*/  IMAD R60, R60, c[0x0][0x190], RZ ;  /* 0x000064003c3c7a24 */ /* 0x000fe200078e02ff */
[----:B------:R-:W-:Y:S01]  /*41960*/  LEA.HI.X.SX32 R159, R59, R0, 0x2, P6 ;  /* 0x000000003b9f7211 */ /* 0x000fe200030f16ff */
[----:B------:R-:W-:Y:S01]  /*41970*/  IMAD.MOV.U32 R160, RZ, RZ, R165 ;  /* 0x000000ffffa07224 */ /* 0x000fe200078e00a5 */
[----:B------:R-:W-:Y:S01]  /*41980*/  LEA R154, P6, R55, R2, 0x2 ;  /* 0x00000002379a7211 */ /* 0x000fe200078c10ff */
[----:B------:R-:W-:Y:S01]  /*41990*/  IMAD R53, R53, c[0x0][0x190], RZ ;  /* 0x0000640035357a24 */ /* 0x000fe200078e02ff */
[----:B------:R-:W-:Y:S01]  /*419a0*/  MOV R156, R161 ;  /* 0x000000a1009c7202 */ /* 0x000fe20000000f00 */
[----:B------:R-:W-:Y:S01]  /*419b0*/  IMAD R32, R160, c[0x0][0x190], RZ ;  /* 0x00006400a0207a24 */ /* 0x000fe200078e02ff */
[----:B------:R-:W-:Y:S01]  /*419c0*/  LEA.HI.X.SX32 R165, R64, R0, 0x2, P0 ;  /* 0x0000000040a57211 */ /* 0x000fe200000f16ff */
[----:B------:R-:W-:Y:S01]  /*419d0*/  IMAD R56, R56, c[0x0][0x190], RZ ;  /* 0x0000640038387a24 */ /* 0x000fe200078e02ff */
[----:B------:R-:W-:Y:S01]  /*419e0*/  LEA R160, P0, R60, R2, 0x2 ;  /* 0x000000023ca07211 */ /* 0x000fe200078010ff */
[----:B------:R-:W-:Y:S01]  /*419f0*/  IMAD R51, R51, c[0x0][0x190], RZ ;  /* 0x0000640033337a24 */ /* 0x000fe200078e02ff */
[----:B------:R-:W-:-:S02]  /*41a00*/  LEA.HI.X.SX32 R155, R55, R0, 0x2, P6 ;  /* 0x00000000379b7211 */ /* 0x000fc400030f16ff */
[----:B------:R-:W-:Y:S01]  /*41a10*/  LEA R150, P6, R53, R2, 0x2 ;  /* 0x0000000235967211 */ /* 0x000fe200078c10ff */
[----:B------:R-:W-:Y:S01]  /*41a20*/  IMAD R31, R156, c[0x0][0x190], RZ ;  /* 0x000064009c1f7a24 */ /* 0x000fe200078e02ff */
[----:B------:R-:W-:Y:S01]  /*41a30*/  MOV R152, R157 ;  /* 0x0000009d00987202 */ /* 0x000fe20000000f00 */
[----:B------:R-:W-:Y:S01]  /*41a40*/  IMAD R54, R54, c[0x0][0x190], RZ ;  /* 0x0000640036367a24 */ /* 0x000fe200078e02ff */
[----:B------:R-:W-:Y:S01]  /*41a50*/  LEA.HI.X.SX32 R161, R60, R0, 0x2, P0 ;  /* 0x000000003ca17211 */ /* 0x000fe200000f16ff */
[----:B------:R-:W-:Y:S01]  /*41a60*/  IMAD R49, R49, c[0x0][0x190], RZ ;  /* 0x0000640031317a24 */ /* 0x000fe200078e02ff */
[----:B------:R-:W-:Y:S02]  /*41a70*/  LEA R156, P0, R56, R2, 0x2 ;  /* 0x00000002389c7211 */ /* 0x000fe400078010ff */
[----:B------:R-:W-:Y:S01]  /*41a80*/  LEA.HI.X.SX32 R151, R53, R0, 0x2, P6 ;  /* 0x0000000035977211 */ /* 0x000fe200030f16ff */
[----:B---3--:R-:W-:Y:S02]  /*41a90*/  IMAD.MOV.U32 R98, RZ, RZ, R96 ;  /* 0x000000ffff627224 */ /* 0x008fe400078e0060 */
[----:B------:R-:W-:-:S02]  /*41aa0*/  IMAD.MOV.U32 R96, RZ, RZ, R95 ;  /* 0x000000ffff607224 */ /* 0x000fc400078e005f */
[----:B------:R-:W3:Y:S01]  /*41ab0*/  LDL.LU R95, [R1+0x1d6c] ;  /* 0x001d6c00015f7983 */ /* 0x000ee20000300800 */
[----:B------:R-:W-:Y:S01]  /*41ac0*/  MOV R101, R98 ;  /* 0x0000006200657202 */ /* 0x000fe20000000f00 */
[----:B------:R-:W-:Y:S02]  /*41ad0*/  IMAD.MOV.U32 R98, RZ, RZ, R96 ;  /* 0x000000ffff627224 */ /* 0x000fe400078e0060 */
[----:B------:R-:W-:Y:S02]  /*41ae0*/  IMAD.MOV.U32 R96, RZ, RZ, R82 ;  /* 0x000000ffff607224 */ /* 0x000fe400078e0052 */
[----:B------:R-:W3:Y:S01]  /*41af0*/  LDL.LU R82, [R1+0x1d8c] ;  /* 0x001d8c0001527983 */ /* 0x000ee20000300800 */
[----:B------:R-:W-:Y:S01]  /*41b00*/  LEA R146, P6, R51, R2, 0x2 ;  /* 0x0000000233927211 */ /* 0x000fe200078c10ff */
[----:B------:R-:W-:Y:S01]  /*41b10*/  IMAD R30, R152, c[0x0][0x190], RZ ;  /* 0x00006400981e7a24 */ /* 0x000fe200078e02ff */
[----:B------:R-:W-:Y:S01]  /*41b20*/  LEA.HI.X.SX32 R157, R56, R0, 0x2, P0 ;  /* 0x00000000389d7211 */ /* 0x000fe200000f16ff */
[----:B------:R-:W-:Y:S01]  /*41b30*/  IMAD R52, R52, c[0x0][0x190], RZ ;  /* 0x0000640034347a24 */ /* 0x000fe200078e02ff */
[----:B------:R-:W-:Y:S01]  /*41b40*/  LEA R152, P0, R54, R2, 0x2 ;  /* 0x0000000236987211 */ /* 0x000fe200078010ff */
[----:B------:R-:W-:Y:S01]  /*41b50*/  IMAD R47, R47, c[0x0][0x190], RZ ;  /* 0x000064002f2f7a24 */ /* 0x000fe200078e02ff */
[----:B------:R-:W-:-:S02]  /*41b60*/  LEA.HI.X.SX32 R147, R51, R0, 0x2, P6 ;  /* 0x0000000033937211 */ /* 0x000fc400030f16ff */
[----:B------:R-:W-:Y:S02]  /*41b70*/  LEA R142, P6, R49, R2, 0x2 ;  /* 0x00000002318e7211 */ /* 0x000fe400078c10ff */
[----:B------:R-:W-:Y:S01]  /*41b80*/  MOV R149, R153 ;  /* 0x0000009900957202 */ /* 0x000fe20000000f00 */
[----:B------:R-:W-:Y:S01]  /*41b90*/  IMAD R50, R50, c[0x0][0x190], RZ ;  /* 0x0000640032327a24 */ /* 0x000fe200078e02ff */
[----:B------:R-:W-:Y:S01]  /*41ba0*/  LEA.HI.X.SX32 R153, R54, R0, 0x2, P0 ;  /* 0x0000000036997211 */ /* 0x000fe200000f16ff */
[----:B------:R-:W-:Y:S01]  /*41bb0*/  IMAD R45, R45, c[0x0][0x190], RZ ;  /* 0x000064002d2d7a24 */ /* 0x000fe200078e02ff */
[C---:B------:R-:W-:Y:S02]  /*41bc0*/  LEA R148, P0, R52.reuse, R2, 0x2 ;  /* 0x0000000234947211 */ /* 0x040fe400078010ff */
[----:B------:R-:W-:Y:S02]  /*41bd0*/  LEA.HI.X.SX32 R143, R49, R0, 0x2, P6 ;  /* 0x00000000318f7211 */ /* 0x000fe400030f16ff */
[----:B------:R-:W-:Y:S01]  /*41be0*/  LEA R138, P6, R47, R2, 0x2 ;  /* 0x000000022f8a7211 */ /* 0x000fe200078c10ff */
        /* <DEDUP_REMOVED lines=8> */
[----:B------:R-:W-:Y:S01]  /*41c70*/  LEA.HI.X.SX32 R145, R50, R0, 0x2, P0 ;  /* 0x0000000032917211 */ /* 0x000fe200000f16ff */
[----:B------:R-:W-:Y:S01]  /*41c80*/  IMAD R41, R41, c[0x0][0x190], RZ ;  /* 0x0000640029297a24 */ /* 0x000fe200078e02ff */
[----:B------:R-:W-:Y:S02]  /*41c90*/  LEA R140, P0, R48, R2, 0x2 ;  /* 0x00000002308c7211 */ /* 0x000fe400078010ff */
[----:B------:R-:W-:Y:S02]  /*41ca0*/  LEA.HI.X.SX32 R135, R45, R0, 0x2, P6 ;  /* 0x000000002d877211 */ /* 0x000fe400030f16ff */
[----:B------:R-:W-:Y:S01]  /*41cb0*/  LEA R130, P6, R43, R2, 0x2 ;  /* 0x000000022b827211 */ /* 0x000fe200078c10ff */
[----:B------:R-:W-:Y:S01]  /*41cc0*/  IMAD R44, R44, c[0x0][0x190], RZ ;  /* 0x000064002c2c7a24 */ /* 0x000fe200078e02ff */
[----:B------:R-:W-:-:S02]  /*41cd0*/  LEA.HI.X.SX32 R141, R48, R0, 0x2, P0 ;  /* 0x00000000308d7211 */ /* 0x000fc400000f16ff */
[----:B------:R-:W-:Y:S02]  /*41ce0*/  LEA R136, P0, R46, R2, 0x2 ;  /* 0x000000022e887211 */ /* 0x000fe400078010ff */
[----:B------:R-:W-:Y:S02]  /*41cf0*/  LEA.HI.X.SX32 R131, R43, R0, 0x2, P6 ;  /* 0x000000002b837211 */ /* 0x000fe400030f16ff */
[C---:B------:R-:W-:Y:S01]  /*41d00*/  LEA R126, P6, R41.reuse, R2, 0x2 ;  /* 0x00000002297e7211 */ /* 0x040fe200078c10ff */
[----:B------:R-:W-:Y:S01]  /*41d10*/  IMAD R42, R42, c[0x0][0x190], RZ ;  /* 0x000064002a2a7a24 */ /* 0x000fe200078e02ff */
[----:B------:R-:W-:Y:S02]  /*41d20*/  LEA.HI.X.SX32 R137, R46, R0, 0x2, P0 ;  /* 0x000000002e897211 */ /* 0x000fe400000f16ff */
[----:B------:R-:W-:Y:S02]  /*41d30*/  LEA R132, P0, R44, R2, 0x2 ;  /* 0x000000022c847211 */ /* 0x000fe400078010ff */
[----:B------:R-:W-:-:S02]  /*41d40*/  LEA.HI.X.SX32 R127, R41, R0, 0x2, P6 ;  /* 0x00000000297f7211 */ /* 0x000fc400030f16ff */
[C---:B------:R-:W-:Y:S01]  /*41d50*/  LEA R122, P6, R15.reuse, R2, 0x2 ;  /* 0x000000020f7a7211 */ /* 0x040fe200078c10ff */
[----:B------:R-:W-:Y:S01]  /*41d60*/  IMAD R40, R40, c[0x0][0x190], RZ ;  /* 0x0000640028287a24 */ /* 0x000fe200078e02ff */
[----:B------:R-:W-:Y:S02]  /*41d70*/  LEA.HI.X.SX32 R133, R44, R0, 0x2, P0 ;  /* 0x000000002c857211 */ /* 0x000fe400000f16ff */
[C---:B------:R-:W-:Y:S02]  /*41d80*/  LEA R128, P0, R42.reuse, R2, 0x2 ;  /* 0x000000022a807211 */ /* 0x040fe400078010ff */
[----:B------:R-:W-:Y:S02]  /*41d90*/  LEA.HI.X.SX32 R123, R15, R0, 0x2, P6 ;  /* 0x000000000f7b7211 */ /* 0x000fe400030f16ff */
[----:B------:R-:W-:Y:S02]  /*41da0*/  LEA R118, P6, R13, R2, 0x2 ;  /* 0x000000020d767211 */ /* 0x000fe400078c10ff */
[----:B------:R-:W-:-:S02]  /*41db0*/  LEA.HI.X.SX32 R129, R42, R0, 0x2, P0 ;  /* 0x000000002a817211 */ /* 0x000fc400000f16ff */
[C---:B------:R-:W-:Y:S02]  /*41dc0*/  LEA R124, P0, R40.reuse, R2, 0x2 ;  /* 0x00000002287c7211 */ /* 0x040fe400078010ff */
[----:B------:R-:W-:Y:S02]  /*41dd0*/  LEA.HI.X.SX32 R119, R13, R0, 0x2, P6 ;  /* 0x000000000d777211 */ /* 0x000fe400030f16ff */
[C---:B------:R-:W-:Y:S02]  /*41de0*/  LEA R114, P6, R11.reuse, R2, 0x2 ;  /* 0x000000020b727211 */ /* 0x040fe400078c10ff */
        /* <DEDUP_REMOVED lines=8> */
[----:B------:R-:W-:Y:S01]  /*41e70*/  LEA R106, P6, R7, R2, 0x2 ;  /* 0x00000002076a7211 */ /* 0x000fe200078c10ff */
[----:B------:R-:W-:Y:S01]  /*41e80*/  IMAD R28, R107, c[0x0][0x190], RZ ;  /* 0x000064006b1c7a24 */ /* 0x000fe200078e02ff */
[----:B------:R-:W-:Y:S01]  /*41e90*/  LEA.HI.X.SX32 R117, R12, R0, 0x2, P0 ;  /* 0x000000000c757211 */ /* 0x000fe200000f16ff */
[----:B-1----:R-:W-:Y:S01]  /*41ea0*/  IMAD R23, R102, c[0x0][0x190], RZ ;  /* 0x0000640066177a24 */ /* 0x002fe200078e02ff */
[----:B------:R-:W-:-:S02]  /*41eb0*/  LEA R112, P0, R10, R2, 0x2 ;  /* 0x000000020a707211 */ /* 0x000fc400078010ff */
[----:B------:R-:W-:Y:S02]  /*41ec0*/  LEA.HI.X.SX32 R107, R7, R0, 0x2, P6 ;  /* 0x00000000076b7211 */ /* 0x000fe400030f16ff */
        /* <DEDUP_REMOVED lines=8> */
[----:B------:R-:W-:Y:S01]  /*41f50*/  LEA.HI.X.SX32 R109, R8, R0, 0x2, P0 ;  /* 0x00000000086d7211 */ /* 0x000fe200000f16ff */
[----:B----4-:R-:W-:Y:S01]  /*41f60*/  IMAD R13, R99, c[0x0][0x190], RZ ;  /* 0x00006400630d7a24 */ /* 0x010fe200078e02ff */
[----:B------:R-:W-:Y:S01]  /*41f70*/  LEA R104, P0, R6, R2, 0x2 ;  /* 0x0000000206687211 */ /* 0x000fe200078010ff */
[----:B------:R-:W-:Y:S01]  /*41f80*/  IMAD.MOV.U32 R58, RZ, RZ, R94 ;  /* 0x000000ffff3a7224 */ /* 0x000fe200078e005e */
[----:B------:R-:W-:-:S02]  /*41f90*/  LEA.HI.X.SX32 R99, R3, R0, 0x2, P6 ;  /* 0x0000000003637211 */ /* 0x000fc400030f16ff */
[----:B------:R-:W-:Y:S01]  /*41fa0*/  LEA R94, P6, R17, R2, 0x2 ;  /* 0x00000002115e7211 */ /* 0x000fe200078c10ff */
[----:B------:R-:W-:Y:S01]  /*41fb0*/  IMAD R26, R105, c[0x0][0x190], RZ ;  /* 0x00006400691a7a24 */ /* 0x000fe200078e02ff */
[----:B------:R-:W-:Y:S01]  /*41fc0*/  LEA.HI.X.SX32 R105, R6, R0, 0x2, P0 ;  /* 0x0000000006697211 */ /* 0x000fe200000f16ff */
[----:B------:R-:W-:Y:S01]  /*41fd0*/  IMAD R15, R100, c[0x0][0x190], RZ ;  /* 0x00006400640f7a24 */ /* 0x000fe200078e02ff */
[C---:B------:R-:W-:Y:S01]  /*41fe0*/  LEA R100, P0, R4.reuse, R2, 0x2 ;  /* 0x0000000204647211 */ /* 0x040fe200078010ff */
[----:B------:R-:W-:Y:S01]  /*41ff0*/  IMAD.MOV.U32 R39, RZ, RZ, R90 ;  /* 0x000000ffff277224 */ /* 0x000fe200078e005a */
[----:B------:R-:W-:Y:S01]  /*42000*/  MOV R57, R91 ;  /* 0x0000005b00397202 */ /* 0x000fe20000000f00 */
[----:B------:R-:W-:Y:S01]  /*42010*/  IMAD R22, R101, c[0x0][0x190], RZ ;  /* 0x0000640065167a24 */ /* 0x000fe200078e02ff */
[----:B------:R-:W-:Y:S01]  /*42020*/  LEA.HI.X.SX32 R101, R4, R0, 0x2, P0 ;  /* 0x0000000004657211 */ /* 0x000fe200000f16ff */
[----:B------:R-:W-:Y:S01]  /*42030*/  IMAD R8, R96, c[0x0][0x190], RZ ;  /* 0x0000640060087a24 */ /* 0x000fe200078e02ff */
[----:B------:R-:W-:Y:S01]  /*42040*/  LEA R96, P0, R16, R2, 0x2 ;  /* 0x0000000210607211 */ /* 0x000fe200078010ff */
[----:B------:R-:W-:-:S02]  /*42050*/  IMAD.MOV.U32 R37, RZ, RZ, R86 ;  /* 0x000000ffff257224 */ /* 0x000fc400078e0056 */
[----:B------:R-:W-:Y:S01]  /*42060*/  IMAD R9, R97, c[0x0][0x190], RZ ;  /* 0x0000640061097a24 */ /* 0x000fe200078e02ff */
[----:B------:R-:W-:Y:S01]  /*42070*/  LEA.HI.X.SX32 R97, R16, R0, 0x2, P0 ;  /* 0x0000000010617211 */ /* 0x000fe200000f16ff */
[----:B------:R-:W-:Y:S01]  /*42080*/  IMAD.MOV.U32 R70, RZ, RZ, R92 ;  /* 0x000000ffff467224 */ /* 0x000fe200078e005c */
[C---:B------:R-:W-:Y:S01]  /*42090*/  LEA R92, P0, R18.reuse, R2, 0x2 ;  /* 0x00000002125c7211 */ /* 0x040fe200078010ff */
[----:B------:R-:W-:Y:S01]  /*420a0*/  IMAD R5, R87, c[0x0][0x190], RZ ;  /* 0x0000640057057a24 */ /* 0x000fe200078e02ff */
[----:B------:R-:W-:Y:S01]  /*420b0*/  MOV R66, R88 ;  /* 0x0000005800427202 */ /* 0x000fe20000000f00 */
[----:B------:R-:W-:Y:S01]  /*420c0*/  IMAD R6, R93, c[0x0][0x190], RZ ;  /* 0x000064005d067a24 */ /* 0x000fe200078e02ff */
[----:B------:R-:W-:Y:S02]  /*420d0*/  LEA.HI.X.SX32 R93, R18, R0, 0x2, P0 ;  /* 0x00000000125d7211 */ /* 0x000fe400000f16ff */
[----:B-----5:R-:W-:Y:S02]  /*420e0*/  MOV R36, R83 ;  /* 0x0000005300247202 */ /* 0x020fe40000000f00 */
[----:B------:R-:W-:Y:S01]  /*420f0*/  LEA R88, P0, R20, R2, 0x2 ;  /* 0x0000000214587211 */ /* 0x000fe200078010ff */
[----:B--2---:R-:W-:-:S02]  /*42100*/  IMAD.MOV.U32 R38, RZ, RZ, R89 ;  /* 0x000000ffff267224 */ /* 0x004fc400078e0059 */
[----:B------:R-:W-:Y:S01]  /*42110*/  IMAD R4, R84, c[0x0][0x190], RZ ;  /* 0x0000640054047a24 */ /* 0x000fe200078e02ff */
[----:B------:R-:W-:Y:S02]  /*42120*/  LEA.HI.X.SX32 R89, R20, R0, 0x2, P0 ;  /* 0x0000000014597211 */ /* 0x000fe400000f16ff */
[C---:B------:R-:W-:Y:S01]  /*42130*/  LEA R84, P0, R35.reuse, R2, 0x2 ;  /* 0x0000000223547211 */ /* 0x040fe200078010ff */
[----:B------:R-:W-:Y:S02]  /*42140*/  IMAD.MOV.U32 R63, RZ, RZ, R85 ;  /* 0x000000ffff3f7224 */ /* 0x000fe400078e0055 */
[----:B------:R-:W-:Y:S01]  /*42150*/  IMAD R20, R70, c[0x0][0x190], RZ ;  /* 0x0000640046147a24 */ /* 0x000fe200078e02ff */
[----:B------:R-:W-:Y:S02]  /*42160*/  LEA.HI.X.SX32 R85, R35, R0, 0x2, P0 ;  /* 0x0000000023557211 */ /* 0x000fe400000f16ff */
[----:B------:R-:W-:Y:S01]  /*42170*/  LEA R80, P0, R33, R2, 0x2 ;  /* 0x0000000221507211 */ /* 0x000fe200078010ff */
[----:B------:R-:W-:-:S02]  /*42180*/  IMAD R3, R58, c[0x0][0x190], RZ ;  /* 0x000064003a037a24 */ /* 0x000fc400078e02ff */
[----:B------:R-:W-:Y:S01]  /*42190*/  IMAD.MOV.U32 R58, RZ, RZ, R81 ;  /* 0x000000ffff3a7224 */ /* 0x000fe200078e0051 */
[----:B------:R-:W-:Y:S02]  /*421a0*/  LEA.HI.X.SX32 R81, R33, R0, 0x2, P0 ;  /* 0x0000000021517211 */ /* 0x000fe400000f16ff */
[----:B------:R-:W-:-:S04]  /*421b0*/  LEA R76, P0, R31, R2, 0x2 ;  /* 0x000000021f4c7211 */ /* 0x000fc800078010ff */
[----:B------:R-:W-:Y:S02]  /*421c0*/  LEA.HI.X.SX32 R77, R31, R0, 0x2, P0 ;  /* 0x000000001f4d7211 */ /* 0x000fe400000f16ff */
[----:B------:R-:W-:Y:S01]  /*421d0*/  LEA R72, P0, R29, R2, 0x2 ;  /* 0x000000021d487211 */ /* 0x000fe200078010ff */
[----:B------:R-:W-:Y:S02]  /*421e0*/  IMAD R18, R63, c[0x0][0x190], RZ ;  /* 0x000064003f127a24 */ /* 0x000fe400078e02ff */
[----:B------:R-:W-:Y:S01]  /*421f0*/  IMAD R16, R58, c[0x0][0x190], RZ ;  /* 0x000064003a107a24 */ /* 0x000fe200078e02ff */
[----:B------:R-:W-:Y:S02]  /*42200*/  LEA.HI.X.SX32 R73, R29, R0, 0x2, P0 ;  /* 0x000000001d497211 */ /* 0x000fe400000f16ff */
[C---:B------:R-:W-:Y:S01]  /*42210*/  LEA R68, P0, R27.reuse, R2, 0x2 ;  /* 0x000000021b447211 */ /* 0x040fe200078010ff */
[----:B------:R-:W2:Y:S03]  /*42220*/  LDL.LU R29, [R1+0x1db0] ;  /* 0x001db000011d7983 */ /* 0x000ea60000300800 */
[----:B------:R-:W-:-:S02]  /*42230*/  LEA.HI.X.SX32 R69, R27, R0, 0x2, P0 ;  /* 0x000000001b457211 */ /* 0x000fc400000f16ff */
[----:B------:R-:W-:-:S04]  /*42240*/  LEA R64, P0, R25, R2, 0x2 ;  /* 0x0000000219407211 */ /* 0x000fc800078010ff */
[----:B------:R-:W-:Y:S02]  /*42250*/  LEA.HI.X.SX32 R65, R25, R0, 0x2, P0 ;  /* 0x0000000019417211 */ /* 0x000fe400000f16ff */
[----:B------:R-:W4:Y:S01]  /*42260*/  LDL.LU R25, [R1+0x1db4] ;  /* 0x001db40001197983 */ /* 0x000f220000300800 */
[----:B------:R-:W-:-:S04]  /*42270*/  LEA R60, P0, R23, R2, 0x2 ;  /* 0x00000002173c7211 */ /* 0x000fc800078010ff */
[----:B------:R-:W-:Y:S02]  /*42280*/  LEA.HI.X.SX32 R61, R23, R0, 0x2, P0 ;  /* 0x00000000173d7211 */ /* 0x000fe400000f16ff */
[----:B------:R-:W-:Y:S01]  /*42290*/  LEA R56, P0, R15, R2, 0x2 ;  /* 0x000000020f387211 */ /* 0x000fe200078010ff */
[----:B------:R-:W-:-:S03]  /*422a0*/  IMAD R14, R57, c[0x0][0x190], RZ ;  /* 0x00006400390e7a24 */ /* 0x000fc600078e02ff */
[-C--:B------:R-:W-:Y:S01]  /*422b0*/  LEA.HI.X.SX32 R57, R15, R0.reuse, 0x2, P0 ;  /* 0x000000000f397211 */ /* 0x080fe200000f16ff */
[----:B---3--:R-:W-:Y:S01]  /*422c0*/  IMAD R7, R95, c[0x0][0x190], RZ ;  /* 0x000064005f077a24 */ /* 0x008fe200078e02ff */
[----:B------:R-:W-:Y:S02]  /*422d0*/  LEA.HI.X.SX32 R95, R17, R0, 0x2, P6 ;  /* 0x00000000115f7211 */ /* 0x000fe400030f16ff */
[----:B------:R-:W-:-:S04]  /*422e0*/  LEA R90, P6, R19, R2, 0x2 ;  /* 0x00000002135a7211 */ /* 0x000fc800078c10ff */
[----:B------:R-:W-:Y:S02]  /*422f0*/  LEA.HI.X.SX32 R91, R19, R0, 0x2, P6 ;  /* 0x00000000135b7211 */ /* 0x000fe400030f16ff */
[----:B------:R-:W-:Y:S01]  /*42300*/  LEA R86, P6, R21, R2, 0x2 ;  /* 0x0000000215567211 */ /* 0x000fe200078c10ff */
[----:B------:R-:W-:-:S03]  /*42310*/  IMAD.MOV.U32 R62, RZ, RZ, R82 ;  /* 0x000000ffff3e7224 */ /* 0x000fc600078e0052 */
[----:B------:R-:W-:Y:S02]  /*42320*/  LEA.HI.X.SX32 R87, R21, R0, 0x2, P6 ;  /* 0x0000000015577211 */ /* 0x000fe400030f16ff */
[----:B------:R-:W-:Y:S01]  /*42330*/  LEA R82, P6, R34, R2, 0x2 ;  /* 0x0000000222527211 */ /* 0x000fe200078c10ff */
[----:B------:R-:W-:Y:S01]  /*42340*/  IMAD R19, R66, c[0x0][0x190], RZ ;  /* 0x0000640042137a24 */ /* 0x000fe200078e02ff */
[----:B------:R-:W3:Y:S02]  /*42350*/  LDL.LU R21, [R1+0x1db8] ;  /* 0x001db80001157983 */ /* 0x000ee40000300800 */
[----:B------:R-:W-:Y:S02]  /*42360*/  LEA.HI.X.SX32 R83, R34, R0, 0x2, P6 ;  /* 0x0000000022537211 */ /* 0x000fe400030f16ff */
[----:B------:R-:W-:Y:S01]  /*42370*/  LEA R78, P6, R32, R2, 0x2 ;  /* 0x00000002204e7211 */ /* 0x000fe200078c10ff */
[----:B------:R-:W-:Y:S01]  /*42380*/  IMAD R17, R62, c[0x0][0x190], RZ ;  /* 0x000064003e117a24 */ /* 0x000fe200078e02ff */
[----:B------:R-:W5:Y:S02]  /*42390*/  LDL.LU R15, [R1+0x1dbc] ;  /* 0x001dbc00010f7983 */ /* 0x000f640000300800 */
[----:B------:R-:W-:-:S02]  /*423a0*/  LEA.HI.X.SX32 R79, R32, R0, 0x2, P6 ;  /* 0x00000000204f7211 */ /* 0x000fc400030f16ff */
[----:B------:R-:W-:-:S04]  /*423b0*/  LEA R74, P6, R30, R2, 0x2 ;  /* 0x000000021e4a7211 */ /* 0x000fc800078c10ff */
[----:B------:R-:W-:Y:S02]  /*423c0*/  LEA.HI.X.SX32 R75, R30, R0, 0x2, P6 ;  /* 0x000000001e4b7211 */ /* 0x000fe400030f16ff */
        /* <DEDUP_REMOVED lines=15> */
[----:B------:R-:W-:Y:S01]  /*424c0*/  LEA.HI.X.SX32 R43, R5, R0, 0x2, P6 ;  /* 0x00000000052b7211 */ /* 0x000fe200030f16ff */
[----:B------:R-:W-:Y:S02]  /*424d0*/  IMAD R5, R251, c[0x0][0x190], RZ ;  /* 0x00006400fb057a24 */ /* 0x000fe400078e02ff */
[----:B------:R-:W5:Y:S01]  /*424e0*/  LDL.LU R251, [R1+0x1dc0] ;  /* 0x001dc00001fb7983 */ /* 0x000f620000300800 */
[----:B------:R-:W-:Y:S01]  /*424f0*/  IMAD R10, R38, c[0x0][0x190], RZ ;  /* 0x00006400260a7a24 */ /* 0x000fe200078e02ff */
[----:B------:R-:W-:Y:S01]  /*42500*/  LEA R38, P6, R3, R2, 0x2 ;  /* 0x0000000203267211 */ /* 0x000fe200078c10ff */
[----:B------:R-:W-:-:S03]  /*42510*/  IMAD R12, R39, c[0x0][0x190], RZ ;  /* 0x00006400270c7a24 */ /* 0x000fc600078e02ff */
[----:B------:R-:W-:Y:S01]  /*42520*/  LEA.HI.X.SX32 R39, R3, R0, 0x2, P6 ;  /* 0x0000000003277211 */ /* 0x000fe200030f16ff */
[----:B------:R-:W-:Y:S02]  /*42530*/  IMAD R3, R252, c[0x0][0x190], RZ ;  /* 0x00006400fc037a24 */ /* 0x000fe400078e02ff */
[----:B------:R-:W5:Y:S01]  /*42540*/  LDL.LU R252, [R1+0x1dc4] ;  /* 0x001dc40001fc7983 */ /* 0x000f620000300800 */
[----:B------:R-:W-:-:S04]  /*42550*/  LEA R52, P0, R11, R2, 0x2 ;  /* 0x000000020b347211 */ /* 0x000fc800078010ff */
[----:B------:R-:W-:Y:S02]  /*42560*/  LEA.HI.X.SX32 R53, R11, R0, 0x2, P0 ;  /* 0x000000000b357211 */ /* 0x000fe400000f16ff */
[----:B------:R-:W-:-:S04]  /*42570*/  LEA R48, P0, R8, R2, 0x2 ;  /* 0x0000000208307211 */ /* 0x000fc800078010ff */
[----:B------:R-:W-:Y:S02]  /*42580*/  LEA.HI.X.SX32 R49, R8, R0, 0x2, P0 ;  /* 0x0000000008317211 */ /* 0x000fe400000f16ff */
[----:B------:R-:W-:-:S04]  /*42590*/  LEA R44, P0, R6, R2, 0x2 ;  /* 0x00000002062c7211 */ /* 0x000fc800078010ff */
[----:B------:R-:W-:Y:S02]  /*425a0*/  LEA.HI.X.SX32 R45, R6, R0, 0x2, P0 ;  /* 0x00000000062d7211 */ /* 0x000fe400000f16ff */
[----:B------:R-:W-:Y:S01]  /*425b0*/  LEA R40, P0, R4, R2, 0x2 ;  /* 0x0000000204287211 */ /* 0x000fe200078010ff */
[----:B------:R-:W-:-:S03]  /*425c0*/  IMAD R7, R36, c[0x0][0x190], RZ ;  /* 0x0000640024077a24 */ /* 0x000fc600078e02ff */
[----:B------:R-:W-:Y:S02]  /*425d0*/  LEA.HI.X.SX32 R41, R4, R0, 0x2, P0 ;  /* 0x0000000004297211 */ /* 0x000fe400000f16ff */
[----:B------:R-:W-:Y:S01]  /*425e0*/  LEA R36, P0, R20, R2, 0x2 ;  /* 0x0000000214247211 */ /* 0x000fe200078010ff */
[----:B------:R-:W-:-:S03]  /*425f0*/  IMAD R9, R37, c[0x0][0x190], RZ ;  /* 0x0000640025097a24 */ /* 0x000fc600078e02ff */
[----:B------:R-:W-:Y:S02]  /*42600*/  LEA.HI.X.SX32 R37, R20, R0, 0x2, P0 ;  /* 0x0000000014257211 */ /* 0x000fe400000f16ff */
[CC--:B------:R-:W-:Y:S02]  /*42610*/  LEA R32, P0, R18.reuse, R2.reuse, 0x2 ;  /* 0x0000000212207211 */ /* 0x0c0fe400078010ff */
[C---:B------:R-:W-:Y:S02]  /*42620*/  LEA R34, P6, R19.reuse, R2, 0x2 ;  /* 0x0000000213227211 */ /* 0x040fe400078c10ff */
[----:B------:R-:W-:Y:S02]  /*42630*/  LEA.HI.X.SX32 R33, R18, R0, 0x2, P0 ;  /* 0x0000000012217211 */ /* 0x000fe400000f16ff */
[----:B------:R-:W-:Y:S02]  /*42640*/  LEA R28, P0, R16, R2, 0x2 ;  /* 0x00000002101c7211 */ /* 0x000fe400078010ff */
[----:B------:R-:W-:-:S02]  /*42650*/  LEA.HI.X.SX32 R35, R19, R0, 0x2, P6 ;  /* 0x0000000013237211 */ /* 0x000fc400030f16ff */
[----:B------:R-:W-:-:S04]  /*42660*/  LEA R30, P6, R17, R2, 0x2 ;  /* 0x00000002111e7211 */ /* 0x000fc800078c10ff */
[----:B------:R-:W-:Y:S02]  /*42670*/  LEA.HI.X.SX32 R31, R17, R0, 0x2, P6 ;  /* 0x00000000111f7211 */ /* 0x000fe400030f16ff */
[----:B------:R-:W-:-:S04]  /*42680*/  LEA R26, P6, R14, R2, 0x2 ;  /* 0x000000020e1a7211 */ /* 0x000fc800078c10ff */
[----:B------:R-:W-:Y:S02]  /*42690*/  LEA.HI.X.SX32 R27, R14, R0, 0x2, P6 ;  /* 0x000000000e1b7211 */ /* 0x000fe400030f16ff */
[----:B------:R-:W-:-:S04]  /*426a0*/  LEA R22, P6, R10, R2, 0x2 ;  /* 0x000000020a167211 */ /* 0x000fc800078c10ff */
[----:B------:R-:W-:Y:S02]  /*426b0*/  LEA.HI.X.SX32 R23, R10, R0, 0x2, P6 ;  /* 0x000000000a177211 */ /* 0x000fe400030f16ff */
[----:B------:R-:W-:Y:S01]  /*426c0*/  LEA R18, P6, R7, R2, 0x2 ;  /* 0x0000000207127211 */ /* 0x000fe200078c10ff */
[----:B--2---:R-:W-:Y:S01]  /*426d0*/  IMAD R8, R29, c[0x0][0x190], RZ ;  /* 0x000064001d087a24 */ /* 0x004fe200078e02ff */
[----:B------:R-:W-:Y:S02]  /*426e0*/  LEA.HI.X.SX32 R29, R16, R0, 0x2, P0 ;  /* 0x00000000101d7211 */ /* 0x000fe400000f16ff */
[----:B------:R-:W-:Y:S01]  /*426f0*/  LEA R24, P0, R12, R2, 0x2 ;  /* 0x000000020c187211 */ /* 0x000fe200078010ff */
[----:B----4-:R-:W-:-:S03]  /*42700*/  IMAD R6, R25, c[0x0][0x190], RZ ;  /* 0x0000640019067a24 */ /* 0x010fc600078e02ff */
[----:B------:R-:W-:Y:S02]  /*42710*/  LEA.HI.X.SX32 R25, R12, R0, 0x2, P0 ;  /* 0x000000000c197211 */ /* 0x000fe400000f16ff */
[----:B------:R-:W-:Y:S02]  /*42720*/  LEA R20, P0, R9, R2, 0x2 ;  /* 0x0000000209147211 */ /* 0x000fe400078010ff */
[----:B------:R-:W-:Y:S02]  /*42730*/  LEA.HI.X.SX32 R19, R7, R0, 0x2, P6 ;  /* 0x0000000007137211 */ /* 0x000fe400030f16ff */
[----:B------:R-:W-:Y:S01]  /*42740*/  LEA R14, P6, R3, R2, 0x2 ;  /* 0x00000002030e7211 */ /* 0x000fe200078c10ff */
[----:B---3--:R-:W-:Y:S01]  /*42750*/  IMAD R4, R21, c[0x0][0x190], RZ ;  /* 0x0000640015047a24 */ /* 0x008fe200078e02ff */
[----:B------:R-:W-:Y:S02]  /*42760*/  LEA.HI.X.SX32 R21, R9, R0, 0x2, P0 ;  /* 0x0000000009157211 */ /* 0x000fe400000f16ff */
[----:B------:R-:W-:-:S04]  /*42770*/  LEA R16, P0, R5, R2, 0x2 ;  /* 0x0000000205107211 */ /* 0x000fc800078010ff */
[----:B------:R-:W-:Y:S02]  /*42780*/  LEA.HI.X.SX32 R17, R5, R0, 0x2, P0 ;  /* 0x0000000005117211 */ /* 0x000fe400000f16ff */
[----:B------:R-:W-:Y:S01]  /*42790*/  LEA R12, P0, R8, R2, 0x2 ;  /* 0x00000002080c7211 */ /* 0x000fe200078010ff */
[----:B-----5:R-:W-:-:S03]  /*427a0*/  IMAD R11, R15, c[0x0][0x190], RZ ;  /* 0x000064000f0b7a24 */ /* 0x020fc600078e02ff */
[----:B------:R-:W-:Y:S02]  /*427b0*/  LEA.HI.X.SX32 R13, R8, R0, 0x2, P0 ;  /* 0x00000000080d7211 */ /* 0x000fe400000f16ff */
[----:B------:R-:W-:Y:S02]  /*427c0*/  LEA R8, P0, R4, R2, 0x2 ;  /* 0x0000000204087211 */ /* 0x000fe400078010ff */
[----:B------:R-:W-:Y:S02]  /*427d0*/  LEA.HI.X.SX32 R15, R3, R0, 0x2, P6 ;  /* 0x00000000030f7211 */ /* 0x000fe400030f16ff */
[----:B------:R-:W-:Y:S02]  /*427e0*/  MOV R5, R11 ;  /* 0x0000000b00057202 */ /* 0x000fe40000000f00 */
[----:B------:R-:W-:Y:S02]  /*427f0*/  LEA R10, P6, R6, R2, 0x2 ;  /* 0x00000002060a7211 */ /* 0x000fe400078c10ff */
[-C--:B------:R-:W-:Y:S01]  /*42800*/  LEA.HI.X.SX32 R9, R4, R0.reuse, 0x2, P0 ;  /* 0x0000000004097211 */ /* 0x080fe200000f16ff */
[----:B------:R-:W-:Y:S01]  /*42810*/  IMAD.MOV.U32 R7, RZ, RZ, R5 ;  /* 0x000000ffff077224 */ /* 0x000fe200078e0005 */
[----:B------:R-:W-:-:S02]  /*42820*/  LEA.HI.X.SX32 R11, R6, R0, 0x2, P6 ;  /* 0x00000000060b7211 */ /* 0x000fc400030f16ff */
[----:B------:R-:W-:Y:S01]  /*42830*/  LEA R6, P6, R5, R2, 0x2 ;  /* 0x0000000205067211 */ /* 0x000fe200078c10ff */
[----:B------:R-:W-:-:S05]  /*42840*/  IMAD R251, R251, c[0x0][0x190], RZ ;  /* 0x00006400fbfb7a24 */ /* 0x000fca00078e02ff */
[----:B------:R-:W-:-:S04]  /*42850*/  LEA R4, P0, R251, R2, 0x2 ;  /* 0x00000002fb047211 */ /* 0x000fc800078010ff */
[-C--:B------:R-:W-:Y:S02]  /*42860*/  LEA.HI.X.SX32 R5, R251, R0.reuse, 0x2, P0 ;  /* 0x00000000fb057211 */ /* 0x080fe400000f16ff */
[----:B------:R-:W2:Y:S01]  /*42870*/  LDL.LU R251, [R1+0x60a0] ;  /* 0x0060a00001fb7983 */ /* 0x000ea20000300800 */
[----:B------:R-:W-:Y:S01]  /*42880*/  IMAD R3, R252, c[0x0][0x190], RZ ;  /* 0x00006400fc037a24 */ /* 0x000fe200078e02ff */
[----:B------:R-:W-:-:S04]  /*42890*/  LEA.HI.X.SX32 R7, R7, R0, 0x2, P6 ;  /* 0x0000000007077211 */ /* 0x000fc800030f16ff */
[----:B------:R-:W-:-:S04]  /*428a0*/  LEA R2, P6, R3, R2, 0x2 ;  /* 0x0000000203027211 */ /* 0x000fc800078c10ff */
[----:B------:R-:W-:Y:S01]  /*428b0*/  LEA.HI.X.SX32 R3, R3, R0, 0x2, P6 ;  /* 0x0000000003037211 */ /* 0x000fe200030f16ff */
[----:B------:R-:W-:-:S05]  /*428c0*/  IMAD.MOV.U32 R0, RZ, RZ, c[0x0][0x180] ;  /* 0x00006000ff007624 */ /* 0x000fca00078e00ff */
[----:B------:R-:W-:-:S04]  /*428d0*/  IADD3 R0, R0, -0x91, RZ ;  /* 0xffffff6f00007810 */ /* 0x000fc80007ffe0ff */
[----:B------:R-:W-:Y:S02]  /*428e0*/  ISETP.GE.U32.AND P6, PT, R0, 0x7ffffef0, PT ;  /* 0x7ffffef00000780c */ /* 0x000fe40003fc6070 */
[----:B------:R-:W1:Y:S01]  /*428f0*/  S2R R0, SR_TID.X ;  /* 0x0000000000007919 */ /* 0x000e620000002100 */
[----:B------:R-:W-:-:S05]  /*42900*/  IMAD.MOV.U32 R252, RZ, RZ, c[0x0][0x180] ;  /* 0x00006000fffc7624 */ /* 0x000fca00078e00ff */
[----:B------:R-:W-:-:S04]  /*42910*/  IADD3 R252, R252, -0x8d, RZ ;  /* 0xffffff73fcfc7810 */ /* 0x000fc80007ffe0ff */
[----:B------:R-:W-:Y:S02]  /*42920*/  ISETP.GE.U32.AND P0, PT, R252, 0x7ffffef4, PT ;  /* 0x7ffffef4fc00780c */ /* 0x000fe40003f06070 */
[----:B------:R-:W-:Y:S02]  /*42930*/  MOV R252, c[0x0][0x188] ;  /* 0x0000620000fc7a02 */ /* 0x000fe40000000f00 */
[----:B-1----:R-:W-:-:S05]  /*42940*/  LOP3.LUT R0, R0, 0x7f, RZ, 0xc0, !PT ;  /* 0x0000007f00007812 */ /* 0x002fca00078ec0ff */
[----:B------:R-:W-:-:S05]  /*42950*/  IMAD.SHL.U32 R252, R0, 0x4, RZ ;  /* 0x0000000400fc7824 */ /* 0x000fca00078e00ff */
[C---:B------:R-:W-:Y:S02]  /*42960*/  IADD3 R0, R252.reuse, 0x100000, RZ ;  /* 0x00100000fc007810 */ /* 0x040fe40007ffe0ff */
[----:B------:R-:W-:Y:S02]  /*42970*/  IADD3 R252, R252, 0x100000, RZ ;  /* 0x00100000fcfc7810 */ /* 0x000fe40007ffe0ff */
[----:B------:R-:W-:-:S06]  /*42980*/  MOV R252, c[0x0][0x188] ;  /* 0x0000620000fc7a02 */ /* 0x000fcc0000000f00 */
[----:B------:R-:W1:Y:S04]  /*42990*/  S2R R252, SR_TID.X ;  /* 0x0000000000fc7919 */ /* 0x000e680000002100 */
[----:B------:R1:W-:Y:S04]  /*429a0*/  STL.64 [R1+0x6138], R18 ;  /* 0x0061381201007387 */ /* 0x0003e80000100a00 */
[----:B------:R-:W-:Y:S04]  /*429b0*/  STL.64 [R1+0x6130], R2 ;  /* 0x0061300201007387 */ /* 0x000fe80000100a00 */
[----:B------:R-:W-:Y:S04]  /*429c0*/  STL.64 [R1+0x6110], R160 ;  /* 0x006110a001007387 */ /* 0x000fe80000100a00 */
[----:B------:R-:W-:Y:S04]  /*429d0*/  STL.64 [R1+0x6108], R144 ;  /* 0x0061089001007387 */ /* 0x000fe80000100a00 */
[----:B------:R3:W-:Y:S04]  /*429e0*/  STL.64 [R1+0x6100], R128 ;  /* 0x0061008001007387 */ /* 0x0007e80000100a00 */
[----:B------:R-:W-:Y:S04]  /*429f0*/  STL.64 [R1+0x60f8], R112 ;  /* 0x0060f87001007387 */ /* 0x000fe80000100a00 */
[----:B------:R-:W-:Y:S01]  /*42a00*/  STL.64 [R1+0x60f0], R96 ;  /* 0x0060f06001007387 */ /* 0x000fe20000100a00 */
[----:B-1----:R-:W-:-:S03]  /*42a10*/  LOP3.LUT R19, R252, 0x7f, RZ, 0xc0, !PT ;  /* 0x0000007ffc137812 */ /* 0x002fc600078ec0ff */
[----:B------:R-:W-:Y:S04]  /*42a20*/  STL.64 [R1+0x60e8], R80 ;  /* 0x0060e85001007387 */ /* 0x000fe80000100a00 */
[----:B------:R-:W-:Y:S04]  /*42a30*/  STL.64 [R1+0x60e0], R64 ;  /* 0x0060e04001007387 */ /* 0x000fe80000100a00 */
[----:B------:R-:W-:Y:S04]  /*42a40*/  STL.64 [R1+0x60d8], R48 ;  /* 0x0060d83001007387 */ /* 0x000fe80000100a00 */
[----:B------:R-:W-:Y:S04]  /*42a50*/  STL.64 [R1+0x60d0], R32 ;  /* 0x0060d02001007387 */ /* 0x000fe80000100a00 */
[----:B------:R-:W-:Y:S01]  /*42a60*/  STL.64 [R1+0x60c8], R16 ;  /* 0x0060c81001007387 */ /* 0x000fe20000100a00 */
[----:B------:R-:W-:-:S03]  /*42a70*/  IMAD.SHL.U32 R19, R19, 0x4, RZ ;  /* 0x0000000413137824 */ /* 0x000fc600078e00ff */
[----:B------:R-:W-:Y:S04]  /*42a80*/  STL.64 [R1+0x60c0], R172 ;  /* 0x0060c0ac01007387 */ /* 0x000fe80000100a00 */
[----:B------:R-:W-:Y:S04]  /*42a90*/  STL.64 [R1+0x60b8], R174 ;  /* 0x0060b8ae01007387 */ /* 0x000fe80000100a00 */
[----:B------:R-:W-:Y:S04]  /*42aa0*/  STL.64 [R1+0x60b0], R178 ;  /* 0x0060b0b201007387 */ /* 0x000fe80000100a00 */
[----:B------:R-:W-:Y:S04]  /*42ab0*/  STL [R1+0x60a8], R181 ;  /* 0x0060a8b501007387 */ /* 0x000fe80000100800 */
[----:B------:R-:W-:Y:S01]  /*42ac0*/  STL [R1+0x6118], R180 ;  /* 0x006118b401007387 */ /* 0x000fe20000100800 */
[----:B------:R-:W-:-:S03]  /*42ad0*/  IADD3 R19, R19, 0x100000, RZ ;  /* 0x0010000013137810 */ /* 0x000fc60007ffe0ff */
[----:B------:R-:W-:Y:S04]  /*42ae0*/  STL [R1+0x60a4], R176 ;  /* 0x0060a4b001007387 */ /* 0x000fe80000100800 */
[----:B------:R-:W-:Y:S04]  /*42af0*/  STL [R1+0x60a0], R177 ;  /* 0x0060a0b101007387 */ /* 0x000fe80000100800 */
[----:B--2---:R1:W-:Y:S04]  /*42b00*/  STL.64 [R1+0x6120], R250 ;  /* 0x006120fa01007387 */ /* 0x0043e80000100a00 */
[----:B------:R2:W-:Y:S04]  /*42b10*/  STL.64 [R1+0x6128], R182 ;  /* 0x006128b601007387 */ /* 0x0005e80000100a00 */
[----:B---3--:R-:W3:Y:S04]  /*42b20*/  LDL.64 R128, [R1+0x4f8] ;  /* 0x0004f80001807983 */ /* 0x008ee80000100a00 */
[----:B------:R1:W-:Y:S04]  /*42b30*/  LDGSTS.E [R0+-0x80000], [R250.64], P2 ;  /* 0x80000000fa007fae */ /* 0x0003e80009121844 */
[----:B------:R-:W4:Y:S04]  /*42b40*/  LDL.64 R144, [R1+0x448] ;  /* 0x0004480001907983 */ /* 0x000f280000100a00 */
[----:B------:R5:W-:Y:S04]  /*42b50*/  LDGSTS.E [R19+-0x7f000], [R182.64], P2 ;  /* 0x81000000b6137fae */ /* 0x000be80009121844 */
[----:B------:R-:W2:Y:S04]  /*42b60*/  S2R R2, SR_TID.X ;  /* 0x0000000000027919 */ /* 0x000ea80000002100 */
[----:B-1----:R-:W4:Y:S04]  /*42b70*/  LDL.64 R250, [R1+0x3c8] ;  /* 0x0003c80001fa7983 */ /* 0x002f280000100a00 */
[----:B-----5:R-:W5:Y:S04]  /*42b80*/  LDL.64 R18, [R1+0x408] ;  /* 0x0004080001127983 */ /* 0x020f680000100a00 */
[----:B------:R-:W5:Y:S04]  /*42b90*/  LDL.64 R176, [R1+0x388] ;  /* 0x0003880001b07983 */ /* 0x000f680000100a00 */
[----:B------:R-:W5:Y:S04]  /*42ba0*/  LDL.64 R180, [R1+0x348] ;  /* 0x0003480001b47983 */ /* 0x000f680000100a00 */
[----:B------:R-:W5:Y:S01]  /*42bb0*/  LDL.64 R178, [R1+0x308] ;  /* 0x0003080001b27983 */ /* 0x000f620000100a00 */
[----:B--2---:R-:W-:-:S03]  /*42bc0*/  LOP3.LUT R252, R2, 0x7f, RZ, 0xc0, !PT ;  /* 0x0000007f02fc7812 */ /* 0x004fc600078ec0ff */
[----:B------:R-:W5:Y:S02]  /*42bd0*/  LDL.64 R174, [R1+0x2c8] ;  /* 0x0002c80001ae7983 */ /* 0x000f640000100a00 */
[----:B------:R-:W-:Y:S02]  /*42be0*/  IMAD.SHL.U32 R161, R252, 0x4, RZ ;  /* 0x00000004fca17824 */ /* 0x000fe400078e00ff */
[----:B------:R-:W5:Y:S03]  /*42bf0*/  LDL.64 R172, [R1+0x288] ;  /* 0x0002880001ac7983 */ /* 0x000f660000100a00 */
[C---:B------:R-:W-:Y:S01]  /*42c00*/  IADD3 R0, R161.reuse, 0x100000, RZ ;  /* 0x00100000a1007810 */ /* 0x040fe20007ffe0ff */
[----:B------:R-:W5:Y:S01]  /*42c10*/  LDL.64 R16, [R1+0x248] ;  /* 0x0002480001107983 */ /* 0x000f620000100a00 */
[----:B------:R-:W-:-:S03]  /*42c20*/  IADD3 R3, R161, 0x100000, RZ ;  /* 0x00100000a1037810 */ /* 0x000fc60007ffe0ff */
[----:B------:R1:W-:Y:S04]  /*42c30*/  LDGSTS.E [R0+-0x7e000], [R184.64], P2 ;  /* 0x82000000b8007fae */ /* 0x0003e80009121844 */
        /* <DEDUP_REMOVED lines=27> */
[----:B------:R-:W2:Y:S04]  /*42df0*/  LDL.64 R32, [R1+0x208] ;  /* 0x0002080001207983 */ /* 0x000ea80000100a00 */
[----:B------:R1:W-:Y:S04]  /*42e00*/  LDGSTS.E [R0+-0x62000], [R240.64], P2 ;  /* 0x9e000000f0007fae */ /* 0x0003e80009121844 */
[----:B------:R-:W2:Y:S04]  /*42e10*/  LDL.64 R48, [R1+0x1c8] ;  /* 0x0001c80001307983 */ /* 0x000ea80000100a00 */
[----:B------:R1:W-:Y:S04]  /*42e20*/  LDGSTS.E [R3+-0x61000], [R242.64], P2 ;  /* 0x9f000000f2037fae */ /* 0x0003e80009121844 */
[----:B------:R-:W2:Y:S04]  /*42e30*/  LDL.64 R64, [R1+0x188] ;  /* 0x0001880001407983 */ /* 0x000ea80000100a00 */
[----:B------:R1:W-:Y:S04]  /*42e40*/  LDGSTS.E [R0+-0x60000], [R244.64], P2 ;  /* 0xa0000000f4007fae */ /* 0x0003e80009121844 */
[----:B------:R-:W2:Y:S04]  /*42e50*/  LDL.64 R80, [R1+0x148] ;  /* 0x0001480001507983 */ /* 0x000ea80000100a00 */
[----:B------:R-:W2:Y:S04]  /*42e60*/  LDL.64 R96, [R1+0x108] ;  /* 0x0001080001607983 */ /* 0x000ea80000100a00 */
[----:B------:R-:W2:Y:S04]  /*42e70*/  LDL.64 R112, [R1+0xc8] ;  /* 0x0000c80001707983 */ /* 0x000ea80000100a00 */
[----:B------:R-:W2:Y:S04]  /*42e80*/  LDL.64 R182, [R1+0x3c0] ;  /* 0x0003c00001b67983 */ /* 0x000ea80000100a00 */
[----:B---3--:R3:W-:Y:S04]  /*42e90*/  LDGSTS.E [R3+-0x5f000], [R128.64], P2 ;  /* 0xa100000080037fae */ /* 0x0087e80009121844 */
[----:B------:R1:W-:Y:S04]  /*42ea0*/  LDGSTS.E [R0+-0x5e000], [R246.64], P2 ;  /* 0xa2000000f6007fae */ /* 0x0003e80009121844 */
[----:B------:R1:W-:Y:S04]  /*42eb0*/  LDGSTS.E [R3+-0x5d000], [R248.64], P2 ;  /* 0xa3000000f8037fae */ /* 0x0003e80009121844 */
[----:B----4-:R4:W-:Y:S04]  /*42ec0*/  LDGSTS.E [R0+-0x5c000], [R144.64], P2 ;  /* 0xa400000090007fae */ /* 0x0109e80009121844 */
[----:B---3--:R-:W3:Y:S04]  /*42ed0*/  LDL.64 R128, [R1+0x88] ;  /* 0x0000880001807983 */ /* 0x008ee80000100a00 */
[----:B----4-:R-:W4:Y:S04]  /*42ee0*/  LDL.64 R144, [R1+0x48] ;  /* 0x0000480001907983 */ /* 0x010f280000100a00 */
[----:B-----5:R5:W-:Y:S04]  /*42ef0*/  LDGSTS.E [R3+-0x5b000], [R18.64], P2 ;  /* 0xa500000012037fae */ /* 0x020be80009121844 */
[----:B------:R1:W-:Y:S04]  /*42f00*/  LDGSTS.E [R0+-0x5a000], [R250.64], P2 ;  /* 0xa6000000fa007fae */ /* 0x0003e80009121844 */
[----:B------:R1:W-:Y:S04]  /*42f10*/  LDGSTS.E [R3+-0x59000], [R176.64], P2 ;  /* 0xa7000000b0037fae */ /* 0x0003e80009121844 */
[----:B-----5:R-:W5:Y:S04]  /*42f20*/  LDL.64 R18, [R1+0x8] ;  /* 0x0000080001127983 */ /* 0x020f680000100a00 */
[----:B------:R1:W-:Y:S04]  /*42f30*/  LDGSTS.E [R0+-0x58000], [R180.64], P2 ;  /* 0xa8000000b4007fae */ /* 0x0003e80009121844 */
[----:B------:R1:W-:Y:S04]  /*42f40*/  LDGSTS.E [R3+-0x57000], [R178.64], P2 ;  /* 0xa9000000b2037fae */ /* 0x0003e80009121844 */
[----:B------:R1:W-:Y:S04]  /*42f50*/  LDGSTS.E [R0+-0x56000], [R174.64], P2 ;  /* 0xaa000000ae007fae */ /* 0x0003e80009121844 */
[----:B------:R1:W-:Y:S04]  /*42f60*/  LDGSTS.E [R3+-0x55000], [R172.64], P2 ;  /* 0xab000000ac037fae */ /* 0x0003e80009121844 */
[----:B------:R2:W-:Y:S04]  /*42f70*/  LDGSTS.E [R0+-0x54000], [R16.64], P2 ;  /* 0xac00000010007fae */ /* 0x0005e80009121844 */
[----:B-1----:R-:W5:Y:S04]  /*42f80*/  LDL.64 R174, [R1+0xb18] ;  /* 0x000b180001ae7983 */ /* 0x002f680000100a00 */
[----:B------:R-:W5:Y:S04]  /*42f90*/  LDL.64 R172, [R1+0xbf8] ;  /* 0x000bf80001ac7983 */ /* 0x000f680000100a00 */
[----:B------:R-:W5:Y:S04]  /*42fa0*/  LDL.64 R178, [R1+0x7d0] ;  /* 0x0007d00001b27983 */ /* 0x000f680000100a00 */
[----:B------:R-:W5:Y:S04]  /*42fb0*/  LDL.64 R250, [R1+0x380] ;  /* 0x0003800001fa7983 */ /* 0x000f680000100a00 */
[----:B------:R-:W5:Y:S04]  /*42fc0*/  LDL.64 R176, [R1+0x340] ;  /* 0x0003400001b07983 */ /* 0x000f680000100a00 */
[----:B------:R-:W5:Y:S04]  /*42fd0*/  LDL.64 R180, [R1+0x300] ;  /* 0x0003000001b47983 */ /* 0x000f680000100a00 */
[----:B--2---:R1:W-:Y:S04]  /*42fe0*/  LDGSTS.E [R3+-0x53000], [R32.64], P2 ;  /* 0xad00000020037fae */ /* 0x0043e80009121844 */
[----:B------:R2:W-:Y:S01]  /*42ff0*/  LDGSTS.E [R0+-0x52000], [R48.64], P2 ;  /* 0xae00000030007fae */ /* 0x0005e20009121844 */
[----:B------:R-:W-:-:S03]  /*43000*/  IADD3 R16, R161, 0x100000, RZ ;  /* 0x00100000a1107810 */ /* 0x000fc60007ffe0ff */
[----:B-1----:R-:W5:Y:S04]  /*43010*/  LDL.64 R32, [R1+0xaa8] ;  /* 0x000aa80001207983 */ /* 0x002f680000100a00 */
[----:B------:R1:W-:Y:S04]  /*43020*/  LDGSTS.E [R3+-0x51000], [R64.64], P2 ;  /* 0xaf00000040037fae */ /* 0x0003e80009121844 */
[----:B--2---:R-:W2:Y:S04]  /*43030*/  LDL.64 R48, [R1+0xa70] ;  /* 0x000a700001307983 */ /* 0x004ea80000100a00 */
[----:B------:R1:W-:Y:S04]  /*43040*/  LDGSTS.E [R0+-0x50000], [R80.64], P2 ;  /* 0xb000000050007fae */ /* 0x0003e80009121844 */
[----:B------:R1:W-:Y:S04]  /*43050*/  LDGSTS.E [R3+-0x4f000], [R96.64], P2 ;  /* 0xb100000060037fae */ /* 0x0003e80009121844 */
[----:B------:R1:W-:Y:S04]  /*43060*/  LDGSTS.E [R0+-0x4e000], [R112.64], P2 ;  /* 0xb200000070007fae */ /* 0x0003e80009121844 */
[----:B-1----:R-:W2:Y:S04]  /*43070*/  LDL.64 R64, [R1+0xa38] ;  /* 0x000a380001407983 */ /* 0x002ea80000100a00 */
[----:B------:R-:W2:Y:S04]  /*43080*/  LDL.64 R96, [R1+0xc30] ;  /* 0x000c300001607983 */ /* 0x000ea80000100a00 */
[----:B------:R-:W2:Y:S04]  /*43090*/  LDL.64 R112, [R1+0xbc0] ;  /* 0x000bc00001707983 */ /* 0x000ea80000100a00 */
[----:B------:R-:W2:Y:S04]  /*430a0*/  LDL.64 R80, [R1+0xa00] ;  /* 0x000a000001507983 */ /* 0x000ea80000100a00 */
[----:B---3--:R1:W-:Y:S04]  /*430b0*/  LDGSTS.E [R3+-0x4d000], [R128.64], P2 ;  /* 0xb300000080037fae */ /* 0x0083e80009121844 */
[----:B----4-:R3:W-:Y:S04]  /*430c0*/  LDGSTS.E [R0+-0x4c000], [R144.64], P2 ;  /* 0xb400000090007fae */ /* 0x0107e80009121844 */
[----:B-1----:R-:W4:Y:S04]  /*430d0*/  LDL.64 R128, [R1+0xb88] ;  /* 0x000b880001807983 */ /* 0x002f280000100a00 */
[----:B---3--:R-:W4:Y:S04]  /*430e0*/  LDL.64 R144, [R1+0xb50] ;  /* 0x000b500001907983 */ /* 0x008f280000100a00 */
[----:B-----5:R1:W-:Y:S04]  /*430f0*/  LDGSTS.E [R3+-0x4b000], [R18.64], P2 ;  /* 0xb500000012037fae */ /* 0x0203e80009121844 */
[----:B------:R5:W-:Y:S04]  /*43100*/  LDGSTS.E [R0+-0x4a000], [R158.64], P2 ;  /* 0xb60000009e007fae */ /* 0x000be80009121844 */
[----:B------:R1:W-:Y:S04]  /*43110*/  LDGSTS.E [R3+-0x49000], [R142.64], P2 ;  /* 0xb70000008e037fae */ /* 0x0003e80009121844 */
[----:B-1----:R-:W4:Y:S04]  /*43120*/  LDL.64 R18, [R1+0xae0] ;  /* 0x000ae00001127983 */ /* 0x002f280000100a00 */
[----:B------:R5:W-:Y:S04]  /*43130*/  LDGSTS.E [R0+-0x48000], [R126.64], P2 ;  /* 0xb80000007e007fae */ /* 0x000be80009121844 */
[----:B------:R1:W-:Y:S04]  /*43140*/  LDGSTS.E [R3+-0x47000], [R110.64], P2 ;  /* 0xb90000006e037fae */ /* 0x0003e80009121844 */
[----:B------:R5:W-:Y:S04]  /*43150*/  LDGSTS.E [R0+-0x46000], [R94.64], P2 ;  /* 0xba0000005e007fae */ /* 0x000be80009121844 */
[----:B------:R1:W-:Y:S04]  /*43160*/  LDGSTS.E [R16+-0x45000], [R78.64], P2 ;  /* 0xbb0000004e107fae */ /* 0x0003e80009121844 */
[----:B------:R1:W-:Y:S04]  /*43170*/  LDGSTS.E [R3+-0x44000], [R62.64], P2 ;  /* 0xbc0000003e037fae */ /* 0x0003e80009121844 */
[----:B------:R5:W-:Y:S04]  /*43180*/  LDGSTS.E [R0+-0x43000], [R46.64], P2 ;  /* 0xbd0000002e007fae */ /* 0x000be80009121844 */
[----:B------:R5:W-:Y:S01]  /*43190*/  LDGSTS.E [R16+-0x42000], [R30.64], P2 ;  /* 0xbe0000001e107fae */ /* 0x000be20009121844 */
[----:B-1----:R-:W-:-:S03]  /*431a0*/  LOP3.LUT R3, R161, 0x10, RZ, 0x3c, !PT ;  /* 0x00000010a1037812 */ /* 0x002fc600078e3cff */
[----:B------:R1:W-:Y:S01]  /*431b0*/  LDGSTS.E [R0+-0x41000], [R14.64], P2 ;  /* 0xbf0000000e007fae */ /* 0x0003e20009121844 */
[C---:B-----5:R-:W-:Y:S02]  /*431c0*/  IADD3 R16, R3.reuse, 0x100000, RZ ;  /* 0x0010000003107810 */ /* 0x060fe40007ffe0ff */
[----:B-1----:R-:W-:-:S03]  /*431d0*/  IADD3 R0, R3, 0x100000, RZ ;  /* 0x0010000003007810 */ /* 0x002fc60007ffe0ff */
[----:B--2---:R1:W-:Y:S04]  /*431e0*/  LDGSTS.E [R16+-0x7fe00], [R96.64], P2 ;  /* 0x8020000060107fae */ /* 0x0043e80009121844 */
[----:B------:R2:W-:Y:S04]  /*431f0*/  LDGSTS.E [R0+-0x7ee00], [R172.64], P2 ;  /* 0x81200000ac007fae */ /* 0x0005e80009121844 */
[----:B------:R5:W-:Y:S04]  /*43200*/  LDGSTS.E [R16+-0x7de00], [R112.64], P2 ;  /* 0x8220000070107fae */ /* 0x000be80009121844 */
[----:B-1----:R-:W3:Y:S04]  /*43210*/  LDL.64 R96, [R1+0x9c8] ;  /* 0x0009c80001607983 */ /* 0x002ee80000100a00 */
[----:B--2---:R-:W2:Y:S04]  /*43220*/  LDL.64 R172, [R1+0x990] ;  /* 0x0009900001ac7983 */ /* 0x004ea80000100a00 */
[----:B-----5:R-:W2:Y:S04]  /*43230*/  LDL.64 R112, [R1+0x958] ;  /* 0x0009580001707983 */ /* 0x020ea80000100a00 */
[----:B----4-:R1:W-:Y:S04]  /*43240*/  LDGSTS.E [R0+-0x7ce00], [R128.64], P2 ;  /* 0x8320000080007fae */ /* 0x0103e80009121844 */
[----:B------:R4:W-:Y:S04]  /*43250*/  LDGSTS.E [R16+-0x7be00], [R144.64], P2 ;  /* 0x8420000090107fae */ /* 0x0009e80009121844 */
[----:B-1----:R-:W5:Y:S04]  /*43260*/  LDL.64 R128, [R1+0x920] ;  /* 0x0009200001807983 */ /* 0x002f680000100a00 */
[----:B------:R1:W-:Y:S04]  /*43270*/  LDGSTS.E [R0+-0x7ae00], [R174.64], P2 ;  /* 0x85200000ae007fae */ /* 0x0003e80009121844 */
[----:B----4-:R-:W5:Y:S04]  /*43280*/  LDL.64 R144, [R1+0x8e8] ;  /* 0x0008e80001907983 */ /* 0x010f680000100a00 */
[----:B------:R1:W-:Y:S04]  /*43290*/  LDGSTS.E [R16+-0x79e00], [R18.64], P2 ;  /* 0x8620000012107fae */ /* 0x0003e80009121844 */
[----:B------:R1:W-:Y:S04]  /*432a0*/  LDGSTS.E [R0+-0x78e00], [R32.64], P2 ;  /* 0x8720000020007fae */ /* 0x0003e80009121844 */
[----:B------:R1:W-:Y:S04]  /*432b0*/  LDGSTS.E [R16+-0x77e00], [R48.64], P2 ;  /* 0x8820000030107fae */ /* 0x0003e80009121844 */
[----:B-1----:R-:W5:Y:S04]  /*432c0*/  LDL.64 R18, [R1+0x8b0] ;  /* 0x0008b00001127983 */ /* 0x002f680000100a00 */
[----:B------:R-:W5:Y:S04]  /*432d0*/  LDL.64 R32, [R1+0x878] ;  /* 0x0008780001207983 */ /* 0x000f680000100a00 */
[----:B------:R-:W5:Y:S04]  /*432e0*/  LDL.64 R48, [R1+0x840] ;  /* 0x0008400001307983 */ /* 0x000f680000100a00 */
[----:B------:R1:W-:Y:S04]  /*432f0*/  LDGSTS.E [R0+-0x76e00], [R64.64], P2 ;  /* 0x8920000040007fae */ /* 0x0003e80009121844 */
[----:B------:R1:W-:Y:S04]  /*43300*/  LDGSTS.E [R16+-0x75e00], [R80.64], P2 ;  /* 0x8a20000050107fae */ /* 0x0003e80009121844 */
[----:B------:R-:W5:Y:S04]  /*43310*/  LDL.64 R174, [R1+0x728] ;  /* 0x0007280001ae7983 */ /* 0x000f680000100a00 */
[----:B-1----:R-:W5:Y:S04]  /*43320*/  LDL.64 R64, [R1+0x808] ;  /* 0x0008080001407983 */ /* 0x002f680000100a00 */
[----:B------:R-:W5:Y:S04]  /*43330*/  LDL.64 R80, [R1+0x798] ;  /* 0x0007980001507983 */ /* 0x000f680000100a00 */
[----:B---3--:R1:W-:Y:S04]  /*43340*/  LDGSTS.E [R0+-0x74e00], [R96.64], P2 ;  /* 0x8b20000060007fae */ /* 0x0083e80009121844 */
[----:B--2---:R2:W-:Y:S04]  /*43350*/  LDGSTS.E [R16+-0x73e00], [R172.64], P2 ;  /* 0x8c200000ac107fae */ /* 0x0045e80009121844 */
[----:B------:R3:W-:Y:S04]  /*43360*/  LDGSTS.E [R0+-0x72e00], [R112.64], P2 ;  /* 0x8d20000070007fae */ /* 0x0007e80009121844 */
[----:B-1----:R-:W4:Y:S04]  /*43370*/  LDL.64 R96, [R1+0x760] ;  /* 0x0007600001607983 */ /* 0x002f280000100a00 */
[----:B--2---:R-:W2:Y:S04]  /*43380*/  LDL.64 R172, [R1+0x680] ;  /* 0x0006800001ac7983 */ /* 0x004ea80000100a00 */
[----:B---3--:R-:W3:Y:S04]  /*43390*/  LDL.64 R112, [R1+0x6f0] ;  /* 0x0006f00001707983 */ /* 0x008ee80000100a00 */
[----:B-----5:R1:W-:Y:S04]  /*433a0*/  LDGSTS.E [R16+-0x71e00], [R128.64], P2 ;  /* 0x8e20000080107fae */ /* 0x0203e80009121844 */
[----:B------:R5:W-:Y:S04]  /*433b0*/  LDGSTS.E [R0+-0x70e00], [R144.64], P2 ;  /* 0x8f20000090007fae */ /* 0x000be80009121844 */
[----:B-1----:R-:W2:Y:S04]  /*433c0*/  LDL.64 R128, [R1+0x6b8] ;  /* 0x0006b80001807983 */ /* 0x002ea80000100a00 */
[----:B-----5:R-:W2:Y:S04]  /*433d0*/  LDL.64 R144, [R1+0x648] ;  /* 0x0006480001907983 */ /* 0x020ea80000100a00 */
[----:B------:R1:W-:Y:S04]  /*433e0*/  LDGSTS.E [R16+-0x6fe00], [R18.64], P2 ;  /* 0x9020000012107fae */ /* 0x0003e80009121844 */
[----:B------:R1:W-:Y:S04]  /*433f0*/  LDGSTS.E [R0+-0x6ee00], [R32.64], P2 ;  /* 0x9120000020007fae */ /* 0x0003e80009121844 */
[----:B------:R1:W-:Y:S04]  /*43400*/  LDGSTS.E [R16+-0x6de00], [R48.64], P2 ;  /* 0x9220000030107fae */ /* 0x0003e80009121844 */
[----:B-1----:R-:W2:Y:S04]  /*43410*/  LDL.64 R18, [R1+0x610] ;  /* 0x0006100001127983 */ /* 0x002ea80000100a00 */
[----:B------:R-:W2:Y:S04]  /*43420*/  LDL.64 R32, [R1+0x5d8] ;  /* 0x0005d80001207983 */ /* 0x000ea80000100a00 */
[----:B------:R-:W2:Y:S04]  /*43430*/  LDL.64 R48, [R1+0x5a0] ;  /* 0x0005a00001307983 */ /* 0x000ea80000100a00 */
[----:B------:R1:W-:Y:S04]  /*43440*/  LDGSTS.E [R0+-0x6ce00], [R64.64], P2 ;  /* 0x9320000040007fae */ /* 0x0003e80009121844 */
[----:B------:R1:W-:Y:S04]  /*43450*/  LDGSTS.E [R16+-0x6be00], [R178.64], P2 ;  /* 0x94200000b2107fae */ /* 0x0003e80009121844 */
[----:B------:R1:W-:Y:S04]  /*43460*/  LDGSTS.E [R0+-0x6ae00], [R80.64], P2 ;  /* 0x9520000050007fae */ /* 0x0003e80009121844 */
[----:B-1----:R-:W2:Y:S04]  /*43470*/  LDL.64 R64, [R1+0x568] ;  /* 0x0005680001407983 */ /* 0x002ea80000100a00 */
[----:B------:R-:W2:Y:S04]  /*43480*/  LDL.64 R178, [R1+0x2c0] ;  /* 0x0002c00001b27983 */ /* 0x000ea80000100a00 */
[----:B------:R-:W2:Y:S04]  /*43490*/  LDL.64 R80, [R1+0x530] ;  /* 0x0005300001507983 */ /* 0x000ea80000100a00 */
[----:B----4-:R1:W-:Y:S04]  /*434a0*/  LDGSTS.E [R16+-0x69e00], [R96.64], P2 ;  /* 0x9620000060107fae */ /* 0x0103e80009121844 */
[----:B------:R4:W-:Y:S04]  /*434b0*/  LDGSTS.E [R0+-0x68e00], [R174.64], P2 ;  /* 0x97200000ae007fae */ /* 0x0009e80009121844 */
[----:B---3--:R3:W-:Y:S04]  /*434c0*/  LDGSTS.E [R16+-0x67e00], [R112.64], P2 ;  /* 0x9820000070107fae */ /* 0x0087e80009121844 */
[----:B-1----:R-:W5:Y:S04]  /*434d0*/  LDL.64 R96, [R1+0x4f0] ;  /* 0x0004f00001607983 */ /* 0x002f680000100a00 */
[----:B----4-:R-:W4:Y:S04]  /*434e0*/  LDL.64 R174, [R1+0x280] ;  /* 0x0002800001ae7983 */ /* 0x010f280000100a00 */
[----:B---3--:R-:W3:Y:S04]  /*434f0*/  LDL.64 R112, [R1+0x4b8] ;  /* 0x0004b80001707983 */ /* 0x008ee80000100a00 */
[----:B--2---:R1:W-:Y:S04]  /*43500*/  LDGSTS.E [R0+-0x66e00], [R128.64], P2 ;  /* 0x9920000080007fae */ /* 0x0043e80009121844 */
[----:B------:R2:W-:Y:S04]  /*43510*/  LDGSTS.E [R16+-0x65e00], [R172.64], P2 ;  /* 0x9a200000ac107fae */ /* 0x0005e80009121844 */
[----:B------:R2:W-:Y:S04]  /*43520*/  LDGSTS.E [R0+-0x64e00], [R144.64], P2 ;  /* 0x9b20000090007fae */ /* 0x0005e80009121844 */
[----:B-1----:R-:W4:Y:S04]  /*43530*/  LDL.64 R128, [R1+0x480] ;  /* 0x0004800001807983 */ /* 0x002f280000100a00 */
[----:B--2---:R-:W2:Y:S04]  /*43540*/  LDL.64 R172, [R1+0x240] ;  /* 0x0002400001ac7983 */ /* 0x004ea80000100a00 */
[----:B------:R-:W2:Y:S04]  /*43550*/  LDL.64 R144, [R1+0x440] ;  /* 0x0004400001907983 */ /* 0x000ea80000100a00 */
        /* <DEDUP_REMOVED lines=8> */
[----:B-1----:R-:W2:Y:S04]  /*435e0*/  LDL.64 R64, [R1+0x180] ;  /* 0x0001800001407983 */ /* 0x002ea80000100a00 */
[----:B------:R-:W2:Y:S04]  /*435f0*/  LDL.64 R80, [R1+0x140] ;  /* 0x0001400001507983 */ /* 0x000ea80000100a00 */
[----:B-----5:R1:W-:Y:S04]  /*43600*/  LDGSTS.E [R0+-0x5ee00], [R96.64], P2 ;  /* 0xa120000060007fae */ /* 0x0203e80009121844 */
[----:B---3--:R3:W-:Y:S04]  /*43610*/  LDGSTS.E [R16+-0x5de00], [R112.64], P2 ;  /* 0xa220000070107fae */ /* 0x0087e80009121844 */
[----:B-1----:R-:W5:Y:S04]  /*43620*/  LDL.64 R96, [R1+0x100] ;  /* 0x0001000001607983 */ /* 0x002f680000100a00 */
[----:B---3--:R-:W3:Y:S04]  /*43630*/  LDL.64 R112, [R1+0xc0] ;  /* 0x0000c00001707983 */ /* 0x008ee80000100a00 */
[----:B----4-:R1:W-:Y:S04]  /*43640*/  LDGSTS.E [R0+-0x5ce00], [R128.64], P2 ;  /* 0xa320000080007fae */ /* 0x0103e80009121844 */
[----:B--2---:R2:W-:Y:S04]  /*43650*/  LDGSTS.E [R16+-0x5be00], [R144.64], P2 ;  /* 0xa420000090107fae */ /* 0x0045e80009121844 */
[----:B-1----:R-:W4:Y:S04]  /*43660*/  LDL.64 R128, [R1+0x80] ;  /* 0x0000800001807983 */ /* 0x002f280000100a00 */
[----:B--2---:R-:W2:Y:S04]  /*43670*/  LDL.64 R144, [R1+0x40] ;  /* 0x0000400001907983 */ /* 0x004ea80000100a00 */
[----:B------:R1:W-:Y:S04]  /*43680*/  LDGSTS.E [R0+-0x5ae00], [R18.64], P2 ;  /* 0xa520000012007fae */ /* 0x0003e80009121844 */
[----:B------:R1:W-:Y:S04]  /*43690*/  LDGSTS.E [R16+-0x59e00], [R182.64], P2 ;  /* 0xa6200000b6107fae */ /* 0x0003e80009121844 */
[----:B------:R1:W-:Y:S04]  /*436a0*/  LDGSTS.E [R0+-0x58e00], [R250.64], P2 ;  /* 0xa7200000fa007fae */ /* 0x0003e80009121844 */
[----:B-1----:R-:W2:Y:S04]  /*436b0*/  LDL.64 R18, [R1] ;  /* 0x0000000001127983 */ /* 0x002ea80000100a00 */
        /* <DEDUP_REMOVED lines=8> */
[----:B------:R1:W-:Y:S01]  /*43740*/  LDGSTS.E [R16+-0x4fe00], [R80.64], P2 ;  /* 0xb020000050107fae */ /* 0x0003e20009121844 */
[----:B------:R-:W-:-:S03]  /*43750*/  LOP3.LUT R160, R2, 0x7f, RZ, 0xc0, !PT ;  /* 0x0000007f02a07812 */ /* 0x000fc600078ec0ff */
[----:B-1----:R-:W2:Y:S04]  /*43760*/  LDL.64 R172, [R1+0xb48] ;  /* 0x000b480001ac7983 */ /* 0x002ea80000100a00 */
[----:B------:R-:W2:Y:S04]  /*43770*/  LDL.64 R32, [R1+0xad8] ;  /* 0x000ad80001207983 */ /* 0x000ea80000100a00 */
[----:B------:R-:W2:Y:S04]  /*43780*/  LDL.64 R48, [R1+0xaa0] ;  /* 0x000aa00001307983 */ /* 0x000ea80000100a00 */
[----:B------:R-:W2:Y:S04]  /*43790*/  LDL.64 R64, [R1+0xa68] ;  /* 0x000a680001407983 */ /* 0x000ea80000100a00 */
[----:B------:R-:W2:Y:S04]  /*437a0*/  LDL.64 R80, [R1+0xa30] ;  /* 0x000a300001507983 */ /* 0x000ea80000100a00 */
[----:B------:R-:W2:Y:S04]  /*437b0*/  LDL.64 R174, [R1+0x800] ;  /* 0x0008000001ae7983 */ /* 0x000ea80000100a00 */
[----:B------:R-:W2:Y:S04]  /*437c0*/  LDL.64 R250, [R1+0x3f8] ;  /* 0x0003f80001fa7983 */ /* 0x000ea80000100a00 */
[----:B------:R-:W2:Y:S04]  /*437d0*/  LDL.64 R176, [R1+0x3b8] ;  /* 0x0003b80001b07983 */ /* 0x000ea80000100a00 */
[----:B------:R-:W2:Y:S04]  /*437e0*/  LDL.64 R180, [R1+0x378] ;  /* 0x0003780001b47983 */ /* 0x000ea80000100a00 */
[----:B------:R-:W2:Y:S01]  /*437f0*/  LDL.64 R178, [R1+0x338] ;  /* 0x0003380001b27983 */ /* 0x000ea20000100a00 */
[----:B------:R-:W-:-:S03]  /*43800*/  IMAD.SHL.U32 R252, R252, 0x4, RZ ;  /* 0x00000004fcfc7824 */ /* 0x000fc600078e00ff */
[----:B------:R-:W2:Y:S04]  /*43810*/  LDL.64 R182, [R1+0x3a0] ;  /* 0x0003a00001b67983 */ /* 0x000ea80000100a00 */
[----:B-----5:R1:W-:Y:S04]  /*43820*/  LDGSTS.E [R0+-0x4ee00], [R96.64], P2 ;  /* 0xb120000060007fae */ /* 0x0203e80009121844 */
[----:B---3--:R3:W-:Y:S01]  /*43830*/  LDGSTS.E [R16+-0x4de00], [R112.64], P2 ;  /* 0xb220000070107fae */ /* 0x0087e20009121844 */
[C---:B------:R-:W-:Y:S02]  /*43840*/  IADD3 R2, R3.reuse, 0x100000, RZ ;  /* 0x0010000003027810 */ /* 0x040fe40007ffe0ff */
[----:B------:R-:W-:Y:S01]  /*43850*/  SHF.L.U32 R160, R160, 0x2, RZ ;  /* 0x00000002a0a07819 */ /* 0x000fe200000006ff */
        /* <DEDUP_REMOVED lines=9> */
[----:B-1----:R-:W2:Y:S01]  /*438f0*/  LDL.64 R16, [R1+0xc28] ;  /* 0x000c280001107983 */ /* 0x002ea20000100a00 */
[----:B------:R-:W-:-:S05]  /*43900*/  IADD3 R18, R3, 0x100000, RZ ;  /* 0x0010000003127810 */ /* 0x000fca0007ffe0ff */
[----:B------:R1:W-:Y:S04]  /*43910*/  LDGSTS.E [R18+-0x47e00], [R124.64], P2 ;  /* 0xb82000007c127fae */ /* 0x0003e80009121844 */
[----:B------:R1:W-:Y:S04]  /*43920*/  LDGSTS.E [R0+-0x46e00], [R108.64], P2 ;  /* 0xb92000006c007fae */ /* 0x0003e80009121844 */
[----:B------:R1:W-:Y:S01]  /*43930*/  LDGSTS.E [R18+-0x45e00], [R92.64], P2 ;  /* 0xba2000005c127fae */ /* 0x0003e20009121844 */
[----:B------:R-:W-:-:S03]  /*43940*/  LOP3.LUT R160, R160, 0x20, RZ, 0x3c, !PT ;  /* 0x00000020a0a07812 */ /* 0x000fc600078e3cff */
[----:B------:R1:W-:Y:S04]  /*43950*/  LDGSTS.E [R0+-0x44e00], [R76.64], P2 ;  /* 0xbb2000004c007fae */ /* 0x0003e80009121844 */
[----:B------:R1:W-:Y:S04]  /*43960*/  LDGSTS.E [R2+-0x43e00], [R60.64], P2 ;  /* 0xbc2000003c027fae */ /* 0x0003e80009121844 */
[----:B-1----:R-:W5:Y:S04]  /*43970*/  LDL.64 R18, [R1+0xb10] ;  /* 0x000b100001127983 */ /* 0x002f680000100a00 */
[----:B------:R1:W-:Y:S04]  /*43980*/  LDGSTS.E [R0+-0x42e00], [R44.64], P2 ;  /* 0xbd2000002c007fae */ /* 0x0003e80009121844 */
[----:B------:R1:W-:Y:S04]  /*43990*/  LDGSTS.E [R2+-0x41e00], [R28.64], P2 ;  /* 0xbe2000001c027fae */ /* 0x0003e80009121844 */
[----:B------:R1:W-:Y:S02]  /*439a0*/  LDGSTS.E [R0+-0x40e00], [R12.64], P2 ;  /* 0xbf2000000c007fae */ /* 0x0003e40009121844 */
[----:B-1----:R-:W-:-:S02]  /*439b0*/  IADD3 R2, R160, 0x100000, RZ ;  /* 0x00100000a0027810 */ /* 0x002fc40007ffe0ff */
[----:B------:R-:W-:-:S03]  /*439c0*/  IADD3 R0, R160, 0x100000, RZ ;  /* 0x00100000a0007810 */ /* 0x000fc60007ffe0ff */
[----:B--2---:R1:W-:Y:S04]  /*439d0*/  LDGSTS.E [R2+-0x7fc00], [R16.64], P2 ;  /* 0x8040000010027fae */ /* 0x0043e80009121844 */
[----:B---3--:R2:W-:Y:S04]  /*439e0*/  LDGSTS.E [R0+-0x7ec00], [R112.64], P2 ;  /* 0x8140000070007fae */ /* 0x0085e80009121844 */
[----:B----4-:R3:W-:Y:S04]  /*439f0*/  LDGSTS.E [R2+-0x7dc00], [R128.64], P2 ;  /* 0x8240000080027fae */ /* 0x0107e80009121844 */
[----:B-1----:R-:W4:Y:S04]  /*43a00*/  LDL.64 R16, [R1+0x9c0] ;  /* 0x0009c00001107983 */ /* 0x002f280000100a00 */
[----:B--2---:R-:W2:Y:S04]  /*43a10*/  LDL.64 R112, [R1+0x988] ;  /* 0x0009880001707983 */ /* 0x004ea80000100a00 */
[----:B---3--:R-:W3:Y:S04]  /*43a20*/  LDL.64 R128, [R1+0x950] ;  /* 0x0009500001807983 */ /* 0x008ee80000100a00 */
[----:B------:R1:W-:Y:S04]  /*43a30*/  LDGSTS.E [R0+-0x7cc00], [R144.64], P2 ;  /* 0x8340000090007fae */ /* 0x0003e80009121844 */
[----:B------:R1:W-:Y:S04]  /*43a40*/  LDGSTS.E [R2+-0x7bc00], [R172.64], P2 ;  /* 0x84400000ac027fae */ /* 0x0003e80009121844 */
[----:B-----5:R5:W-:Y:S04]  /*43a50*/  LDGSTS.E [R0+-0x7ac00], [R18.64], P2 ;  /* 0x8540000012007fae */ /* 0x020be80009121844 */
[----:B-1----:R-:W3:Y:S04]  /*43a60*/  LDL.64 R144, [R1+0x918] ;  /* 0x0009180001907983 */ /* 0x002ee80000100a00 */
[----:B------:R1:W-:Y:S04]  /*43a70*/  LDGSTS.E [R2+-0x79c00], [R32.64], P2 ;  /* 0x8640000020027fae */ /* 0x0003e80009121844 */
[----:B-----5:R-:W5:Y:S04]  /*43a80*/  LDL.64 R18, [R1+0x8e0] ;  /* 0x0008e00001127983 */ /* 0x020f680000100a00 */
[----:B------:R1:W-:Y:S04]  /*43a90*/  LDGSTS.E [R0+-0x78c00], [R48.64], P2 ;  /* 0x8740000030007fae */ /* 0x0003e80009121844 */
[----:B-1----:R-:W5:Y:S04]  /*43aa0*/  LDL.64 R32, [R1+0x8a8] ;  /* 0x0008a80001207983 */ /* 0x002f680000100a00 */
[----:B------:R1:W-:Y:S04]  /*43ab0*/  LDGSTS.E [R2+-0x77c00], [R64.64], P2 ;  /* 0x8840000040027fae */ /* 0x0003e80009121844 */
[----:B------:R-:W5:Y:S04]  /*43ac0*/  LDL.64 R48, [R1+0x870] ;  /* 0x0008700001307983 */ /* 0x000f680000100a00 */
[----:B------:R1:W-:Y:S04]  /*43ad0*/  LDGSTS.E [R0+-0x76c00], [R80.64], P2 ;  /* 0x8940000050007fae */ /* 0x0003e80009121844 */
[----:B-1----:R-:W5:Y:S04]  /*43ae0*/  LDL.64 R64, [R1+0x838] ;  /* 0x0008380001407983 */ /* 0x002f680000100a00 */
[----:B------:R1:W-:Y:S04]  /*43af0*/  LDGSTS.E [R2+-0x75c00], [R96.64], P2 ;  /* 0x8a40000060027fae */ /* 0x0003e80009121844 */
[----:B------:R-:W5:Y:S04]  /*43b00*/  LDL.64 R80, [R1+0x7c8] ;  /* 0x0007c80001507983 */ /* 0x000f680000100a00 */
[----:B------:R-:W5:Y:S04]  /*43b10*/  LDL.64 R172, [R1+0x758] ;  /* 0x0007580001ac7983 */ /* 0x000f680000100a00 */
[----:B-1----:R-:W5:Y:S04]  /*43b20*/  LDL.64 R96, [R1+0x790] ;  /* 0x0007900001607983 */ /* 0x002f680000100a00 */
[----:B----4-:R1:W-:Y:S04]  /*43b30*/  LDGSTS.E [R0+-0x74c00], [R16.64], P2 ;  /* 0x8b40000010007fae */ /* 0x0103e80009121844 */
[----:B--2---:R2:W-:Y:S04]  /*43b40*/  LDGSTS.E [R2+-0x73c00], [R112.64], P2 ;  /* 0x8c40000070027fae */ /* 0x0045e80009121844 */
[----:B---3--:R3:W-:Y:S04]  /*43b50*/  LDGSTS.E [R0+-0x72c00], [R128.64], P2 ;  /* 0x8d40000080007fae */ /* 0x0087e80009121844 */
[----:B-1----:R-:W4:Y:S04]  /*43b60*/  LDL.64 R16, [R1+0x6b0] ;  /* 0x0006b00001107983 */ /* 0x002f280000100a00 */
[----:B--2---:R-:W2:Y:S04]  /*43b70*/  LDL.64 R112, [R1+0x720] ;  /* 0x0007200001707983 */ /* 0x004ea80000100a00 */
[----:B---3--:R-:W3:Y:S04]  /*43b80*/  LDL.64 R128, [R1+0x6e8] ;  /* 0x0006e80001807983 */ /* 0x008ee80000100a00 */
[----:B------:R1:W-:Y:S04]  /*43b90*/  LDGSTS.E [R2+-0x71c00], [R144.64], P2 ;  /* 0x8e40000090027fae */ /* 0x0003e80009121844 */
[----:B-----5:R5:W-:Y:S04]  /*43ba0*/  LDGSTS.E [R0+-0x70c00], [R18.64], P2 ;  /* 0x8f40000012007fae */ /* 0x020be80009121844 */
[----:B-1----:R-:W4:Y:S04]  /*43bb0*/  LDL.64 R144, [R1+0x678] ;  /* 0x0006780001907983 */ /* 0x002f280000100a00 */
[----:B------:R1:W-:Y:S04]  /*43bc0*/  LDGSTS.E [R2+-0x6fc00], [R32.64], P2 ;  /* 0x9040000020027fae */ /* 0x0003e80009121844 */
[----:B-----5:R-:W5:Y:S04]  /*43bd0*/  LDL.64 R18, [R1+0x640] ;  /* 0x0006400001127983 */ /* 0x020f680000100a00 */
[----:B------:R1:W-:Y:S04]  /*43be0*/  LDGSTS.E [R0+-0x6ec00], [R48.64], P2 ;  /* 0x9140000030007fae */ /* 0x0003e80009121844 */
[----:B-1----:R-:W5:Y:S04]  /*43bf0*/  LDL.64 R32, [R1+0x608] ;  /* 0x0006080001207983 */ /* 0x002f680000100a00 */
[----:B------:R1:W-:Y:S04]  /*43c00*/  LDGSTS.E [R2+-0x6dc00], [R64.64], P2 ;  /* 0x9240000040027fae */ /* 0x0003e80009121844 */
[----:B------:R1:W-:Y:S04]  /*43c10*/  LDGSTS.E [R0+-0x6cc00], [R174.64], P2 ;  /* 0x93400000ae007fae */ /* 0x0003e80009121844 */
[----:B------:R-:W5:Y:S04]  /*43c20*/  LDL.64 R48, [R1+0x5d0] ;  /* 0x0005d00001307983 */ /* 0x000f680000100a00 */
[----:B------:R1:W-:Y:S04]  /*43c30*/  LDGSTS.E [R2+-0x6bc00], [R80.64], P2 ;  /* 0x9440000050027fae */ /* 0x0003e80009121844 */
[----:B-1----:R-:W5:Y:S04]  /*43c40*/  LDL.64 R64, [R1+0x598] ;  /* 0x0005980001407983 */ /* 0x002f680000100a00 */
[----:B------:R1:W-:Y:S04]  /*43c50*/  LDGSTS.E [R0+-0x6ac00], [R96.64], P2 ;  /* 0x9540000060007fae */ /* 0x0003e80009121844 */
[----:B------:R-:W5:Y:S04]  /*43c60*/  LDL.64 R80, [R1+0x560] ;  /* 0x0005600001507983 */ /* 0x000f680000100a00 */
[----:B------:R1:W-:Y:S04]  /*43c70*/  LDGSTS.E [R2+-0x69c00], [R172.64], P2 ;  /* 0x96400000ac027fae */ /* 0x0003e80009121844 */
[----:B-1----:R-:W5:Y:S04]  /*43c80*/  LDL.64 R96, [R1+0x528] ;  /* 0x0005280001607983 */ /* 0x002f680000100a00 */
[----:B------:R-:W5:Y:S04]  /*43c90*/  LDL.64 R174, [R1+0x2f8] ;  /* 0x0002f80001ae7983 */ /* 0x000f680000100a00 */
[----:B------:R-:W5:Y:S04]  /*43ca0*/  LDL.64 R172, [R1+0x2b8] ;  /* 0x0002b80001ac7983 */ /* 0x000f680000100a00 */
[----:B--2---:R1:W-:Y:S04]  /*43cb0*/  LDGSTS.E [R0+-0x68c00], [R112.64], P2 ;  /* 0x9740000070007fae */ /* 0x0043e80009121844 */
[----:B---3--:R2:W-:Y:S04]  /*43cc0*/  LDGSTS.E [R2+-0x67c00], [R128.64], P2 ;  /* 0x9840000080027fae */ /* 0x0085e80009121844 */
[----:B----4-:R3:W-:Y:S04]  /*43cd0*/  LDGSTS.E [R0+-0x66c00], [R16.64], P2 ;  /* 0x9940000010007fae */ /* 0x0107e80009121844 */
[----:B-1----:R-:W4:Y:S04]  /*43ce0*/  LDL.64 R112, [R1+0x4e8] ;  /* 0x0004e80001707983 */ /* 0x002f280000100a00 */
[----:B--2---:R-:W2:Y:S04]  /*43cf0*/  LDL.64 R128, [R1+0x4b0] ;  /* 0x0004b00001807983 */ /* 0x004ea80000100a00 */
[----:B------:R1:W-:Y:S04]  /*43d00*/  LDGSTS.E [R2+-0x65c00], [R144.64], P2 ;  /* 0x9a40000090027fae */ /* 0x0003e80009121844 */
[----:B---3--:R-:W3:Y:S04]  /*43d10*/  LDL.64 R16, [R1+0x278] ;  /* 0x0002780001107983 */ /* 0x008ee80000100a00 */
        /* <DEDUP_REMOVED lines=12> */
[----:B-1----:R-:W5:Y:S04]  /*43de0*/  LDL.64 R96, [R1+0x138] ;  /* 0x0001380001607983 */ /* 0x002f680000100a00 */
[----:B----4-:R1:W-:Y:S04]  /*43df0*/  LDGSTS.E [R0+-0x5ec00], [R112.64], P2 ;  /* 0xa140000070007fae */ /* 0x0103e80009121844 */
[----:B--2---:R2:W-:Y:S04]  /*43e00*/  LDGSTS.E [R2+-0x5dc00], [R128.64], P2 ;  /* 0xa240000080027fae */ /* 0x0045e80009121844 */
[----:B-1----:R-:W4:Y:S04]  /*43e10*/  LDL.64 R112, [R1+0xf8] ;  /* 0x0000f80001707983 */ /* 0x002f280000100a00 */
[----:B--2---:R-:W2:Y:S04]  /*43e20*/  LDL.64 R128, [R1+0xb8] ;  /* 0x0000b80001807983 */ /* 0x004ea80000100a00 */
[----:B---3--:R1:W-:Y:S04]  /*43e30*/  LDGSTS.E [R0+-0x5cc00], [R144.64], P2 ;  /* 0xa340000090007fae */ /* 0x0083e80009121844 */
[----:B-----5:R3:W-:Y:S04]  /*43e40*/  LDGSTS.E [R2+-0x5bc00], [R18.64], P2 ;  /* 0xa440000012027fae */ /* 0x0207e80009121844 */
[----:B-1----:R-:W5:Y:S04]  /*43e50*/  LDL.64 R144, [R1+0x78] ;  /* 0x0000780001907983 */ /* 0x002f680000100a00 */
[----:B------:R1:W-:Y:S04]  /*43e60*/  LDGSTS.E [R0+-0x5ac00], [R250.64], P2 ;  /* 0xa5400000fa007fae */ /* 0x0003e80009121844 */
[----:B---3--:R-:W3:Y:S04]  /*43e70*/  LDL.64 R18, [R1+0x38] ;  /* 0x0000380001127983 */ /* 0x008ee80000100a00 */
        /* <DEDUP_REMOVED lines=11> */
[----:B-1----:R-:W3:Y:S04]  /*43f30*/  LDL.64 R16, [R1+0xc20] ;  /* 0x000c200001107983 */ /* 0x002ee80000100a00 */
[----:B------:R-:W3:Y:S01]  /*43f40*/  LDL.64 R172, [R1+0xb40] ;  /* 0x000b400001ac7983 */ /* 0x000ee20000100a00 */
[----:B------:R-:W-:-:S03]  /*43f50*/  LOP3.LUT R3, R161, 0x30, RZ, 0x3c, !PT ;  /* 0x00000030a1037812 */ /* 0x000fc600078e3cff */
[----:B------:R-:W3:Y:S04]  /*43f60*/  LDL.64 R32, [R1+0xad0] ;  /* 0x000ad00001207983 */ /* 0x000ee80000100a00 */
        /* <DEDUP_REMOVED lines=9> */
[----:B----4-:R1:W-:Y:S04]  /*44000*/  LDGSTS.E [R0+-0x4ec00], [R112.64], P2 ;  /* 0xb140000070007fae */ /* 0x0103e80009121844 */
[----:B--2---:R2:W-:Y:S04]  /*44010*/  LDGSTS.E [R2+-0x4dc00], [R128.64], P2 ;  /* 0xb240000080027fae */ /* 0x0045e80009121844 */
[----:B-1----:R-:W4:Y:S04]  /*44020*/  LDL.64 R112, [R1+0xbe8] ;  /* 0x000be80001707983 */ /* 0x002f280000100a00 */
[----:B--2---:R-:W2:Y:S04]  /*44030*/  LDL.64 R128, [R1+0xbb0] ;  /* 0x000bb00001807983 */ /* 0x004ea80000100a00 */
[----:B-----5:R1:W-:Y:S04]  /*44040*/  LDGSTS.E [R0+-0x4cc00], [R144.64], P2 ;  /* 0xb340000090007fae */ /* 0x0203e80009121844 */
[----:B---3--:R3:W-:Y:S04]  /*44050*/  LDGSTS.E [R2+-0x4bc00], [R18.64], P2 ;  /* 0xb440000012027fae */ /* 0x0087e80009121844 */
        /* <DEDUP_REMOVED lines=12> */
[----:B------:R1:W-:Y:S02]  /*44120*/  LDGSTS.E [R0+-0x40c00], [R10.64], P2 ;  /* 0xbf4000000a007fae */ /* 0x0003e40009121844 */
[----:B-1----:R-:W-:-:S02]  /*44130*/  IADD3 R2, R3, 0x100000, RZ ;  /* 0x0010000003027810 */ /* 0x002fc40007ffe0ff */
[----:B------:R-:W-:-:S03]  /*44140*/  IADD3 R0, R3, 0x100000, RZ ;  /* 0x0010000003007810 */ /* 0x000fc60007ffe0ff */
[----:B------:R1:W-:Y:S04]  /*44150*/  LDGSTS.E [R2+-0x7fa00], [R16.64], P2 ;  /* 0x8060000010027fae */ /* 0x0003e80009121844 */
[----:B-1----:R-:W3:Y:S04]  /*44160*/  LDL.64 R16, [R1+0x9b8] ;  /* 0x0009b80001107983 */ /* 0x002ee80000100a00 */
[----:B----4-:R1:W-:Y:S04]  /*44170*/  LDGSTS.E [R0+-0x7ea00], [R112.64], P2 ;  /* 0x8160000070007fae */ /* 0x0103e80009121844 */
[----:B--2---:R2:W-:Y:S04]  /*44180*/  LDGSTS.E [R2+-0x7da00], [R128.64], P2 ;  /* 0x8260000080027fae */ /* 0x0045e80009121844 */
[----:B-1----:R-:W4:Y:S04]  /*44190*/  LDL.64 R112, [R1+0x980] ;  /* 0x0009800001707983 */ /* 0x002f280000100a00 */
[----:B--2---:R-:W2:Y:S04]  /*441a0*/  LDL.64 R128, [R1+0x948] ;  /* 0x0009480001807983 */ /* 0x004ea80000100a00 */
[----:B-----5:R1:W-:Y:S04]  /*441b0*/  LDGSTS.E [R0+-0x7ca00], [R144.64], P2 ;  /* 0x8360000090007fae */ /* 0x0203e80009121844 */
[----:B------:R5:W-:Y:S04]  /*441c0*/  LDGSTS.E [R2+-0x7ba00], [R172.64], P2 ;  /* 0x84600000ac027fae */ /* 0x000be80009121844 */
[----:B---3--:R3:W-:Y:S04]  /*441d0*/  LDGSTS.E [R0+-0x7aa00], [R18.64], P2 ;  /* 0x8560000012007fae */ /* 0x0087e80009121844 */
[----:B-1----:R-:W2:Y:S04]  /*441e0*/  LDL.64 R144, [R1+0x910] ;  /* 0x0009100001907983 */ /* 0x002ea80000100a00 */
[----:B------:R1:W-:Y:S04]  /*441f0*/  LDGSTS.E [R2+-0x79a00], [R32.64], P2 ;  /* 0x8660000020027fae */ /* 0x0003e80009121844 */
[----:B---3--:R-:W3:Y:S04]  /*44200*/  LDL.64 R18, [R1+0x8d8] ;  /* 0x0008d80001127983 */ /* 0x008ee80000100a00 */
[----:B------:R5:W-:Y:S04]  /*44210*/  LDGSTS.E [R0+-0x78a00], [R48.64], P2 ;  /* 0x8760000030007fae */ /* 0x000be80009121844 */
[----:B-1----:R-:W3:Y:S04]  /*44220*/  LDL.64 R32, [R1+0x8a0] ;  /* 0x0008a00001207983 */ /* 0x002ee80000100a00 */
[----:B------:R1:W-:Y:S04]  /*44230*/  LDGSTS.E [R2+-0x77a00], [R64.64], P2 ;  /* 0x8860000040027fae */ /* 0x0003e80009121844 */
[----:B-----5:R-:W5:Y:S04]  /*44240*/  LDL.64 R48, [R1+0x868] ;  /* 0x0008680001307983 */ /* 0x020f680000100a00 */
[----:B------:R1:W-:Y:S04]  /*44250*/  LDGSTS.E [R0+-0x76a00], [R80.64], P2 ;  /* 0x8960000050007fae */ /* 0x0003e80009121844 */
[----:B-1----:R-:W5:Y:S04]  /*44260*/  LDL.64 R64, [R1+0x830] ;  /* 0x0008300001407983 */ /* 0x002f680000100a00 */
[----:B------:R1:W-:Y:S04]  /*44270*/  LDGSTS.E [R2+-0x75a00], [R96.64], P2 ;  /* 0x8a60000060027fae */ /* 0x0003e80009121844 */
[----:B------:R-:W5:Y:S04]  /*44280*/  LDL.64 R80, [R1+0x7c0] ;  /* 0x0007c00001507983 */ /* 0x000f680000100a00 */
[----:B------:R-:W5:Y:S04]  /*44290*/  LDL.64 R172, [R1+0x750] ;  /* 0x0007500001ac7983 */ /* 0x000f680000100a00 */
[----:B-1----:R-:W5:Y:S04]  /*442a0*/  LDL.64 R96, [R1+0x788] ;  /* 0x0007880001607983 */ /* 0x002f680000100a00 */
[----:B------:R1:W-:Y:S04]  /*442b0*/  LDGSTS.E [R0+-0x74a00], [R16.64], P2 ;  /* 0x8b60000010007fae */ /* 0x0003e80009121844 */
[----:B-1----:R-:W5:Y:S04]  /*442c0*/  LDL.64 R16, [R1+0x6a8] ;  /* 0x0006a80001107983 */ /* 0x002f680000100a00 */
[----:B----4-:R1:W-:Y:S04]  /*442d0*/  LDGSTS.E [R2+-0x73a00], [R112.64], P2 ;  /* 0x8c60000070027fae */ /* 0x0103e80009121844 */
[----:B--2---:R2:W-:Y:S04]  /*442e0*/  LDGSTS.E [R0+-0x72a00], [R128.64], P2 ;  /* 0x8d60000080007fae */ /* 0x0045e80009121844 */
[----:B-1----:R-:W4:Y:S04]  /*442f0*/  LDL.64 R112, [R1+0x718] ;  /* 0x0007180001707983 */ /* 0x002f280000100a00 */
[----:B--2---:R-:W2:Y:S04]  /*44300*/  LDL.64 R128, [R1+0x6e0] ;  /* 0x0006e00001807983 */ /* 0x004ea80000100a00 */
[----:B------:R1:W-:Y:S04]  /*44310*/  LDGSTS.E [R2+-0x71a00], [R144.64], P2 ;  /* 0x8e60000090027fae */ /* 0x0003e80009121844 */
[----:B---3--:R3:W-:Y:S04]  /*44320*/  LDGSTS.E [R0+-0x70a00], [R18.64], P2 ;  /* 0x8f60000012007fae */ /* 0x0087e80009121844 */
[----:B-1----:R-:W2:Y:S04]  /*44330*/  LDL.64 R144, [R1+0x670] ;  /* 0x0006700001907983 */ /* 0x002ea80000100a00 */
[----:B------:R1:W-:Y:S04]  /*44340*/  LDGSTS.E [R2+-0x6fa00], [R32.64], P2 ;  /* 0x9060000020027fae */ /* 0x0003e80009121844 */
[----:B---3--:R-:W3:Y:S04]  /*44350*/  LDL.64 R18, [R1+0x638] ;  /* 0x0006380001127983 */ /* 0x008ee80000100a00 */
[----:B-----5:R5:W-:Y:S04]  /*44360*/  LDGSTS.E [R0+-0x6ea00], [R48.64], P2 ;  /* 0x9160000030007fae */ /* 0x020be80009121844 */
[----:B-1----:R-:W3:Y:S04]  /*44370*/  LDL.64 R32, [R1+0x600] ;  /* 0x0006000001207983 */ /* 0x002ee80000100a00 */
[----:B------:R1:W-:Y:S04]  /*44380*/  LDGSTS.E [R2+-0x6da00], [R64.64], P2 ;  /* 0x9260000040027fae */ /* 0x0003e80009121844 */
[----:B------:R1:W-:Y:S04]  /*44390*/  LDGSTS.E [R0+-0x6ca00], [R174.64], P2 ;  /* 0x93600000ae007fae */ /* 0x0003e80009121844 */
[----:B-----5:R-:W3:Y:S04]  /*443a0*/  LDL.64 R48, [R1+0x5c8] ;  /* 0x0005c80001307983 */ /* 0x020ee80000100a00 */
[----:B------:R1:W-:Y:S04]  /*443b0*/  LDGSTS.E [R2+-0x6ba00], [R80.64], P2 ;  /* 0x9460000050027fae */ /* 0x0003e80009121844 */
[----:B-1----:R-:W3:Y:S04]  /*443c0*/  LDL.64 R64, [R1+0x590] ;  /* 0x0005900001407983 */ /* 0x002ee80000100a00 */
[----:B------:R1:W-:Y:S04]  /*443d0*/  LDGSTS.E [R0+-0x6aa00], [R96.64], P2 ;  /* 0x9560000060007fae */ /* 0x0003e80009121844 */
[----:B------:R-:W3:Y:S04]  /*443e0*/  LDL.64 R80, [R1+0x558] ;  /* 0x0005580001507983 */ /* 0x000ee80000100a00 */
[----:B------:R1:W-:Y:S04]  /*443f0*/  LDGSTS.E [R2+-0x69a00], [R172.64], P2 ;  /* 0x96600000ac027fae */ /* 0x0003e80009121844 */
[----:B-1----:R-:W3:Y:S04]  /*44400*/  LDL.64 R96, [R1+0x520] ;  /* 0x0005200001607983 */ /* 0x002ee80000100a00 */
[----:B------:R-:W3:Y:S04]  /*44410*/  LDL.64 R174, [R1+0x2f0] ;  /* 0x0002f00001ae7983 */ /* 0x000ee80000100a00 */
[----:B------:R-:W3:Y:S04]  /*44420*/  LDL.64 R172, [R1+0x2b0] ;  /* 0x0002b00001ac7983 */ /* 0x000ee80000100a00 */
[----:B----4-:R1:W-:Y:S04]  /*44430*/  LDGSTS.E [R0+-0x68a00], [R112.64], P2 ;  /* 0x9760000070007fae */ /* 0x0103e80009121844 */
[----:B--2---:R2:W-:Y:S04]  /*44440*/  LDGSTS.E [R2+-0x67a00], [R128.64], P2 ;  /* 0x9860000080027fae */ /* 0x0045e80009121844 */
[----:B------:R4:W-:Y:S04]  /*44450*/  LDGSTS.E [R0+-0x66a00], [R16.64], P2 ;  /* 0x9960000010007fae */ /* 0x0009e80009121844 */
[----:B-1----:R-:W5:Y:S04]  /*44460*/  LDL.64 R112, [R1+0x4e0] ;  /* 0x0004e00001707983 */ /* 0x002f680000100a00 */
[----:B--2---:R-:W2:Y:S04]  /*44470*/  LDL.64 R128, [R1+0x4a8] ;  /* 0x0004a80001807983 */ /* 0x004ea80000100a00 */
[----:B------:R1:W-:Y:S04]  /*44480*/  LDGSTS.E [R2+-0x65a00], [R144.64], P2 ;  /* 0x9a60000090027fae */ /* 0x0003e80009121844 */
[----:B----4-:R-:W4:Y:S04]  /*44490*/  LDL.64 R16, [R1+0x270] ;  /* 0x0002700001107983 */ /* 0x010f280000100a00 */
[----:B---3--:R3:W-:Y:S04]  /*444a0*/  LDGSTS.E [R0+-0x64a00], [R18.64], P2 ;  /* 0x9b60000012007fae */ /* 0x0087e80009121844 */
[----:B-1----:R-:W4:Y:S04]  /*444b0*/  LDL.64 R144, [R1+0x470] ;  /* 0x0004700001907983 */ /* 0x002f280000100a00 */
[----:B------:R1:W-:Y:S04]  /*444c0*/  LDGSTS.E [R2+-0x63a00], [R32.64], P2 ;  /* 0x9c60000020027fae */ /* 0x0003e80009121844 */
[----:B---3--:R-:W3:Y:S04]  /*444d0*/  LDL.64 R18, [R1+0x430] ;  /* 0x0004300001127983 */ /* 0x008ee80000100a00 */
[----:B------:R1:W-:Y:S04]  /*444e0*/  LDGSTS.E [R0+-0x62a00], [R48.64], P2 ;  /* 0x9d60000030007fae */ /* 0x0003e80009121844 */
[----:B-1----:R-:W3:Y:S04]  /*444f0*/  LDL.64 R32, [R1+0x230] ;  /* 0x0002300001207983 */ /* 0x002ee80000100a00 */
[----:B------:R1:W-:Y:S04]  /*44500*/  LDGSTS.E [R2+-0x61a00], [R64.64], P2 ;  /* 0x9e60000040027fae */ /* 0x0003e80009121844 */
[----:B------:R-:W3:Y:S04]  /*44510*/  LDL.64 R48, [R1+0x1f0] ;  /* 0x0001f00001307983 */ /* 0x000ee80000100a00 */
[----:B------:R1:W-:Y:S04]  /*44520*/  LDGSTS.E [R0+-0x60a00], [R80.64], P2 ;  /* 0x9f60000050007fae */ /* 0x0003e80009121844 */
[----:B-1----:R-:W3:Y:S04]  /*44530*/  LDL.64 R64, [R1+0x1b0] ;  /* 0x0001b00001407983 */ /* 0x002ee80000100a00 */
[----:B------:R1:W-:Y:S04]  /*44540*/  LDGSTS.E [R2+-0x5fa00], [R96.64], P2 ;  /* 0xa060000060027fae */ /* 0x0003e80009121844 */
[----:B------:R-:W3:Y:S04]  /*44550*/  LDL.64 R80, [R1+0x170] ;  /* 0x0001700001507983 */ /* 0x000ee80000100a00 */
[----:B-1----:R-:W3:Y:S04]  /*44560*/  LDL.64 R96, [R1+0x130] ;  /* 0x0001300001607983 */ /* 0x002ee80000100a00 */
[----:B-----5:R1:W-:Y:S04]  /*44570*/  LDGSTS.E [R0+-0x5ea00], [R112.64], P2 ;  /* 0xa160000070007fae */ /* 0x0203e80009121844 */
[----:B--2---:R2:W-:Y:S04]  /*44580*/  LDGSTS.E [R2+-0x5da00], [R128.64], P2 ;  /* 0xa260000080027fae */ /* 0x0045e80009121844 */
[----:B-1----:R-:W5:Y:S04]  /*44590*/  LDL.64 R112, [R1+0xf0] ;  /* 0x0000f00001707983 */ /* 0x002f680000100a00 */
[----:B--2---:R-:W2:Y:S04]  /*445a0*/  LDL.64 R128, [R1+0xb0] ;  /* 0x0000b00001807983 */ /* 0x004ea80000100a00 */
[----:B----4-:R1:W-:Y:S04]  /*445b0*/  LDGSTS.E [R0+-0x5ca00], [R144.64], P2 ;  /* 0xa360000090007fae */ /* 0x0103e80009121844 */
[----:B---3--:R3:W-:Y:S04]  /*445c0*/  LDGSTS.E [R2+-0x5ba00], [R18.64], P2 ;  /* 0xa460000012027fae */ /* 0x0087e80009121844 */
[----:B-1----:R-:W4:Y:S04]  /*445d0*/  LDL.64 R144, [R1+0x70] ;  /* 0x0000700001907983 */ /* 0x002f280000100a00 */
        /* <DEDUP_REMOVED lines=49> */
[----:B-----5:R1:W-:Y:S04]  /*448f0*/  LDGSTS.E [R0+-0x7e800], [R112.64], P2 ;  /* 0x8180000070007fae */ /* 0x0203e80009121844 */
[----:B--2---:R2:W-:Y:S04]  /*44900*/  LDGSTS.E [R2+-0x7d800], [R128.64], P2 ;  /* 0x8280000080027fae */ /* 0x0045e80009121844 */
[----:B-1----:R-:W5:Y:S04]  /*44910*/  LDL.64 R112, [R1+0x978] ;  /* 0x0009780001707983 */ /* 0x002f680000100a00 */
[----:B--2---:R-:W2:Y:S04]  /*44920*/  LDL.64 R128, [R1+0x940] ;  /* 0x0009400001807983 */ /* 0x004ea80000100a00 */
[----:B----4-:R1:W-:Y:S04]  /*44930*/  LDGSTS.E [R0+-0x7c800], [R144.64], P2 ;  /* 0x8380000090007fae */ /* 0x0103e80009121844 */
        /* <DEDUP_REMOVED lines=8> */
[----:B----4-:R-:W4:Y:S04]  /*449c0*/  LDL.64 R48, [R1+0x860] ;  /* 0x0008600001307983 */ /* 0x010f280000100a00 */
[----:B------:R1:W-:Y:S04]  /*449d0*/  LDGSTS.E [R0+-0x76800], [R80.64], P2 ;  /* 0x8980000050007fae */ /* 0x0003e80009121844 */
[----:B-1----:R-:W4:Y:S04]  /*449e0*/  LDL.64 R64, [R1+0x828] ;  /* 0x0008280001407983 */ /* 0x002f280000100a00 */
[----:B------:R1:W-:Y:S04]  /*449f0*/  LDGSTS.E [R2+-0x75800], [R96.64], P2 ;  /* 0x8a80000060027fae */ /* 0x0003e80009121844 */
[----:B------:R-:W4:Y:S04]  /*44a00*/  LDL.64 R80, [R1+0x7b8] ;  /* 0x0007b80001507983 */ /* 0x000f280000100a00 */
[----:B------:R-:W4:Y:S04]  /*44a10*/  LDL.64 R172, [R1+0x748] ;  /* 0x0007480001ac7983 */ /* 0x000f280000100a00 */
[----:B-1----:R-:W4:Y:S04]  /*44a20*/  LDL.64 R96, [R1+0x780] ;  /* 0x0007800001607983 */ /* 0x002f280000100a00 */
[----:B------:R1:W-:Y:S04]  /*44a30*/  LDGSTS.E [R0+-0x74800], [R16.64], P2 ;  /* 0x8b80000010007fae */ /* 0x0003e80009121844 */
[----:B-1----:R-:W4:Y:S04]  /*44a40*/  LDL.64 R16, [R1+0x6a0] ;  /* 0x0006a00001107983 */ /* 0x002f280000100a00 */
[----:B-----5:R1:W-:Y:S04]  /*44a50*/  LDGSTS.E [R2+-0x73800], [R112.64], P2 ;  /* 0x8c80000070027fae */ /* 0x0203e80009121844 */
[----:B--2---:R2:W-:Y:S04]  /*44a60*/  LDGSTS.E [R0+-0x72800], [R128.64], P2 ;  /* 0x8d80000080007fae */ /* 0x0045e80009121844 */
[----:B-1----:R-:W5:Y:S04]  /*44a70*/  LDL.64 R112, [R1+0x710] ;  /* 0x0007100001707983 */ /* 0x002f680000100a00 */
[----:B--2---:R-:W2:Y:S04]  /*44a80*/  LDL.64 R128, [R1+0x6d8] ;  /* 0x0006d80001807983 */ /* 0x004ea80000100a00 */
[----:B------:R1:W-:Y:S04]  /*44a90*/  LDGSTS.E [R2+-0x71800], [R144.64], P2 ;  /* 0x8e80000090027fae */ /* 0x0003e80009121844 */
[----:B---3--:R3:W-:Y:S04]  /*44aa0*/  LDGSTS.E [R0+-0x70800], [R18.64], P2 ;  /* 0x8f80000012007fae */ /* 0x0087e80009121844 */
[----:B-1----:R-:W2:Y:S04]  /*44ab0*/  LDL.64 R144, [R1+0x668] ;  /* 0x0006680001907983 */ /* 0x002ea80000100a00 */
[----:B------:R1:W-:Y:S04]  /*44ac0*/  LDGSTS.E [R2+-0x6f800], [R32.64], P2 ;  /* 0x9080000020027fae */ /* 0x0003e80009121844 */
[----:B---3--:R-:W3:Y:S04]  /*44ad0*/  LDL.64 R18, [R1+0x630] ;  /* 0x0006300001127983 */ /* 0x008ee80000100a00 */
[----:B----4-:R4:W-:Y:S04]  /*44ae0*/  LDGSTS.E [R0+-0x6e800], [R48.64], P2 ;  /* 0x9180000030007fae */ /* 0x0109e80009121844 */
[----:B-1----:R-:W3:Y:S04]  /*44af0*/  LDL.64 R32, [R1+0x5f8] ;  /* 0x0005f80001207983 */ /* 0x002ee80000100a00 */
[----:B------:R1:W-:Y:S04]  /*44b00*/  LDGSTS.E [R2+-0x6d800], [R64.64], P2 ;  /* 0x9280000040027fae */ /* 0x0003e80009121844 */
[----:B------:R1:W-:Y:S04]  /*44b10*/  LDGSTS.E [R0+-0x6c800], [R174.64], P2 ;  /* 0x93800000ae007fae */ /* 0x0003e80009121844 */
[----:B----4-:R-:W3:Y:S04]  /*44b20*/  LDL.64 R48, [R1+0x5c0] ;  /* 0x0005c00001307983 */ /* 0x010ee80000100a00 */
        /* <DEDUP_REMOVED lines=8> */
[----:B-----5:R1:W-:Y:S04]  /*44bb0*/  LDGSTS.E [R0+-0x68800], [R112.64], P2 ;  /* 0x9780000070007fae */ /* 0x0203e80009121844 */
[----:B--2---:R2:W-:Y:S04]  /*44bc0*/  LDGSTS.E [R2+-0x67800], [R128.64], P2 ;  /* 0x9880000080027fae */ /* 0x0045e80009121844 */
[----:B------:R5:W-:Y:S04]  /*44bd0*/  LDGSTS.E [R0+-0x66800], [R16.64], P2 ;  /* 0x9980000010007fae */ /* 0x000be80009121844 */
[----:B-1----:R-:W4:Y:S04]  /*44be0*/  LDL.64 R112, [R1+0x4d8] ;  /* 0x0004d80001707983 */ /* 0x002f280000100a00 */
[----:B--2---:R-:W2:Y:S04]  /*44bf0*/  LDL.64 R128, [R1+0x4a0] ;  /* 0x0004a00001807983 */ /* 0x004ea80000100a00 */
[----:B------:R1:W-:Y:S04]  /*44c00*/  LDGSTS.E [R2+-0x65800], [R144.64], P2 ;  /* 0x9a80000090027fae */ /* 0x0003e80009121844 */
[----:B-----5:R-:W5:Y:S04]  /*44c10*/  LDL.64 R16, [R1+0x268] ;  /* 0x0002680001107983 */ /* 0x020f680000100a00 */
[----:B---3--:R3:W-:Y:S04]  /*44c20*/  LDGSTS.E [R0+-0x64800], [R18.64], P2 ;  /* 0x9b80000012007fae */ /* 0x0087e80009121844 */
[----:B-1----:R-:W5:Y:S04]  /*44c30*/  LDL.64 R144, [R1+0x468] ;  /* 0x0004680001907983 */ /* 0x002f680000100a00 */
        /* <DEDUP_REMOVED lines=32> */
[----:B------:R-:W3:Y:S04]  /*44e40*/  LDL.64 R174, [R1+0xb30] ;  /* 0x000b300001ae7983 */ /* 0x000ee80000100a00 */
        /* <DEDUP_REMOVED lines=18> */
[----:B------:R1:W-:Y:S04]  /*44f70*/  LDGSTS.E [R2+-0x49800], [R150.64], P2 ;  /* 0xb680000096027fae */ /* 0x0003e80009121844 */
[----:B------:R1:W-:Y:S04]  /*44f80*/  LDGSTS.E [R0+-0x48800], [R134.64], P2 ;  /* 0xb780000086007fae */ /* 0x0003e80009121844 */
[----:B------:R1:W-:Y:S04]  /*44f90*/  LDGSTS.E [R2+-0x47800], [R118.64], P2 ;  /* 0xb880000076027fae */ /* 0x0003e80009121844 */
[----:B------:R1:W-:Y:S04]  /*44fa0*/  LDGSTS.E [R0+-0x46800], [R102.64], P2 ;  /* 0xb980000066007fae */ /* 0x0003e80009121844 */
[----:B------:R1:W-:Y:S04]  /*44fb0*/  LDGSTS.E [R2+-0x45800], [R86.64], P2 ;  /* 0xba80000056027fae */ /* 0x0003e80009121844 */
[----:B------:R1:W-:Y:S04]  /*44fc0*/  LDGSTS.E [R0+-0x44800], [R70.64], P2 ;  /* 0xbb80000046007fae */ /* 0x0003e80009121844 */
[----:B---3--:R-:W4:Y:S04]  /*44fd0*/  LDL.64 R18, [R1+0xa88] ;  /* 0x000a880001127983 */ /* 0x008f280000100a00 */
[----:B------:R1:W-:Y:S04]  /*44fe0*/  LDGSTS.E [R2+-0x43800], [R54.64], P2 ;  /* 0xbc80000036027fae */ /* 0x0003e80009121844 */
[----:B------:R1:W-:Y:S04]  /*44ff0*/  LDGSTS.E [R0+-0x42800], [R38.64], P2 ;  /* 0xbd80000026007fae */ /* 0x0003e80009121844 */
[----:B------:R1:W-:Y:S04]  /*45000*/  LDGSTS.E [R2+-0x41800], [R22.64], P2 ;  /* 0xbe80000016027fae */ /* 0x0003e80009121844 */
[----:B------:R1:W-:Y:S02]  /*45010*/  LDGSTS.E [R0+-0x40800], [R6.64], P2 ;  /* 0xbf80000006007fae */ /* 0x0003e40009121844 */
[----:B-1----:R-:W-:-:S02]  /*45020*/  IADD3 R2, R17, 0x100000, RZ ;  /* 0x0010000011027810 */ /* 0x002fc40007ffe0ff */
[----:B------:R-:W-:-:S03]  /*45030*/  IADD3 R0, R17, 0x100000, RZ ;  /* 0x0010000011007810 */ /* 0x000fc60007ffe0ff */
[----:B------:R1:W-:Y:S04]  /*45040*/  LDGSTS.E [R2+-0x7f600], [R172.64], P2 ;  /* 0x80a00000ac027fae */ /* 0x0003e80009121844 */
[----:B------:R1:W-:Y:S04]  /*45050*/  LDGSTS.E [R0+-0x7e600], [R96.64], P2 ;  /* 0x81a0000060007fae */ /* 0x0003e80009121844 */
[----:B-1----:R-:W4:Y:S04]  /*45060*/  LDL.64 R172, [R1+0x9a8] ;  /* 0x0009a80001ac7983 */ /* 0x002f280000100a00 */
[----:B------:R-:W4:Y:S04]  /*45070*/  LDL.64 R96, [R1+0x970] ;  /* 0x0009700001607983 */ /* 0x000f280000100a00 */
[----:B----4-:R1:W-:Y:S04]  /*45080*/  LDGSTS.E [R2+-0x7d600], [R112.64], P2 ;  /* 0x82a0000070027fae */ /* 0x0103e80009121844 */
[----:B--2---:R2:W-:Y:S04]  /*45090*/  LDGSTS.E [R0+-0x7c600], [R128.64], P2 ;  /* 0x83a0000080007fae */ /* 0x0045e80009121844 */
[----:B------:R4:W-:Y:S04]  /*450a0*/  LDGSTS.E [R2+-0x7b600], [R174.64], P2 ;  /* 0x84a00000ae027fae */ /* 0x0009e80009121844 */
[----:B-1----:R-:W3:Y:S04]  /*450b0*/  LDL.64 R112, [R1+0x938] ;  /* 0x0009380001707983 */ /* 0x002ee80000100a00 */
[----:B--2---:R-:W2:Y:S04]  /*450c0*/  LDL.64 R128, [R1+0x900] ;  /* 0x0009000001807983 */ /* 0x004ea80000100a00 */
[----:B-----5:R1:W-:Y:S04]  /*450d0*/  LDGSTS.E [R0+-0x7a600], [R144.64], P2 ;  /* 0x85a0000090007fae */ /* 0x0203e80009121844 */
[----:B------:R5:W-:Y:S04]  /*450e0*/  LDGSTS.E [R2+-0x79600], [R32.64], P2 ;  /* 0x86a0000020027fae */ /* 0x000be80009121844 */
[----:B----4-:R-:W4:Y:S04]  /*450f0*/  LDL.64 R174, [R1+0x740] ;  /* 0x0007400001ae7983 */ /* 0x010f280000100a00 */
[----:B-1----:R-:W4:Y:S04]  /*45100*/  LDL.64 R144, [R1+0x8c8] ;  /* 0x0008c80001907983 */ /* 0x002f280000100a00 */
[----:B-----5:R-:W5:Y:S04]  /*45110*/  LDL.64 R32, [R1+0x890] ;  /* 0x0008900001207983 */ /* 0x020f680000100a00 */
[----:B------:R1:W-:Y:S04]  /*45120*/  LDGSTS.E [R0+-0x78600], [R18.64], P2 ;  /* 0x87a0000012007fae */ /* 0x0003e80009121844 */
[----:B------:R1:W-:Y:S04]  /*45130*/  LDGSTS.E [R2+-0x77600], [R48.64], P2 ;  /* 0x88a0000030027fae */ /* 0x0003e80009121844 */
[----:B------:R1:W-:Y:S04]  /*45140*/  LDGSTS.E [R0+-0x76600], [R64.64], P2 ;  /* 0x89a0000040007fae */ /* 0x0003e80009121844 */
[----:B-1----:R-:W5:Y:S04]  /*45150*/  LDL.64 R18, [R1+0x858] ;  /* 0x0008580001127983 */ /* 0x002f680000100a00 */
[----:B------:R-:W5:Y:S04]  /*45160*/  LDL.64 R48, [R1+0x820] ;  /* 0x0008200001307983 */ /* 0x000f680000100a00 */
[----:B------:R-:W5:Y:S04]  /*45170*/  LDL.64 R64, [R1+0x7b0] ;  /* 0x0007b00001407983 */ /* 0x000f680000100a00 */
[----:B------:R1:W-:Y:S04]  /*45180*/  LDGSTS.E [R2+-0x75600], [R80.64], P2 ;  /* 0x8aa0000050027fae */ /* 0x0003e80009121844 */
[----:B-1----:R-:W5:Y:S04]  /*45190*/  LDL.64 R80, [R1+0x778] ;  /* 0x0007780001507983 */ /* 0x002f680000100a00 */
[----:B------:R1:W-:Y:S04]  /*451a0*/  LDGSTS.E [R0+-0x74600], [R172.64], P2 ;  /* 0x8ba00000ac007fae */ /* 0x0003e80009121844 */
[----:B------:R1:W-:Y:S04]  /*451b0*/  LDGSTS.E [R2+-0x73600], [R96.64], P2 ;  /* 0x8ca0000060027fae */ /* 0x0003e80009121844 */
[----:B-1----:R-:W5:Y:S04]  /*451c0*/  LDL.64 R172, [R1+0x698] ;  /* 0x0006980001ac7983 */ /* 0x002f680000100a00 */
[----:B------:R-:W5:Y:S04]  /*451d0*/  LDL.64 R96, [R1+0x708] ;  /* 0x0007080001607983 */ /* 0x000f680000100a00 */
[----:B---3--:R1:W-:Y:S04]  /*451e0*/  LDGSTS.E [R0+-0x72600], [R112.64], P2 ;  /* 0x8da0000070007fae */ /* 0x0083e80009121844 */
[----:B--2---:R2:W-:Y:S04]  /*451f0*/  LDGSTS.E [R2+-0x71600], [R128.64], P2 ;  /* 0x8ea0000080027fae */ /* 0x0045e80009121844 */
[----:B-1----:R-:W3:Y:S04]  /*45200*/  LDL.64 R112, [R1+0x6d0] ;  /* 0x0006d00001707983 */ /* 0x002ee80000100a00 */
[----:B--2---:R-:W2:Y:S04]  /*45210*/  LDL.64 R128, [R1+0x660] ;  /* 0x0006600001807983 */ /* 0x004ea80000100a00 */
[----:B----4-:R1:W-:Y:S04]  /*45220*/  LDGSTS.E [R0+-0x70600], [R144.64], P2 ;  /* 0x8fa0000090007fae */ /* 0x0103e80009121844 */
[----:B-----5:R4:W-:Y:S04]  /*45230*/  LDGSTS.E [R2+-0x6f600], [R32.64], P2 ;  /* 0x90a0000020027fae */ /* 0x0209e80009121844 */
[----:B-1----:R-:W5:Y:S04]  /*45240*/  LDL.64 R144, [R1+0x628] ;  /* 0x0006280001907983 */ /* 0x002f680000100a00 */
[----:B----4-:R-:W5:Y:S04]  /*45250*/  LDL.64 R32, [R1+0x5f0] ;  /* 0x0005f00001207983 */ /* 0x010f680000100a00 */
[----:B------:R1:W-:Y:S04]  /*45260*/  LDGSTS.E [R0+-0x6e600], [R18.64], P2 ;  /* 0x91a0000012007fae */ /* 0x0003e80009121844 */
[----:B------:R1:W-:Y:S04]  /*45270*/  LDGSTS.E [R2+-0x6d600], [R48.64], P2 ;  /* 0x92a0000030027fae */ /* 0x0003e80009121844 */
[----:B------:R1:W-:Y:S04]  /*45280*/  LDGSTS.E [R0+-0x6c600], [R178.64], P2 ;  /* 0x93a00000b2007fae */ /* 0x0003e80009121844 */
[----:B-1----:R-:W5:Y:S04]  /*45290*/  LDL.64 R18, [R1+0x5b8] ;  /* 0x0005b80001127983 */ /* 0x002f680000100a00 */
[----:B------:R1:W-:Y:S04]  /*452a0*/  LDGSTS.E [R2+-0x6b600], [R64.64], P2 ;  /* 0x94a0000040027fae */ /* 0x0003e80009121844 */
[----:B------:R-:W5:Y:S04]  /*452b0*/  LDL.64 R48, [R1+0x580] ;  /* 0x0005800001307983 */ /* 0x000f680000100a00 */
[----:B------:R1:W-:Y:S04]  /*452c0*/  LDGSTS.E [R0+-0x6a600], [R80.64], P2 ;  /* 0x95a0000050007fae */ /* 0x0003e80009121844 */
[----:B------:R1:W-:Y:S04]  /*452d0*/  LDGSTS.E [R2+-0x69600], [R174.64], P2 ;  /* 0x96a00000ae027fae */ /* 0x0003e80009121844 */
[----:B-1----:R-:W5:Y:S04]  /*452e0*/  LDL.64 R64, [R1+0x548] ;  /* 0x0005480001407983 */ /* 0x002f680000100a00 */
[----:B------:R-:W5:Y:S04]  /*452f0*/  LDL.64 R80, [R1+0x510] ;  /* 0x0005100001507983 */ /* 0x000f680000100a00 */
[----:B------:R-:W5:Y:S04]  /*45300*/  LDL.64 R178, [R1+0x2a0] ;  /* 0x0002a00001b27983 */ /* 0x000f680000100a00 */
[----:B------:R-:W5:Y:S04]  /*45310*/  LDL.64 R174, [R1+0x260] ;  /* 0x0002600001ae7983 */ /* 0x000f680000100a00 */
[----:B------:R1:W-:Y:S04]  /*45320*/  LDGSTS.E [R0+-0x68600], [R96.64], P2 ;  /* 0x97a0000060007fae */ /* 0x0003e80009121844 */
[----:B-1----:R-:W5:Y:S04]  /*45330*/  LDL.64 R96, [R1+0x4d0] ;  /* 0x0004d00001607983 */ /* 0x002f680000100a00 */
[----:B---3--:R1:W-:Y:S04]  /*45340*/  LDGSTS.E [R2+-0x67600], [R112.64], P2 ;  /* 0x98a0000070027fae */ /* 0x0083e80009121844 */
[----:B------:R3:W-:Y:S04]  /*45350*/  LDGSTS.E [R0+-0x66600], [R172.64], P2 ;  /* 0x99a00000ac007fae */ /* 0x0007e80009121844 */
[----:B--2---:R2:W-:Y:S04]  /*45360*/  LDGSTS.E [R2+-0x65600], [R128.64], P2 ;  /* 0x9aa0000080027fae */ /* 0x0045e80009121844 */
[----:B-1----:R-:W4:Y:S04]  /*45370*/  LDL.64 R112, [R1+0x498] ;  /* 0x0004980001707983 */ /* 0x002f280000100a00 */
[----:B---3--:R-:W3:Y:S04]  /*45380*/  LDL.64 R172, [R1+0x220] ;  /* 0x0002200001ac7983 */ /* 0x008ee80000100a00 */
[----:B--2---:R-:W2:Y:S04]  /*45390*/  LDL.64 R128, [R1+0x460] ;  /* 0x0004600001807983 */ /* 0x004ea80000100a00 */
[----:B-----5:R1:W-:Y:S04]  /*453a0*/  LDGSTS.E [R0+-0x64600], [R144.64], P2 ;  /* 0x9ba0000090007fae */ /* 0x0203e80009121844 */
[----:B------:R5:W-:Y:S04]  /*453b0*/  LDGSTS.E [R2+-0x63600], [R32.64], P2 ;  /* 0x9ca0000020027fae */ /* 0x000be80009121844 */
[----:B-1----:R-:W3:Y:S04]  /*453c0*/  LDL.64 R144, [R1+0x420] ;  /* 0x0004200001907983 */ /* 0x002ee80000100a00 */
[----:B-----5:R-:W5:Y:S04]  /*453d0*/  LDL.64 R32, [R1+0x1e0] ;  /* 0x0001e00001207983 */ /* 0x020f680000100a00 */
[----:B------:R1:W-:Y:S04]  /*453e0*/  LDGSTS.E [R0+-0x62600], [R18.64], P2 ;  /* 0x9da0000012007fae */ /* 0x0003e80009121844 */
[----:B------:R1:W-:Y:S04]  /*453f0*/  LDGSTS.E [R2+-0x61600], [R48.64], P2 ;  /* 0x9ea0000030027fae */ /* 0x0003e80009121844 */
[----:B-1----:R-:W5:Y:S04]  /*45400*/  LDL.64 R18, [R1+0x3e0] ;  /* 0x0003e00001127983 */ /* 0x002f680000100a00 */
[----:B------:R1:W-:Y:S04]  /*45410*/  LDGSTS.E [R0+-0x60600], [R64.64], P2 ;  /* 0x9fa0000040007fae */ /* 0x0003e80009121844 */
[----:B------:R-:W5:Y:S04]  /*45420*/  LDL.64 R48, [R1+0x1a0] ;  /* 0x0001a00001307983 */ /* 0x000f680000100a00 */
[----:B------:R1:W-:Y:S04]  /*45430*/  LDGSTS.E [R2+-0x5f600], [R80.64], P2 ;  /* 0xa0a0000050027fae */ /* 0x0003e80009121844 */
[----:B-1----:R-:W5:Y:S04]  /*45440*/  LDL.64 R64, [R1+0x160] ;  /* 0x0001600001407983 */ /* 0x002f680000100a00 */
[----:B------:R-:W5:Y:S04]  /*45450*/  LDL.64 R80, [R1+0x120] ;  /* 0x0001200001507983 */ /* 0x000f680000100a00 */
[----:B------:R1:W-:Y:S04]  /*45460*/  LDGSTS.E [R0+-0x5e600], [R96.64], P2 ;  /* 0xa1a0000060007fae */ /* 0x0003e80009121844 */
[----:B-1----:R-:W5:Y:S04]  /*45470*/  LDL.64 R96, [R1+0xe0] ;  /* 0x0000e00001607983 */ /* 0x002f680000100a00 */
[----:B----4-:R1:W-:Y:S04]  /*45480*/  LDGSTS.E [R2+-0x5d600], [R112.64], P2 ;  /* 0xa2a0000070027fae */ /* 0x0103e80009121844 */
[----:B--2---:R2:W-:Y:S04]  /*45490*/  LDGSTS.E [R0+-0x5c600], [R128.64], P2 ;  /* 0xa3a0000080007fae */ /* 0x0045e80009121844 */
[----:B-1----:R-:W4:Y:S04]  /*454a0*/  LDL.64 R112, [R1+0xa0] ;  /* 0x0000a00001707983 */ /* 0x002f280000100a00 */
[----:B--2---:R-:W2:Y:S04]  /*454b0*/  LDL.64 R128, [R1+0x60] ;  /* 0x0000600001807983 */ /* 0x004ea80000100a00 */
[----:B---3--:R1:W-:Y:S04]  /*454c0*/  LDGSTS.E [R2+-0x5b600], [R144.64], P2 ;  /* 0xa4a0000090027fae */ /* 0x0083e80009121844 */
[----:B-1----:R-:W3:Y:S04]  /*454d0*/  LDL.64 R144, [R1+0x20] ;  /* 0x0000200001907983 */ /* 0x002ee80000100a00 */
[----:B-----5:R1:W-:Y:S04]  /*454e0*/  LDGSTS.E [R0+-0x5a600], [R18.64], P2 ;  /* 0xa5a0000012007fae */ /* 0x0203e80009121844 */
        /* <DEDUP_REMOVED lines=11> */
[----:B-1----:R-:W3:Y:S04]  /*455a0*/  LDL.LU.64 R18, [R1+0x6138] ;  /* 0x0061380001127983 */ /* 0x002ee80000300a00 */
[----:B------:R1:W-:Y:S04]  /*455b0*/  LDGSTS.E [R0+-0x4e600], [R96.64], P2 ;  /* 0xb1a0000060007fae */ /* 0x0003e80009121844 */
[----:B------:R-:W3:Y:S04]  /*455c0*/  LDL.64 R172, [R1+0xc08] ;  /* 0x000c080001ac7983 */ /* 0x000ee80000100a00 */
[----:B------:R-:W3:Y:S04]  /*455d0*/  LDL.64 R174, [R1+0xb28] ;  /* 0x000b280001ae7983 */ /* 0x000ee80000100a00 */
[----:B-1----:R-:W3:Y:S04]  /*455e0*/  LDL.64 R96, [R1+0xbd0] ;  /* 0x000bd00001607983 */ /* 0x002ee80000100a00 */
[----:B------:R-:W3:Y:S04]  /*455f0*/  LDL.64 R32, [R1+0xab8] ;  /* 0x000ab80001207983 */ /* 0x000ee80000100a00 */
[----:B------:R-:W3:Y:S04]  /*45600*/  LDL.64 R48, [R1+0xa48] ;  /* 0x000a480001307983 */ /* 0x000ee80000100a00 */
[----:B-----5:R-:W5:Y:S04]  /*45610*/  LDL.64 R64, [R1+0xa10] ;  /* 0x000a100001407983 */ /* 0x020f680000100a00 */
[----:B------:R-:W5:Y:S01]  /*45620*/  LDL.64 R80, [R1+0x9d8] ;  /* 0x0009d80001507983 */ /* 0x000f620000100a00 */
[----:B------:R-:W-:-:S02]  /*45630*/  IADD3 R16, R17, 0x100000, RZ ;  /* 0x0010000011107810 */ /* 0x000fc40007ffe0ff */
[----:B------:R-:W-:Y:S01]  /*45640*/  LOP3.LUT R252, R161, 0x60, RZ, 0x3c, !PT ;  /* 0x00000060a1fc7812 */ /* 0x000fe200078e3cff */
[----:B------:R-:W5:Y:S04]  /*45650*/  LDL.64 R178, [R1+0x7e0] ;  /* 0x0007e00001b27983 */ /* 0x000f680000100a00 */
[----:B------:R-:W5:Y:S04]  /*45660*/  LDL.64 R182, [R1+0x398] ;  /* 0x0003980001b67983 */ /* 0x000f680000100a00 */
[----:B------:R-:W5:Y:S04]  /*45670*/  LDL.64 R250, [R1+0x358] ;  /* 0x0003580001fa7983 */ /* 0x000f680000100a00 */
[----:B------:R-:W5:Y:S04]  /*45680*/  LDL.64 R176, [R1+0x318] ;  /* 0x0003180001b07983 */ /* 0x000f680000100a00 */
[----:B------:R-:W5:Y:S04]  /*45690*/  LDL.64 R180, [R1+0x2d8] ;  /* 0x0002d80001b47983 */ /* 0x000f680000100a00 */
[----:B----4-:R1:W-:Y:S04]  /*456a0*/  LDGSTS.E [R2+-0x4d600], [R112.64], P2 ;  /* 0xb2a0000070027fae */ /* 0x0103e80009121844 */
[----:B--2---:R2:W-:Y:S04]  /*456b0*/  LDGSTS.E [R0+-0x4c600], [R128.64], P2 ;  /* 0xb3a0000080007fae */ /* 0x0045e80009121844 */
[----:B-1----:R-:W4:Y:S04]  /*456c0*/  LDL.64 R112, [R1+0xb98] ;  /* 0x000b980001707983 */ /* 0x002f280000100a00 */
[----:B--2---:R-:W2:Y:S04]  /*456d0*/  LDL.64 R128, [R1+0xb60] ;  /* 0x000b600001807983 */ /* 0x004ea80000100a00 */
[----:B---3--:R1:W-:Y:S04]  /*456e0*/  LDGSTS.E [R2+-0x4b600], [R144.64], P2 ;  /* 0xb4a0000090027fae */ /* 0x0083e80009121844 */
[----:B------:R3:W-:Y:S04]  /*456f0*/  LDGSTS.E [R0+-0x4a600], [R164.64], P2 ;  /* 0xb5a00000a4007fae */ /* 0x0007e80009121844 */
[----:B------:R1:W-:Y:S04]  /*45700*/  LDGSTS.E [R2+-0x49600], [R148.64], P2 ;  /* 0xb6a0000094027fae */ /* 0x0003e80009121844 */
[----:B------:R3:W-:Y:S04]  /*45710*/  LDGSTS.E [R0+-0x48600], [R132.64], P2 ;  /* 0xb7a0000084007fae */ /* 0x0007e80009121844 */
        /* <DEDUP_REMOVED lines=8> */
[----:B-1----:R-:W5:Y:S04]  /*457a0*/  LDL.64 R2, [R1+0xa80] ;  /* 0x000a800001027983 */ /* 0x002f680000100a00 */
[----:B------:R3:W-:Y:S01]  /*457b0*/  LDGSTS.E [R0+-0x40600], [R4.64], P2 ;  /* 0xbfa0000004007fae */ /* 0x0007e20009121844 */
[----:B------:R-:W-:-:S02]  /*457c0*/  IADD3 R16, R252, 0x100000, RZ ;  /* 0x00100000fc107810 */ /* 0x000fc40007ffe0ff */
[----:B---3--:R-:W-:-:S03]  /*457d0*/  IADD3 R0, R252, 0x100000, RZ ;  /* 0x00100000fc007810 */ /* 0x008fc60007ffe0ff */
[----:B------:R1:W-:Y:S04]  /*457e0*/  LDGSTS.E [R16+-0x7f400], [R172.64], P2 ;  /* 0x80c00000ac107fae */ /* 0x0003e80009121844 */
[----:B------:R3:W-:Y:S04]  /*457f0*/  LDGSTS.E [R0+-0x7e400], [R96.64], P2 ;  /* 0x81c0000060007fae */ /* 0x0007e80009121844 */
[----:B-1----:R-:W5:Y:S04]  /*45800*/  LDL.64 R172, [R1+0x9a0] ;  /* 0x0009a00001ac7983 */ /* 0x002f680000100a00 */
[----:B---3--:R-:W3:Y:S04]  /*45810*/  LDL.64 R96, [R1+0x968] ;  /* 0x0009680001607983 */ /* 0x008ee80000100a00 */
[----:B----4-:R1:W-:Y:S04]  /*45820*/  LDGSTS.E [R16+-0x7d400], [R112.64], P2 ;  /* 0x82c0000070107fae */ /* 0x0103e80009121844 */
[----:B--2---:R2:W-:Y:S04]  /*45830*/  LDGSTS.E [R0+-0x7c400], [R128.64], P2 ;  /* 0x83c0000080007fae */ /* 0x0045e80009121844 */
[----:B-1----:R-:W4:Y:S04]  /*45840*/  LDL.64 R112, [R1+0x930] ;  /* 0x0009300001707983 */ /* 0x002f280000100a00 */
[----:B------:R1:W-:Y:S04]  /*45850*/  LDGSTS.E [R16+-0x7b400], [R174.64], P2 ;  /* 0x84c00000ae107fae */ /* 0x0003e80009121844 */
[----:B--2---:R-:W2:Y:S04]  /*45860*/  LDL.64 R128, [R1+0x8f8] ;  /* 0x0008f80001807983 */ /* 0x004ea80000100a00 */
[----:B-----5:R5:W-:Y:S04]  /*45870*/  LDGSTS.E [R0+-0x7a400], [R144.64], P2 ;  /* 0x85c0000090007fae */ /* 0x020be80009121844 */
[----:B------:R5:W-:Y:S04]  /*45880*/  LDGSTS.E [R16+-0x79400], [R32.64], P2 ;  /* 0x86c0000020107fae */ /* 0x000be80009121844 */
[----:B-1----:R-:W2:Y:S04]  /*45890*/  LDL.64 R174, [R1+0x738] ;  /* 0x0007380001ae7983 */ /* 0x002ea80000100a00 */
[----:B-----5:R-:W5:Y:S04]  /*458a0*/  LDL.64 R144, [R1+0x8c0] ;  /* 0x0008c00001907983 */ /* 0x020f680000100a00 */
[----:B------:R-:W5:Y:S04]  /*458b0*/  LDL.64 R32, [R1+0x888] ;  /* 0x0008880001207983 */ /* 0x000f680000100a00 */
        /* <DEDUP_REMOVED lines=9> */
[----:B---3--:R3:W-:Y:S04]  /*45950*/  LDGSTS.E [R16+-0x73400], [R96.64], P2 ;  /* 0x8cc0000060107fae */ /* 0x0087e80009121844 */
[----:B-1----:R-:W5:Y:S04]  /*45960*/  LDL.64 R172, [R1+0x690] ;  /* 0x0006900001ac7983 */ /* 0x002f680000100a00 */
[----:B---3--:R-:W3:Y:S04]  /*45970*/  LDL.64 R96, [R1+0x700] ;  /* 0x0007000001607983 */ /* 0x008ee80000100a00 */
[----:B----4-:R1:W-:Y:S04]  /*45980*/  LDGSTS.E [R0+-0x72400], [R112.64], P2 ;  /* 0x8dc0000070007fae */ /* 0x0103e80009121844 */
[----:B--2---:R2:W-:Y:S04]  /*45990*/  LDGSTS.E [R16+-0x71400], [R128.64], P2 ;  /* 0x8ec0000080107fae */ /* 0x0045e80009121844 */
[----:B-1----:R-:W4:Y:S04]  /*459a0*/  LDL.64 R112, [R1+0x6c8] ;  /* 0x0006c80001707983 */ /* 0x002f280000100a00 */
[----:B--2---:R-:W2:Y:S04]  /*459b0*/  LDL.64 R128, [R1+0x658] ;  /* 0x0006580001807983 */ /* 0x004ea80000100a00 */
[----:B-----5:R1:W-:Y:S04]  /*459c0*/  LDGSTS.E [R0+-0x70400], [R144.64], P2 ;  /* 0x8fc0000090007fae */ /* 0x0203e80009121844 */
[----:B------:R5:W-:Y:S04]  /*459d0*/  LDGSTS.E [R16+-0x6f400], [R32.64], P2 ;  /* 0x90c0000020107fae */ /* 0x000be80009121844 */
[----:B-1----:R-:W2:Y:S04]  /*459e0*/  LDL.64 R144, [R1+0x620] ;  /* 0x0006200001907983 */ /* 0x002ea80000100a00 */
[----:B-----5:R-:W5:Y:S04]  /*459f0*/  LDL.64 R32, [R1+0x5e8] ;  /* 0x0005e80001207983 */ /* 0x020f680000100a00 */
[----:B------:R1:W-:Y:S04]  /*45a00*/  LDGSTS.E [R0+-0x6e400], [R2.64], P2 ;  /* 0x91c0000002007fae */ /* 0x0003e80009121844 */
[----:B------:R1:W-:Y:S04]  /*45a10*/  LDGSTS.E [R16+-0x6d400], [R48.64], P2 ;  /* 0x92c0000030107fae */ /* 0x0003e80009121844 */
[----:B------:R1:W-:Y:S04]  /*45a20*/  LDGSTS.E [R0+-0x6c400], [R178.64], P2 ;  /* 0x93c00000b2007fae */ /* 0x0003e80009121844 */
[----:B-1----:R-:W5:Y:S04]  /*45a30*/  LDL.64 R2, [R1+0x5b0] ;  /* 0x0005b00001027983 */ /* 0x002f680000100a00 */
[----:B------:R-:W5:Y:S04]  /*45a40*/  LDL.64 R48, [R1+0x578] ;  /* 0x0005780001307983 */ /* 0x000f680000100a00 */
[----:B------:R1:W-:Y:S04]  /*45a50*/  LDGSTS.E [R16+-0x6b400], [R64.64], P2 ;  /* 0x94c0000040107fae */ /* 0x0003e80009121844 */
[----:B------:R1:W-:Y:S04]  /*45a60*/  LDGSTS.E [R0+-0x6a400], [R80.64], P2 ;  /* 0x95c0000050007fae */ /* 0x0003e80009121844 */
[----:B------:R3:W-:Y:S04]  /*45a70*/  LDGSTS.E [R16+-0x69400], [R174.64], P2 ;  /* 0x96c00000ae107fae */ /* 0x0007e80009121844 */
[----:B-1----:R-:W5:Y:S04]  /*45a80*/  LDL.64 R64, [R1+0x540] ;  /* 0x0005400001407983 */ /* 0x002f680000100a00 */
[----:B------:R-:W5:Y:S04]  /*45a90*/  LDL.64 R80, [R1+0x508] ;  /* 0x0005080001507983 */ /* 0x000f680000100a00 */
[----:B------:R-:W5:Y:S04]  /*45aa0*/  LDL.64 R178, [R1+0x298] ;  /* 0x0002980001b27983 */ /* 0x000f680000100a00 */
[----:B---3--:R1:W-:Y:S04]  /*45ab0*/  LDGSTS.E [R0+-0x68400], [R96.64], P2 ;  /* 0x97c0000060007fae */ /* 0x0083e80009121844 */
[----:B------:R-:W5:Y:S04]  /*45ac0*/  LDL.64 R174, [R1+0x258] ;  /* 0x0002580001ae7983 */ /* 0x000f680000100a00 */
[----:B-1----:R-:W5:Y:S04]  /*45ad0*/  LDL.64 R96, [R1+0x4c8] ;  /* 0x0004c80001607983 */ /* 0x002f680000100a00 */
[----:B----4-:R1:W-:Y:S04]  /*45ae0*/  LDGSTS.E [R16+-0x67400], [R112.64], P2 ;  /* 0x98c0000070107fae */ /* 0x0103e80009121844 */
[----:B------:R4:W-:Y:S04]  /*45af0*/  LDGSTS.E [R0+-0x66400], [R172.64], P2 ;  /* 0x99c00000ac007fae */ /* 0x0009e80009121844 */
[----:B--2---:R2:W-:Y:S04]  /*45b00*/  LDGSTS.E [R16+-0x65400], [R128.64], P2 ;  /* 0x9ac0000080107fae */ /* 0x0045e80009121844 */
[----:B-1----:R-:W3:Y:S04]  /*45b10*/  LDL.64 R112, [R1+0x490] ;  /* 0x0004900001707983 */ /* 0x002ee80000100a00 */
[----:B----4-:R-:W4:Y:S04]  /*45b20*/  LDL.64 R172, [R1+0x218] ;  /* 0x0002180001ac7983 */ /* 0x010f280000100a00 */
[----:B--2---:R-:W2:Y:S04]  /*45b30*/  LDL.64 R128, [R1+0x458] ;  /* 0x0004580001807983 */ /* 0x004ea80000100a00 */
[----:B------:R1:W-:Y:S04]  /*45b40*/  LDGSTS.E [R0+-0x64400], [R144.64], P2 ;  /* 0x9bc0000090007fae */ /* 0x0003e80009121844 */
[----:B-----5:R5:W-:Y:S04]  /*45b50*/  LDGSTS.E [R16+-0x63400], [R32.64], P2 ;  /* 0x9cc0000020107fae */ /* 0x020be80009121844 */
[----:B-1----:R-:W4:Y:S04]  /*45b60*/  LDL.64 R144, [R1+0x418] ;  /* 0x0004180001907983 */ /* 0x002f280000100a00 */
[----:B-----5:R-:W5:Y:S04]  /*45b70*/  LDL.64 R32, [R1+0x1d8] ;  /* 0x0001d80001207983 */ /* 0x020f680000100a00 */
[----:B------:R1:W-:Y:S04]  /*45b80*/  LDGSTS.E [R0+-0x62400], [R2.64], P2 ;  /* 0x9dc0000002007fae */ /* 0x0003e80009121844 */
[----:B------:R1:W-:Y:S04]  /*45b90*/  LDGSTS.E [R16+-0x61400], [R48.64], P2 ;  /* 0x9ec0000030107fae */ /* 0x0003e80009121844 */
[----:B-1----:R-:W5:Y:S04]  /*45ba0*/  LDL.64 R2, [R1+0x3d8] ;  /* 0x0003d80001027983 */ /* 0x002f680000100a00 */
[----:B------:R-:W5:Y:S04]  /*45bb0*/  LDL.64 R48, [R1+0x198] ;  /* 0x0001980001307983 */ /* 0x000f680000100a00 */
[----:B------:R1:W-:Y:S04]  /*45bc0*/  LDGSTS.E [R0+-0x60400], [R64.64], P2 ;  /* 0x9fc0000040007fae */ /* 0x0003e80009121844 */
[----:B------:R1:W-:Y:S04]  /*45bd0*/  LDGSTS.E [R16+-0x5f400], [R80.64], P2 ;  /* 0xa0c0000050107fae */ /* 0x0003e80009121844 */
[----:B-1----:R-:W5:Y:S04]  /*45be0*/  LDL.64 R64, [R1+0x158] ;  /* 0x0001580001407983 */ /* 0x002f680000100a00 */
[----:B------:R-:W5:Y:S04]  /*45bf0*/  LDL.64 R80, [R1+0x118] ;  /* 0x0001180001507983 */ /* 0x000f680000100a00 */
[----:B------:R1:W-:Y:S04]  /*45c00*/  LDGSTS.E [R0+-0x5e400], [R96.64], P2 ;  /* 0xa1c0000060007fae */ /* 0x0003e80009121844 */
[----:B-1----:R-:W5:Y:S04]  /*45c10*/  LDL.64 R96, [R1+0xd8] ;  /* 0x0000d80001607983 */ /* 0x002f680000100a00 */
[----:B---3--:R1:W-:Y:S04]  /*45c20*/  LDGSTS.E [R16+-0x5d400], [R112.64], P2 ;  /* 0xa2c0000070107fae */ /* 0x0083e80009121844 */
[----:B--2---:R2:W-:Y:S04]  /*45c30*/  LDGSTS.E [R0+-0x5c400], [R128.64], P2 ;  /* 0xa3c0000080007fae */ /* 0x0045e80009121844 */
[----:B-1----:R-:W3:Y:S04]  /*45c40*/  LDL.64 R112, [R1+0x98] ;  /* 0x0000980001707983 */ /* 0x002ee80000100a00 */
[----:B--2---:R-:W2:Y:S04]  /*45c50*/  LDL.64 R128, [R1+0x58] ;  /* 0x0000580001807983 */ /* 0x004ea80000100a00 */
[----:B----4-:R1:W-:Y:S04]  /*45c60*/  LDGSTS.E [R16+-0x5b400], [R144.64], P2 ;  /* 0xa4c0000090107fae */ /* 0x0103e80009121844 */
[----:B-1----:R-:W4:Y:S04]  /*45c70*/  LDL.64 R144, [R1+0x18] ;  /* 0x0000180001907983 */ /* 0x002f280000100a00 */
[----:B-----5:R1:W-:Y:S04]  /*45c80*/  LDGSTS.E [R0+-0x5a400], [R2.64], P2 ;  /* 0xa5c0000002007fae */ /* 0x0203e80009121844 */
[----:B------:R5:W-:Y:S04]  /*45c90*/  LDGSTS.E [R16+-0x59400], [R182.64], P2 ;  /* 0xa6c00000b6107fae */ /* 0x000be80009121844 */
[----:B------:R1:W-:Y:S04]  /*45ca0*/  LDGSTS.E [R0+-0x58400], [R250.64], P2 ;  /* 0xa7c00000fa007fae */ /* 0x0003e80009121844 */
[----:B------:R1:W-:Y:S04]  /*45cb0*/  LDGSTS.E [R16+-0x57400], [R176.64], P2 ;  /* 0xa8c00000b0107fae */ /* 0x0003e80009121844 */
[----:B------:R5:W-:Y:S04]  /*45cc0*/  LDGSTS.E [R0+-0x56400], [R180.64], P2 ;  /* 0xa9c00000b4007fae */ /* 0x000be80009121844 */
[----:B------:R5:W-:Y:S04]  /*45cd0*/  LDGSTS.E [R16+-0x55400], [R178.64], P2 ;  /* 0xaac00000b2107fae */ /* 0x000be80009121844 */
[----:B-1----:R-:W4:Y:S04]  /*45ce0*/  LDL.LU.64 R2, [R1+0x6130] ;  /* 0x0061300001027983 */ /* 0x002f280000300a00 */
[----:B------:R1:W-:Y:S04]  /*45cf0*/  LDGSTS.E [R0+-0x54400], [R174.64], P2 ;  /* 0xabc00000ae007fae */ /* 0x0003e80009121844 */
[----:B------:R1:W-:Y:S04]  /*45d00*/  LDGSTS.E [R16+-0x53400], [R172.64], P2 ;  /* 0xacc00000ac107fae */ /* 0x0003e80009121844 */
[----:B------:R1:W-:Y:S04]  /*45d10*/  LDGSTS.E [R0+-0x52400], [R32.64], P2 ;  /* 0xadc0000020007fae */ /* 0x0003e80009121844 */
[----:B------:R1:W-:Y:S04]  /*45d20*/  LDGSTS.E [R16+-0x51400], [R48.64], P2 ;  /* 0xaec0000030107fae */ /* 0x0003e80009121844 */
[----:B------:R5:W-:Y:S04]  /*45d30*/  LDGSTS.E [R0+-0x50400], [R64.64], P2 ;  /* 0xafc0000040007fae */ /* 0x000be80009121844 */
[----:B------:R5:W-:Y:S04]  /*45d40*/  LDGSTS.E [R16+-0x4f400], [R80.64], P2 ;  /* 0xb0c0000050107fae */ /* 0x000be80009121844 */
[----:B-1----:R-:W4:Y:S04]  /*45d50*/  LDL.64 R172, [R1+0xc00] ;  /* 0x000c000001ac7983 */ /* 0x002f280000100a00 */
[----:B------:R-:W4:Y:S04]  /*45d60*/  LDL.64 R48, [R1+0xb90] ;  /* 0x000b900001307983 */ /* 0x000f280000100a00 */
[----:B-----5:R-:W5:Y:S04]  /*45d70*/  LDL.64 R80, [R1+0xbc8] ;  /* 0x000bc80001507983 */ /* 0x020f680000100a00 */
[----:B------:R-:W5:Y:S04]  /*45d80*/  LDL.64 R32, [R1+0xb58] ;  /* 0x000b580001207983 */ /* 0x000f680000100a00 */
[----:B------:R1:W-:Y:S01]  /*45d90*/  LDGSTS.E [R0+-0x4e400], [R96.64], P2 ;  /* 0xb1c0000060007fae */ /* 0x0003e20009121844 */
[----:B------:R-:W-:-:S03]  /*45da0*/  LOP3.LUT R177, R161, 0x70, RZ, 0x3c, !PT ;  /* 0x00000070a1b17812 */ /* 0x000fc600078e3cff */
[----:B------:R-:W5:Y:S04]  /*45db0*/  LDL.64 R174, [R1+0xb20] ;  /* 0x000b200001ae7983 */ /* 0x000f680000100a00 */
[----:B------:R-:W5:Y:S04]  /*45dc0*/  LDL.64 R64, [R1+0xae8] ;  /* 0x000ae80001407983 */ /* 0x000f680000100a00 */
[----:B-1----:R-:W5:Y:S04]  /*45dd0*/  LDL.64 R96, [R1+0xab0] ;  /* 0x000ab00001607983 */ /* 0x002f680000100a00 */
[----:B------:R-:W5:Y:S04]  /*45de0*/  LDL.64 R160, [R1+0xa40] ;  /* 0x000a400001a07983 */ /* 0x000f680000100a00 */
[----:B------:R-:W5:Y:S04]  /*45df0*/  LDL.64 R178, [R1+0x7d8] ;  /* 0x0007d80001b27983 */ /* 0x000f680000100a00 */
[----:B------:R-:W5:Y:S04]  /*45e00*/  LDL.64 R182, [R1+0x3d0] ;  /* 0x0003d00001b67983 */ /* 0x000f680000100a00 */
[----:B------:R-:W5:Y:S04]  /*45e10*/  LDL.64 R250, [R1+0x390] ;  /* 0x0003900001fa7983 */ /* 0x000f680000100a00 */
[----:B------:R-:W5:Y:S04]  /*45e20*/  LDL.64 R180, [R1+0x350] ;  /* 0x0003500001b47983 */ /* 0x000f680000100a00 */
[----:B---3--:R1:W-:Y:S04]  /*45e30*/  LDGSTS.E [R16+-0x4d400], [R112.64], P2 ;  /* 0xb2c0000070107fae */ /* 0x0083e80009121844 */
[----:B--2---:R2:W-:Y:S04]  /*45e40*/  LDGSTS.E [R0+-0x4c400], [R128.64], P2 ;  /* 0xb3c0000080007fae */ /* 0x0045e80009121844 */
[----:B-1----:R-:W3:Y:S04]  /*45e50*/  LDL.64 R112, [R1+0x9d0] ;  /* 0x0009d00001707983 */ /* 0x002ee80000100a00 */
[----:B--2---:R-:W2:Y:S04]  /*45e60*/  LDL.64 R128, [R1+0xa78] ;  /* 0x000a780001807983 */ /* 0x004ea80000100a00 */
[----:B----4-:R1:W-:Y:S04]  /*45e70*/  LDGSTS.E [R16+-0x4b400], [R144.64], P2 ;  /* 0xb4c0000090107fae */ /* 0x0103e80009121844 */
        /* <DEDUP_REMOVED lines=11> */
[----:B-1----:R-:W3:Y:S01]  /*45f30*/  LDL.64 R144, [R1+0xa08] ;  /* 0x000a080001907983 */ /* 0x002ee20000100a00 */
[----:B------:R-:W-:-:S02]  /*45f40*/  IADD3 R16, R177, 0x100000, RZ ;  /* 0x00100000b1107810 */ /* 0x000fc40007ffe0ff */
[----:B----4-:R-:W-:-:S03]  /*45f50*/  IADD3 R0, R177, 0x100000, RZ ;  /* 0x00100000b1007810 */ /* 0x010fc60007ffe0ff */
[----:B------:R1:W-:Y:S04]  /*45f60*/  LDGSTS.E [R16+-0x7f200], [R172.64], P2 ;  /* 0x80e00000ac107fae */ /* 0x0003e80009121844 */
[----:B-----5:R4:W-:Y:S04]  /*45f70*/  LDGSTS.E [R0+-0x7e200], [R80.64], P2 ;  /* 0x81e0000050007fae */ /* 0x0209e80009121844 */
[----:B-1----:R-:W5:Y:S04]  /*45f80*/  LDL.64 R172, [R1+0x998] ;  /* 0x0009980001ac7983 */ /* 0x002f680000100a00 */
[----:B------:R1:W-:Y:S04]  /*45f90*/  LDGSTS.E [R16+-0x7d200], [R48.64], P2 ;  /* 0x82e0000030107fae */ /* 0x0003e80009121844 */
[----:B----4-:R-:W5:Y:S04]  /*45fa0*/  LDL.64 R80, [R1+0x960] ;  /* 0x0009600001507983 */ /* 0x010f680000100a00 */
        /* <DEDUP_REMOVED lines=9> */
[----:B--2---:R1:W-:Y:S04]  /*46040*/  LDGSTS.E [R0+-0x78200], [R128.64], P2 ;  /* 0x87e0000080007fae */ /* 0x0043e80009121844 */
[----:B------:R2:W-:Y:S04]  /*46050*/  LDGSTS.E [R16+-0x77200], [R160.64], P2 ;  /* 0x88e00000a0107fae */ /* 0x0005e80009121844 */
[----:B-1----:R-:W4:Y:S04]  /*46060*/  LDL.64 R128, [R1+0x848] ;  /* 0x0008480001807983 */ /* 0x002f280000100a00 */
[----:B--2---:R-:W2:Y:S04]  /*46070*/  LDL.64 R160, [R1+0x810] ;  /* 0x0008100001a07983 */ /* 0x004ea80000100a00 */
[----:B---3--:R1:W-:Y:S04]  /*46080*/  LDGSTS.E [R0+-0x76200], [R144.64], P2 ;  /* 0x89e0000090007fae */ /* 0x0083e80009121844 */
[----:B------:R3:W-:Y:S04]  /*46090*/  LDGSTS.E [R16+-0x75200], [R112.64], P2 ;  /* 0x8ae0000070107fae */ /* 0x0007e80009121844 */
[----:B-1----:R-:W2:Y:S04]  /*460a0*/  LDL.64 R144, [R1+0x7a0] ;  /* 0x0007a00001907983 */ /* 0x002ea80000100a00 */
[----:B---3--:R-:W3:Y:S04]  /*460b0*/  LDL.64 R112, [R1+0x768] ;  /* 0x0007680001707983 */ /* 0x008ee80000100a00 */
[----:B-----5:R1:W-:Y:S04]  /*460c0*/  LDGSTS.E [R0+-0x74200], [R172.64], P2 ;  /* 0x8be00000ac007fae */ /* 0x0203e80009121844 */
[----:B------:R5:W-:Y:S04]  /*460d0*/  LDGSTS.E [R16+-0x73200], [R80.64], P2 ;  /* 0x8ce0000050107fae */ /* 0x000be80009121844 */
[----:B-1----:R-:W3:Y:S04]  /*460e0*/  LDL.64 R172, [R1+0x688] ;  /* 0x0006880001ac7983 */ /* 0x002ee80000100a00 */
[----:B------:R1:W-:Y:S04]  /*460f0*/  LDGSTS.E [R0+-0x72200], [R48.64], P2 ;  /* 0x8de0000030007fae */ /* 0x0003e80009121844 */
[----:B-----5:R-:W3:Y:S04]  /*46100*/  LDL.64 R80, [R1+0x6f8] ;  /* 0x0006f80001507983 */ /* 0x020ee80000100a00 */
[----:B------:R1:W-:Y:S04]  /*46110*/  LDGSTS.E [R16+-0x71200], [R32.64], P2 ;  /* 0x8ee0000020107fae */ /* 0x0003e80009121844 */
[----:B-1----:R-:W3:Y:S04]  /*46120*/  LDL.64 R48, [R1+0x6c0] ;  /* 0x0006c00001307983 */ /* 0x002ee80000100a00 */
[----:B------:R-:W3:Y:S04]  /*46130*/  LDL.64 R32, [R1+0x650] ;  /* 0x0006500001207983 */ /* 0x000ee80000100a00 */
[----:B------:R1:W-:Y:S04]  /*46140*/  LDGSTS.E [R0+-0x70200], [R64.64], P2 ;  /* 0x8fe0000040007fae */ /* 0x0003e80009121844 */
[----:B------:R1:W-:Y:S04]  /*46150*/  LDGSTS.E [R16+-0x6f200], [R96.64], P2 ;  /* 0x90e0000060107fae */ /* 0x0003e80009121844 */
[----:B-1----:R-:W3:Y:S04]  /*46160*/  LDL.64 R64, [R1+0x618] ;  /* 0x0006180001407983 */ /* 0x002ee80000100a00 */
[----:B------:R-:W3:Y:S04]  /*46170*/  LDL.64 R96, [R1+0x5e0] ;  /* 0x0005e00001607983 */ /* 0x000ee80000100a00 */
[----:B----4-:R1:W-:Y:S04]  /*46180*/  LDGSTS.E [R0+-0x6e200], [R128.64], P2 ;  /* 0x91e0000080007fae */ /* 0x0103e80009121844 */
[----:B--2---:R2:W-:Y:S04]  /*46190*/  LDGSTS.E [R16+-0x6d200], [R160.64], P2 ;  /* 0x92e00000a0107fae */ /* 0x0045e80009121844 */
[----:B------:R4:W-:Y:S04]  /*461a0*/  LDGSTS.E [R0+-0x6c200], [R178.64], P2 ;  /* 0x93e00000b2007fae */ /* 0x0009e80009121844 */
[----:B-1----:R-:W5:Y:S04]  /*461b0*/  LDL.64 R128, [R1+0x5a8] ;  /* 0x0005a80001807983 */ /* 0x002f680000100a00 */
[----:B--2---:R-:W2:Y:S04]  /*461c0*/  LDL.64 R160, [R1+0x570] ;  /* 0x0005700001a07983 */ /* 0x004ea80000100a00 */
[----:B----4-:R-:W4:Y:S04]  /*461d0*/  LDL.64 R178, [R1+0x410] ;  /* 0x0004100001b27983 */ /* 0x010f280000100a00 */
[----:B------:R1:W-:Y:S04]  /*461e0*/  LDGSTS.E [R16+-0x6b200], [R144.64], P2 ;  /* 0x94e0000090107fae */ /* 0x0003e80009121844 */
[----:B---3--:R3:W-:Y:S04]  /*461f0*/  LDGSTS.E [R0+-0x6a200], [R112.64], P2 ;  /* 0x95e0000070007fae */ /* 0x0087e80009121844 */
[----:B------:R3:W-:Y:S04]  /*46200*/  LDGSTS.E [R16+-0x69200], [R174.64], P2 ;  /* 0x96e00000ae107fae */ /* 0x0007e80009121844 */
[----:B-1----:R-:W4:Y:S04]  /*46210*/  LDL.64 R144, [R1+0x538] ;  /* 0x0005380001907983 */ /* 0x002f280000100a00 */
[----:B---3--:R-:W3:Y:S04]  /*46220*/  LDL.64 R112, [R1+0x500] ;  /* 0x0005000001707983 */ /* 0x008ee80000100a00 */
[----:B------:R1:W-:Y:S04]  /*46230*/  LDGSTS.E [R0+-0x68200], [R80.64], P2 ;  /* 0x97e0000050007fae */ /* 0x0003e80009121844 */
[----:B------:R1:W-:Y:S04]  /*46240*/  LDGSTS.E [R16+-0x67200], [R48.64], P2 ;  /* 0x98e0000030107fae */ /* 0x0003e80009121844 */
[----:B-1----:R-:W3:Y:S04]  /*46250*/  LDL.64 R80, [R1+0x4c0] ;  /* 0x0004c00001507983 */ /* 0x002ee80000100a00 */
[----:B------:R1:W-:Y:S04]  /*46260*/  LDGSTS.E [R0+-0x66200], [R172.64], P2 ;  /* 0x99e00000ac007fae */ /* 0x0003e80009121844 */
[----:B------:R-:W3:Y:S04]  /*46270*/  LDL.64 R48, [R1+0x488] ;  /* 0x0004880001307983 */ /* 0x000ee80000100a00 */
[----:B------:R1:W-:Y:S04]  /*46280*/  LDGSTS.E [R16+-0x65200], [R32.64], P2 ;  /* 0x9ae0000020107fae */ /* 0x0003e80009121844 */
[----:B-1----:R-:W3:Y:S04]  /*46290*/  LDL.64 R172, [R1+0x90] ;  /* 0x0000900001ac7983 */ /* 0x002ee80000100a00 */
[----:B------:R1:W-:Y:S04]  /*462a0*/  LDGSTS.E [R0+-0x64200], [R64.64], P2 ;  /* 0x9be0000040007fae */ /* 0x0003e80009121844 */
[----:B------:R-:W3:Y:S01]  /*462b0*/  LDL.64 R16, [R1+0x450] ;  /* 0x0004500001107983 */ /* 0x000ee20000100a00 */
[----:B------:R-:W-:-:S05]  /*462c0*/  IADD3 R32, R177, 0x100000, RZ ;  /* 0x00100000b1207810 */ /* 0x000fca0007ffe0ff */
[----:B------:R1:W-:Y:S04]  /*462d0*/  LDGSTS.E [R32+-0x63200], [R96.64], P2 ;  /* 0x9ce0000060207fae */ /* 0x0003e80009121844 */
[----:B-1----:R-:W3:Y:S04]  /*462e0*/  LDL.64 R64, [R1+0x190] ;  /* 0x0001900001407983 */ /* 0x002ee80000100a00 */
        /* <DEDUP_REMOVED lines=8> */
[----:B---3--:R-:W3:Y:S04]  /*46370*/  LDL.64 R112, [R1+0x250] ;  /* 0x0002500001707983 */ /* 0x008ee80000100a00 */
[----:B------:R1:W-:Y:S04]  /*46380*/  LDGSTS.E [R0+-0x5e200], [R80.64], P2 ;  /* 0xa1e0000050007fae */ /* 0x0003e80009121844 */
[----:B------:R1:W-:Y:S04]  /*46390*/  LDGSTS.E [R32+-0x5d200], [R48.64], P2 ;  /* 0xa2e0000030207fae */ /* 0x0003e80009121844 */
[----:B-1----:R-:W3:Y:S04]  /*463a0*/  LDL.64 R80, [R1+0x1d0] ;  /* 0x0001d00001507983 */ /* 0x002ee80000100a00 */
[----:B------:R-:W3:Y:S04]  /*463b0*/  LDL.64 R48, [R1+0x150] ;  /* 0x0001500001307983 */ /* 0x000ee80000100a00 */
[----:B------:R-:W3:Y:S04]  /*463c0*/  LDL.64 R32, [R1+0x110] ;  /* 0x0001100001207983 */ /* 0x000ee80000100a00 */
[----:B------:R1:W-:Y:S04]  /*463d0*/  LDGSTS.E [R0+-0x5c200], [R16.64], P2 ;  /* 0xa3e0000010007fae */ /* 0x0003e80009121844 */
[----:B-1----:R-:W3:Y:S01]  /*463e0*/  LDL.64 R16, [R1+0xd0] ;  /* 0x0000d00001107983 */ /* 0x002ee20000100a00 */
[----:B------:R-:W-:-:S02]  /*463f0*/  IADD3 R174, R177, 0x100000, RZ ;  /* 0x00100000b1ae7810 */ /* 0x000fc40007ffe0ff */
[----:B------:R-:W-:-:S03]  /*46400*/  IADD3 R176, R177, 0x100000, RZ ;  /* 0x00100000b1b07810 */ /* 0x000fc60007ffe0ff */
[----:B------:R1:W-:Y:S04]  /*46410*/  LDGSTS.E [R174+-0x5b200], [R178.64], P2 ;  /* 0xa4e00000b2ae7fae */ /* 0x0003e80009121844 */
[----:B------:R1:W-:Y:S04]  /*46420*/  LDGSTS.E [R0+-0x5a200], [R182.64], P2 ;  /* 0xa5e00000b6007fae */ /* 0x0003e80009121844 */
[----:B------:R1:W-:Y:S04]  /*46430*/  LDGSTS.E [R176+-0x59200], [R250.64], P2 ;  /* 0xa6e00000fab07fae */ /* 0x0003e80009121844 */
[----:B-1----:R-:W3:Y:S04]  /*46440*/  LDL.64 R174, [R1+0x50] ;  /* 0x0000500001ae7983 */ /* 0x002ee80000100a00 */
[----:B------:R-:W3:Y:S04]  /*46450*/  LDL.64 R178, [R1+0x10] ;  /* 0x0000100001b27983 */ /* 0x000ee80000100a00 */
[----:B------:R-:W3:Y:S04]  /*46460*/  LDL.LU.64 R182, [R1+0x6128] ;  /* 0x0061280001b67983 */ /* 0x000ee80000300a00 */
[----:B------:R-:W3:Y:S04]  /*46470*/  LDL.LU.64 R250, [R1+0x6120] ;  /* 0x0061200001fa7983 */ /* 0x000ee80000300a00 */
[----:B------:R1:W-:Y:S04]  /*46480*/  LDGSTS.E [R0+-0x58200], [R180.64], P2 ;  /* 0xa7e00000b4007fae */ /* 0x0003e80009121844 */
[----:B-1----:R-:W3:Y:S04]  /*46490*/  LDL.LU R180, [R1+0x6118] ;  /* 0x0061180001b47983 */ /* 0x002ee80000300800 */
[----:B--2---:R1:W-:Y:S04]  /*464a0*/  LDGSTS.E [R176+-0x57200], [R160.64], P2 ;  /* 0xa8e00000a0b07fae */ /* 0x0043e80009121844 */
[----:B-1----:R-:W2:Y:S04]  /*464b0*/  LDL.LU.64 R160, [R1+0x6110] ;  /* 0x0061100001a07983 */ /* 0x002ea80000300a00 */
[----:B----4-:R1:W-:Y:S04]  /*464c0*/  LDGSTS.E [R0+-0x56200], [R144.64], P2 ;  /* 0xa9e0000090007fae */ /* 0x0103e80009121844 */
[----:B-----5:R4:W-:Y:S04]  /*464d0*/  LDGSTS.E [R176+-0x55200], [R128.64], P2 ;  /* 0xaae0000080b07fae */ /* 0x0209e80009121844 */
[----:B---3--:R3:W-:Y:S04]  /*464e0*/  LDGSTS.E [R0+-0x54200], [R112.64], P2 ;  /* 0xabe0000070007fae */ /* 0x0087e80009121844 */
[----:B-1----:R-:W5:Y:S04]  /*464f0*/  LDL.LU.64 R144, [R1+0x6108] ;  /* 0x0061080001907983 */ /* 0x002f680000300a00 */
[----:B----4-:R-:W4:Y:S04]  /*46500*/  LDL.LU.64 R128, [R1+0x6100] ;  /* 0x0061000001807983 */ /* 0x010f280000300a00 */
[----:B---3--:R-:W3:Y:S04]  /*46510*/  LDL.LU.64 R112, [R1+0x60f8] ;  /* 0x0060f80001707983 */ /* 0x008ee80000300a00 */
[----:B------:R1:W-:Y:S04]  /*46520*/  LDGSTS.E [R176+-0x53200], [R96.64], P2 ;  /* 0xace0000060b07fae */ /* 0x0003e80009121844 */
[----:B-1----:R-:W3:Y:S04]  /*46530*/  LDL.LU.64 R96, [R1+0x60f0] ;  /* 0x0060f00001607983 */ /* 0x002ee80000300a00 */
[----:B------:R1:W-:Y:S04]  /*46540*/  LDGSTS.E [R0+-0x52200], [R80.64], P2 ;  /* 0xade0000050007fae */ /* 0x0003e80009121844 */
[----:B------:R1:W-:Y:S04]  /*46550*/  LDGSTS.E [R176+-0x51200], [R64.64], P2 ;  /* 0xaee0000040b07fae */ /* 0x0003e80009121844 */
[----:B------:R1:W-:Y:S04]  /*46560*/  LDGSTS.E [R0+-0x50200], [R48.64], P2 ;  /* 0xafe0000030007fae */ /* 0x0003e80009121844 */
[----:B-1----:R-:W3:Y:S04]  /*46570*/  LDL.LU.64 R80, [R1+0x60e8] ;  /* 0x0060e80001507983 */ /* 0x002ee80000300a00 */
[----:B------:R-:W3:Y:S04]  /*46580*/  LDL.LU.64 R64, [R1+0x60e0] ;  /* 0x0060e00001407983 */ /* 0x000ee80000300a00 */
[----:B------:R-:W3:Y:S04]  /*46590*/  LDL.LU.64 R48, [R1+0x60d8] ;  /* 0x0060d80001307983 */ /* 0x000ee80000300a00 */
[----:B------:R1:W-:Y:S04]  /*465a0*/  LDGSTS.E [R176+-0x4f200], [R32.64], P2 ;  /* 0xb0e0000020b07fae */ /* 0x0003e80009121844 */
[----:B------:R1:W-:Y:S04]  /*465b0*/  LDGSTS.E [R0+-0x4e200], [R16.64], P2 ;  /* 0xb1e0000010007fae */ /* 0x0003e80009121844 */
[----:B------:R1:W-:Y:S04]  /*465c0*/  LDGSTS.E [R176+-0x4d200], [R172.64], P2 ;  /* 0xb2e00000acb07fae */ /* 0x0003e80009121844 */
[----:B-1----:R-:W3:Y:S04]  /*465d0*/  LDL.LU.64 R32, [R1+0x60d0] ;  /* 0x0060d00001207983 */ /* 0x002ee80000300a00 */
[----:B------:R-:W3:Y:S04]  /*465e0*/  LDL.LU.64 R16, [R1+0x60c8] ;  /* 0x0060c80001107983 */ /* 0x000ee80000300a00 */
[----:B------:R-:W3:Y:S04]  /*465f0*/  LDL.LU.64 R172, [R1+0x60c0] ;  /* 0x0060c00001ac7983 */ /* 0x000ee80000300a00 */
[----:B------:R1:W-:Y:S04]  /*46600*/  LDGSTS.E [R0+-0x4c200], [R174.64], P2 ;  /* 0xb3e00000ae007fae */ /* 0x0003e80009121844 */
[----:B------:R1:W-:Y:S01]  /*46610*/  LDGSTS.E [R176+-0x4b200], [R178.64], P2 ;  /* 0xb4e00000b2b07fae */ /* 0x0003e20009121844 */
[----:B------:R-:W-:Y:S01]  /*46620*/  IADD3 R181, R177, 0x100000, RZ ;  /* 0x00100000b1b57810 */ /* 0x000fe20007ffe0ff */
[----:B------:R-:W-:Y:S01]  /*46630*/  IMAD.MOV.U32 R252, RZ, RZ, c[0x0][0x180] ;  /* 0x00006000fffc7624 */ /* 0x000fe200078e00ff */
[----:B------:R-:W-:Y:S01]  /*46640*/  MOV R177, c[0x0][0x180] ;  /* 0x0000600000b17a02 */ /* 0x000fe20000000f00 */
[----:B-1----:R-:W3:Y:S04]  /*46650*/  LDL.LU.64 R174, [R1+0x60b8] ;  /* 0x0060b80001ae7983 */ /* 0x002ee80000300a00 */
[----:B------:R-:W3:Y:S04]  /*46660*/  LDL.LU.64 R178, [R1+0x60b0] ;  /* 0x0060b00001b27983 */ /* 0x000ee80000300a00 */
[----:B--2---:R1:W-:Y:S04]  /*46670*/  LDGSTS.E [R0+-0x4a200], [R160.64], P2 ;  /* 0xb5e00000a0007fae */ /* 0x0043e80009121844 */
[----:B-----5:R2:W-:Y:S04]  /*46680*/  LDGSTS.E [R176+-0x49200], [R144.64], P2 ;  /* 0xb6e0000090b07fae */ /* 0x0205e80009121844 */
[----:B----4-:R1:W-:Y:S04]  /*46690*/  LDGSTS.E [R0+-0x48200], [R128.64], P2 ;  /* 0xb7e0000080007fae */ /* 0x0103e80009121844 */
[----:B---3--:R2:W-:Y:S04]  /*466a0*/  LDGSTS.E [R176+-0x47200], [R112.64], P2 ;  /* 0xb8e0000070b07fae */ /* 0x0085e80009121844 */
[----:B------:R1:W-:Y:S04]  /*466b0*/  LDGSTS.E [R0+-0x46200], [R96.64], P2 ;  /* 0xb9e0000060007fae */ /* 0x0003e80009121844 */
[----:B------:R2:W-:Y:S04]  /*466c0*/  LDGSTS.E [R176+-0x45200], [R80.64], P2 ;  /* 0xbae0000050b07fae */ /* 0x0005e80009121844 */
[----:B------:R1:W-:Y:S04]  /*466d0*/  LDGSTS.E [R0+-0x44200], [R64.64], P2 ;  /* 0xbbe0000040007fae */ /* 0x0003e80009121844 */
[----:B------:R2:W-:Y:S04]  /*466e0*/  LDGSTS.E [R176+-0x43200], [R48.64], P2 ;  /* 0xbce0000030b07fae */ /* 0x0005e80009121844 */
[----:B------:R3:W-:Y:S04]  /*466f0*/  LDGSTS.E [R181+-0x42200], [R32.64], P2 ;  /* 0xbde0000020b57fae */ /* 0x0007e80009121844 */
[----:B------:R2:W-:Y:S04]  /*46700*/  LDGSTS.E [R176+-0x41200], [R16.64], P2 ;  /* 0xbee0000010b07fae */ /* 0x0005e80009121844 */
[----:B------:R1:W-:Y:S04]  /*46710*/  LDGSTS.E [R0+-0x40200], [R172.64], P2 ;  /* 0xbfe00000ac007fae */ /* 0x0003e80009121844 */
[----:B---3--:R-:W3:Y:S04]  /*46720*/  LDL.LU R181, [R1+0x60a8] ;  /* 0x0060a80001b57983 */ /* 0x008ee80000300800 */
[----:B--2---:R-:W2:Y:S01]  /*46730*/  LDL.LU R176, [R1+0x60a4] ;  /* 0x0060a40001b07983 */ /* 0x004ea20000300800 */
[----:B-1----:R-:W-:-:S03]  /*46740*/  IADD3 R0, R177, 0x7f, RZ ;  /* 0x0000007fb1007810 */ /* 0x002fc60007ffe0ff */
[----:B------:R-:W0:Y:S01]  /*46750*/  LDGDEPBAR ;  /* 0x00000000000079af */ /* 0x000e220000000000 */
[----:B------:R-:W-:-:S03]  /*46760*/  IADD3 R177, R252, -0x95, RZ ;  /* 0xffffff6bfcb17810 */ /* 0x000fc60007ffe0ff */
[----:B------:R-:W-:Y:S01]  /*46770*/  BAR.SYNC.DEFER_BLOCKING 0x0 ;  /* 0x0000000000007b1d */ /* 0x000fe20000010000 */
[----:B------:R-:W-:Y:S02]  /*46780*/  ISETP.GT.AND P2, PT, R0, 0xff, PT ;  /* 0x000000ff0000780c */ /* 0x000fe40003f44270 */
[----:B------:R-:W-:Y:S02]  /*46790*/  SEL R0, RZ, 0x4, P4 ;  /* 0x00000004ff007807 */ /* 0x000fe40002000000 */
[----:B------:R-:W-:Y:S02]  /*467a0*/  ISETP.GE.U32.AND P4, PT, R177, 0x7ffffeec, PT ;  /* 0x7ffffeecb100780c */ /* 0x000fe40003f86070 */
[----:B------:R-:W2:Y:S01]  /*467b0*/  LDL.LU R177, [R1+0x60a0] ;  /* 0x0060a00001b17983 */ /* 0x000ea20000300800 */
[----:B------:R-:W-:Y:S02]  /*467c0*/  IADD3 R252, R252, -0x99, RZ ;  /* 0xffffff67fcfc7810 */ /* 0x000fe40007ffe0ff */
[----:B------:R-:W-:-:S02]  /*467d0*/  SEL R0, R0, RZ, P2 ;  /* 0x000000ff00007207 */ /* 0x000fc40001000000 */
[----:B------:R-:W-:Y:S01]  /*467e0*/  ISETP.GE.U32.AND P2, PT, R252, 0x7ffffee8, PT ;  /* 0x7ffffee8fc00780c */ /* 0x000fe20003f46070 */
[----:B------:R-:W-:-:S04]  /*467f0*/  IMAD.MOV.U32 R252, RZ, RZ, c[0x0][0x188] ;  /* 0x00006200fffc7624 */ /* 0x000fc800078e00ff */
[----:B------:R-:W-:-:S04]  /*46800*/  IMAD.SHL.U32 R252, R252, 0x80, RZ ;  /* 0x00000080fcfc7824 */ /* 0x000fc800078e00ff */
[----:B------:R-:W-:-:S05]  /*46810*/  IMAD.WIDE R174, R252, 0x4, R174 ;  /* 0x00000004fcae7825 */ /* 0x000fca00078e02ae */
[----:B------:R1:W-:Y:S02]  /*46820*/  STL.64 [R1+0x35d0], R174 ;  /* 0x0035d0ae01007387 */ /* 0x0003e40000100a00 */
[----:B-1----:R-:W-:-:S05]  /*46830*/  IMAD.WIDE R174, R252, 0x4, R178 ;  /* 0x00000004fcae7825 */ /* 0x002fca00078e02b2 */
[----:B------:R2:W-:Y:S01]  /*46840*/  STL.64 [R1+0x35d8], R174 ;  /* 0x0035d8ae01007387 */ /* 0x0005e20000100a00 */
[----:B---3--:R-:W-:-:S05]  /*46850*/  IMAD.WIDE R178, R252, 0x4, R180 ;  /* 0x00000004fcb27825 */ /* 0x008fca00078e02b4 */
[----:B------:R-:W-:Y:S01]  /*46860*/  STL.64 [R1+0x35e0], R178 ;  /* 0x0035e0b201007387 */ /* 0x000fe20000100a00 */
[----:B--2---:R-:W-:-:S05]  /*46870*/  IMAD.WIDE R174, R252, 0x4, R176 ;  /* 0x00000004fcae7825 */ /* 0x004fca00078e02b0 */
[----:B------:R-:W-:Y:S04]  /*46880*/  STL.64 [R1+0x35c8], R174 ;  /* 0x0035c8ae01007387 */ /* 0x000fe80000100a00 */
[----:B------:R-:W2:Y:S04]  /*46890*/  LDL.LU.64 R180, [R1+0xe18] ;  /* 0x000e180001b47983 */ /* 0x000ea80000300a00 */
[----:B------:R-:W3:Y:S04]  /*468a0*/  LDL.LU.64 R176, [R1+0xde8] ;  /* 0x000de80001b07983 */ /* 0x000ee80000300a00 */
[----:B------:R1:W-:Y:S04]  /*468b0*/  STL.64 [R1+0x6148], R162 ;  /* 0x006148a201007387 */ /* 0x0003e80000100a00 */
[----:B-1----:R-:W4:Y:S04]  /*468c0*/  LDL.LU.64 R162, [R1+0xe10] ;  /* 0x000e100001a27983 */ /* 0x002f280000300a00 */
[----:B------:R1:W-:Y:S04]  /*468d0*/  STL.64 [R1+0x6140], R146 ;  /* 0x0061409201007387 */ /* 0x0003e80000100a00 */
[----:B-1----:R-:W5:Y:S04]  /*468e0*/  LDL.LU.64 R146, [R1+0xe00] ;  /* 0x000e000001927983 */ /* 0x002f680000300a00 */
[----:B------:R1:W-:Y:S04]  /*468f0*/  STL.64 [R1+0x6138], R130 ;  /* 0x0061388201007387 */ /* 0x0003e80000100a00 */
[----:B-1----:R-:W2:Y:S04]  /*46900*/  LDL.64 R130, [R1+0x35e0] ;  /* 0x0035e00001827983 */ /* 0x002ea80000100a00 */
[----:B------:R1:W-:Y:S04]  /*46910*/  STL.64 [R1+0x6130], R114 ;  /* 0x0061307201007387 */ /* 0x0003e80000100a00 */
[----:B-1----:R-:W2:Y:S04]  /*46920*/  LDL.LU.64 R114, [R1+0xe20] ;  /* 0x000e200001727983 */ /* 0x002ea80000300a00 */
[----:B------:R1:W-:Y:S04]  /*46930*/  STL.64 [R1+0x6128], R98 ;  /* 0x0061286201007387 */ /* 0x0003e80000100a00 */
[----:B-1----:R-:W2:Y:S04]  /*46940*/  LDL.LU.64 R98, [R1+0xdf0] ;  /* 0x000df00001627983 */ /* 0x002ea80000300a00 */
[----:B------:R1:W-:Y:S04]  /*46950*/  STL.64 [R1+0x6120], R82 ;  /* 0x0061205201007387 */ /* 0x0003e80000100a00 */
[----:B-1----:R-:W2:Y:S04]  /*46960*/  LDL.LU.64 R82, [R1+0xe08] ;  /* 0x000e080001527983 */ /* 0x002ea80000300a00 */
[----:B------:R1:W-:Y:S04]  /*46970*/  STL.64 [R1+0x6118], R66 ;  /* 0x0061184201007387 */ /* 0x0003e80000100a00 */
[----:B-1----:R-:W3:Y:S04]  /*46980*/  LDL.64 R66, [R1+0x35d8] ;  /* 0x0035d80001427983 */ /* 0x002ee80000100a00 */
[----:B------:R1:W-:Y:S04]  /*46990*/  STL.64 [R1+0x6110], R50 ;  /* 0x0061103201007387 */ /* 0x0003e80000100a00 */
[----:B-1----:R-:W3:Y:S04]  /*469a0*/  LDL.LU.64 R50, [R1+0xdf8] ;  /* 0x000df80001327983 */ /* 0x002ee80000300a00 */
[----:B------:R1:W-:Y:S04]  /*469b0*/  STL.64 [R1+0x6108], R34 ;  /* 0x0061082201007387 */ /* 0x0003e80000100a00 */
[----:B-1----:R-:W3:Y:S04]  /*469c0*/  LDL.64 R34, [R1+0x35c8] ;  /* 0x0035c80001227983 */ /* 0x002ee80000100a00 */
[----:B------:R1:W-:Y:S04]  /*469d0*/  STL.64 [R1+0x6100], R18 ;  /* 0x0061001201007387 */ /* 0x0003e80000100a00 */
[----:B-1----:R-:W3:Y:S04]  /*469e0*/  LDL.64 R18, [R1+0x35d0] ;  /* 0x0035d00001127983 */ /* 0x002ee80000100a00 */
[----:B------:R-:W1:Y:S04]  /*469f0*/  S2R R178, SR_TID.X ;  /* 0x0000000000b27919 */ /* 0x000e680000002100 */
[----:B------:R-:W-:Y:S04]  /*46a00*/  STL.64 [R1+0x60f8], R2 ;  /* 0x0060f80201007387 */ /* 0x000fe80000100a00 */
[----:B------:R-:W-:Y:S04]  /*46a10*/  STL.64 [R1+0x60f0], R160 ;  /* 0x0060f0a001007387 */ /* 0x000fe80000100a00 */
[----:B------:R-:W-:Y:S04]  /*46a20*/  STL.64 [R1+0x60e8], R144 ;  /* 0x0060e89001007387 */ /* 0x000fe80000100a00 */
[----:B------:R-:W-:Y:S04]  /*46a30*/  STL.64 [R1+0x60e0], R128 ;  /* 0x0060e08001007387 */ /* 0x000fe80000100a00 */
[----:B------:R-:W-:Y:S01]  /*46a40*/  STL.64 [R1+0x60d8], R112 ;  /* 0x0060d87001007387 */ /* 0x000fe20000100a00 */
[----:B-1----:R-:W-:-:S03]  /*46a50*/  LOP3.LUT R175, R178, 0x7f, RZ, 0xc0, !PT ;  /* 0x0000007fb2af7812 */ /* 0x002fc600078ec0ff */
[----:B------:R-:W-:Y:S01]  /*46a60*/  STL.64 [R1+0x60d0], R96 ;  /* 0x0060d06001007387 */ /* 0x000fe20000100a00 */
[----:B------:R-:W-:-:S03]  /*46a70*/  SHF.L.U32 R179, R175, 0x2, RZ ;  /* 0x00000002afb37819 */ /* 0x000fc600000006ff */
[----:B------:R-:W-:Y:S04]  /*46a80*/  STL.64 [R1+0x60c8], R80 ;  /* 0x0060c85001007387 */ /* 0x000fe80000100a00 */
[----:B------:R-:W-:Y:S04]  /*46a90*/  STL.64 [R1+0x60c0], R64 ;  /* 0x0060c04001007387 */ /* 0x000fe80000100a00 */
[----:B------:R-:W-:Y:S04]  /*46aa0*/  STL.64 [R1+0x60b8], R48 ;  /* 0x0060b83001007387 */ /* 0x000fe80000100a00 */
[----:B------:R4:W-:Y:S04]  /*46ab0*/  STL.64 [R1+0x60b0], R32 ;  /* 0x0060b02001007387 */ /* 0x0009e80000100a00 */
[----:B------:R2:W-:Y:S04]  /*46ac0*/  STL.64 [R1+0x60a8], R16 ;  /* 0x0060a81001007387 */ /* 0x0005e80000100a00 */
[----:B------:R-:W-:Y:S01]  /*46ad0*/  STL.64 [R1+0x60a0], R172 ;  /* 0x0060a0ac01007387 */ /* 0x000fe20000100a00 */
[----:B----4-:R-:W-:-:S04]  /*46ae0*/  IMAD.WIDE R32, R252, 0x4, R162 ;  /* 0x00000004fc207825 */ /* 0x010fc800078e02a2 */
[----:B-----5:R-:W-:-:S04]  /*46af0*/  IMAD.WIDE R2, R252, 0x4, R146 ;  /* 0x00000004fc027825 */ /* 0x020fc800078e0292 */
[C---:B--2---:R-:W-:Y:S01]  /*46b00*/  IMAD.WIDE R16, R252.reuse, 0x4, R82 ;  /* 0x00000004fc107825 */ /* 0x044fe200078e0252 */
[----:B------:R-:W-:Y:S01]  /*46b10*/  @!PT LDS RZ, [RZ] ;  /* 0x00000000fffff984 */ /* 0x000fe20000000800 */
[----:B------:R-:W-:Y:S01]  /*46b20*/  @!PT LDS RZ, [RZ] ;  /* 0x00000000fffff984 */ /* 0x000fe20000000800 */
[----:B------:R-:W-:Y:S01]  /*46b30*/  @!PT LDS RZ, [RZ] ;  /* 0x00000000fffff984 */ /* 0x000fe20000000800 */
[----:B---3--:R1:W-:Y:S04]  /*46b40*/  LDGSTS.E [R179+0x40000], [R18.64], !P3 ;  /* 0x4000000012b37fae */ /* 0x0083e8000d921844 */
[----:B------:R2:W-:Y:S04]  /*46b50*/  LDGSTS.E [R179+0x40200], [R34.64], !P3 ;  /* 0x4020000022b37fae */ /* 0x0005e8000d921844 */
[----:B------:R3:W-:Y:S04]  /*46b60*/  LDGSTS.E [R179+0x40400], [R66.64], !P3 ;  /* 0x4040000042b37fae */ /* 0x0007e8000d921844 */
[----:B-1----:R-:W4:Y:S04]  /*46b70*/  LDL.LU.64 R18, [R1+0xde0] ;  /* 0x000de00001127983 */ /* 0x002f280000300a00 */
[----:B------:R1:W-:Y:S04]  /*46b80*/  LDGSTS.E [R179+0x40600], [R130.64], !P3 ;  /* 0x4060000082b37fae */ /* 0x0003e8000d921844 */
[----:B---3--:R-:W3:Y:S01]  /*46b90*/  LDL.LU.64 R66, [R1+0xdd8] ;  /* 0x000dd80001427983 */ /* 0x008ee20000300a00 */
[----:B--2---:R-:W-:-:S05]  /*46ba0*/  IMAD.WIDE R34, R252, 0x4, R180 ;  /* 0x00000004fc227825 */ /* 0x004fca00078e02b4 */
[----:B------:R2:W-:Y:S04]  /*46bb0*/  LDGSTS.E [R179+0x42000], [R34.64], !P5 ;  /* 0x4200000022b37fae */ /* 0x0005e8000e921844 */
[----:B-1----:R-:W5:Y:S04]  /*46bc0*/  LDL.LU.64 R130, [R1+0xdd0] ;  /* 0x000dd00001827983 */ /* 0x002f680000300a00 */
[----:B------:R2:W-:Y:S04]  /*46bd0*/  STL.64 [R1+0x34f0], R34 ;  /* 0x0034f02201007387 */ /* 0x0005e80000100a00 */
[----:B------:R-:W5:Y:S04]  /*46be0*/  LDL.LU.64 R162, [R1+0xdc8] ;  /* 0x000dc80001a27983 */ /* 0x000f680000300a00 */
[----:B------:R1:W-:Y:S04]  /*46bf0*/  STL.64 [R1+0x34e8], R32 ;  /* 0x0034e82001007387 */ /* 0x0003e80000100a00 */
[----:B------:R1:W-:Y:S01]  /*46c00*/  STL.64 [R1+0x34e0], R16 ;  /* 0x0034e01001007387 */ /* 0x0003e20000100a00 */
[----:B--2---:R-:W-:-:S03]  /*46c10*/  IMAD.WIDE R34, R252, 0x4, R50 ;  /* 0x00000004fc227825 */ /* 0x004fc600078e0232 */
[----:B------:R2:W-:Y:S04]  /*46c20*/  STL.64 [R1+0x34d8], R2 ;  /* 0x0034d80201007387 */ /* 0x0005e80000100a00 */
[----:B------:R1:W-:Y:S04]  /*46c30*/  LDGSTS.E [R179+0x42200], [R32.64], !P5 ;  /* 0x4220000020b37fae */ /* 0x0003e8000e921844 */
[----:B------:R-:W5:Y:S04]  /*46c40*/  LDL.LU.64 R82, [R1+0xdc0] ;  /* 0x000dc00001527983 */ /* 0x000f680000300a00 */
[----:B------:R-:W5:Y:S01]  /*46c50*/  LDL.LU.64 R146, [R1+0xdb8] ;  /* 0x000db80001927983 */ /* 0x000f620000300a00 */
[----:B-1----:R-:W-:-:S03]  /*46c60*/  IMAD.WIDE R32, R252, 0x4, R98 ;  /* 0x00000004fc207825 */ /* 0x002fc600078e0262 */
[----:B------:R1:W-:Y:S04]  /*46c70*/  LDGSTS.E [R179+0x42400], [R16.64], !P5 ;  /* 0x4240000010b37fae */ /* 0x0003e8000e921844 */
[----:B------:R-:W5:Y:S04]  /*46c80*/  LDL.LU.64 R98, [R1+0xdb0] ;  /* 0x000db00001627983 */ /* 0x000f680000300a00 */
[----:B------:R2:W-:Y:S01]  /*46c90*/  STL.64 [R1+0x34d0], R34 ;  /* 0x0034d02201007387 */ /* 0x0005e20000100a00 */
[----:B-1----:R-:W-:-:S03]  /*46ca0*/  IMAD.WIDE R16, R252, 0x4, R176 ;  /* 0x00000004fc107825 */ /* 0x002fc600078e02b0 */
[----:B------:R2:W-:Y:S04]  /*46cb0*/  LDGSTS.E [R179+0x42600], [R2.64], !P5 ;  /* 0x4260000002b37fae */ /* 0x0005e8000e921844 */
[----:B------:R-:W5:Y:S04]  /*46cc0*/  LDL.LU.64 R176, [R1+0xe28] ;  /* 0x000e280001b07983 */ /* 0x000f680000300a00 */
[----:B------:R4:W-:Y:S01]  /*46cd0*/  STL.64 [R1+0x34c8], R32 ;  /* 0x0034c82001007387 */ /* 0x0009e20000100a00 */
[----:B--2---:R-:W-:-:S03]  /*46ce0*/  IMAD.WIDE R2, R252, 0x4, R114 ;  /* 0x00000004fc027825 */ /* 0x004fc600078e0272 */
[----:B------:R5:W-:Y:S04]  /*46cf0*/  STL.64 [R1+0x34c0], R16 ;  /* 0x0034c01001007387 */ /* 0x000be80000100a00 */
[----:B------:R1:W-:Y:S04]  /*46d00*/  LDGSTS.E [R179+0x44000], [R34.64], !P1 ;  /* 0x4400000022b37fae */ /* 0x0003e8000c921844 */
[----:B------:R2:W-:Y:S04]  /*46d10*/  STL.64 [R1+0x34b8], R2 ;  /* 0x0034b80201007387 */ /* 0x0005e80000100a00 */
[----:B------:R4:W-:Y:S04]  /*46d20*/  LDGSTS.E [R179+0x44200], [R32.64], !P1 ;  /* 0x4420000020b37fae */ /* 0x0009e8000c921844 */
[----:B-1----:R-:W5:Y:S04]  /*46d30*/  LDL.LU.64 R34, [R1+0xda8] ;  /* 0x000da80001227983 */ /* 0x002f680000300a00 */
[----:B------:R-:W5:Y:S04]  /*46d40*/  LDL.LU.64 R50, [R1+0xda0] ;  /* 0x000da00001327983 */ /* 0x000f680000300a00 */
[----:B------:R-:W5:Y:S04]  /*46d50*/  LDL.LU.64 R114, [R1+0xd98] ;  /* 0x000d980001727983 */ /* 0x000f680000300a00 */
[----:B------:R5:W-:Y:S04]  /*46d60*/  LDGSTS.E [R179+0x44400], [R16.64], !P1 ;  /* 0x4440000010b37fae */ /* 0x000be8000c921844 */
[----:B------:R2:W-:Y:S01]  /*46d70*/  LDGSTS.E [R179+0x44600], [R2.64], !P1 ;  /* 0x4460000002b37fae */ /* 0x0005e2000c921844 */
[----:B----4-:R-:W-:-:S05]  /*46d80*/  IMAD.WIDE R32, R252, 0x4, R18 ;  /* 0x00000004fc207825 */ /* 0x010fca00078e0212 */
[----:B------:R1:W-:Y:S01]  /*46d90*/  LDGSTS.E [R179+0x46000], [R32.64], !P0 ;  /* 0x4600000020b37fae */ /* 0x0003e2000c121844 */
[----:B---3--:R-:W-:-:S05]  /*46da0*/  IMAD.WIDE R18, R252, 0x4, R66 ;  /* 0x00000004fc127825 */ /* 0x008fca00078e0242 */
[----:B------:R3:W-:Y:S01]  /*46db0*/  LDGSTS.E [R179+0x46200], [R18.64], !P0 ;  /* 0x4620000012b37fae */ /* 0x0007e2000c121844 */
[----:B-----5:R-:W-:-:S03]  /*46dc0*/  IMAD.WIDE R16, R252, 0x4, R130 ;  /* 0x00000004fc107825 */ /* 0x020fc600078e0282 */
[----:B------:R-:W4:Y:S04]  /*46dd0*/  LDL.LU.64 R130, [R1+0xd90] ;  /* 0x000d900001827983 */ /* 0x000f280000300a00 */
[----:B------:R1:W-:Y:S01]  /*46de0*/  STL.64 [R1+0x34b0], R32 ;  /* 0x0034b02001007387 */ /* 0x0003e20000100a00 */
[----:B--2---:R-:W-:-:S03]  /*46df0*/  IMAD.WIDE R2, R252, 0x4, R162 ;  /* 0x00000004fc027825 */ /* 0x004fc600078e02a2 */
[----:B------:R3:W-:Y:S04]  /*46e00*/  STL.64 [R1+0x34a8], R18 ;  /* 0x0034a81201007387 */ /* 0x0007e80000100a00 */
[----:B------:R2:W-:Y:S04]  /*46e10*/  STL.64 [R1+0x34a0], R16 ;  /* 0x0034a01001007387 */ /* 0x0005e80000100a00 */
[----:B------:R5:W-:Y:S04]  /*46e20*/  STL.64 [R1+0x3498], R2 ;  /* 0x0034980201007387 */ /* 0x000be80000100a00 */
[----:B------:R-:W4:Y:S04]  /*46e30*/  LDL.LU.64 R66, [R1+0xd88] ;  /* 0x000d880001427983 */ /* 0x000f280000300a00 */
[----:B------:R-:W4:Y:S01]  /*46e40*/  LDL.LU.64 R162, [R1+0xd80] ;  /* 0x000d800001a27983 */ /* 0x000f220000300a00 */
[----:B-1----:R-:W-:-:S03]  /*46e50*/  IMAD.WIDE R32, R252, 0x4, R82 ;  /* 0x00000004fc207825 */ /* 0x002fc600078e0252 */
[----:B------:R2:W-:Y:S01]  /*46e60*/  LDGSTS.E [R179+0x46400], [R16.64], !P0 ;  /* 0x4640000010b37fae */ /* 0x0005e2000c121844 */
[----:B---3--:R-:W-:-:S03]  /*46e70*/  IMAD.WIDE R18, R252, 0x4, R146 ;  /* 0x00000004fc127825 */ /* 0x008fc600078e0292 */
[----:B------:R-:W3:Y:S04]  /*46e80*/  LDL.LU.64 R82, [R1+0xd78] ;  /* 0x000d780001527983 */ /* 0x000ee80000300a00 */
[----:B------:R5:W-:Y:S04]  /*46e90*/  LDGSTS.E [R179+0x46600], [R2.64], !P0 ;  /* 0x4660000002b37fae */ /* 0x000be8000c121844 */
[----:B------:R-:W3:Y:S01]  /*46ea0*/  LDL.LU.64 R146, [R1+0xe30] ;  /* 0x000e300001927983 */ /* 0x000ee20000300a00 */
[----:B--2---:R-:W-:-:S03]  /*46eb0*/  IMAD.WIDE R16, R252, 0x4, R98 ;  /* 0x00000004fc107825 */ /* 0x004fc600078e0262 */
[----:B------:R1:W-:Y:S04]  /*46ec0*/  STL.64 [R1+0x3490], R32 ;  /* 0x0034902001007387 */ /* 0x0003e80000100a00 */
[----:B------:R2:W-:Y:S01]  /*46ed0*/  STL.64 [R1+0x3488], R18 ;  /* 0x0034881201007387 */ /* 0x0005e20000100a00 */
[----:B-----5:R-:W-:-:S03]  /*46ee0*/  IMAD.WIDE R2, R252, 0x4, R176 ;  /* 0x00000004fc027825 */ /* 0x020fc600078e02b0 */
[----:B------:R5:W-:Y:S04]  /*46ef0*/  STL.64 [R1+0x3480], R16 ;  /* 0x0034801001007387 */ /* 0x000be80000100a00 */
[----:B------:R4:W-:Y:S04]  /*46f00*/  STL.64 [R1+0x3478], R2 ;  /* 0x0034780201007387 */ /* 0x0009e80000100a00 */
[----:B------:R-:W3:Y:S04]  /*46f10*/  LDL.LU.64 R98, [R1+0xd70] ;  /* 0x000d700001627983 */ /* 0x000ee80000300a00 */
[----:B------:R-:W3:Y:S04]  /*46f20*/  LDL.LU.64 R176, [R1+0xd68] ;  /* 0x000d680001b07983 */ /* 0x000ee80000300a00 */
[----:B------:R1:W-:Y:S04]  /*46f30*/  LDGSTS.E [R179+0x48000], [R32.64], !P6 ;  /* 0x4800000020b37fae */ /* 0x0003e8000f121844 */
[----:B------:R2:W-:Y:S04]  /*46f40*/  LDGSTS.E [R179+0x48200], [R18.64], !P6 ;  /* 0x4820000012b37fae */ /* 0x0005e8000f121844 */
[----:B------:R5:W-:Y:S01]  /*46f50*/  LDGSTS.E [R179+0x48400], [R16.64], !P6 ;  /* 0x4840000010b37fae */ /* 0x000be2000f121844 */
[----:B-1----:R-:W-:-:S03]  /*46f60*/  IMAD.WIDE R32, R252, 0x4, R34 ;  /* 0x00000004fc207825 */ /* 0x002fc600078e0222 */
[----:B------:R4:W-:Y:S01]  /*46f70*/  LDGSTS.E [R179+0x48600], [R2.64], !P6 ;  /* 0x4860000002b37fae */ /* 0x0009e2000f121844 */
[----:B--2---:R-:W-:-:S03]  /*46f80*/  IMAD.WIDE R18, R252, 0x4, R50 ;  /* 0x00000004fc127825 */ /* 0x004fc600078e0232 */
[----:B------:R1:W-:Y:S01]  /*46f90*/  LDGSTS.E [R179+0x4a000], [R32.64], !P4 ;  /* 0x4a00000020b37fae */ /* 0x0003e2000e121844 */
[----:B-----5:R-:W-:-:S03]  /*46fa0*/  IMAD.WIDE R16, R252, 0x4, R114 ;  /* 0x00000004fc107825 */ /* 0x020fc600078e0272 */
[----:B------:R-:W2:Y:S04]  /*46fb0*/  LDL.LU.64 R50, [R1+0xd60] ;  /* 0x000d600001327983 */ /* 0x000ea80000300a00 */
[----:B------:R1:W-:Y:S04]  /*46fc0*/  STL.64 [R1+0x3470], R32 ;  /* 0x0034702001007387 */ /* 0x0003e80000100a00 */
[----:B------:R-:W2:Y:S04]  /*46fd0*/  LDL.LU.64 R114, [R1+0xd58] ;  /* 0x000d580001727983 */ /* 0x000ea80000300a00 */
[----:B------:R1:W-:Y:S04]  /*46fe0*/  STL.64 [R1+0x3468], R18 ;  /* 0x0034681201007387 */ /* 0x0003e80000100a00 */
[----:B------:R3:W-:Y:S04]  /*46ff0*/  STL.64 [R1+0x3460], R16 ;  /* 0x0034601001007387 */ /* 0x0007e80000100a00 */
[----:B------:R1:W-:Y:S04]  /*47000*/  LDGSTS.E [R179+0x4a200], [R18.64], !P4 ;  /* 0x4a20000012b37fae */ /* 0x0003e8000e121844 */
[----:B------:R3:W-:Y:S01]  /*47010*/  LDGSTS.E [R179+0x4a400], [R16.64], !P4 ;  /* 0x4a40000010b37fae */ /* 0x0007e2000e121844 */
[----:B----4-:R-:W-:-:S05]  /*47020*/  IMAD.WIDE R2, R252, 0x4, R130 ;  /* 0x00000004fc027825 */ /* 0x010fca00078e0282 */
[----:B------:R4:W-:Y:S04]  /*47030*/  STL.64 [R1+0x3458], R2 ;  /* 0x0034580201007387 */ /* 0x0009e80000100a00 */
[----:B------:R-:W5:Y:S04]  /*47040*/  LDL.LU.64 R34, [R1+0xd50] ;  /* 0x000d500001227983 */ /* 0x000f680000300a00 */
[----:B------:R-:W5:Y:S04]  /*47050*/  LDL.LU.64 R130, [R1+0xd48] ;  /* 0x000d480001827983 */ /* 0x000f680000300a00 */
[----:B------:R4:W-:Y:S01]  /*47060*/  LDGSTS.E [R179+0x4a600], [R2.64], !P4 ;  /* 0x4a60000002b37fae */ /* 0x0009e2000e121844 */
[----:B-1----:R-:W-:-:S03]  /*47070*/  IMAD.WIDE R32, R252, 0x4, R66 ;  /* 0x00000004fc207825 */ /* 0x002fc600078e0242 */
[----:B------:R-:W5:Y:S01]  /*47080*/  LDL.LU.64 R66, [R1+0xd40] ;  /* 0x000d400001427983 */ /* 0x000f620000300a00 */
[----:B------:R-:W-:-:S03]  /*47090*/  IMAD.WIDE R18, R252, 0x4, R162 ;  /* 0x00000004fc127825 */ /* 0x000fc600078e02a2 */
[----:B------:R-:W5:Y:S01]  /*470a0*/  LDL.LU.64 R162, [R1+0xe38] ;  /* 0x000e380001a27983 */ /* 0x000f620000300a00 */
[----:B---3--:R-:W-:-:S03]  /*470b0*/  IMAD.WIDE R16, R252, 0x4, R82 ;  /* 0x00000004fc107825 */ /* 0x008fc600078e0252 */
[----:B------:R1:W-:Y:S04]  /*470c0*/  STL.64 [R1+0x3450], R32 ;  /* 0x0034502001007387 */ /* 0x0003e80000100a00 */
[----:B------:R3:W-:Y:S01]  /*470d0*/  STL.64 [R1+0x3448], R18 ;  /* 0x0034481201007387 */ /* 0x0007e20000100a00 */
[----:B----4-:R-:W-:-:S03]  /*470e0*/  IMAD.WIDE R2, R252, 0x4, R146 ;  /* 0x00000004fc027825 */ /* 0x010fc600078e0292 */
[----:B------:R2:W-:Y:S04]  /*470f0*/  STL.64 [R1+0x3440], R16 ;  /* 0x0034401001007387 */ /* 0x0005e80000100a00 */
[----:B------:R4:W-:Y:S04]  /*47100*/  STL.64 [R1+0x3438], R2 ;  /* 0x0034380201007387 */ /* 0x0009e80000100a00 */
[----:B------:R1:W-:Y:S04]  /*47110*/  LDGSTS.E [R179+0x4c000], [R32.64], !P2 ;  /* 0x4c00000020b37fae */ /* 0x0003e8000d121844 */
[----:B------:R-:W5:Y:S04]  /*47120*/  LDL.LU.64 R82, [R1+0xd38] ;  /* 0x000d380001527983 */ /* 0x000f680000300a00 */
[----:B------:R3:W-:Y:S04]  /*47130*/  LDGSTS.E [R179+0x4c200], [R18.64], !P2 ;  /* 0x4c20000012b37fae */ /* 0x0007e8000d121844 */
[----:B------:R-:W5:Y:S01]  /*47140*/  LDL.LU.64 R146, [R1+0xd30] ;  /* 0x000d300001927983 */ /* 0x000f620000300a00 */
[----:B-1----:R-:W-:-:S03]  /*47150*/  IMAD.WIDE R32, R252, 0x4, R98 ;  /* 0x00000004fc207825 */ /* 0x002fc600078e0262 */
[----:B------:R-:W5:Y:S01]  /*47160*/  LDL.LU.64 R98, [R1+0xd28] ;  /* 0x000d280001627983 */ /* 0x000f620000300a00 */
[----:B---3--:R-:W-:-:S03]  /*47170*/  IMAD.WIDE R18, R252, 0x4, R176 ;  /* 0x00000004fc127825 */ /* 0x008fc600078e02b0 */
[----:B------:R2:W-:Y:S04]  /*47180*/  LDGSTS.E [R179+0x4c400], [R16.64], !P2 ;  /* 0x4c40000010b37fae */ /* 0x0005e8000d121844 */
[----:B------:R-:W3:Y:S01]  /*47190*/  LDL.LU.64 R176, [R1+0xd20] ;  /* 0x000d200001b07983 */ /* 0x000ee20000300a00 */
[----:B------:R-:W-:-:S03]  /*471a0*/  IMAD.MOV.U32 R174, RZ, RZ, c[0x0][0x180] ;  /* 0x00006000ffae7624 */ /* 0x000fc600078e00ff */
[----:B------:R4:W-:Y:S02]  /*471b0*/  LDGSTS.E [R179+0x4c600], [R2.64], !P2 ;  /* 0x4c60000002b37fae */ /* 0x0009e4000d121844 */
[----:B------:R-:W-:-:S04]  /*471c0*/  IADD3 R174, R174, -0x9d, RZ ;  /* 0xffffff63aeae7810 */ /* 0x000fc80007ffe0ff */
[----:B------:R-:W-:Y:S01]  /*471d0*/  ISETP.GE.U32.AND P3, PT, R174, 0x7ffffee4, PT ;  /* 0x7ffffee4ae00780c */ /* 0x000fe20003f66070 */
[----:B------:R-:W-:Y:S01]  /*471e0*/  STL.64 [R1+0x3430], R32 ;  /* 0x0034302001007387 */ /* 0x000fe20000100a00 */
[----:B--2---:R-:W-:-:S03]  /*471f0*/  IMAD.WIDE R16, R252, 0x4, R50 ;  /* 0x00000004fc107825 */ /* 0x004fc600078e0232 */
[----:B------:R1:W-:Y:S01]  /*47200*/  STL.64 [R1+0x3428], R18 ;  /* 0x0034281201007387 */ /* 0x0003e20000100a00 */
[----:B----4-:R-:W-:-:S07]  /*47210*/  IMAD.WIDE R2, R252, 0x4, R114 ;  /* 0x00000004fc027825 */ /* 0x010fce00078e0272 */
[----:B------:R5:W-:Y:S04]  /*47220*/  LDGSTS.E [R179+0x4e000], [R32.64], !P3 ;  /* 0x4e00000020b37fae */ /* 0x000be8000d921844 */
[----:B------:R2:W-:Y:S04]  /*47230*/  STL.64 [R1+0x3420], R16 ;  /* 0x0034201001007387 */ /* 0x0005e80000100a00 */
[----:B------:R1:W-:Y:S04]  /*47240*/  LDGSTS.E [R179+0x4e200], [R18.64], !P3 ;  /* 0x4e20000012b37fae */ /* 0x0003e8000d921844 */
[----:B------:R4:W-:Y:S01]  /*47250*/  STL.64 [R1+0x3418], R2 ;  /* 0x0034180201007387 */ /* 0x0009e20000100a00 */
[----:B------:R-:W-:-:S03]  /*47260*/  IMAD.MOV.U32 R181, RZ, RZ, c[0x0][0x180] ;  /* 0x00006000ffb57624 */ /* 0x000fc600078e00ff */
[----:B------:R2:W-:Y:S04]  /*47270*/  LDGSTS.E [R179+0x4e400], [R16.64], !P3 ;  /* 0x4e40000010b37fae */ /* 0x0005e8000d921844 */
[----:B-1----:R-:W3:Y:S04]  /*47280*/  LDL.LU.64 R18, [R1+0xd18] ;  /* 0x000d180001127983 */ /* 0x002ee80000300a00 */
[----:B------:R-:W3:Y:S04]  /*47290*/  LDL.LU.64 R50, [R1+0xd10] ;  /* 0x000d100001327983 */ /* 0x000ee80000300a00 */
[----:B------:R-:W3:Y:S01]  /*472a0*/  LDL.LU.64 R114, [R1+0xd08] ;  /* 0x000d080001727983 */ /* 0x000ee20000300a00 */
[----:B------:R-:W-:-:S03]  /*472b0*/  IADD3 R174, R181, -0xa1, RZ ;  /* 0xffffff5fb5ae7810 */ /* 0x000fc60007ffe0ff */
[----:B------:R4:W-:Y:S01]  /*472c0*/  LDGSTS.E [R179+0x4e600], [R2.64], !P3 ;  /* 0x4e60000002b37fae */ /* 0x0009e2000d921844 */
[----:B------:R-:W-:Y:S01]  /*472d0*/  ISETP.GE.U32.AND P5, PT, R174, 0x7ffffee0, PT ;  /* 0x7ffffee0ae00780c */ /* 0x000fe20003fa6070 */
[C---:B-----5:R-:W-:Y:S02]  /*472e0*/  IMAD.WIDE R32, R252.reuse, 0x4, R130 ;  /* 0x00000004fc207825 */ /* 0x060fe400078e0282 */
[----:B------:R-:W5:Y:S02]  /*472f0*/  LDL.LU.64 R130, [R1+0xe40] ;  /* 0x000e400001827983 */ /* 0x000f640000300a00 */
[----:B------:R-:W-:-:S04]  /*47300*/  IMAD.WIDE R34, R252, 0x4, R34 ;  /* 0x00000004fc227825 */ /* 0x000fc800078e0222 */
[C---:B--2---:R-:W-:Y:S01]  /*47310*/  IMAD.WIDE R16, R252.reuse, 0x4, R66 ;  /* 0x00000004fc107825 */ /* 0x044fe200078e0242 */
[----:B------:R1:W-:Y:S03]  /*47320*/  STL.64 [R1+0x3410], R34 ;  /* 0x0034102201007387 */ /* 0x0003e60000100a00 */
[C---:B----4-:R-:W-:Y:S01]  /*47330*/  IMAD.WIDE R2, R252.reuse, 0x4, R162 ;  /* 0x00000004fc027825 */ /* 0x050fe200078e02a2 */
[----:B------:R2:W-:Y:S04]  /*47340*/  STL.64 [R1+0x3408], R32 ;  /* 0x0034082001007387 */ /* 0x0005e80000100a00 */
[----:B------:R4:W-:Y:S04]  /*47350*/  STL.64 [R1+0x3400], R16 ;  /* 0x0034001001007387 */ /* 0x0009e80000100a00 */
[----:B------:R1:W-:Y:S04]  /*47360*/  LDGSTS.E [R179+0x50000], [R34.64], !P5 ;  /* 0x5000000022b37fae */ /* 0x0003e8000e921844 */
[----:B------:R3:W-:Y:S04]  /*47370*/  STL.64 [R1+0x33f8], R2 ;  /* 0x0033f80201007387 */ /* 0x0007e80000100a00 */
[----:B------:R2:W-:Y:S04]  /*47380*/  LDGSTS.E [R179+0x50200], [R32.64], !P5 ;  /* 0x5020000020b37fae */ /* 0x0005e8000e921844 */
[----:B-1----:R-:W5:Y:S04]  /*47390*/  LDL.LU.64 R34, [R1+0xd00] ;  /* 0x000d000001227983 */ /* 0x002f680000300a00 */
[----:B------:R-:W5:Y:S01]  /*473a0*/  LDL.LU.64 R162, [R1+0xcf8] ;  /* 0x000cf80001a27983 */ /* 0x000f620000300a00 */
[----:B------:R-:W-:-:S03]  /*473b0*/  IMAD.WIDE R48, R252, 0x4, R82 ;  /* 0x00000004fc307825 */ /* 0x000fc600078e0252 */
[----:B------:R4:W-:Y:S04]  /*473c0*/  LDGSTS.E [R179+0x50400], [R16.64], !P5 ;  /* 0x5040000010b37fae */ /* 0x0009e8000e921844 */
[----:B------:R-:W5:Y:S01]  /*473d0*/  LDL.LU.64 R82, [R1+0xcf0] ;  /* 0x000cf00001527983 */ /* 0x000f620000300a00 */
[----:B--2---:R-:W-:-:S03]  /*473e0*/  IMAD.WIDE R32, R252, 0x4, R146 ;  /* 0x00000004fc207825 */ /* 0x004fc600078e0292 */
[----:B------:R3:W-:Y:S04]  /*473f0*/  LDGSTS.E [R179+0x50600], [R2.64], !P5 ;  /* 0x5060000002b37fae */ /* 0x0007e8000e921844 */
[----:B------:R-:W2:Y:S01]  /*47400*/  LDL.LU.64 R146, [R1+0xce8] ;  /* 0x000ce80001927983 */ /* 0x000ea20000300a00 */
[----:B----4-:R-:W-:-:S03]  /*47410*/  IMAD.WIDE R16, R252, 0x4, R98 ;  /* 0x00000004fc107825 */ /* 0x010fc600078e0262 */
[----:B------:R-:W-:Y:S01]  /*47420*/  STL.64 [R1+0x33f0], R48 ;  /* 0x0033f03001007387 */ /* 0x000fe20000100a00 */
[----:B---3--:R-:W-:-:S03]  /*47430*/  IMAD.WIDE R2, R252, 0x4, R176 ;  /* 0x00000004fc027825 */ /* 0x008fc600078e02b0 */
[----:B------:R-:W-:Y:S04]  /*47440*/  STL.64 [R1+0x33e8], R32 ;  /* 0x0033e82001007387 */ /* 0x000fe80000100a00 */
[----:B------:R1:W-:Y:S04]  /*47450*/  STL.64 [R1+0x33e0], R16 ;  /* 0x0033e01001007387 */ /* 0x0003e80000100a00 */
[----:B------:R5:W-:Y:S04]  /*47460*/  STL.64 [R1+0x33d8], R2 ;  /* 0x0033d80201007387 */ /* 0x000be80000100a00 */
[----:B------:R-:W3:Y:S04]  /*47470*/  LDL.LU.64 R66, [R1+0xce0] ;  /* 0x000ce00001427983 */ /* 0x000ee80000300a00 */
[----:B------:R-:W4:Y:S04]  /*47480*/  LDL.LU.64 R98, [R1+0xcd8] ;  /* 0x000cd80001627983 */ /* 0x000f280000300a00 */
[----:B------:R-:W4:Y:S01]  /*47490*/  LDL.LU.64 R176, [R1+0xcd0] ;  /* 0x000cd00001b07983 */ /* 0x000f220000300a00 */
[----:B------:R-:W-:-:S04]  /*474a0*/  IADD3 R174, R181, -0xa5, RZ ;  /* 0xffffff5bb5ae7810 */ /* 0x000fc80007ffe0ff */
[----:B------:R-:W-:Y:S02]  /*474b0*/  ISETP.GE.U32.AND P1, PT, R174, 0x7ffffedc, PT ;  /* 0x7ffffedcae00780c */ /* 0x000fe40003f26070 */
[----:B------:R-:W-:-:S04]  /*474c0*/  IADD3 R174, R181, -0xa9, RZ ;  /* 0xffffff57b5ae7810 */ /* 0x000fc80007ffe0ff */
[----:B------:R-:W-:-:S07]  /*474d0*/  ISETP.GE.U32.AND P0, PT, R174, 0x7ffffed8, PT ;  /* 0x7ffffed8ae00780c */ /* 0x000fce0003f06070 */
[----:B------:R1:W-:Y:S04]  /*474e0*/  LDGSTS.E [R179+0x52000], [R48.64], !P1 ;  /* 0x5200000030b37fae */ /* 0x0003e8000c921844 */
[----:B------:R1:W-:Y:S04]  /*474f0*/  LDGSTS.E [R179+0x52200], [R32.64], !P1 ;  /* 0x5220000020b37fae */ /* 0x0003e8000c921844 */
[----:B------:R1:W-:Y:S04]  /*47500*/  LDGSTS.E [R179+0x52400], [R16.64], !P1 ;  /* 0x5240000010b37fae */ /* 0x0003e8000c921844 */
[----:B------:R5:W-:Y:S01]  /*47510*/  LDGSTS.E [R179+0x52600], [R2.64], !P1 ;  /* 0x5260000002b37fae */ /* 0x000be2000c921844 */
[----:B-1----:R-:W-:-:S03]  /*47520*/  IMAD.WIDE R16, R252, 0x4, R114 ;  /* 0x00000004fc107825 */ /* 0x002fc600078e0272 */
[----:B------:R-:W4:Y:S01]  /*47530*/  LDL.LU.64 R114, [R1+0xe48] ;  /* 0x000e480001727983 */ /* 0x000f220000300a00 */
[----:B------:R-:W-:-:S04]  /*47540*/  IMAD.WIDE R32, R252, 0x4, R18 ;  /* 0x00000004fc207825 */ /* 0x000fc800078e0212 */
[----:B------:R-:W-:Y:S01]  /*47550*/  IMAD.WIDE R18, R252, 0x4, R50 ;  /* 0x00000004fc127825 */ /* 0x000fe200078e0232 */
[----:B------:R-:W-:Y:S04]  /*47560*/  STL.64 [R1+0x33d0], R32 ;  /* 0x0033d02001007387 */ /* 0x000fe80000100a00 */
[----:B------:R1:W-:Y:S04]  /*47570*/  STL.64 [R1+0x33c8], R18 ;  /* 0x0033c81201007387 */ /* 0x0003e80000100a00 */
[----:B------:R1:W-:Y:S04]  /*47580*/  STL.64 [R1+0x33c0], R16 ;  /* 0x0033c01001007387 */ /* 0x0003e80000100a00 */
[----:B------:R1:W-:Y:S04]  /*47590*/  LDGSTS.E [R179+0x54000], [R32.64], !P0 ;  /* 0x5400000020b37fae */ /* 0x0003e8000c121844 */
[----:B------:R1:W-:Y:S01]  /*475a0*/  LDGSTS.E [R179+0x54200], [R18.64], !P0 ;  /* 0x5420000012b37fae */ /* 0x0003e2000c121844 */
[----:B------:R-:W-:-:S03]  /*475b0*/  IADD3 R174, R181, -0xad, RZ ;  /* 0xffffff53b5ae7810 */ /* 0x000fc60007ffe0ff */
[----:B------:R1:W-:Y:S01]  /*475c0*/  LDGSTS.E [R179+0x54400], [R16.64], !P0 ;  /* 0x5440000010b37fae */ /* 0x0003e2000c121844 */
[----:B------:R-:W-:Y:S01]  /*475d0*/  ISETP.GE.U32.AND P6, PT, R174, 0x7ffffed4, PT ;  /* 0x7ffffed4ae00780c */ /* 0x000fe20003fc6070 */
[----:B-----5:R-:W-:-:S05]  /*475e0*/  IMAD.WIDE R2, R252, 0x4, R130 ;  /* 0x00000004fc027825 */ /* 0x020fca00078e0282 */
[----:B------:R2:W-:Y:S04]  /*475f0*/  STL.64 [R1+0x33b8], R2 ;  /* 0x0033b80201007387 */ /* 0x0005e80000100a00 */
[----:B-1----:R-:W5:Y:S04]  /*47600*/  LDL.LU.64 R18, [R1+0xcc8] ;  /* 0x000cc80001127983 */ /* 0x002f680000300a00 */
[----:B------:R-:W5:Y:S04]  /*47610*/  LDL.LU.64 R50, [R1+0xcc0] ;  /* 0x000cc00001327983 */ /* 0x000f680000300a00 */
[----:B------:R-:W5:Y:S04]  /*47620*/  LDL.LU.64 R130, [R1+0xcb8] ;  /* 0x000cb80001827983 */ /* 0x000f680000300a00 */
[----:B------:R2:W-:Y:S01]  /*47630*/  LDGSTS.E [R179+0x54600], [R2.64], !P0 ;  /* 0x5460000002b37fae */ /* 0x0005e2000c121844 */
[----:B------:R-:W-:-:S04]  /*47640*/  IMAD.WIDE R34, R252, 0x4, R34 ;  /* 0x00000004fc227825 */ /* 0x000fc800078e0222 */
[C---:B------:R-:W-:Y:S01]  /*47650*/  IMAD.WIDE R32, R252.reuse, 0x4, R162 ;  /* 0x00000004fc207825 */ /* 0x040fe200078e02a2 */
[----:B------:R3:W-:Y:S04]  /*47660*/  LDGSTS.E [R179+0x56000], [R34.64], !P6 ;  /* 0x5600000022b37fae */ /* 0x0007e8000f121844 */
[----:B------:R-:W5:Y:S01]  /*47670*/  LDL.LU.64 R162, [R1+0xcb0] ;  /* 0x000cb00001a27983 */ /* 0x000f620000300a00 */
[----:B------:R-:W-:-:S03]  /*47680*/  IMAD.WIDE R16, R252, 0x4, R82 ;  /* 0x00000004fc107825 */ /* 0x000fc600078e0252 */
[----:B------:R3:W-:Y:S04]  /*47690*/  STL.64 [R1+0x33b0], R34 ;  /* 0x0033b02201007387 */ /* 0x0007e80000100a00 */
[----:B------:R4:W-:Y:S01]  /*476a0*/  STL.64 [R1+0x33a8], R32 ;  /* 0x0033a82001007387 */ /* 0x0009e20000100a00 */
[----:B--2---:R-:W-:-:S03]  /*476b0*/  IMAD.WIDE R2, R252, 0x4, R146 ;  /* 0x00000004fc027825 */ /* 0x004fc600078e0292 */
[----:B------:R1:W-:Y:S04]  /*476c0*/  STL.64 [R1+0x33a0], R16 ;  /* 0x0033a01001007387 */ /* 0x0003e80000100a00 */
[----:B------:R2:W-:Y:S04]  /*476d0*/  STL.64 [R1+0x3398], R2 ;  /* 0x0033980201007387 */ /* 0x0005e80000100a00 */
[----:B------:R-:W5:Y:S04]  /*476e0*/  LDL.LU.64 R82, [R1+0xca8] ;  /* 0x000ca80001527983 */ /* 0x000f680000300a00 */
[----:B------:R-:W5:Y:S04]  /*476f0*/  LDL.LU.64 R146, [R1+0xca0] ;  /* 0x000ca00001927983 */ /* 0x000f680000300a00 */
[----:B------:R4:W-:Y:S01]  /*47700*/  LDGSTS.E [R179+0x56200], [R32.64], !P6 ;  /* 0x5620000020b37fae */ /* 0x0009e2000f121844 */
[----:B---3--:R-:W-:-:S03]  /*47710*/  IMAD.WIDE R34, R252, 0x4, R66 ;  /* 0x00000004fc227825 */ /* 0x008fc600078e0242 */
[----:B------:R1:W-:Y:S01]  /*47720*/  LDGSTS.E [R179+0x56400], [R16.64], !P6 ;  /* 0x5640000010b37fae */ /* 0x0003e2000f121844 */
[----:B------:R-:W-:-:S03]  /*47730*/  IADD3 R174, R181, -0xb1, RZ ;  /* 0xffffff4fb5ae7810 */ /* 0x000fc60007ffe0ff */
[----:B------:R2:W-:Y:S01]  /*47740*/  LDGSTS.E [R179+0x56600], [R2.64], !P6 ;  /* 0x5660000002b37fae */ /* 0x0005e2000f121844 */
[----:B----4-:R-:W-:-:S03]  /*47750*/  IMAD.WIDE R32, R252, 0x4, R98 ;  /* 0x00000004fc207825 */ /* 0x010fc600078e0262 */
[----:B------:R-:W3:Y:S01]  /*47760*/  LDL.LU.64 R98, [R1+0xc98] ;  /* 0x000c980001627983 */ /* 0x000ee20000300a00 */
[----:B-1----:R-:W-:-:S03]  /*47770*/  IMAD.WIDE R16, R252, 0x4, R176 ;  /* 0x00000004fc107825 */ /* 0x002fc600078e02b0 */
[----:B------:R1:W-:Y:S04]  /*47780*/  STL.64 [R1+0x3390], R34 ;  /* 0x0033902201007387 */ /* 0x0003e80000100a00 */
[----:B------:R-:W4:Y:S01]  /*47790*/  LDL.LU.64 R176, [R1+0xe50] ;  /* 0x000e500001b07983 */ /* 0x000f220000300a00 */
[----:B------:R-:W-:-:S03]  /*477a0*/  ISETP.GE.U32.AND P4, PT, R174, 0x7ffffed0, PT ;  /* 0x7ffffed0ae00780c */ /* 0x000fc60003f86070 */
[----:B------:R5:W-:Y:S04]  /*477b0*/  STL.64 [R1+0x3388], R32 ;  /* 0x0033882001007387 */ /* 0x000be80000100a00 */
[----:B------:R1:W-:Y:S06]  /*477c0*/  STL.64 [R1+0x3380], R16 ;  /* 0x0033801001007387 */ /* 0x0003ec0000100a00 */
[----:B------:R1:W-:Y:S01]  /*477d0*/  LDGSTS.E [R179+0x58000], [R34.64], !P4 ;  /* 0x5800000022b37fae */ /* 0x0003e2000e121844 */
[----:B--2---:R-:W-:-:S03]  /*477e0*/  IMAD.WIDE R2, R252, 0x4, R114 ;  /* 0x00000004fc027825 */ /* 0x004fc600078e0272 */
[----:B------:R5:W-:Y:S04]  /*477f0*/  LDGSTS.E [R179+0x58200], [R32.64], !P4 ;  /* 0x5820000020b37fae */ /* 0x000be8000e121844 */
[----:B------:R2:W-:Y:S04]  /*47800*/  STL.64 [R1+0x3378], R2 ;  /* 0x0033780201007387 */ /* 0x0005e80000100a00 */
[----:B-1----:R-:W4:Y:S04]  /*47810*/  LDL.LU.64 R34, [R1+0xc90] ;  /* 0x000c900001227983 */ /* 0x002f280000300a00 */
[----:B------:R-:W4:Y:S04]  /*47820*/  LDL.LU.64 R66, [R1+0xc88] ;  /* 0x000c880001427983 */ /* 0x000f280000300a00 */
[----:B------:R-:W4:Y:S01]  /*47830*/  LDL.LU.64 R114, [R1+0xc80] ;  /* 0x000c800001727983 */ /* 0x000f220000300a00 */
[----:B------:R-:W-:-:S03]  /*47840*/  IADD3 R174, R181, -0xb5, RZ ;  /* 0xffffff4bb5ae7810 */ /* 0x000fc60007ffe0ff */
[----:B------:R1:W-:Y:S01]  /*47850*/  LDGSTS.E [R179+0x58400], [R16.64], !P4 ;  /* 0x5840000010b37fae */ /* 0x0003e2000e121844 */
[----:B------:R-:W-:-:S03]  /*47860*/  ISETP.GE.U32.AND P2, PT, R174, 0x7ffffecc, PT ;  /* 0x7ffffeccae00780c */ /* 0x000fc60003f46070 */
[----:B------:R2:W-:Y:S01]  /*47870*/  LDGSTS.E [R179+0x58600], [R2.64], !P4 ;  /* 0x5860000002b37fae */ /* 0x0005e2000e121844 */
[----:B-----5:R-:W-:-:S04]  /*47880*/  IMAD.WIDE R32, R252, 0x4, R18 ;  /* 0x00000004fc207825 */ /* 0x020fc800078e0212 */
[----:B-1----:R-:W-:-:S05]  /*47890*/  IMAD.WIDE R16, R252, 0x4, R130 ;  /* 0x00000004fc107825 */ /* 0x002fca00078e0282 */
[----:B------:R1:W-:Y:S04]  /*478a0*/  LDGSTS.E [R179+0x5a000], [R32.64], !P2 ;  /* 0x5a00000020b37fae */ /* 0x0003e8000d121844 */
[----:B------:R-:W5:Y:S01]  /*478b0*/  LDL.LU.64 R130, [R1+0xc78] ;  /* 0x000c780001827983 */ /* 0x000f620000300a00 */
[----:B------:R-:W-:-:S03]  /*478c0*/  IMAD.WIDE R18, R252, 0x4, R50 ;  /* 0x00000004fc127825 */ /* 0x000fc600078e0232 */
[----:B------:R1:W-:Y:S04]  /*478d0*/  STL.64 [R1+0x3370], R32 ;  /* 0x0033702001007387 */ /* 0x0003e80000100a00 */
[----:B------:R1:W-:Y:S04]  /*478e0*/  STL.64 [R1+0x3368], R18 ;  /* 0x0033681201007387 */ /* 0x0003e80000100a00 */
[----:B------:R3:W-:Y:S04]  /*478f0*/  STL.64 [R1+0x3360], R16 ;  /* 0x0033601001007387 */ /* 0x0007e80000100a00 */
[----:B------:R1:W-:Y:S01]  /*47900*/  LDGSTS.E [R179+0x5a200], [R18.64], !P2 ;  /* 0x5a20000012b37fae */ /* 0x0003e2000d121844 */
[----:B--2---:R-:W-:-:S03]  /*47910*/  IMAD.WIDE R2, R252, 0x4, R162 ;  /* 0x00000004fc027825 */ /* 0x004fc600078e02a2 */
[----:B------:R3:W-:Y:S04]  /*47920*/  LDGSTS.E [R179+0x5a400], [R16.64], !P2 ;  /* 0x5a40000010b37fae */ /* 0x0007e8000d121844 */
[----:B------:R4:W-:Y:S04]  /*47930*/  STL.64 [R1+0x3358], R2 ;  /* 0x0033580201007387 */ /* 0x0009e80000100a00 */
[----:B------:R-:W2:Y:S04]  /*47940*/  LDL.LU.64 R50, [R1+0xc70] ;  /* 0x000c700001327983 */ /* 0x000ea80000300a00 */
[----:B------:R-:W2:Y:S04]  /*47950*/  LDL.LU.64 R162, [R1+0xc68] ;  /* 0x000c680001a27983 */ /* 0x000ea80000300a00 */
[----:B------:R4:W-:Y:S01]  /*47960*/  LDGSTS.E [R179+0x5a600], [R2.64], !P2 ;  /* 0x5a60000002b37fae */ /* 0x0009e2000d121844 */
[----:B-1----:R-:W-:-:S03]  /*47970*/  IMAD.WIDE R32, R252, 0x4, R82 ;  /* 0x00000004fc207825 */ /* 0x002fc600078e0252 */
[----:B------:R-:W2:Y:S01]  /*47980*/  LDL.LU.64 R82, [R1+0xc60] ;  /* 0x000c600001527983 */ /* 0x000ea20000300a00 */
[----:B------:R-:W-:-:S03]  /*47990*/  IMAD.WIDE R18, R252, 0x4, R146 ;  /* 0x00000004fc127825 */ /* 0x000fc600078e0292 */
[----:B------:R-:W2:Y:S04]  /*479a0*/  LDL.LU.64 R146, [R1+0xe58] ;  /* 0x000e580001927983 */ /* 0x000ea80000300a00 */
[----:B------:R1:W-:Y:S04]  /*479b0*/  STL.64 [R1+0x3350], R32 ;  /* 0x0033502001007387 */ /* 0x0003e80000100a00 */
[----:B------:R1:W-:Y:S01]  /*479c0*/  STL.64 [R1+0x3348], R18 ;  /* 0x0033481201007387 */ /* 0x0003e20000100a00 */
[----:B---3--:R-:W-:-:S04]  /*479d0*/  IMAD.WIDE R16, R252, 0x4, R98 ;  /* 0x00000004fc107825 */ /* 0x008fc800078e0262 */
[----:B----4-:R-:W-:Y:S01]  /*479e0*/  IMAD.WIDE R2, R252, 0x4, R176 ;  /* 0x00000004fc027825 */ /* 0x010fe200078e02b0 */
[----:B------:R3:W-:Y:S04]  /*479f0*/  STL.64 [R1+0x3340], R16 ;  /* 0x0033401001007387 */ /* 0x0007e80000100a00 */
[----:B------:R5:W-:Y:S04]  /*47a00*/  STL.64 [R1+0x3338], R2 ;  /* 0x0033380201007387 */ /* 0x000be80000100a00 */
[----:B------:R-:W4:Y:S04]  /*47a10*/  LDL.LU.64 R98, [R1+0xc58] ;  /* 0x000c580001627983 */ /* 0x000f280000300a00 */
[----:B------:R-:W4:Y:S01]  /*47a20*/  LDL.LU.64 R176, [R1+0xc50] ;  /* 0x000c500001b07983 */ /* 0x000f220000300a00 */
[----:B------:R-:W-:-:S04]  /*47a30*/  IADD3 R174, R181, -0xb9, RZ ;  /* 0xffffff47b5ae7810 */ /* 0x000fc80007ffe0ff */
[----:B------:R-:W-:Y:S02]  /*47a40*/  ISETP.GE.U32.AND P3, PT, R174, 0x7ffffec8, PT ;  /* 0x7ffffec8ae00780c */ /* 0x000fe40003f66070 */
[----:B------:R-:W-:-:S11]  /*47a50*/  IADD3 R174, R181, -0xbd, RZ ;  /* 0xffffff43b5ae7810 */ /* 0x000fd60007ffe0ff */
[----:B------:R1:W-:Y:S04]  /*47a60*/  LDGSTS.E [R179+0x5c000], [R32.64], !P3 ;  /* 0x5c00000020b37fae */ /* 0x0003e8000d921844 */
[----:B------:R3:W-:Y:S04]  /*47a70*/  LDGSTS.E [R179+0x5c200], [R18.64], !P3 ;  /* 0x5c20000012b37fae */ /* 0x0007e8000d921844 */
[----:B------:R3:W-:Y:S01]  /*47a80*/  LDGSTS.E [R179+0x5c400], [R16.64], !P3 ;  /* 0x5c40000010b37fae */ /* 0x0007e2000d921844 */
[----:B-1----:R-:W-:Y:S01]  /*47a90*/  IMAD.WIDE R32, R252, 0x4, R34 ;  /* 0x00000004fc207825 */ /* 0x002fe200078e0222 */
[----:B------:R-:W-:-:S02]  /*47aa0*/  ISETP.GE.U32.AND P5, PT, R174, 0x7ffffec4, PT ;  /* 0x7ffffec4ae00780c */ /* 0x000fc40003fa6070 */
[----:B------:R5:W-:Y:S01]  /*47ab0*/  LDGSTS.E [R179+0x5c600], [R2.64], !P3 ;  /* 0x5c60000002b37fae */ /* 0x000be2000d921844 */
[----:B---3--:R-:W-:-:S03]  /*47ac0*/  IMAD.WIDE R18, R252, 0x4, R66 ;  /* 0x00000004fc127825 */ /* 0x008fc600078e0242 */
[----:B------:R-:W4:Y:S01]  /*47ad0*/  LDL.LU.64 R66, [R1+0xc48] ;  /* 0x000c480001427983 */ /* 0x000f220000300a00 */
[----:B------:R-:W-:-:S03]  /*47ae0*/  IMAD.WIDE R16, R252, 0x4, R114 ;  /* 0x00000004fc107825 */ /* 0x000fc600078e0272 */
[----:B------:R2:W-:Y:S04]  /*47af0*/  STL.64 [R1+0x3330], R32 ;  /* 0x0033302001007387 */ /* 0x0005e80000100a00 */
[----:B------:R-:W4:Y:S04]  /*47b00*/  LDL.LU.64 R114, [R1+0xc40] ;  /* 0x000c400001727983 */ /* 0x000f280000300a00 */
[----:B------:R1:W-:Y:S04]  /*47b10*/  STL.64 [R1+0x3328], R18 ;  /* 0x0033281201007387 */ /* 0x0003e80000100a00 */
[----:B------:R1:W-:Y:S01]  /*47b20*/  STL.64 [R1+0x3320], R16 ;  /* 0x0033201001007387 */ /* 0x0003e20000100a00 */
[----:B------:R-:W-:-:S03]  /*47b30*/  IADD3 R174, R181, -0xc1, RZ ;  /* 0xffffff3fb5ae7810 */ /* 0x000fc60007ffe0ff */
[----:B------:R2:W-:Y:S01]  /*47b40*/  LDGSTS.E [R179+0x5e000], [R32.64], !P5 ;  /* 0x5e00000020b37fae */ /* 0x0005e2000e921844 */
[----:B------:R-:W-:-:S03]  /*47b50*/  ISETP.GE.U32.AND P1, PT, R174, 0x7ffffec0, PT ;  /* 0x7ffffec0ae00780c */ /* 0x000fc60003f26070 */
[----:B------:R1:W-:Y:S04]  /*47b60*/  LDGSTS.E [R179+0x5e200], [R18.64], !P5 ;  /* 0x5e20000012b37fae */ /* 0x0003e8000e921844 */
[----:B------:R1:W-:Y:S01]  /*47b70*/  LDGSTS.E [R179+0x5e400], [R16.64], !P5 ;  /* 0x5e40000010b37fae */ /* 0x0003e2000e921844 */
[----:B-----5:R-:W-:-:S05]  /*47b80*/  IMAD.WIDE R2, R252, 0x4, R130 ;  /* 0x00000004fc027825 */ /* 0x020fca00078e0282 */
[----:B------:R5:W-:Y:S04]  /*47b90*/  STL.64 [R1+0x3318], R2 ;  /* 0x0033180201007387 */ /* 0x000be80000100a00 */
[----:B------:R-:W3:Y:S04]  /*47ba0*/  LDL.LU.64 R34, [R1+0xe60] ;  /* 0x000e600001227983 */ /* 0x000ee80000300a00 */
[----:B------:R-:W3:Y:S04]  /*47bb0*/  LDL.LU.64 R130, [R1+0xe68] ;  /* 0x000e680001827983 */ /* 0x000ee80000300a00 */
[----:B------:R5:W-:Y:S01]  /*47bc0*/  LDGSTS.E [R179+0x5e600], [R2.64], !P5 ;  /* 0x5e60000002b37fae */ /* 0x000be2000e921844 */
[----:B--2---:R-:W-:-:S03]  /*47bd0*/  IMAD.WIDE R32, R252, 0x4, R50 ;  /* 0x00000004fc207825 */ /* 0x004fc600078e0232 */
[----:B------:R-:W2:Y:S01]  /*47be0*/  LDL.LU.64 R50, [R1+0xe70] ;  /* 0x000e700001327983 */ /* 0x000ea20000300a00 */
[----:B-1----:R-:W-:-:S03]  /*47bf0*/  IMAD.WIDE R18, R252, 0x4, R162 ;  /* 0x00000004fc127825 */ /* 0x002fc600078e02a2 */
[----:B------:R-:W2:Y:S04]  /*47c00*/  LDL.LU.64 R162, [R1+0xe78] ;  /* 0x000e780001a27983 */ /* 0x000ea80000300a00 */
[----:B------:R4:W-:Y:S01]  /*47c10*/  STL.64 [R1+0x3310], R32 ;  /* 0x0033102001007387 */ /* 0x0009e20000100a00 */
[----:B------:R-:W-:-:S03]  /*47c20*/  IMAD.WIDE R16, R252, 0x4, R82 ;  /* 0x00000004fc107825 */ /* 0x000fc600078e0252 */
[----:B------:R1:W-:Y:S01]  /*47c30*/  STL.64 [R1+0x3308], R18 ;  /* 0x0033081201007387 */ /* 0x0003e20000100a00 */
[----:B-----5:R-:W-:-:S03]  /*47c40*/  IMAD.WIDE R2, R252, 0x4, R146 ;  /* 0x00000004fc027825 */ /* 0x020fc600078e0292 */
[----:B------:R5:W-:Y:S04]  /*47c50*/  STL.64 [R1+0x3300], R16 ;  /* 0x0033001001007387 */ /* 0x000be80000100a00 */
[----:B------:R1:W-:Y:S04]  /*47c60*/  STL.64 [R1+0x32f8], R2 ;  /* 0x0032f80201007387 */ /* 0x0003e80000100a00 */
[----:B------:R-:W2:Y:S04]  /*47c70*/  LDL.LU.64 R82, [R1+0xe80] ;  /* 0x000e800001527983 */ /* 0x000ea80000300a00 */
[----:B------:R-:W2:Y:S04]  /*47c80*/  LDL.LU.64 R146, [R1+0xe88] ;  /* 0x000e880001927983 */ /* 0x000ea80000300a00 */
[----:B------:R4:W-:Y:S04]  /*47c90*/  LDGSTS.E [R179+0x60000], [R32.64], !P1 ;  /* 0x6000000020b37fae */ /* 0x0009e8000c921844 */
[----:B------:R1:W-:Y:S01]  /*47ca0*/  LDGSTS.E [R179+0x60200], [R18.64], !P1 ;  /* 0x6020000012b37fae */ /* 0x0003e2000c921844 */
[----:B------:R-:W-:-:S03]  /*47cb0*/  IADD3 R174, R181, -0xc5, RZ ;  /* 0xffffff3bb5ae7810 */ /* 0x000fc60007ffe0ff */
[----:B------:R5:W-:Y:S01]  /*47cc0*/  LDGSTS.E [R179+0x60400], [R16.64], !P1 ;  /* 0x6040000010b37fae */ /* 0x000be2000c921844 */
[----:B----4-:R-:W-:-:S04]  /*47cd0*/  IMAD.WIDE R32, R252, 0x4, R98 ;  /* 0x00000004fc207825 */ /* 0x010fc800078e0262 */
[----:B-1----:R-:W-:Y:S01]  /*47ce0*/  IMAD.WIDE R18, R252, 0x4, R176 ;  /* 0x00000004fc127825 */ /* 0x002fe200078e02b0 */
[----:B------:R-:W4:Y:S04]  /*47cf0*/  LDL.LU.64 R98, [R1+0xe90] ;  /* 0x000e900001627983 */ /* 0x000f280000300a00 */
[----:B------:R-:W4:Y:S01]  /*47d00*/  LDL.LU.64 R176, [R1+0xe98] ;  /* 0x000e980001b07983 */ /* 0x000f220000300a00 */
[----:B------:R-:W-:-:S03]  /*47d10*/  ISETP.GE.U32.AND P0, PT, R174, 0x7ffffebc, PT ;  /* 0x7ffffebcae00780c */ /* 0x000fc60003f06070 */
[----:B------:R1:W-:Y:S04]  /*47d20*/  LDGSTS.E [R179+0x60600], [R2.64], !P1 ;  /* 0x6060000002b37fae */ /* 0x0003e8000c921844 */
[----:B------:R-:W-:Y:S04]  /*47d30*/  STL.64 [R1+0x32f0], R32 ;  /* 0x0032f02001007387 */ /* 0x000fe80000100a00 */
[----:B------:R1:W-:Y:S04]  /*47d40*/  STL.64 [R1+0x32e8], R18 ;  /* 0x0032e81201007387 */ /* 0x0003e80000100a00 */
[----:B------:R3:W-:Y:S04]  /*47d50*/  LDGSTS.E [R179+0x62000], [R32.64], !P0 ;  /* 0x6200000020b37fae */ /* 0x0007e8000c121844 */
[----:B------:R1:W-:Y:S01]  /*47d60*/  LDGSTS.E [R179+0x62200], [R18.64], !P0 ;  /* 0x6220000012b37fae */ /* 0x0003e2000c121844 */
[----:B-----5:R-:W-:-:S04]  /*47d70*/  IMAD.WIDE R16, R252, 0x4, R66 ;  /* 0x00000004fc107825 */ /* 0x020fc800078e0242 */
[----:B-1----:R-:W-:Y:S01]  /*47d80*/  IMAD.WIDE R2, R252, 0x4, R114 ;  /* 0x00000004fc027825 */ /* 0x002fe200078e0272 */
[----:B------:R2:W-:Y:S04]  /*47d90*/  STL.64 [R1+0x32e0], R16 ;  /* 0x0032e01001007387 */ /* 0x0005e80000100a00 */
[----:B------:R1:W-:Y:S04]  /*47da0*/  STL.64 [R1+0x32d8], R2 ;  /* 0x0032d80201007387 */ /* 0x0003e80000100a00 */
[----:B------:R-:W5:Y:S04]  /*47db0*/  LDL.LU.64 R18, [R1+0xea0] ;  /* 0x000ea00001127983 */ /* 0x000f680000300a00 */
[----:B------:R-:W5:Y:S04]  /*47dc0*/  LDL.LU.64 R66, [R1+0xea8] ;  /* 0x000ea80001427983 */ /* 0x000f680000300a00 */
[----:B------:R-:W5:Y:S01]  /*47dd0*/  LDL.LU.64 R114, [R1+0xeb0] ;  /* 0x000eb00001727983 */ /* 0x000f620000300a00 */
[----:B------:R-:W-:-:S03]  /*47de0*/  IADD3 R174, R181, -0xc9, RZ ;  /* 0xffffff37b5ae7810 */ /* 0x000fc60007ffe0ff */
[----:B------:R2:W-:Y:S01]  /*47df0*/  LDGSTS.E [R179+0x62400], [R16.64], !P0 ;  /* 0x6240000010b37fae */ /* 0x0005e2000c121844 */
[----:B------:R-:W-:-:S03]  /*47e00*/  ISETP.GE.U32.AND P6, PT, R174, 0x7ffffeb8, PT ;  /* 0x7ffffeb8ae00780c */ /* 0x000fc60003fc6070 */
[----:B------:R1:W-:Y:S01]  /*47e10*/  LDGSTS.E [R179+0x62600], [R2.64], !P0 ;  /* 0x6260000002b37fae */ /* 0x0003e2000c121844 */
[----:B---3--:R-:W-:-:S03]  /*47e20*/  IMAD.WIDE R32, R252, 0x4, R130 ;  /* 0x00000004fc207825 */ /* 0x008fc600078e0282 */
[----:B------:R-:W3:Y:S01]  /*47e30*/  LDL.LU.64 R130, [R1+0xeb8] ;  /* 0x000eb80001827983 */ /* 0x000ee20000300a00 */
[----:B------:R-:W-:-:S05]  /*47e40*/  IMAD.WIDE R34, R252, 0x4, R34 ;  /* 0x00000004fc227825 */ /* 0x000fca00078e0222 */
[----:B------:R1:W-:Y:S04]  /*47e50*/  STL.64 [R1+0x32d0], R34 ;  /* 0x0032d02201007387 */ /* 0x0003e80000100a00 */
[----:B------:R2:W-:Y:S02]  /*47e60*/  STL.64 [R1+0x32c8], R32 ;  /* 0x0032c82001007387 */ /* 0x0005e40000100a00 */
[C---:B--2---:R-:W-:Y:S02]  /*47e70*/  IMAD.WIDE R16, R252.reuse, 0x4, R50 ;  /* 0x00000004fc107825 */ /* 0x044fe400078e0232 */
[----:B------:R2:W-:Y:S02]  /*47e80*/  LDGSTS.E [R179+0x64000], [R34.64], !P6 ;  /* 0x6400000022b37fae */ /* 0x0005e4000f121844 */
[----:B-1----:R-:W-:-:S02]  /*47e90*/  IMAD.WIDE R2, R252, 0x4, R162 ;  /* 0x00000004fc027825 */ /* 0x002fc400078e02a2 */
[----:B------:R4:W-:Y:S04]  /*47ea0*/  STL.64 [R1+0x32c0], R16 ;  /* 0x0032c01001007387 */ /* 0x0009e80000100a00 */
[----:B------:R1:W-:Y:S04]  /*47eb0*/  STL.64 [R1+0x32b8], R2 ;  /* 0x0032b80201007387 */ /* 0x0003e80000100a00 */
[----:B--2---:R-:W2:Y:S04]  /*47ec0*/  LDL.LU.64 R34, [R1+0xec0] ;  /* 0x000ec00001227983 */ /* 0x004ea80000300a00 */
[----:B------:R-:W2:Y:S04]  /*47ed0*/  LDL.LU.64 R162, [R1+0xec8] ;  /* 0x000ec80001a27983 */ /* 0x000ea80000300a00 */
[----:B------:R1:W-:Y:S01]  /*47ee0*/  LDGSTS.E [R179+0x64200], [R32.64], !P6 ;  /* 0x6420000020b37fae */ /* 0x0003e2000f121844 */
[----:B------:R-:W-:-:S03]  /*47ef0*/  IMAD.WIDE R48, R252, 0x4, R82 ;  /* 0x00000004fc307825 */ /* 0x000fc600078e0252 */
[----:B------:R4:W-:Y:S04]  /*47f00*/  LDGSTS.E [R179+0x64400], [R16.64], !P6 ;  /* 0x6440000010b37fae */ /* 0x0009e8000f121844 */
[----:B------:R-:W2:Y:S01]  /*47f10*/  LDL.LU.64 R82, [R1+0xed0] ;  /* 0x000ed00001527983 */ /* 0x000ea20000300a00 */
[----:B-1----:R-:W-:-:S03]  /*47f20*/  IMAD.WIDE R32, R252, 0x4, R146 ;  /* 0x00000004fc207825 */ /* 0x002fc600078e0292 */
[----:B------:R1:W-:Y:S04]  /*47f30*/  LDGSTS.E [R179+0x64600], [R2.64], !P6 ;  /* 0x6460000002b37fae */ /* 0x0003e8000f121844 */
[----:B------:R-:W2:Y:S04]  /*47f40*/  LDL.LU.64 R146, [R1+0xed8] ;  /* 0x000ed80001927983 */ /* 0x000ea80000300a00 */
[----:B------:R-:W-:Y:S04]  /*47f50*/  STL.64 [R1+0x32b0], R48 ;  /* 0x0032b03001007387 */ /* 0x000fe80000100a00 */
[----:B------:R-:W-:Y:S01]  /*47f60*/  STL.64 [R1+0x32a8], R32 ;  /* 0x0032a82001007387 */ /* 0x000fe20000100a00 */
[----:B----4-:R-:W-:-:S04]  /*47f70*/  IMAD.WIDE R16, R252, 0x4, R98 ;  /* 0x00000004fc107825 */ /* 0x010fc800078e0262 */
[----:B-1----:R-:W-:Y:S01]  /*47f80*/  IMAD.WIDE R2, R252, 0x4, R176 ;  /* 0x00000004fc027825 */ /* 0x002fe200078e02b0 */
[----:B------:R5:W-:Y:S04]  /*47f90*/  STL.64 [R1+0x32a0], R16 ;  /* 0x0032a01001007387 */ /* 0x000be80000100a00 */
[----:B------:R3:W-:Y:S04]  /*47fa0*/  STL.64 [R1+0x3298], R2 ;  /* 0x0032980201007387 */ /* 0x0007e80000100a00 */
[----:B------:R-:W4:Y:S04]  /*47fb0*/  LDL.LU.64 R50, [R1+0xee0] ;  /* 0x000ee00001327983 */ /* 0x000f280000300a00 */
        /* <DEDUP_REMOVED lines=10> */
[----:B-----5:R-:W-:-:S03]  /*48060*/  IMAD.WIDE R16, R252, 0x4, R114 ;  /* 0x00000004fc107825 */ /* 0x020fc600078e0272 */
[----:B------:R-:W4:Y:S01]  /*48070*/  LDL.LU.64 R114, [R1+0xef8] ;  /* 0x000ef80001727983 */ /* 0x000f220000300a00 */
[----:B-1----:R-:W-:-:S04]  /*48080*/  IMAD.WIDE R32, R252, 0x4, R18 ;  /* 0x00000004fc207825 */ /* 0x002fc800078e0212 */
        /* <DEDUP_REMOVED lines=9> */
[----:B---3--:R-:W-:-:S05]  /*48120*/  IMAD.WIDE R2, R252, 0x4, R130 ;  /* 0x00000004fc027825 */ /* 0x008fca00078e0282 */
[----:B------:R3:W-:Y:S04]  /*48130*/  STL.64 [R1+0x3278], R2 ;  /* 0x0032780201007387 */ /* 0x0007e80000100a00 */
[----:B-1----:R-:W5:Y:S04]  /*48140*/  LDL.LU.64 R18, [R1+0xf00] ;  /* 0x000f000001127983 */ /* 0x002f680000300a00 */
[----:B------:R-:W5:Y:S04]  /*48150*/  LDL.LU.64 R66, [R1+0xf08] ;  /* 0x000f080001427983 */ /* 0x000f680000300a00 */
[----:B------:R-:W5:Y:S04]  /*48160*/  LDL.LU.64 R130, [R1+0xf10] ;  /* 0x000f100001827983 */ /* 0x000f680000300a00 */
[----:B------:R3:W-:Y:S01]  /*48170*/  LDGSTS.E [R179+0x68600], [R2.64], !P2 ;  /* 0x6860000002b37fae */ /* 0x0007e2000d121844 */
[----:B--2---:R-:W-:-:S04]  /*48180*/  IMAD.WIDE R34, R252, 0x4, R34 ;  /* 0x00000004fc227825 */ /* 0x004fc800078e0222 */
[C---:B------:R-:W-:Y:S01]  /*48190*/  IMAD.WIDE R32, R252.reuse, 0x4, R162 ;  /* 0x00000004fc207825 */ /* 0x040fe200078e02a2 */
[----:B------:R4:W-:Y:S04]  /*481a0*/  LDGSTS.E [R179+0x6a000], [R34.64], !P3 ;  /* 0x6a00000022b37fae */ /* 0x0009e8000d921844 */
[----:B------:R-:W2:Y:S04]  /*481b0*/  LDL.LU.64 R162, [R1+0xf18] ;  /* 0x000f180001a27983 */ /* 0x000ea80000300a00 */
[----:B------:R4:W-:Y:S01]  /*481c0*/  STL.64 [R1+0x3270], R34 ;  /* 0x0032702201007387 */ /* 0x0009e20000100a00 */
[----:B------:R-:W-:-:S03]  /*481d0*/  IMAD.WIDE R16, R252, 0x4, R82 ;  /* 0x00000004fc107825 */ /* 0x000fc600078e0252 */
[----:B------:R-:W-:Y:S04]  /*481e0*/  STL.64 [R1+0x3268], R32 ;  /* 0x0032682001007387 */ /* 0x000fe80000100a00 */
[----:B------:R1:W-:Y:S01]  /*481f0*/  STL.64 [R1+0x3260], R16 ;  /* 0x0032601001007387 */ /* 0x0003e20000100a00 */
[----:B---3--:R-:W-:-:S03]  /*48200*/  IMAD.WIDE R2, R252, 0x4, R146 ;  /* 0x00000004fc027825 */ /* 0x008fc600078e0292 */
[----:B------:R3:W-:Y:S04]  /*48210*/  LDGSTS.E [R179+0x6a200], [R32.64], !P3 ;  /* 0x6a20000020b37fae */ /* 0x0007e8000d921844 */
[----:B------:R1:W-:Y:S04]  /*48220*/  STL.64 [R1+0x3258], R2 ;  /* 0x0032580201007387 */ /* 0x0003e80000100a00 */
[----:B------:R-:W2:Y:S04]  /*48230*/  LDL.LU.64 R82, [R1+0xf20] ;  /* 0x000f200001527983 */ /* 0x000ea80000300a00 */
[----:B------:R-:W2:Y:S04]  /*48240*/  LDL.LU.64 R146, [R1+0xf28] ;  /* 0x000f280001927983 */ /* 0x000ea80000300a00 */
[----:B------:R1:W-:Y:S01]  /*48250*/  LDGSTS.E [R179+0x6a400], [R16.64], !P3 ;  /* 0x6a40000010b37fae */ /* 0x0003e2000d921844 */
[----:B------:R-:W-:-:S03]  /*48260*/  IADD3 R174, R181, -0xd9, RZ ;  /* 0xffffff27b5ae7810 */ /* 0x000fc60007ffe0ff */
[----:B------:R1:W-:Y:S01]  /*48270*/  LDGSTS.E [R179+0x6a600], [R2.64], !P3 ;  /* 0x6a60000002b37fae */ /* 0x0003e2000d921844 */
[----:B----4-:R-:W-:-:S03]  /*48280*/  IMAD.WIDE R34, R252, 0x4, R50 ;  /* 0x00000004fc227825 */ /* 0x010fc600078e0232 */
[----:B------:R-:W4:Y:S04]  /*48290*/  LDL.LU.64 R50, [R1+0xf30] ;  /* 0x000f300001327983 */ /* 0x000f280000300a00 */
[----:B------:R3:W-:Y:S01]  /*482a0*/  STL.64 [R1+0x3250], R34 ;  /* 0x0032502201007387 */ /* 0x0007e20000100a00 */
[----:B-1----:R-:W-:-:S03]  /*482b0*/  IMAD.WIDE R16, R252, 0x4, R176 ;  /* 0x00000004fc107825 */ /* 0x002fc600078e02b0 */
[----:B------:R-:W4:Y:S01]  /*482c0*/  LDL.LU.64 R176, [R1+0xf38] ;  /* 0x000f380001b07983 */ /* 0x000f220000300a00 */
[----:B------:R-:W-:Y:S01]  /*482d0*/  ISETP.GE.U32.AND P5, PT, R174, 0x7ffffea8, PT ;  /* 0x7ffffea8ae00780c */ /* 0x000fe20003fa6070 */
[----:B---3--:R-:W-:-:S05]  /*482e0*/  IMAD.WIDE R32, R252, 0x4, R98 ;  /* 0x00000004fc207825 */ /* 0x008fca00078e0262 */
[----:B------:R5:W-:Y:S04]  /*482f0*/  STL.64 [R1+0x3248], R32 ;  /* 0x0032482001007387 */ /* 0x000be80000100a00 */
[----:B------:R1:W-:Y:S04]  /*48300*/  STL.64 [R1+0x3240], R16 ;  /* 0x0032401001007387 */ /* 0x0003e80000100a00 */
[----:B------:R3:W-:Y:S01]  /*48310*/  LDGSTS.E [R179+0x6c000], [R34.64], !P5 ;  /* 0x6c00000022b37fae */ /* 0x0007e2000e921844 */
[----:B------:R-:W-:-:S03]  /*48320*/  IADD3 R174, R181, -0xdd, RZ ;  /* 0xffffff23b5ae7810 */ /* 0x000fc60007ffe0ff */
[----:B------:R5:W-:Y:S04]  /*48330*/  LDGSTS.E [R179+0x6c200], [R32.64], !P5 ;  /* 0x6c20000020b37fae */ /* 0x000be8000e921844 */
[----:B------:R1:W-:Y:S01]  /*48340*/  LDGSTS.E [R179+0x6c400], [R16.64], !P5 ;  /* 0x6c40000010b37fae */ /* 0x0003e2000e921844 */
[----:B------:R-:W-:-:S05]  /*48350*/  IMAD.WIDE R2, R252, 0x4, R114 ;  /* 0x00000004fc027825 */ /* 0x000fca00078e0272 */
[----:B------:R2:W-:Y:S04]  /*48360*/  STL.64 [R1+0x3238], R2 ;  /* 0x0032380201007387 */ /* 0x0005e80000100a00 */
[----:B---3--:R-:W3:Y:S04]  /*48370*/  LDL.LU.64 R34, [R1+0xf40] ;  /* 0x000f400001227983 */ /* 0x008ee80000300a00 */
[----:B------:R-:W3:Y:S04]  /*48380*/  LDL.LU.64 R98, [R1+0xf48] ;  /* 0x000f480001627983 */ /* 0x000ee80000300a00 */
[----:B------:R-:W3:Y:S01]  /*48390*/  LDL.LU.64 R114, [R1+0xf50] ;  /* 0x000f500001727983 */ /* 0x000ee20000300a00 */
        /* <DEDUP_REMOVED lines=14> */
[----:B------:R2:W-:Y:S04]  /*48480*/  LDGSTS.E [R179+0x6e200], [R18.64], !P1 ;  /* 0x6e20000012b37fae */ /* 0x0005e8000c921844 */
[----:B------:R4:W-:Y:S01]  /*48490*/  LDGSTS.E [R179+0x6e400], [R16.64], !P1 ;  /* 0x6e40000010b37fae */ /* 0x0009e2000c921844 */
[----:B-1----:R-:W-:-:S03]  /*484a0*/  IMAD.WIDE R32, R252, 0x4, R82 ;  /* 0x00000004fc207825 */ /* 0x002fc600078e0252 */
[----:B------:R1:W-:Y:S01]  /*484b0*/  LDGSTS.E [R179+0x6e600], [R2.64], !P1 ;  /* 0x6e60000002b37fae */ /* 0x0003e2000c921844 */
[----:B--2---:R-:W-:-:S03]  /*484c0*/  IMAD.WIDE R18, R252, 0x4, R146 ;  /* 0x00000004fc127825 */ /* 0x004fc600078e0292 */
[----:B------:R-:W2:Y:S04]  /*484d0*/  LDL.LU.64 R82, [R1+0xf70] ;  /* 0x000f700001527983 */ /* 0x000ea80000300a00 */
[----:B------:R-:W2:Y:S04]  /*484e0*/  LDL.LU.64 R146, [R1+0xf78] ;  /* 0x000f780001927983 */ /* 0x000ea80000300a00 */
[----:B------:R3:W-:Y:S04]  /*484f0*/  STL.64 [R1+0x3210], R32 ;  /* 0x0032102001007387 */ /* 0x0007e80000100a00 */
[----:B------:R1:W-:Y:S01]  /*48500*/  STL.64 [R1+0x3208], R18 ;  /* 0x0032081201007387 */ /* 0x0003e20000100a00 */
[----:B----4-:R-:W-:-:S04]  /*48510*/  IMAD.WIDE R16, R252, 0x4, R50 ;  /* 0x00000004fc107825 */ /* 0x010fc800078e0232 */
[----:B-1----:R-:W-:Y:S01]  /*48520*/  IMAD.WIDE R2, R252, 0x4, R176 ;  /* 0x00000004fc027825 */ /* 0x002fe200078e02b0 */
[----:B------:R1:W-:Y:S04]  /*48530*/  STL.64 [R1+0x3200], R16 ;  /* 0x0032001001007387 */ /* 0x0003e80000100a00 */
[----:B------:R5:W-:Y:S04]  /*48540*/  STL.64 [R1+0x31f8], R2 ;  /* 0x0031f80201007387 */ /* 0x000be80000100a00 */
        /* <DEDUP_REMOVED lines=10> */
[----:B---3--:R-:W-:-:S04]  /*485f0*/  IMAD.WIDE R32, R252, 0x4, R34 ;  /* 0x00000004fc207825 */ /* 0x008fc800078e0222 */
[C---:B-1----:R-:W-:Y:S01]  /*48600*/  IMAD.WIDE R18, R252.reuse, 0x4, R98 ;  /* 0x00000004fc127825 */ /* 0x042fe200078e0262 */
[----:B------:R1:W-:Y:S03]  /*48610*/  LDGSTS.E [R179+0x72000], [R32.64], !P6 ;  /* 0x7200000020b37fae */ /* 0x0003e6000f121844 */
[----:B------:R-:W-:Y:S01]  /*48620*/  IMAD.WIDE R16, R252, 0x4, R114 ;  /* 0x00000004fc107825 */ /* 0x000fe200078e0272 */
[----:B------:R-:W4:Y:S04]  /*48630*/  LDL.LU.64 R98, [R1+0xf90] ;  /* 0x000f900001627983 */ /* 0x000f280000300a00 */
[----:B------:R-:W-:Y:S04]  /*48640*/  STL.64 [R1+0x31f0], R32 ;  /* 0x0031f02001007387 */ /* 0x000fe80000100a00 */
[----:B------:R-:W4:Y:S04]  /*48650*/  LDL.LU.64 R114, [R1+0xf98] ;  /* 0x000f980001727983 */ /* 0x000f280000300a00 */
[----:B------:R1:W-:Y:S04]  /*48660*/  STL.64 [R1+0x31e8], R18 ;  /* 0x0031e81201007387 */ /* 0x0003e80000100a00 */
[----:B------:R2:W-:Y:S04]  /*48670*/  STL.64 [R1+0x31e0], R16 ;  /* 0x0031e01001007387 */ /* 0x0005e80000100a00 */
[----:B------:R1:W-:Y:S01]  /*48680*/  LDGSTS.E [R179+0x72200], [R18.64], !P6 ;  /* 0x7220000012b37fae */ /* 0x0003e2000f121844 */
[----:B------:R-:W-:-:S03]  /*48690*/  IADD3 R174, R181, -0xe9, RZ ;  /* 0xffffff17b5ae7810 */ /* 0x000fc60007ffe0ff */
[----:B------:R2:W-:Y:S01]  /*486a0*/  LDGSTS.E [R179+0x72400], [R16.64], !P6 ;  /* 0x7240000010b37fae */ /* 0x0005e2000f121844 */
[----:B------:R-:W-:Y:S01]  /*486b0*/  ISETP.GE.U32.AND P4, PT, R174, 0x7ffffe98, PT ;  /* 0x7ffffe98ae00780c */ /* 0x000fe20003f86070 */
[----:B-----5:R-:W-:-:S05]  /*486c0*/  IMAD.WIDE R2, R252, 0x4, R130 ;  /* 0x00000004fc027825 */ /* 0x020fca00078e0282 */
[----:B------:R5:W-:Y:S04]  /*486d0*/  STL.64 [R1+0x31d8], R2 ;  /* 0x0031d80201007387 */ /* 0x000be80000100a00 */
[----:B-1----:R-:W3:Y:S04]  /*486e0*/  LDL.LU.64 R18, [R1+0xfa0] ;  /* 0x000fa00001127983 */ /* 0x002ee80000300a00 */
[----:B------:R-:W3:Y:S04]  /*486f0*/  LDL.LU.64 R130, [R1+0xfa8] ;  /* 0x000fa80001827983 */ /* 0x000ee80000300a00 */
[----:B------:R5:W-:Y:S01]  /*48700*/  LDGSTS.E [R179+0x72600], [R2.64], !P6 ;  /* 0x7260000002b37fae */ /* 0x000be2000f121844 */
[----:B------:R-:W-:-:S03]  /*48710*/  IMAD.WIDE R34, R252, 0x4, R66 ;  /* 0x00000004fc227825 */ /* 0x000fc600078e0242 */
[----:B------:R-:W3:Y:S01]  /*48720*/  LDL.LU.64 R66, [R1+0xfb0] ;  /* 0x000fb00001427983 */ /* 0x000ee20000300a00 */
[----:B------:R-:W-:-:S03]  /*48730*/  IMAD.WIDE R32, R252, 0x4, R162 ;  /* 0x00000004fc207825 */ /* 0x000fc600078e02a2 */
[----:B------:R-:W3:Y:S04]  /*48740*/  LDL.LU.64 R162, [R1+0xfb8] ;  /* 0x000fb80001a27983 */ /* 0x000ee80000300a00 */
[----:B------:R1:W-:Y:S04]  /*48750*/  STL.64 [R1+0x3518], R34 ;  /* 0x0035182201007387 */ /* 0x0003e80000100a00 */
[----:B------:R4:W-:Y:S04]  /*48760*/  STL.64 [R1+0x3520], R32 ;  /* 0x0035202001007387 */ /* 0x0009e80000100a00 */
[----:B------:R1:W-:Y:S01]  /*48770*/  LDGSTS.E [R179+0x74000], [R34.64], !P4 ;  /* 0x7400000022b37fae */ /* 0x0003e2000e121844 */
[----:B--2---:R-:W-:-:S03]  /*48780*/  IMAD.WIDE R16, R252, 0x4, R82 ;  /* 0x00000004fc107825 */ /* 0x004fc600078e0252 */
[----:B------:R4:W-:Y:S01]  /*48790*/  LDGSTS.E [R179+0x74200], [R32.64], !P4 ;  /* 0x7420000020b37fae */ /* 0x0009e2000e121844 */
[----:B-----5:R-:W-:-:S03]  /*487a0*/  IMAD.WIDE R2, R252, 0x4, R146 ;  /* 0x00000004fc027825 */ /* 0x020fc600078e0292 */
[----:B------:R2:W-:Y:S04]  /*487b0*/  STL.64 [R1+0x3528], R16 ;  /* 0x0035281001007387 */ /* 0x0005e80000100a00 */
[----:B------:R5:W-:Y:S04]  /*487c0*/  STL.64 [R1+0x3530], R2 ;  /* 0x0035300201007387 */ /* 0x000be80000100a00 */
[----:B------:R-:W3:Y:S04]  /*487d0*/  LDL.LU.64 R146, [R1+0xfc0] ;  /* 0x000fc00001927983 */ /* 0x000ee80000300a00 */
[----:B------:R-:W3:Y:S04]  /*487e0*/  LDL.LU.64 R82, [R1+0xfc8] ;  /* 0x000fc80001527983 */ /* 0x000ee80000300a00 */
[----:B-1----:R-:W3:Y:S01]  /*487f0*/  LDL.LU.64 R34, [R1+0xfd0] ;  /* 0x000fd00001227983 */ /* 0x002ee20000300a00 */
[----:B------:R-:W-:-:S03]  /*48800*/  IADD3 R174, R181, -0xed, RZ ;  /* 0xffffff13b5ae7810 */ /* 0x000fc60007ffe0ff */
[----:B------:R2:W-:Y:S01]  /*48810*/  LDGSTS.E [R179+0x74400], [R16.64], !P4 ;  /* 0x7440000010b37fae */ /* 0x0005e2000e121844 */
[----:B----4-:R-:W-:Y:S01]  /*48820*/  IMAD.WIDE R32, R252, 0x4, R176 ;  /* 0x00000004fc207825 */ /* 0x010fe200078e02b0 */
[----:B------:R-:W-:Y:S02]  /*48830*/  ISETP.GE.U32.AND P2, PT, R174, 0x7ffffe94, PT ;  /* 0x7ffffe94ae00780c */ /* 0x000fe40003f46070 */
[----:B------:R-:W3:Y:S01]  /*48840*/  LDL.LU.64 R176, [R1+0xfd8] ;  /* 0x000fd80001b07983 */ /* 0x000ee20000300a00 */
[----:B------:R-:W-:-:S03]  /*48850*/  IMAD.WIDE R48, R252, 0x4, R50 ;  /* 0x00000004fc307825 */ /* 0x000fc600078e0232 */
[----:B------:R5:W-:Y:S04]  /*48860*/  LDGSTS.E [R179+0x74600], [R2.64], !P4 ;  /* 0x7460000002b37fae */ /* 0x000be8000e121844 */
[----:B------:R-:W-:Y:S04]  /*48870*/  STL.64 [R1+0x3558], R48 ;  /* 0x0035583001007387 */ /* 0x000fe80000100a00 */
[----:B------:R3:W-:Y:S01]  /*48880*/  STL.64 [R1+0x3560], R32 ;  /* 0x0035602001007387 */ /* 0x0007e20000100a00 */
[----:B------:R-:W-:-:S03]  /*48890*/  IADD3 R174, R181, -0xf1, RZ ;  /* 0xffffff0fb5ae7810 */ /* 0x000fc60007ffe0ff */
[----:B------:R1:W-:Y:S04]  /*488a0*/  LDGSTS.E [R179+0x76000], [R48.64], !P2 ;  /* 0x7600000030b37fae */ /* 0x0003e8000d121844 */
[----:B------:R3:W-:Y:S01]  /*488b0*/  LDGSTS.E [R179+0x76200], [R32.64], !P2 ;  /* 0x7620000020b37fae */ /* 0x0007e2000d121844 */
[----:B------:R-:W-:Y:S01]  /*488c0*/  ISETP.GE.U32.AND P3, PT, R174, 0x7ffffe90, PT ;  /* 0x7ffffe90ae00780c */ /* 0x000fe20003f66070 */
[----:B--2---:R-:W-:-:S04]  /*488d0*/  IMAD.WIDE R16, R252, 0x4, R98 ;  /* 0x00000004fc107825 */ /* 0x004fc800078e0262 */
[C---:B-----5:R-:W-:Y:S01]  /*488e0*/  IMAD.WIDE R2, R252.reuse, 0x4, R114 ;  /* 0x00000004fc027825 */ /* 0x060fe200078e0272 */
[----:B------:R2:W-:Y:S04]  /*488f0*/  STL.64 [R1+0x3568], R16 ;  /* 0x0035681001007387 */ /* 0x0005e80000100a00 */
[----:B------:R5:W-:Y:S04]  /*48900*/  STL.64 [R1+0x3570], R2 ;  /* 0x0035700201007387 */ /* 0x000be80000100a00 */
[----:B------:R-:W3:Y:S04]  /*48910*/  LDL.LU.64 R50, [R1+0xfe0] ;  /* 0x000fe00001327983 */ /* 0x000ee80000300a00 */
[----:B------:R-:W3:Y:S04]  /*48920*/  LDL.LU.64 R114, [R1+0xfe8] ;  /* 0x000fe80001727983 */ /* 0x000ee80000300a00 */
[----:B------:R-:W3:Y:S04]  /*48930*/  LDL.LU.64 R98, [R1+0xff0] ;  /* 0x000ff00001627983 */ /* 0x000ee80000300a00 */
[----:B------:R2:W-:Y:S04]  /*48940*/  LDGSTS.E [R179+0x76400], [R16.64], !P2 ;  /* 0x7640000010b37fae */ /* 0x0005e8000d121844 */
[----:B------:R5:W-:Y:S01]  /*48950*/  LDGSTS.E [R179+0x76600], [R2.64], !P2 ;  /* 0x7660000002b37fae */ /* 0x000be2000d121844 */
[----:B---3--:R-:W-:-:S04]  /*48960*/  IMAD.WIDE R32, R252, 0x4, R18 ;  /* 0x00000004fc207825 */ /* 0x008fc800078e0212 */
[C---:B------:R-:W-:Y:S01]  /*48970*/  IMAD.WIDE R18, R252.reuse, 0x4, R130 ;  /* 0x00000004fc127825 */ /* 0x040fe200078e0282 */
[----:B------:R3:W-:Y:S04]  /*48980*/  LDGSTS.E [R179+0x78000], [R32.64], !P3 ;  /* 0x7800000020b37fae */ /* 0x0007e8000d921844 */
[----:B------:R-:W4:Y:S04]  /*48990*/  LDL.LU.64 R130, [R1+0xff8] ;  /* 0x000ff80001827983 */ /* 0x000f280000300a00 */
[----:B------:R3:W-:Y:S01]  /*489a0*/  STL.64 [R1+0x3578], R32 ;  /* 0x0035782001007387 */ /* 0x0007e20000100a00 */
[----:B--2---:R-:W-:-:S03]  /*489b0*/  IMAD.WIDE R16, R252, 0x4, R66 ;  /* 0x00000004fc107825 */ /* 0x004fc600078e0242 */
[----:B------:R2:W-:Y:S01]  /*489c0*/  STL.64 [R1+0x3580], R18 ;  /* 0x0035801201007387 */ /* 0x0005e20000100a00 */
[----:B-----5:R-:W-:-:S03]  /*489d0*/  IMAD.WIDE R2, R252, 0x4, R162 ;  /* 0x00000004fc027825 */ /* 0x020fc600078e02a2 */
[----:B------:R5:W-:Y:S04]  /*489e0*/  STL.64 [R1+0x3588], R16 ;  /* 0x0035881001007387 */ /* 0x000be80000100a00 */
[----:B------:R1:W-:Y:S04]  /*489f0*/  STL.64 [R1+0x3590], R2 ;  /* 0x0035900201007387 */ /* 0x0003e80000100a00 */
[----:B------:R-:W4:Y:S04]  /*48a00*/  LDL.LU.64 R162, [R1+0x1000] ;  /* 0x0010000001a27983 */ /* 0x000f280000300a00 */
[----:B------:R-:W4:Y:S04]  /*48a10*/  LDL.LU.64 R66, [R1+0x1008] ;  /* 0x0010080001427983 */ /* 0x000f280000300a00 */
[----:B------:R2:W-:Y:S04]  /*48a20*/  LDGSTS.E [R179+0x78200], [R18.64], !P3 ;  /* 0x7820000012b37fae */ /* 0x0005e8000d921844 */
[----:B------:R5:W-:Y:S04]  /*48a30*/  LDGSTS.E [R179+0x78400], [R16.64], !P3 ;  /* 0x7840000010b37fae */ /* 0x000be8000d921844 */
[----:B------:R1:W-:Y:S01]  /*48a40*/  LDGSTS.E [R179+0x78600], [R2.64], !P3 ;  /* 0x7860000002b37fae */ /* 0x0003e2000d921844 */
[----:B---3--:R-:W-:-:S03]  /*48a50*/  IMAD.WIDE R32, R252, 0x4, R146 ;  /* 0x00000004fc207825 */ /* 0x008fc600078e0292 */
[----:B------:R-:W3:Y:S01]  /*48a60*/  LDL.LU.64 R146, [R1+0x1010] ;  /* 0x0010100001927983 */ /* 0x000ee20000300a00 */
[----:B--2---:R-:W-:-:S03]  /*48a70*/  IMAD.WIDE R18, R252, 0x4, R82 ;  /* 0x00000004fc127825 */ /* 0x004fc600078e0252 */
[----:B------:R2:W-:Y:S01]  /*48a80*/  STL.64 [R1+0x3600], R32 ;  /* 0x0036002001007387 */ /* 0x0005e20000100a00 */
[----:B-----5:R-:W-:-:S03]  /*48a90*/  IMAD.WIDE R16, R252, 0x4, R34 ;  /* 0x00000004fc107825 */ /* 0x020fc600078e0222 */
[----:B------:R-:W5:Y:S04]  /*48aa0*/  LDL.LU.64 R82, [R1+0x1018] ;  /* 0x0010180001527983 */ /* 0x000f680000300a00 */
[----:B------:R1:W-:Y:S04]  /*48ab0*/  STL.64 [R1+0x3610], R18 ;  /* 0x0036101201007387 */ /* 0x0003e80000100a00 */
[----:B------:R2:W-:Y:S01]  /*48ac0*/  STL.64 [R1+0x3598], R16 ;  /* 0x0035981001007387 */ /* 0x0005e20000100a00 */
[----:B-1----:R-:W-:-:S05]  /*48ad0*/  IMAD.WIDE R2, R252, 0x4, R176 ;  /* 0x00000004fc027825 */ /* 0x002fca00078e02b0 */
[----:B------:R4:W-:Y:S04]  /*48ae0*/  STL.64 [R1+0x35a0], R2 ;  /* 0x0035a00201007387 */ /* 0x0009e80000100a00 */
[----:B------:R-:W5:Y:S01]  /*48af0*/  LDL.LU.64 R176, [R1+0x1020] ;  /* 0x0010200001b07983 */ /* 0x000f620000300a00 */
        /* <DEDUP_REMOVED lines=8> */
[----:B--2---:R-:W-:-:S04]  /*48b80*/  IMAD.WIDE R32, R252, 0x4, R50 ;  /* 0x00000004fc207825 */ /* 0x004fc800078e0232 */
[C---:B-1----:R-:W-:Y:S01]  /*48b90*/  IMAD.WIDE R18, R252.reuse, 0x4, R114 ;  /* 0x00000004fc127825 */ /* 0x042fe200078e0272 */
[----:B------:R1:W-:Y:S03]  /*48ba0*/  LDGSTS.E [R179+0x7c000], [R32.64], !P1 ;  /* 0x7c00000020b37fae */ /* 0x0003e6000c921844 */
[----:B------:R-:W-:Y:S01]  /*48bb0*/  IMAD.WIDE R16, R252, 0x4, R98 ;  /* 0x00000004fc107825 */ /* 0x000fe200078e0262 */
[----:B------:R-:W2:Y:S04]  /*48bc0*/  LDL.LU.64 R114, [R1+0x1028] ;  /* 0x0010280001727983 */ /* 0x000ea80000300a00 */
[----:B------:R1:W-:Y:S04]  /*48bd0*/  STL.64 [R1+0x35a8], R32 ;  /* 0x0035a82001007387 */ /* 0x0003e80000100a00 */
[----:B------:R-:W2:Y:S04]  /*48be0*/  LDL.LU.64 R98, [R1+0x1030] ;  /* 0x0010300001627983 */ /* 0x000ea80000300a00 */
[----:B------:R1:W-:Y:S01]  /*48bf0*/  STL.64 [R1+0x35b0], R18 ;  /* 0x0035b01201007387 */ /* 0x0003e20000100a00 */
[----:B------:R-:W-:-:S03]  /*48c00*/  IADD3 R174, R181, -0xfd, RZ ;  /* 0xffffff03b5ae7810 */ /* 0x000fc60007ffe0ff */
[----:B------:R1:W-:Y:S01]  /*48c10*/  LDGSTS.E [R179+0x7c200], [R18.64], !P1 ;  /* 0x7c20000012b37fae */ /* 0x0003e2000c921844 */
[----:B------:R-:W-:-:S03]  /*48c20*/  ISETP.GE.U32.AND P0, PT, R174, 0x7ffffe84, PT ;  /* 0x7ffffe84ae00780c */ /* 0x000fc60003f06070 */
[----:B------:R3:W-:Y:S01]  /*48c30*/  LDGSTS.E [R179+0x7c400], [R16.64], !P1 ;  /* 0x7c40000010b37fae */ /* 0x0007e2000c921844 */
[----:B----4-:R-:W-:-:S03]  /*48c40*/  IMAD.WIDE R2, R252, 0x4, R130 ;  /* 0x00000004fc027825 */ /* 0x010fc600078e0282 */
[----:B------:R-:W4:Y:S04]  /*48c50*/  LDL.LU.64 R130, [R1+0x1038] ;  /* 0x0010380001827983 */ /* 0x000f280000300a00 */
[----:B------:R3:W-:Y:S04]  /*48c60*/  STL.64 [R1+0x35b8], R16 ;  /* 0x0035b81001007387 */ /* 0x0007e80000100a00 */
[----:B------:R5:W-:Y:S04]  /*48c70*/  STL.64 [R1+0x35c0], R2 ;  /* 0x0035c00201007387 */ /* 0x000be80000100a00 */
[----:B------:R-:W4:Y:S04]  /*48c80*/  LDL.LU.64 R34, [R1+0x1040] ;  /* 0x0010400001227983 */ /* 0x000f280000300a00 */
[----:B------:R-:W4:Y:S01]  /*48c90*/  LDL.LU.64 R50, [R1+0x1048] ;  /* 0x0010480001327983 */ /* 0x000f220000300a00 */
[----:B-1----:R-:W-:-:S03]  /*48ca0*/  IMAD.WIDE R32, R252, 0x4, R162 ;  /* 0x00000004fc207825 */ /* 0x002fc600078e02a2 */
[----:B------:R5:W-:Y:S04]  /*48cb0*/  LDGSTS.E [R179+0x7c600], [R2.64], !P1 ;  /* 0x7c60000002b37fae */ /* 0x000be8000c921844 */
[----:B------:R-:W4:Y:S04]  /*48cc0*/  LDL.LU.64 R162, [R1+0x1050] ;  /* 0x0010500001a27983 */ /* 0x000f280000300a00 */
[----:B------:R-:W-:Y:S01]  /*48cd0*/  STL.64 [R1+0x35e8], R32 ;  /* 0x0035e82001007387 */ /* 0x000fe20000100a00 */
[----:B------:R-:W-:-:S03]  /*48ce0*/  IMAD.WIDE R18, R252, 0x4, R66 ;  /* 0x00000004fc127825 */ /* 0x000fc600078e0242 */
[----:B------:R2:W-:Y:S04]  /*48cf0*/  LDGSTS.E [R179+0x7e000], [R32.64], !P0 ;  /* 0x7e00000020b37fae */ /* 0x0005e8000c121844 */
[----:B------:R1:W-:Y:S01]  /*48d00*/  LDGSTS.E [R179+0x7e200], [R18.64], !P0 ;  /* 0x7e20000012b37fae */ /* 0x0003e2000c121844 */
[----:B---3--:R-:W-:-:S03]  /*48d10*/  IMAD.WIDE R16, R252, 0x4, R146 ;  /* 0x00000004fc107825 */ /* 0x008fc600078e0292 */
[----:B------:R-:W3:Y:S01]  /*48d20*/  LDL.LU.64 R146, [R1+0x1058] ;  /* 0x0010580001927983 */ /* 0x000ee20000300a00 */
[----:B-----5:R-:W-:-:S03]  /*48d30*/  IMAD.WIDE R2, R252, 0x4, R82 ;  /* 0x00000004fc027825 */ /* 0x020fc600078e0252 */
[----:B------:R1:W-:Y:S04]  /*48d40*/  STL.64 [R1+0x35f0], R18 ;  /* 0x0035f01201007387 */ /* 0x0003e80000100a00 */
[----:B------:R5:W-:Y:S04]  /*48d50*/  STL.64 [R1+0x35f8], R16 ;  /* 0x0035f81001007387 */ /* 0x000be80000100a00 */
[----:B------:R4:W-:Y:S04]  /*48d60*/  STL.64 [R1+0x3608], R2 ;  /* 0x0036080201007387 */ /* 0x0009e80000100a00 */
[----:B-1----:R-:W3:Y:S04]  /*48d70*/  LDL.LU.64 R18, [R1+0x1060] ;  /* 0x0010600001127983 */ /* 0x002ee80000300a00 */
[----:B------:R-:W3:Y:S01]  /*48d80*/  LDL.LU.64 R66, [R1+0x1068] ;  /* 0x0010680001427983 */ /* 0x000ee20000300a00 */
[----:B------:R-:W-:-:S03]  /*48d90*/  IMAD.WIDE R48, R252, 0x4, R176 ;  /* 0x00000004fc307825 */ /* 0x000fc600078e02b0 */
[----:B------:R-:W1:Y:S04]  /*48da0*/  S2R R180, SR_TID.X ;  /* 0x0000000000b47919 */ /* 0x000e680000002100 */
[----:B------:R-:W3:Y:S01]  /*48db0*/  LDL.LU.64 R176, [R1+0x1070] ;  /* 0x0010700001b07983 */ /* 0x000ee20000300a00 */
[----:B------:R-:W-:-:S03]  /*48dc0*/  IADD3 R174, R181, -0x82, RZ ;  /* 0xffffff7eb5ae7810 */ /* 0x000fc60007ffe0ff */
[----:B------:R5:W-:Y:S01]  /*48dd0*/  LDGSTS.E [R179+0x7e400], [R16.64], !P0 ;  /* 0x7e40000010b37fae */ /* 0x000be2000c121844 */
[----:B------:R-:W-:-:S03]  /*48de0*/  ISETP.GE.U32.AND P6, PT, R174, 0x7ffffeff, PT ;  /* 0x7ffffeffae00780c */ /* 0x000fc60003fc6070 */
[----:B------:R4:W-:Y:S04]  /*48df0*/  LDGSTS.E [R179+0x7e600], [R2.64], !P0 ;  /* 0x7e60000002b37fae */ /* 0x0009e8000c121844 */
[----:B------:R-:W-:Y:S01]  /*48e00*/  STL.64 [R1+0x31d0], R48 ;  /* 0x0031d03001007387 */ /* 0x000fe20000100a00 */
[----:B------:R-:W-:Y:S02]  /*48e10*/  IADD3 R174, R181, -0x86, RZ ;  /* 0xffffff7ab5ae7810 */ /* 0x000fe40007ffe0ff */
[----:B-1----:R-:W-:-:S04]  /*48e20*/  LOP3.LUT R180, R180, 0x7f, RZ, 0xc0, !PT ;  /* 0x0000007fb4b47812 */ /* 0x002fc800078ec0ff */
[----:B------:R-:W-:Y:S02]  /*48e30*/  SHF.L.U32 R180, R180, 0x2, RZ ;  /* 0x00000002b4b47819 */ /* 0x000fe400000006ff */
[----:B------:R-:W-:Y:S02]  /*48e40*/  ISETP.GE.U32.AND P4, PT, R174, 0x7ffffefb, PT ;  /* 0x7ffffefbae00780c */ /* 0x000fe40003f86070 */
[----:B------:R-:W-:-:S05]  /*48e50*/  LOP3.LUT R180, R180, 0x20, RZ, 0x3c, !PT ;  /* 0x00000020b4b47812 */ /* 0x000fca00078e3cff */
[----:B------:R1:W-:Y:S01]  /*48e60*/  LDGSTS.E [R180+0x40800], [R48.64], !P6 ;  /* 0x4080000030b47fae */ /* 0x0003e2000f121844 */
[----:B--2---:R-:W-:-:S03]  /*48e70*/  IMAD.WIDE R32, R252, 0x4, R114 ;  /* 0x00000004fc207825 */ /* 0x004fc600078e0272 */
[----:B------:R-:W2:Y:S01]  /*48e80*/  LDL.LU.64 R114, [R1+0x1078] ;  /* 0x0010780001727983 */ /* 0x000ea20000300a00 */
[----:B-----5:R-:W-:-:S03]  /*48e90*/  IMAD.WIDE R16, R252, 0x4, R98 ;  /* 0x00000004fc107825 */ /* 0x020fc600078e0262 */
[----:B------:R5:W-:Y:S04]  /*48ea0*/  STL.64 [R1+0x31c8], R32 ;  /* 0x0031c82001007387 */ /* 0x000be80000100a00 */
[----:B------:R1:W-:Y:S04]  /*48eb0*/  STL.64 [R1+0x31c0], R16 ;  /* 0x0031c01001007387 */ /* 0x0003e80000100a00 */
[----:B------:R5:W-:Y:S04]  /*48ec0*/  LDGSTS.E [R180+0x40a00], [R32.64], !P6 ;  /* 0x40a0000020b47fae */ /* 0x000be8000f121844 */
[----:B------:R1:W-:Y:S01]  /*48ed0*/  LDGSTS.E [R180+0x40c00], [R16.64], !P6 ;  /* 0x40c0000010b47fae */ /* 0x0003e2000f121844 */
[----:B----4-:R-:W-:-:S05]  /*48ee0*/  IMAD.WIDE R2, R252, 0x4, R130 ;  /* 0x00000004fc027825 */ /* 0x010fca00078e0282 */
[----:B------:R3:W-:Y:S04]  /*48ef0*/  STL.64 [R1+0x31b8], R2 ;  /* 0x0031b80201007387 */ /* 0x0007e80000100a00 */
[----:B------:R-:W4:Y:S04]  /*48f00*/  LDL.LU.64 R82, [R1+0x1080] ;  /* 0x0010800001527983 */ /* 0x000f280000300a00 */
[----:B------:R-:W4:Y:S01]  /*48f10*/  LDL.LU.64 R98, [R1+0x1088] ;  /* 0x0010880001627983 */ /* 0x000f220000300a00 */
[----:B------:R-:W-:-:S03]  /*48f20*/  IMAD.WIDE R34, R252, 0x4, R34 ;  /* 0x00000004fc227825 */ /* 0x000fc600078e0222 */
[----:B------:R-:W4:Y:S01]  /*48f30*/  LDL.LU.64 R130, [R1+0x1090] ;  /* 0x0010900001827983 */ /* 0x000f220000300a00 */
[----:B-----5:R-:W-:-:S03]  /*48f40*/  IMAD.WIDE R32, R252, 0x4, R50 ;  /* 0x00000004fc207825 */ /* 0x020fc600078e0232 */
[----:B------:R3:W-:Y:S01]  /*48f50*/  LDGSTS.E [R180+0x40e00], [R2.64], !P6 ;  /* 0x40e0000002b47fae */ /* 0x0007e2000f121844 */
[----:B-1----:R-:W-:-:S03]  /*48f60*/  IMAD.WIDE R16, R252, 0x4, R162 ;  /* 0x00000004fc107825 */ /* 0x002fc600078e02a2 */
[----:B------:R1:W-:Y:S04]  /*48f70*/  LDGSTS.E [R180+0x42800], [R34.64], !P4 ;  /* 0x4280000022b47fae */ /* 0x0003e8000e121844 */
[----:B------:R-:W5:Y:S04]  /*48f80*/  LDL.LU.64 R162, [R1+0x1098] ;  /* 0x0010980001a27983 */ /* 0x000f680000300a00 */
[----:B------:R1:W-:Y:S04]  /*48f90*/  STL.64 [R1+0x31b0], R34 ;  /* 0x0031b02201007387 */ /* 0x0003e80000100a00 */
[----:B------:R-:W-:Y:S01]  /*48fa0*/  STL.64 [R1+0x31a8], R32 ;  /* 0x0031a82001007387 */ /* 0x000fe20000100a00 */
[----:B---3--:R-:W-:-:S03]  /*48fb0*/  IMAD.WIDE R2, R252, 0x4, R146 ;  /* 0x00000004fc027825 */ /* 0x008fc600078e0292 */
[----:B------:R3:W-:Y:S04]  /*48fc0*/  STL.64 [R1+0x31a0], R16 ;  /* 0x0031a01001007387 */ /* 0x0007e80000100a00 */
[----:B------:R2:W-:Y:S04]  /*48fd0*/  STL.64 [R1+0x3198], R2 ;  /* 0x0031980201007387 */ /* 0x0005e80000100a00 */
[----:B-1----:R-:W5:Y:S04]  /*48fe0*/  LDL.LU.64 R34, [R1+0x10a0] ;  /* 0x0010a00001227983 */ /* 0x002f680000300a00 */
[----:B------:R-:W5:Y:S04]  /*48ff0*/  LDL.LU.64 R50, [R1+0x10a8] ;  /* 0x0010a80001327983 */ /* 0x000f680000300a00 */
[----:B------:R-:W5:Y:S04]  /*49000*/  LDL.LU.64 R146, [R1+0x10b0] ;  /* 0x0010b00001927983 */ /* 0x000f680000300a00 */
[----:B------:R1:W-:Y:S04]  /*49010*/  LDGSTS.E [R180+0x42a00], [R32.64], !P4 ;  /* 0x42a0000020b47fae */ /* 0x0003e8000e121844 */
[----:B------:R3:W-:Y:S01]  /*49020*/  LDGSTS.E [R180+0x42c00], [R16.64], !P4 ;  /* 0x42c0000010b47fae */ /* 0x0007e2000e121844 */
[----:B------:R-:W-:-:S03]  /*49030*/  IADD3 R174, R181, -0x8a, RZ ;  /* 0xffffff76b5ae7810 */ /* 0x000fc60007ffe0ff */
[----:B------:R2:W-:Y:S01]  /*49040*/  LDGSTS.E [R180+0x42e00], [R2.64], !P4 ;  /* 0x42e0000002b47fae */ /* 0x0005e2000e121844 */
[----:B---3--:R-:W-:-:S03]  /*49050*/  IMAD.WIDE R16, R252, 0x4, R176 ;  /* 0x00000004fc107825 */ /* 0x008fc600078e02b0 */
[----:B------:R-:W3:Y:S01]  /*49060*/  LDL.LU.64 R176, [R1+0x10b8] ;  /* 0x0010b80001b07983 */ /* 0x000ee20000300a00 */
[----:B------:R-:W-:Y:S01]  /*49070*/  ISETP.GE.U32.AND P2, PT, R174, 0x7ffffef7, PT ;  /* 0x7ffffef7ae00780c */ /* 0x000fe20003f46070 */
[----:B-1----:R-:W-:-:S04]  /*49080*/  IMAD.WIDE R32, R252, 0x4, R18 ;  /* 0x00000004fc207825 */ /* 0x002fc800078e0212 */
[----:B------:R-:W-:Y:S01]  /*49090*/  IMAD.WIDE R18, R252, 0x4, R66 ;  /* 0x00000004fc127825 */ /* 0x000fe200078e0242 */
[----:B------:R4:W-:Y:S01]  /*490a0*/  STL.64 [R1+0x3190], R32 ;  /* 0x0031902001007387 */ /* 0x0009e20000100a00 */
[----:B------:R-:W-:-:S03]  /*490b0*/  IADD3 R174, R181, -0x8e, RZ ;  /* 0xffffff72b5ae7810 */ /* 0x000fc60007ffe0ff */
[----:B------:R-:W-:Y:S04]  /*490c0*/  STL.64 [R1+0x3188], R18 ;  /* 0x0031881201007387 */ /* 0x000fe80000100a00 */
[----:B------:R4:W-:Y:S01]  /*490d0*/  LDGSTS.E [R180+0x44800], [R32.64], !P2 ;  /* 0x4480000020b47fae */ /* 0x0009e2000d121844 */
[----:B------:R-:W-:-:S03]  /*490e0*/  ISETP.GE.U32.AND P3, PT, R174, 0x7ffffef3, PT ;  /* 0x7ffffef3ae00780c */ /* 0x000fc60003f66070 */
[----:B------:R1:W-:Y:S04]  /*490f0*/  STL.64 [R1+0x3180], R16 ;  /* 0x0031801001007387 */ /* 0x0003e80000100a00 */
[----:B------:R1:W-:Y:S04]  /*49100*/  LDGSTS.E [R180+0x44a00], [R18.64], !P2 ;  /* 0x44a0000012b47fae */ /* 0x0003e8000d121844 */
[----:B------:R1:W-:Y:S01]  /*49110*/  LDGSTS.E [R180+0x44c00], [R16.64], !P2 ;  /* 0x44c0000010b47fae */ /* 0x0003e2000d121844 */
[----:B--2---:R-:W-:-:S05]  /*49120*/  IMAD.WIDE R2, R252, 0x4, R114 ;  /* 0x00000004fc027825 */ /* 0x004fca00078e0272 */
[----:B------:R5:W-:Y:S04]  /*49130*/  STL.64 [R1+0x3178], R2 ;  /* 0x0031780201007387 */ /* 0x000be80000100a00 */
[----:B------:R-:W2:Y:S04]  /*49140*/  LDL.LU.64 R66, [R1+0x10c0] ;  /* 0x0010c00001427983 */ /* 0x000ea80000300a00 */
[----:B------:R-:W2:Y:S04]  /*49150*/  LDL.LU.64 R114, [R1+0x10c8] ;  /* 0x0010c80001727983 */ /* 0x000ea80000300a00 */
[----:B------:R5:W-:Y:S01]  /*49160*/  LDGSTS.E [R180+0x44e00], [R2.64], !P2 ;  /* 0x44e0000002b47fae */ /* 0x000be2000d121844 */
[----:B----4-:R-:W-:-:S03]  /*49170*/  IMAD.WIDE R32, R252, 0x4, R82 ;  /* 0x00000004fc207825 */ /* 0x010fc600078e0252 */
[----:B------:R-:W4:Y:S04]  /*49180*/  LDL.LU.64 R82, [R1+0x10d0] ;  /* 0x0010d00001527983 */ /* 0x000f280000300a00 */
[----:B------:R5:W-:Y:S01]  /*49190*/  STL.64 [R1+0x3170], R32 ;  /* 0x0031702001007387 */ /* 0x000be20000100a00 */
[----:B-1----:R-:W-:-:S03]  /*491a0*/  IMAD.WIDE R16, R252, 0x4, R130 ;  /* 0x00000004fc107825 */ /* 0x002fc600078e0282 */
[----:B------:R-:W4:Y:S01]  /*491b0*/  LDL.LU.64 R130, [R1+0x10d8] ;  /* 0x0010d80001827983 */ /* 0x000f220000300a00 */
[----:B------:R-:W-:-:S03]  /*491c0*/  IMAD.WIDE R18, R252, 0x4, R98 ;  /* 0x00000004fc127825 */ /* 0x000fc600078e0262 */
[----:B------:R1:W-:Y:S01]  /*491d0*/  LDGSTS.E [R180+0x46800], [R32.64], !P3 ;  /* 0x4680000020b47fae */ /* 0x0003e2000d921844 */
[----:B-----5:R-:W-:-:S03]  /*491e0*/  IMAD.WIDE R2, R252, 0x4, R162 ;  /* 0x00000004fc027825 */ /* 0x020fc600078e02a2 */
[----:B------:R-:W-:Y:S04]  /*491f0*/  STL.64 [R1+0x3168], R18 ;  /* 0x0031681201007387 */ /* 0x000fe80000100a00 */
[----:B------:R5:W-:Y:S04]  /*49200*/  STL.64 [R1+0x3160], R16 ;  /* 0x0031601001007387 */ /* 0x000be80000100a00 */
[----:B------:R3:W-:Y:S04]  /*49210*/  STL.64 [R1+0x3158], R2 ;  /* 0x0031580201007387 */ /* 0x0007e80000100a00 */
[----:B------:R-:W4:Y:S04]  /*49220*/  LDL.LU.64 R98, [R1+0x10e0] ;  /* 0x0010e00001627983 */ /* 0x000f280000300a00 */
[----:B------:R-:W4:Y:S04]  /*49230*/  LDL.LU.64 R162, [R1+0x10e8] ;  /* 0x0010e80001a27983 */ /* 0x000f280000300a00 */
[----:B------:R5:W-:Y:S01]  /*49240*/  LDGSTS.E [R180+0x46a00], [R18.64], !P3 ;  /* 0x46a0000012b47fae */ /* 0x000be2000d921844 */
[----:B-1----:R-:W-:-:S03]  /*49250*/  IMAD.WIDE R32, R252, 0x4, R34 ;  /* 0x00000004fc207825 */ /* 0x002fc600078e0222 */
[----:B------:R5:W-:Y:S04]  /*49260*/  LDGSTS.E [R180+0x46c00], [R16.64], !P3 ;  /* 0x46c0000010b47fae */ /* 0x000be8000d921844 */
[----:B------:R-:W4:Y:S04]  /*49270*/  LDL.LU.64 R34, [R1+0x10f0] ;  /* 0x0010f00001227983 */ /* 0x000f280000300a00 */
[----:B------:R2:W-:Y:S01]  /*49280*/  STL.64 [R1+0x3150], R32 ;  /* 0x0031502001007387 */ /* 0x0005e20000100a00 */
[----:B-----5:R-:W-:-:S03]  /*49290*/  IMAD.WIDE R16, R252, 0x4, R146 ;  /* 0x00000004fc107825 */ /* 0x020fc600078e0292 */
[----:B------:R3:W-:Y:S04]  /*492a0*/  LDGSTS.E [R180+0x46e00], [R2.64], !P3 ;  /* 0x46e0000002b47fae */ /* 0x0007e8000d921844 */
[----:B------:R-:W5:Y:S01]  /*492b0*/  LDL.LU.64 R146, [R1+0x10f8] ;  /* 0x0010f80001927983 */ /* 0x000f620000300a00 */
[----:B------:R-:W-:-:S05]  /*492c0*/  IMAD.WIDE R18, R252, 0x4, R50 ;  /* 0x00000004fc127825 */ /* 0x000fca00078e0232 */
[----:B------:R1:W-:Y:S01]  /*492d0*/  STL.64 [R1+0x3148], R18 ;  /* 0x0031481201007387 */ /* 0x0003e20000100a00 */
[----:B---3--:R-:W-:-:S03]  /*492e0*/  IMAD.WIDE R2, R252, 0x4, R176 ;  /* 0x00000004fc027825 */ /* 0x008fc600078e02b0 */
[----:B------:R4:W-:Y:S04]  /*492f0*/  STL.64 [R1+0x3140], R16 ;  /* 0x0031401001007387 */ /* 0x0009e80000100a00 */
[----:B------:R3:W-:Y:S04]  /*49300*/  STL.64 [R1+0x3138], R2 ;  /* 0x0031380201007387 */ /* 0x0007e80000100a00 */
[----:B------:R-:W5:Y:S04]  /*49310*/  LDL.LU.64 R50, [R1+0x1100] ;  /* 0x0011000001327983 */ /* 0x000f680000300a00 */
        /* <DEDUP_REMOVED lines=9> */
[----:B------:R-:W-:-:S04]  /*493b0*/  IADD3 R174, R181, -0x9a, RZ ;  /* 0xffffff66b5ae7810 */ /* 0x000fc80007ffe0ff */
[----:B------:R-:W-:Y:S01]  /*493c0*/  ISETP.GE.U32.AND P0, PT, R174, 0x7ffffee7, PT ;  /* 0x7ffffee7ae00780c */ /* 0x000fe20003f06070 */
[C---:B--2---:R-:W-:Y:S02]  /*493d0*/  IMAD.WIDE R32, R252.reuse, 0x4, R66 ;  /* 0x00000004fc207825 */ /* 0x044fe400078e0242 */
[----:B------:R-:W2:Y:S02]  /*493e0*/  LDL.LU.64 R66, [R1+0x1110] ;  /* 0x0011100001427983 */ /* 0x000ea40000300a00 */
[C---:B-1----:R-:W-:Y:S02]  /*493f0*/  IMAD.WIDE R18, R252.reuse, 0x4, R114 ;  /* 0x00000004fc127825 */ /* 0x042fe400078e0272 */
[----:B------:R-:W2:Y:S04]  /*49400*/  LDL.LU.64 R114, [R1+0x1118] ;  /* 0x0011180001727983 */ /* 0x000ea80000300a00 */
[----:B------:R1:W-:Y:S04]  /*49410*/  STL.64 [R1+0x3130], R32 ;  /* 0x0031302001007387 */ /* 0x0003e80000100a00 */
[----:B------:R1:W-:Y:S04]  /*49420*/  STL.64 [R1+0x3128], R18 ;  /* 0x0031281201007387 */ /* 0x0003e80000100a00 */
[----:B------:R1:W-:Y:S04]  /*49430*/  LDGSTS.E [R180+0x4a800], [R32.64], !P1 ;  /* 0x4a80000020b47fae */ /* 0x0003e8000c921844 */
[----:B------:R1:W-:Y:S01]  /*49440*/  LDGSTS.E [R180+0x4aa00], [R18.64], !P1 ;  /* 0x4aa0000012b47fae */ /* 0x0003e2000c921844 */
[----:B----4-:R-:W-:-:S04]  /*49450*/  IMAD.WIDE R16, R252, 0x4, R82 ;  /* 0x00000004fc107825 */ /* 0x010fc800078e0252 */
[C---:B---3--:R-:W-:Y:S01]  /*49460*/  IMAD.WIDE R2, R252.reuse, 0x4, R130 ;  /* 0x00000004fc027825 */ /* 0x048fe200078e0282 */
[----:B------:R3:W-:Y:S04]  /*49470*/  STL.64 [R1+0x3120], R16 ;  /* 0x0031201001007387 */ /* 0x0007e80000100a00 */
[----:B------:R5:W-:Y:S04]  /*49480*/  STL.64 [R1+0x3118], R2 ;  /* 0x0031180201007387 */ /* 0x000be80000100a00 */
[----:B------:R-:W4:Y:S04]  /*49490*/  LDL.LU.64 R82, [R1+0x1120] ;  /* 0x0011200001527983 */ /* 0x000f280000300a00 */
[----:B------:R-:W4:Y:S04]  /*494a0*/  LDL.LU.64 R130, [R1+0x1128] ;  /* 0x0011280001827983 */ /* 0x000f280000300a00 */
[----:B------:R3:W-:Y:S04]  /*494b0*/  LDGSTS.E [R180+0x4ac00], [R16.64], !P1 ;  /* 0x4ac0000010b47fae */ /* 0x0007e8000c921844 */
[----:B------:R5:W-:Y:S01]  /*494c0*/  LDGSTS.E [R180+0x4ae00], [R2.64], !P1 ;  /* 0x4ae0000002b47fae */ /* 0x000be2000c921844 */
[----:B-1----:R-:W-:-:S03]  /*494d0*/  IMAD.WIDE R32, R252, 0x4, R98 ;  /* 0x00000004fc207825 */ /* 0x002fc600078e0262 */
[----:B------:R-:W4:Y:S01]  /*494e0*/  LDL.LU.64 R98, [R1+0x1130] ;  /* 0x0011300001627983 */ /* 0x000f220000300a00 */
[----:B------:R-:W-:-:S03]  /*494f0*/  IMAD.WIDE R18, R252, 0x4, R162 ;  /* 0x00000004fc127825 */ /* 0x000fc600078e02a2 */
[----:B------:R-:W4:Y:S04]  /*49500*/  LDL.LU.64 R162, [R1+0x1138] ;  /* 0x0011380001a27983 */ /* 0x000f280000300a00 */
[----:B------:R-:W-:Y:S01]  /*49510*/  STL.64 [R1+0x3110], R32 ;  /* 0x0031102001007387 */ /* 0x000fe20000100a00 */
[----:B---3--:R-:W-:-:S03]  /*49520*/  IMAD.WIDE R16, R252, 0x4, R34 ;  /* 0x00000004fc107825 */ /* 0x008fc600078e0222 */
[----:B------:R1:W-:Y:S04]  /*49530*/  STL.64 [R1+0x3108], R18 ;  /* 0x0031081201007387 */ /* 0x0003e80000100a00 */
[----:B------:R3:W-:Y:S04]  /*49540*/  LDGSTS.E [R180+0x4c800], [R32.64], !P0 ;  /* 0x4c80000020b47fae */ /* 0x0007e8000c121844 */
[----:B------:R2:W-:Y:S01]  /*49550*/  STL.64 [R1+0x3100], R16 ;  /* 0x0031001001007387 */ /* 0x0005e20000100a00 */
[----:B-----5:R-:W-:-:S03]  /*49560*/  IMAD.WIDE R2, R252, 0x4, R146 ;  /* 0x00000004fc027825 */ /* 0x020fc600078e0292 */
[----:B------:R1:W-:Y:S04]  /*49570*/  LDGSTS.E [R180+0x4ca00], [R18.64], !P0 ;  /* 0x4ca0000012b47fae */ /* 0x0003e8000c121844 */
[----:B------:R5:W-:Y:S01]  /*49580*/  STL.64 [R1+0x30f8], R2 ;  /* 0x0030f80201007387 */ /* 0x000be20000100a00 */
[----:B------:R-:W-:-:S03]  /*49590*/  IADD3 R174, R181, -0x9e, RZ ;  /* 0xffffff62b5ae7810 */ /* 0x000fc60007ffe0ff */
[----:B------:R2:W-:Y:S04]  /*495a0*/  LDGSTS.E [R180+0x4cc00], [R16.64], !P0 ;  /* 0x4cc0000010b47fae */ /* 0x0005e8000c121844 */
[----:B-1----:R-:W4:Y:S04]  /*495b0*/  LDL.LU.64 R18, [R1+0x1140] ;  /* 0x0011400001127983 */ /* 0x002f280000300a00 */
[----:B------:R-:W4:Y:S01]  /*495c0*/  LDL.LU.64 R146, [R1+0x1148] ;  /* 0x0011480001927983 */ /* 0x000f220000300a00 */
[----:B------:R-:W-:-:S03]  /*495d0*/  IMAD.WIDE R34, R252, 0x4, R50 ;  /* 0x00000004fc227825 */ /* 0x000fc600078e0232 */
[----:B------:R-:W4:Y:S01]  /*495e0*/  LDL.LU.64 R50, [R1+0x1150] ;  /* 0x0011500001327983 */ /* 0x000f220000300a00 */
[----:B---3--:R-:W-:-:S03]  /*495f0*/  IMAD.WIDE R32, R252, 0x4, R176 ;  /* 0x00000004fc207825 */ /* 0x008fc600078e02b0 */
[----:B------:R-:W3:Y:S01]  /*49600*/  LDL.LU.64 R176, [R1+0x1158] ;  /* 0x0011580001b07983 */ /* 0x000ee20000300a00 */
[----:B------:R-:W-:-:S03]  /*49610*/  ISETP.GE.U32.AND P6, PT, R174, 0x7ffffee3, PT ;  /* 0x7ffffee3ae00780c */ /* 0x000fc60003fc6070 */
[----:B------:R5:W-:Y:S01]  /*49620*/  LDGSTS.E [R180+0x4ce00], [R2.64], !P0 ;  /* 0x4ce0000002b47fae */ /* 0x000be2000c121844 */
[----:B------:R-:W-:-:S03]  /*49630*/  IADD3 R174, R181, -0xa2, RZ ;  /* 0xffffff5eb5ae7810 */ /* 0x000fc60007ffe0ff */
[----:B------:R4:W-:Y:S01]  /*49640*/  STL.64 [R1+0x30f0], R34 ;  /* 0x0030f02201007387 */ /* 0x0009e20000100a00 */
[----:B------:R-:W-:-:S03]  /*49650*/  ISETP.GE.U32.AND P4, PT, R174, 0x7ffffedf, PT ;  /* 0x7ffffedfae00780c */ /* 0x000fc60003f86070 */
[----:B------:R1:W-:Y:S04]  /*49660*/  STL.64 [R1+0x30e8], R32 ;  /* 0x0030e82001007387 */ /* 0x0003e80000100a00 */
[----:B------:R4:W-:Y:S04]  /*49670*/  LDGSTS.E [R180+0x4e800], [R34.64], !P6 ;  /* 0x4e80000022b47fae */ /* 0x0009e8000f121844 */
[----:B------:R1:W-:Y:S01]  /*49680*/  LDGSTS.E [R180+0x4ea00], [R32.64], !P6 ;  /* 0x4ea0000020b47fae */ /* 0x0003e2000f121844 */
[----:B------:R-:W-:-:S04]  /*49690*/  IADD3 R174, R181, -0xa6, RZ ;  /* 0xffffff5ab5ae7810 */ /* 0x000fc80007ffe0ff */
[----:B------:R-:W-:Y:S01]  /*496a0*/  ISETP.GE.U32.AND P2, PT, R174, 0x7ffffedb, PT ;  /* 0x7ffffedbae00780c */ /* 0x000fe20003f46070 */
[----:B--2---:R-:W-:-:S04]  /*496b0*/  IMAD.WIDE R16, R252, 0x4, R66 ;  /* 0x00000004fc107825 */ /* 0x004fc800078e0242 */
[C---:B-----5:R-:W-:Y:S01]  /*496c0*/  IMAD.WIDE R2, R252.reuse, 0x4, R114 ;  /* 0x00000004fc027825 */ /* 0x060fe200078e0272 */
[----:B------:R2:W-:Y:S04]  /*496d0*/  STL.64 [R1+0x30e0], R16 ;  /* 0x0030e01001007387 */ /* 0x0005e80000100a00 */
[----:B------:R5:W-:Y:S04]  /*496e0*/  STL.64 [R1+0x30d8], R2 ;  /* 0x0030d80201007387 */ /* 0x000be80000100a00 */
[----:B------:R-:W3:Y:S04]  /*496f0*/  LDL.LU.64 R66, [R1+0x1160] ;  /* 0x0011600001427983 */ /* 0x000ee80000300a00 */
[----:B------:R-:W3:Y:S04]  /*49700*/  LDL.LU.64 R114, [R1+0x1168] ;  /* 0x0011680001727983 */ /* 0x000ee80000300a00 */
[----:B------:R2:W-:Y:S04]  /*49710*/  LDGSTS.E [R180+0x4ec00], [R16.64], !P6 ;  /* 0x4ec0000010b47fae */ /* 0x0005e8000f121844 */
[----:B------:R5:W-:Y:S01]  /*49720*/  LDGSTS.E [R180+0x4ee00], [R2.64], !P6 ;  /* 0x4ee0000002b47fae */ /* 0x000be2000f121844 */
[----:B----4-:R-:W-:-:S03]  /*49730*/  IMAD.WIDE R34, R252, 0x4, R82 ;  /* 0x00000004fc227825 */ /* 0x010fc600078e0252 */
[----:B------:R-:W4:Y:S01]  /*49740*/  LDL.LU.64 R82, [R1+0x1170] ;  /* 0x0011700001527983 */ /* 0x000f220000300a00 */
[----:B-1----:R-:W-:-:S03]  /*49750*/  IMAD.WIDE R32, R252, 0x4, R130 ;  /* 0x00000004fc207825 */ /* 0x002fc600078e0282 */
[----:B------:R-:W4:Y:S04]  /*49760*/  LDL.LU.64 R130, [R1+0x1178] ;  /* 0x0011780001827983 */ /* 0x000f280000300a00 */
[----:B------:R1:W-:Y:S01]  /*49770*/  STL.64 [R1+0x30d0], R34 ;  /* 0x0030d02201007387 */ /* 0x0003e20000100a00 */
[----:B--2---:R-:W-:-:S03]  /*49780*/  IMAD.WIDE R16, R252, 0x4, R98 ;  /* 0x00000004fc107825 */ /* 0x004fc600078e0262 */
[----:B------:R2:W-:Y:S01]  /*49790*/  STL.64 [R1+0x30c8], R32 ;  /* 0x0030c82001007387 */ /* 0x0005e20000100a00 */
[----:B-----5:R-:W-:-:S03]  /*497a0*/  IMAD.WIDE R2, R252, 0x4, R162 ;  /* 0x00000004fc027825 */ /* 0x020fc600078e02a2 */
[----:B------:R5:W-:Y:S04]  /*497b0*/  STL.64 [R1+0x30c0], R16 ;  /* 0x0030c01001007387 */ /* 0x000be80000100a00 */
[----:B------:R1:W-:Y:S04]  /*497c0*/  LDGSTS.E [R180+0x50800], [R34.64], !P4 ;  /* 0x5080000022b47fae */ /* 0x0003e8000e121844 */
[----:B------:R3:W-:Y:S04]  /*497d0*/  STL.64 [R1+0x30b8], R2 ;  /* 0x0030b80201007387 */ /* 0x0007e80000100a00 */
[----:B------:R2:W-:Y:S04]  /*497e0*/  LDGSTS.E [R180+0x50a00], [R32.64], !P4 ;  /* 0x50a0000020b47fae */ /* 0x0005e8000e121844 */
[----:B-1----:R-:W4:Y:S04]  /*497f0*/  LDL.LU.64 R34, [R1+0x1180] ;  /* 0x0011800001227983 */ /* 0x002f280000300a00 */
[----:B------:R-:W4:Y:S04]  /*49800*/  LDL.LU.64 R98, [R1+0x1188] ;  /* 0x0011880001627983 */ /* 0x000f280000300a00 */
[----:B------:R-:W4:Y:S04]  /*49810*/  LDL.LU.64 R162, [R1+0x1190] ;  /* 0x0011900001a27983 */ /* 0x000f280000300a00 */
[----:B------:R5:W-:Y:S04]  /*49820*/  LDGSTS.E [R180+0x50c00], [R16.64], !P4 ;  /* 0x50c0000010b47fae */ /* 0x000be8000e121844 */
[----:B------:R3:W-:Y:S01]  /*49830*/  LDGSTS.E [R180+0x50e00], [R2.64], !P4 ;  /* 0x50e0000002b47fae */ /* 0x0007e2000e121844 */
[----:B--2---:R-:W-:-:S04]  /*49840*/  IMAD.WIDE R32, R252, 0x4, R18 ;  /* 0x00000004fc207825 */ /* 0x004fc800078e0212 */
[C---:B------:R-:W-:Y:S01]  /*49850*/  IMAD.WIDE R18, R252.reuse, 0x4, R146 ;  /* 0x00000004fc127825 */ /* 0x040fe200078e0292 */
[----:B------:R1:W-:Y:S04]  /*49860*/  LDGSTS.E [R180+0x52800], [R32.64], !P2 ;  /* 0x5280000020b47fae */ /* 0x0003e8000d121844 */
[----:B------:R-:W2:Y:S01]  /*49870*/  LDL.LU.64 R146, [R1+0x1198] ;  /* 0x0011980001927983 */ /* 0x000ea20000300a00 */
[----:B-----5:R-:W-:-:S04]  /*49880*/  IMAD.WIDE R16, R252, 0x4, R50 ;  /* 0x00000004fc107825 */ /* 0x020fc800078e0232 */
[----:B---3--:R-:W-:Y:S01]  /*49890*/  IMAD.WIDE R2, R252, 0x4, R176 ;  /* 0x00000004fc027825 */ /* 0x008fe200078e02b0 */
[----:B------:R-:W-:Y:S04]  /*498a0*/  STL.64 [R1+0x30b0], R32 ;  /* 0x0030b02001007387 */ /* 0x000fe80000100a00 */
[----:B------:R3:W-:Y:S04]  /*498b0*/  STL.64 [R1+0x30a8], R18 ;  /* 0x0030a81201007387 */ /* 0x0007e80000100a00 */
[----:B------:R4:W-:Y:S04]  /*498c0*/  STL.64 [R1+0x30a0], R16 ;  /* 0x0030a01001007387 */ /* 0x0009e80000100a00 */
[----:B------:R3:W-:Y:S04]  /*498d0*/  LDGSTS.E [R180+0x52a00], [R18.64], !P2 ;  /* 0x52a0000012b47fae */ /* 0x0007e8000d121844 */
[----:B------:R5:W-:Y:S01]  /*498e0*/  STL.64 [R1+0x3098], R2 ;  /* 0x0030980201007387 */ /* 0x000be20000100a00 */
[----:B------:R-:W-:-:S03]  /*498f0*/  IADD3 R174, R181, -0xaa, RZ ;  /* 0xffffff56b5ae7810 */ /* 0x000fc60007ffe0ff */
[----:B------:R4:W-:Y:S04]  /*49900*/  LDGSTS.E [R180+0x52c00], [R16.64], !P2 ;  /* 0x52c0000010b47fae */ /* 0x0009e8000d121844 */
[----:B---3--:R-:W3:Y:S04]  /*49910*/  LDL.LU.64 R18, [R1+0x11a0] ;  /* 0x0011a00001127983 */ /* 0x008ee80000300a00 */
[----:B------:R-:W3:Y:S04]  /*49920*/  LDL.LU.64 R50, [R1+0x11a8] ;  /* 0x0011a80001327983 */ /* 0x000ee80000300a00 */
[----:B------:R-:W3:Y:S01]  /*49930*/  LDL.LU.64 R176, [R1+0x11b0] ;  /* 0x0011b00001b07983 */ /* 0x000ee20000300a00 */
[----:B------:R-:W-:-:S03]  /*49940*/  ISETP.GE.U32.AND P3, PT, R174, 0x7ffffed7, PT ;  /* 0x7ffffed7ae00780c */ /* 0x000fc60003f66070 */
[----:B------:R5:W-:Y:S01]  /*49950*/  LDGSTS.E [R180+0x52e00], [R2.64], !P2 ;  /* 0x52e0000002b47fae */ /* 0x000be2000d121844 */
[----:B------:R-:W-:-:S04]  /*49960*/  IADD3 R174, R181, -0xae, RZ ;  /* 0xffffff52b5ae7810 */ /* 0x000fc80007ffe0ff */
[----:B------:R-:W-:Y:S01]  /*49970*/  ISETP.GE.U32.AND P5, PT, R174, 0x7ffffed3, PT ;  /* 0x7ffffed3ae00780c */ /* 0x000fe20003fa6070 */
[----:B------:R-:W-:-:S04]  /*49980*/  IMAD.WIDE R48, R252, 0x4, R66 ;  /* 0x00000004fc307825 */ /* 0x000fc800078e0242 */
[C---:B-1----:R-:W-:Y:S01]  /*49990*/  IMAD.WIDE R32, R252.reuse, 0x4, R114 ;  /* 0x00000004fc207825 */ /* 0x042fe200078e0272 */
[----:B------:R1:W-:Y:S04]  /*499a0*/  LDGSTS.E [R180+0x54800], [R48.64], !P3 ;  /* 0x5480000030b47fae */ /* 0x0003e8000d921844 */
[----:B------:R-:W3:Y:S04]  /*499b0*/  LDL.LU.64 R114, [R1+0x11b8] ;  /* 0x0011b80001727983 */ /* 0x000ee80000300a00 */
[----:B------:R-:W-:Y:S04]  /*499c0*/  STL.64 [R1+0x3090], R48 ;  /* 0x0030903001007387 */ /* 0x000fe80000100a00 */
[----:B------:R1:W-:Y:S04]  /*499d0*/  STL.64 [R1+0x3088], R32 ;  /* 0x0030882001007387 */ /* 0x0003e80000100a00 */
[----:B------:R1:W-:Y:S01]  /*499e0*/  LDGSTS.E [R180+0x54a00], [R32.64], !P3 ;  /* 0x54a0000020b47fae */ /* 0x0003e2000d921844 */
[----:B----4-:R-:W-:-:S04]  /*499f0*/  IMAD.WIDE R16, R252, 0x4, R82 ;  /* 0x00000004fc107825 */ /* 0x010fc800078e0252 */
[C---:B-----5:R-:W-:Y:S01]  /*49a00*/  IMAD.WIDE R2, R252.reuse, 0x4, R130 ;  /* 0x00000004fc027825 */ /* 0x060fe200078e0282 */
[----:B------:R4:W-:Y:S04]  /*49a10*/  STL.64 [R1+0x3080], R16 ;  /* 0x0030801001007387 */ /* 0x0009e80000100a00 */
[----:B------:R2:W-:Y:S04]  /*49a20*/  STL.64 [R1+0x3078], R2 ;  /* 0x0030780201007387 */ /* 0x0005e80000100a00 */
[----:B------:R-:W5:Y:S04]  /*49a30*/  LDL.LU.64 R66, [R1+0x11c0] ;  /* 0x0011c00001427983 */ /* 0x000f680000300a00 */
[----:B------:R-:W5:Y:S04]  /*49a40*/  LDL.LU.64 R82, [R1+0x11c8] ;  /* 0x0011c80001527983 */ /* 0x000f680000300a00 */
[----:B------:R-:W5:Y:S04]  /*49a50*/  LDL.LU.64 R130, [R1+0x11d0] ;  /* 0x0011d00001827983 */ /* 0x000f680000300a00 */
[----:B------:R4:W-:Y:S04]  /*49a60*/  LDGSTS.E [R180+0x54c00], [R16.64], !P3 ;  /* 0x54c0000010b47fae */ /* 0x0009e8000d921844 */
[----:B------:R2:W-:Y:S01]  /*49a70*/  LDGSTS.E [R180+0x54e00], [R2.64], !P3 ;  /* 0x54e0000002b47fae */ /* 0x0005e2000d921844 */
[----:B------:R-:W-:-:S04]  /*49a80*/  IMAD.WIDE R34, R252, 0x4, R34 ;  /* 0x00000004fc227825 */ /* 0x000fc800078e0222 */
[C---:B-1----:R-:W-:Y:S01]  /*49a90*/  IMAD.WIDE R32, R252.reuse, 0x4, R98 ;  /* 0x00000004fc207825 */ /* 0x042fe200078e0262 */
[----:B------:R1:W-:Y:S03]  /*49aa0*/  LDGSTS.E [R180+0x56800], [R34.64], !P5 ;  /* 0x5680000022b47fae */ /* 0x0003e6000e921844 */
[C---:B----4-:R-:W-:Y:S01]  /*49ab0*/  IMAD.WIDE R16, R252.reuse, 0x4, R162 ;  /* 0x00000004fc107825 */ /* 0x050fe200078e02a2 */
[----:B------:R4:W-:Y:S04]  /*49ac0*/  LDGSTS.E [R180+0x56a00], [R32.64], !P5 ;  /* 0x56a0000020b47fae */ /* 0x0009e8000e921844 */
[----:B------:R-:W5:Y:S04]  /*49ad0*/  LDL.LU.64 R162, [R1+0x11d8] ;  /* 0x0011d80001a27983 */ /* 0x000f680000300a00 */
[----:B------:R1:W-:Y:S04]  /*49ae0*/  STL.64 [R1+0x3070], R34 ;  /* 0x0030702201007387 */ /* 0x0003e80000100a00 */
[----:B------:R-:W-:Y:S01]  /*49af0*/  STL.64 [R1+0x3068], R32 ;  /* 0x0030682001007387 */ /* 0x000fe20000100a00 */
[----:B--2---:R-:W-:-:S03]  /*49b00*/  IMAD.WIDE R2, R252, 0x4, R146 ;  /* 0x00000004fc027825 */ /* 0x004fc600078e0292 */
[----:B------:R3:W-:Y:S04]  /*49b10*/  STL.64 [R1+0x3060], R16 ;  /* 0x0030601001007387 */ /* 0x0007e80000100a00 */
[----:B------:R2:W-:Y:S04]  /*49b20*/  STL.64 [R1+0x3058], R2 ;  /* 0x0030580201007387 */ /* 0x0005e80000100a00 */
[----:B-1----:R-:W5:Y:S04]  /*49b30*/  LDL.LU.64 R34, [R1+0x11e0] ;  /* 0x0011e00001227983 */ /* 0x002f680000300a00 */
[----:B------:R-:W5:Y:S04]  /*49b40*/  LDL.LU.64 R98, [R1+0x11e8] ;  /* 0x0011e80001627983 */ /* 0x000f680000300a00 */
[----:B------:R-:W5:Y:S04]  /*49b50*/  LDL.LU.64 R146, [R1+0x11f0] ;  /* 0x0011f00001927983 */ /* 0x000f680000300a00 */
[----:B------:R3:W-:Y:S01]  /*49b60*/  LDGSTS.E [R180+0x56c00], [R16.64], !P5 ;  /* 0x56c0000010b47fae */ /* 0x0007e2000e921844 */
[----:B------:R-:W-:-:S03]  /*49b70*/  IADD3 R174, R181, -0xb2, RZ ;  /* 0xffffff4eb5ae7810 */ /* 0x000fc60007ffe0ff */
[----:B------:R2:W-:Y:S01]  /*49b80*/  LDGSTS.E [R180+0x56e00], [R2.64], !P5 ;  /* 0x56e0000002b47fae */ /* 0x0005e2000e921844 */
[----:B---3--:R-:W-:-:S03]  /*49b90*/  IMAD.WIDE R16, R252, 0x4, R176 ;  /* 0x00000004fc107825 */ /* 0x008fc600078e02b0 */
[----:B------:R-:W3:Y:S01]  /*49ba0*/  LDL.LU.64 R176, [R1+0x11f8] ;  /* 0x0011f80001b07983 */ /* 0x000ee20000300a00 */
[----:B------:R-:W-:Y:S01]  /*49bb0*/  ISETP.GE.U32.AND P1, PT, R174, 0x7ffffecf, PT ;  /* 0x7ffffecfae00780c */ /* 0x000fe20003f26070 */
[----:B----4-:R-:W-:-:S04]  /*49bc0*/  IMAD.WIDE R32, R252, 0x4, R18 ;  /* 0x00000004fc207825 */ /* 0x010fc800078e0212 */
[----:B------:R-:W-:Y:S01]  /*49bd0*/  IMAD.WIDE R18, R252, 0x4, R50 ;  /* 0x00000004fc127825 */ /* 0x000fe200078e0232 */
[----:B------:R5:W-:Y:S01]  /*49be0*/  STL.64 [R1+0x3050], R32 ;  /* 0x0030502001007387 */ /* 0x000be20000100a00 */
[----:B------:R-:W-:-:S03]  /*49bf0*/  IADD3 R174, R181, -0xb6, RZ ;  /* 0xffffff4ab5ae7810 */ /* 0x000fc60007ffe0ff */
[----:B------:R1:W-:Y:S04]  /*49c00*/  STL.64 [R1+0x3048], R18 ;  /* 0x0030481201007387 */ /* 0x0003e80000100a00 */
[----:B------:R5:W-:Y:S01]  /*49c10*/  LDGSTS.E [R180+0x58800], [R32.64], !P1 ;  /* 0x5880000020b47fae */ /* 0x000be2000c921844 */
[----:B------:R-:W-:-:S03]  /*49c20*/  ISETP.GE.U32.AND P0, PT, R174, 0x7ffffecb, PT ;  /* 0x7ffffecbae00780c */ /* 0x000fc60003f06070 */
[----:B------:R4:W-:Y:S04]  /*49c30*/  STL.64 [R1+0x3040], R16 ;  /* 0x0030401001007387 */ /* 0x0009e80000100a00 */
[----:B------:R1:W-:Y:S04]  /*49c40*/  LDGSTS.E [R180+0x58a00], [R18.64], !P1 ;  /* 0x58a0000012b47fae */ /* 0x0003e8000c921844 */
[----:B------:R4:W-:Y:S01]  /*49c50*/  LDGSTS.E [R180+0x58c00], [R16.64], !P1 ;  /* 0x58c0000010b47fae */ /* 0x0009e2000c921844 */
[----:B--2---:R-:W-:-:S05]  /*49c60*/  IMAD.WIDE R2, R252, 0x4, R114 ;  /* 0x00000004fc027825 */ /* 0x004fca00078e0272 */
[----:B------:R2:W-:Y:S04]  /*49c70*/  STL.64 [R1+0x3038], R2 ;  /* 0x0030380201007387 */ /* 0x0005e80000100a00 */
[----:B------:R-:W3:Y:S04]  /*49c80*/  LDL.LU.64 R50, [R1+0x1200] ;  /* 0x0012000001327983 */ /* 0x000ee80000300a00 */
[----:B------:R-:W3:Y:S04]  /*49c90*/  LDL.LU.64 R114, [R1+0x1208] ;  /* 0x0012080001727983 */ /* 0x000ee80000300a00 */
[----:B------:R2:W-:Y:S01]  /*49ca0*/  LDGSTS.E [R180+0x58e00], [R2.64], !P1 ;  /* 0x58e0000002b47fae */ /* 0x0005e2000c921844 */
[----:B-----5:R-:W-:-:S03]  /*49cb0*/  IMAD.WIDE R32, R252, 0x4, R66 ;  /* 0x00000004fc207825 */ /* 0x020fc600078e0242 */
[----:B------:R-:W5:Y:S01]  /*49cc0*/  LDL.LU.64 R66, [R1+0x1210] ;  /* 0x0012100001427983 */ /* 0x000f620000300a00 */
[----:B-1----:R-:W-:-:S03]  /*49cd0*/  IMAD.WIDE R18, R252, 0x4, R82 ;  /* 0x00000004fc127825 */ /* 0x002fc600078e0252 */
[----:B------:R1:W-:Y:S01]  /*49ce0*/  STL.64 [R1+0x3030], R32 ;  /* 0x0030302001007387 */ /* 0x0003e20000100a00 */
[----:B----4-:R-:W-:-:S03]  /*49cf0*/  IMAD.WIDE R16, R252, 0x4, R130 ;  /* 0x00000004fc107825 */ /* 0x010fc600078e0282 */
[----:B------:R-:W4:Y:S04]  /*49d00*/  LDL.LU.64 R130, [R1+0x1218] ;  /* 0x0012180001827983 */ /* 0x000f280000300a00 */
[----:B------:R1:W-:Y:S04]  /*49d10*/  STL.64 [R1+0x3028], R18 ;  /* 0x0030281201007387 */ /* 0x0003e80000100a00 */
[----:B------:R1:W-:Y:S04]  /*49d20*/  STL.64 [R1+0x3020], R16 ;  /* 0x0030201001007387 */ /* 0x0003e80000100a00 */
[----:B------:R1:W-:Y:S04]  /*49d30*/  LDGSTS.E [R180+0x5a800], [R32.64], !P0 ;  /* 0x5a80000020b47fae */ /* 0x0003e8000c121844 */
[----:B------:R1:W-:Y:S04]  /*49d40*/  LDGSTS.E [R180+0x5aa00], [R18.64], !P0 ;  /* 0x5aa0000012b47fae */ /* 0x0003e8000c121844 */
[----:B------:R1:W-:Y:S01]  /*49d50*/  LDGSTS.E [R180+0x5ac00], [R16.64], !P0 ;  /* 0x5ac0000010b47fae */ /* 0x0003e2000c121844 */
[----:B--2---:R-:W-:-:S05]  /*49d60*/  IMAD.WIDE R2, R252, 0x4, R162 ;  /* 0x00000004fc027825 */ /* 0x004fca00078e02a2 */
[----:B------:R3:W-:Y:S04]  /*49d70*/  STL.64 [R1+0x3018], R2 ;  /* 0x0030180201007387 */ /* 0x0007e80000100a00 */
[----:B------:R-:W2:Y:S04]  /*49d80*/  LDL.LU.64 R82, [R1+0x1220] ;  /* 0x0012200001527983 */ /* 0x000ea80000300a00 */
[----:B------:R-:W2:Y:S04]  /*49d90*/  LDL.LU.64 R162, [R1+0x1228] ;  /* 0x0012280001a27983 */ /* 0x000ea80000300a00 */
[----:B------:R3:W-:Y:S01]  /*49da0*/  LDGSTS.E [R180+0x5ae00], [R2.64], !P0 ;  /* 0x5ae0000002b47fae */ /* 0x0007e2000c121844 */
[----:B-1----:R-:W-:-:S03]  /*49db0*/  IMAD.WIDE R32, R252, 0x4, R34 ;  /* 0x00000004fc207825 */ /* 0x002fc600078e0222 */
[----:B------:R-:W2:Y:S01]  /*49dc0*/  LDL.LU.64 R34, [R1+0x1230] ;  /* 0x0012300001227983 */ /* 0x000ea20000300a00 */
[----:B------:R-:W-:-:S03]  /*49dd0*/  IMAD.WIDE R18, R252, 0x4, R98 ;  /* 0x00000004fc127825 */ /* 0x000fc600078e0262 */
[----:B------:R1:W-:Y:S01]  /*49de0*/  STL.64 [R1+0x3010], R32 ;  /* 0x0030102001007387 */ /* 0x0003e20000100a00 */
[----:B------:R-:W-:-:S03]  /*49df0*/  IMAD.WIDE R16, R252, 0x4, R146 ;  /* 0x00000004fc107825 */ /* 0x000fc600078e0292 */
[----:B------:R-:W2:Y:S04]  /*49e00*/  LDL.LU.64 R146, [R1+0x1238] ;  /* 0x0012380001927983 */ /* 0x000ea80000300a00 */
[----:B------:R1:W-:Y:S04]  /*49e10*/  STL.64 [R1+0x3008], R18 ;  /* 0x0030081201007387 */ /* 0x0003e80000100a00 */
[----:B------:R5:W-:Y:S01]  /*49e20*/  STL.64 [R1+0x3000], R16 ;  /* 0x0030001001007387 */ /* 0x000be20000100a00 */
[----:B---3--:R-:W-:-:S05]  /*49e30*/  IMAD.WIDE R2, R252, 0x4, R176 ;  /* 0x00000004fc027825 */ /* 0x008fca00078e02b0 */
[----:B------:R4:W-:Y:S04]  /*49e40*/  STL.64 [R1+0x2ff8], R2 ;  /* 0x002ff80201007387 */ /* 0x0009e80000100a00 */
[----:B------:R-:W2:Y:S04]  /*49e50*/  LDL.LU.64 R98, [R1+0x1240] ;  /* 0x0012400001627983 */ /* 0x000ea80000300a00 */
[----:B------:R-:W2:Y:S01]  /*49e60*/  LDL.LU.64 R176, [R1+0x1248] ;  /* 0x0012480001b07983 */ /* 0x000ea20000300a00 */
[----:B------:R-:W-:-:S04]  /*49e70*/  IADD3 R174, R181, -0xba, RZ ;  /* 0xffffff46b5ae7810 */ /* 0x000fc80007ffe0ff */
[----:B------:R-:W-:Y:S02]  /*49e80*/  ISETP.GE.U32.AND P6, PT, R174, 0x7ffffec7, PT ;  /* 0x7ffffec7ae00780c */ /* 0x000fe40003fc6070 */
[----:B------:R-:W-:-:S04]  /*49e90*/  IADD3 R174, R181, -0xbe, RZ ;  /* 0xffffff42b5ae7810 */ /* 0x000fc80007ffe0ff */
[----:B------:R-:W-:-:S07]  /*49ea0*/  ISETP.GE.U32.AND P4, PT, R174, 0x7ffffec3, PT ;  /* 0x7ffffec3ae00780c */ /* 0x000fce0003f86070 */
[----:B------:R1:W-:Y:S04]  /*49eb0*/  LDGSTS.E [R180+0x5c800], [R32.64], !P6 ;  /* 0x5c80000020b47fae */ /* 0x0003e8000f121844 */
[----:B------:R1:W-:Y:S04]  /*49ec0*/  LDGSTS.E [R180+0x5ca00], [R18.64], !P6 ;  /* 0x5ca0000012b47fae */ /* 0x0003e8000f121844 */
[----:B------:R5:W-:Y:S01]  /*49ed0*/  LDGSTS.E [R180+0x5cc00], [R16.64], !P6 ;  /* 0x5cc0000010b47fae */ /* 0x000be2000f121844 */
[----:B-1----:R-:W-:-:S03]  /*49ee0*/  IMAD.WIDE R32, R252, 0x4, R50 ;  /* 0x00000004fc207825 */ /* 0x002fc600078e0232 */
[----:B------:R4:W-:Y:S01]  /*49ef0*/  LDGSTS.E [R180+0x5ce00], [R2.64], !P6 ;  /* 0x5ce0000002b47fae */ /* 0x0009e2000f121844 */
[----:B------:R-:W-:-:S03]  /*49f00*/  IMAD.WIDE R18, R252, 0x4, R114 ;  /* 0x00000004fc127825 */ /* 0x000fc600078e0272 */
[----:B------:R-:W2:Y:S04]  /*49f10*/  LDL.LU.64 R50, [R1+0x1250] ;  /* 0x0012500001327983 */ /* 0x000ea80000300a00 */
[----:B------:R-:W2:Y:S01]  /*49f20*/  LDL.LU.64 R114, [R1+0x1258] ;  /* 0x0012580001727983 */ /* 0x000ea20000300a00 */
[----:B------:R-:W-:-:S03]  /*49f30*/  IADD3 R174, R181, -0xc2, RZ ;  /* 0xffffff3eb5ae7810 */ /* 0x000fc60007ffe0ff */
[----:B------:R2:W-:Y:S04]  /*49f40*/  STL.64 [R1+0x2ff0], R32 ;  /* 0x002ff02001007387 */ /* 0x0005e80000100a00 */
[----:B------:R1:W-:Y:S01]  /*49f50*/  STL.64 [R1+0x2fe8], R18 ;  /* 0x002fe81201007387 */ /* 0x0003e20000100a00 */
[----:B------:R-:W-:-:S03]  /*49f60*/  ISETP.GE.U32.AND P2, PT, R174, 0x7ffffebf, PT ;  /* 0x7ffffebfae00780c */ /* 0x000fc60003f46070 */
[----:B------:R2:W-:Y:S04]  /*49f70*/  LDGSTS.E [R180+0x5e800], [R32.64], !P4 ;  /* 0x5e80000020b47fae */ /* 0x0005e8000e121844 */
[----:B------:R1:W-:Y:S01]  /*49f80*/  LDGSTS.E [R180+0x5ea00], [R18.64], !P4 ;  /* 0x5ea0000012b47fae */ /* 0x0003e2000e121844 */
[----:B-----5:R-:W-:-:S04]  /*49f90*/  IMAD.WIDE R16, R252, 0x4, R66 ;  /* 0x00000004fc107825 */ /* 0x020fc800078e0242 */
[C---:B----4-:R-:W-:Y:S01]  /*49fa0*/  IMAD.WIDE R2, R252.reuse, 0x4, R130 ;  /* 0x00000004fc027825 */ /* 0x050fe200078e0282 */
[----:B------:R4:W-:Y:S04]  /*49fb0*/  STL.64 [R1+0x2fe0], R16 ;  /* 0x002fe01001007387 */ /* 0x0009e80000100a00 */
[----:B------:R5:W-:Y:S04]  /*49fc0*/  STL.64 [R1+0x2fd8], R2 ;  /* 0x002fd80201007387 */ /* 0x000be80000100a00 */
[----:B------:R-:W3:Y:S04]  /*49fd0*/  LDL.LU.64 R66, [R1+0x1260] ;  /* 0x0012600001427983 */ /* 0x000ee80000300a00 */
[----:B------:R-:W3:Y:S04]  /*49fe0*/  LDL.LU.64 R130, [R1+0x1268] ;  /* 0x0012680001827983 */ /* 0x000ee80000300a00 */
[----:B------:R4:W-:Y:S04]  /*49ff0*/  LDGSTS.E [R180+0x5ec00], [R16.64], !P4 ;  /* 0x5ec0000010b47fae */ /* 0x0009e8000e121844 */
[----:B------:R5:W-:Y:S01]  /*4a000*/  LDGSTS.E [R180+0x5ee00], [R2.64], !P4 ;  /* 0x5ee0000002b47fae */ /* 0x000be2000e121844 */
[----:B--2---:R-:W-:-:S03]  /*4a010*/  IMAD.WIDE R32, R252, 0x4, R82 ;  /* 0x00000004fc207825 */ /* 0x004fc600078e0252 */
[----:B------:R-:W2:Y:S01]  /*4a020*/  LDL.LU.64 R82, [R1+0x1270] ;  /* 0x0012700001527983 */ /* 0x000ea20000300a00 */
[----:B-1----:R-:W-:-:S03]  /*4a030*/  IMAD.WIDE R18, R252, 0x4, R162 ;  /* 0x00000004fc127825 */ /* 0x002fc600078e02a2 */
[----:B------:R-:W2:Y:S04]  /*4a040*/  LDL.LU.64 R162, [R1+0x1278] ;  /* 0x0012780001a27983 */ /* 0x000ea80000300a00 */
[----:B------:R-:W-:Y:S01]  /*4a050*/  STL.64 [R1+0x2fd0], R32 ;  /* 0x002fd02001007387 */ /* 0x000fe20000100a00 */
[----:B----4-:R-:W-:-:S03]  /*4a060*/  IMAD.WIDE R16, R252, 0x4, R34 ;  /* 0x00000004fc107825 */ /* 0x010fc600078e0222 */
[----:B------:R1:W-:Y:S04]  /*4a070*/  STL.64 [R1+0x2fc8], R18 ;  /* 0x002fc81201007387 */ /* 0x0003e80000100a00 */
[----:B------:R4:W-:Y:S01]  /*4a080*/  LDGSTS.E [R180+0x60800], [R32.64], !P2 ;  /* 0x6080000020b47fae */ /* 0x0009e2000d121844 */
[----:B-----5:R-:W-:-:S03]  /*4a090*/  IMAD.WIDE R2, R252, 0x4, R146 ;  /* 0x00000004fc027825 */ /* 0x020fc600078e0292 */
[----:B------:R5:W-:Y:S04]  /*4a0a0*/  STL.64 [R1+0x2fc0], R16 ;  /* 0x002fc01001007387 */ /* 0x000be80000100a00 */
[----:B------:R1:W-:Y:S04]  /*4a0b0*/  LDGSTS.E [R180+0x60a00], [R18.64], !P2 ;  /* 0x60a0000012b47fae */ /* 0x0003e8000d121844 */
[----:B------:R4:W-:Y:S01]  /*4a0c0*/  STL.64 [R1+0x2fb8], R2 ;  /* 0x002fb80201007387 */ /* 0x0009e20000100a00 */
[----:B------:R-:W-:-:S03]  /*4a0d0*/  IADD3 R174, R181, -0xc6, RZ ;  /* 0xffffff3ab5ae7810 */ /* 0x000fc60007ffe0ff */
[----:B------:R5:W-:Y:S04]  /*4a0e0*/  LDGSTS.E [R180+0x60c00], [R16.64], !P2 ;  /* 0x60c0000010b47fae */ /* 0x000be8000d121844 */
[----:B-1----:R-:W2:Y:S04]  /*4a0f0*/  LDL.LU.64 R18, [R1+0x1280] ;  /* 0x0012800001127983 */ /* 0x002ea80000300a00 */
[----:B------:R-:W2:Y:S01]  /*4a100*/  LDL.LU.64 R146, [R1+0x1288] ;  /* 0x0012880001927983 */ /* 0x000ea20000300a00 */
[----:B------:R-:W-:-:S04]  /*4a110*/  IMAD.WIDE R34, R252, 0x4, R98 ;  /* 0x00000004fc227825 */ /* 0x000fc800078e0262 */
[----:B----4-:R-:W-:Y:S01]  /*4a120*/  IMAD.WIDE R32, R252, 0x4, R176 ;  /* 0x00000004fc207825 */ /* 0x010fe200078e02b0 */
[----:B------:R-:W4:Y:S04]  /*4a130*/  LDL.LU.64 R98, [R1+0x1290] ;  /* 0x0012900001627983 */ /* 0x000f280000300a00 */
[----:B------:R-:W4:Y:S01]  /*4a140*/  LDL.LU.64 R176, [R1+0x1298] ;  /* 0x0012980001b07983 */ /* 0x000f220000300a00 */
[----:B------:R-:W-:-:S03]  /*4a150*/  ISETP.GE.U32.AND P3, PT, R174, 0x7ffffebb, PT ;  /* 0x7ffffebbae00780c */ /* 0x000fc60003f66070 */
[----:B------:R1:W-:Y:S01]  /*4a160*/  LDGSTS.E [R180+0x60e00], [R2.64], !P2 ;  /* 0x60e0000002b47fae */ /* 0x0003e2000d121844 */
[----:B------:R-:W-:-:S03]  /*4a170*/  IADD3 R174, R181, -0xca, RZ ;  /* 0xffffff36b5ae7810 */ /* 0x000fc60007ffe0ff */
[----:B------:R1:W-:Y:S04]  /*4a180*/  STL.64 [R1+0x2fb0], R34 ;  /* 0x002fb02201007387 */ /* 0x0003e80000100a00 */
[----:B------:R1:W-:Y:S04]  /*4a190*/  STL.64 [R1+0x2fa8], R32 ;  /* 0x002fa82001007387 */ /* 0x0003e80000100a00 */
[----:B------:R1:W-:Y:S01]  /*4a1a0*/  LDGSTS.E [R180+0x62800], [R34.64], !P3 ;  /* 0x6280000022b47fae */ /* 0x0003e2000d921844 */
[----:B------:R-:W-:-:S03]  /*4a1b0*/  ISETP.GE.U32.AND P5, PT, R174, 0x7ffffeb7, PT ;  /* 0x7ffffeb7ae00780c */ /* 0x000fc60003fa6070 */
[----:B------:R1:W-:Y:S01]  /*4a1c0*/  LDGSTS.E [R180+0x62a00], [R32.64], !P3 ;  /* 0x62a0000020b47fae */ /* 0x0003e2000d921844 */
[----:B-----5:R-:W-:-:S04]  /*4a1d0*/  IMAD.WIDE R16, R252, 0x4, R50 ;  /* 0x00000004fc107825 */ /* 0x020fc800078e0232 */
[----:B-1----:R-:W-:Y:S01]  /*4a1e0*/  IMAD.WIDE R2, R252, 0x4, R114 ;  /* 0x00000004fc027825 */ /* 0x002fe200078e0272 */
[----:B------:R2:W-:Y:S04]  /*4a1f0*/  STL.64 [R1+0x2fa0], R16 ;  /* 0x002fa01001007387 */ /* 0x0005e80000100a00 */
[----:B------:R1:W-:Y:S04]  /*4a200*/  STL.64 [R1+0x2f98], R2 ;  /* 0x002f980201007387 */ /* 0x0003e80000100a00 */
[----:B------:R-:W5:Y:S04]  /*4a210*/  LDL.LU.64 R34, [R1+0x12a0] ;  /* 0x0012a00001227983 */ /* 0x000f680000300a00 */
[----:B------:R-:W5:Y:S04]  /*4a220*/  LDL.LU.64 R114, [R1+0x12a8] ;  /* 0x0012a80001727983 */ /* 0x000f680000300a00 */
[----:B------:R2:W-:Y:S04]  /*4a230*/  LDGSTS.E [R180+0x62c00], [R16.64], !P3 ;  /* 0x62c0000010b47fae */ /* 0x0005e8000d921844 */
[----:B------:R1:W-:Y:S01]  /*4a240*/  LDGSTS.E [R180+0x62e00], [R2.64], !P3 ;  /* 0x62e0000002b47fae */ /* 0x0003e2000d921844 */
[----:B------:R-:W-:-:S04]  /*4a250*/  IADD3 R174, R181, -0xce, RZ ;  /* 0xffffff32b5ae7810 */ /* 0x000fc80007ffe0ff */
[----:B------:R-:W-:Y:S01]  /*4a260*/  ISETP.GE.U32.AND P1, PT, R174, 0x7ffffeb3, PT ;  /* 0x7ffffeb3ae00780c */ /* 0x000fe20003f26070 */
[C---:B---3--:R-:W-:Y:S02]  /*4a270*/  IMAD.WIDE R48, R252.reuse, 0x4, R66 ;  /* 0x00000004fc307825 */ /* 0x048fe400078e0242 */
[----:B------:R-:W3:Y:S02]  /*4a280*/  LDL.LU.64 R66, [R1+0x12b0] ;  /* 0x0012b00001427983 */ /* 0x000ee40000300a00 */
[C---:B------:R-:W-:Y:S02]  /*4a290*/  IMAD.WIDE R32, R252.reuse, 0x4, R130 ;  /* 0x00000004fc207825 */ /* 0x040fe400078e0282 */
[----:B------:R-:W3:Y:S04]  /*4a2a0*/  LDL.LU.64 R130, [R1+0x12b8] ;  /* 0x0012b80001827983 */ /* 0x000ee80000300a00 */
[----:B------:R-:W-:Y:S04]  /*4a2b0*/  STL.64 [R1+0x2f90], R48 ;  /* 0x002f903001007387 */ /* 0x000fe80000100a00 */
[----:B------:R1:W-:Y:S04]  /*4a2c0*/  STL.64 [R1+0x2f88], R32 ;  /* 0x002f882001007387 */ /* 0x0003e80000100a00 */
[----:B------:R1:W-:Y:S04]  /*4a2d0*/  LDGSTS.E [R180+0x64800], [R48.64], !P5 ;  /* 0x6480000030b47fae */ /* 0x0003e8000e921844 */
[----:B------:R2:W-:Y:S02]  /*4a2e0*/  LDGSTS.E [R180+0x64a00], [R32.64], !P5 ;  /* 0x64a0000020b47fae */ /* 0x0005e4000e921844 */
[----:B--2---:R-:W-:-:S04]  /*4a2f0*/  IMAD.WIDE R16, R252, 0x4, R82 ;  /* 0x00000004fc107825 */ /* 0x004fc800078e0252 */
[C---:B-1----:R-:W-:Y:S01]  /*4a300*/  IMAD.WIDE R2, R252.reuse, 0x4, R162 ;  /* 0x00000004fc027825 */ /* 0x042fe200078e02a2 */
[----:B------:R4:W-:Y:S04]  /*4a310*/  STL.64 [R1+0x2f80], R16 ;  /* 0x002f801001007387 */ /* 0x0009e80000100a00 */
[----:B------:R1:W-:Y:S04]  /*4a320*/  STL.64 [R1+0x2f78], R2 ;  /* 0x002f780201007387 */ /* 0x0003e80000100a00 */
[----:B------:R-:W2:Y:S04]  /*4a330*/  LDL.LU.64 R50, [R1+0x12c0] ;  /* 0x0012c00001327983 */ /* 0x000ea80000300a00 */
[----:B------:R-:W2:Y:S04]  /*4a340*/  LDL.LU.64 R82, [R1+0x12c8] ;  /* 0x0012c80001527983 */ /* 0x000ea80000300a00 */
[----:B------:R-:W2:Y:S04]  /*4a350*/  LDL.LU.64 R162, [R1+0x12d0] ;  /* 0x0012d00001a27983 */ /* 0x000ea80000300a00 */
[----:B------:R4:W-:Y:S04]  /*4a360*/  LDGSTS.E [R180+0x64c00], [R16.64], !P5 ;  /* 0x64c0000010b47fae */ /* 0x0009e8000e921844 */
[----:B------:R1:W-:Y:S01]  /*4a370*/  LDGSTS.E [R180+0x64e00], [R2.64], !P5 ;  /* 0x64e0000002b47fae */ /* 0x0003e2000e921844 */
[----:B------:R-:W-:-:S04]  /*4a380*/  IMAD.WIDE R32, R252, 0x4, R18 ;  /* 0x00000004fc207825 */ /* 0x000fc800078e0212 */
[C---:B------:R-:W-:Y:S01]  /*4a390*/  IMAD.WIDE R18, R252.reuse, 0x4, R146 ;  /* 0x00000004fc127825 */ /* 0x040fe200078e0292 */
[----:B------:R1:W-:Y:S04]  /*4a3a0*/  LDGSTS.E [R180+0x66800], [R32.64], !P1 ;  /* 0x6680000020b47fae */ /* 0x0003e8000c921844 */
[----:B------:R-:W2:Y:S04]  /*4a3b0*/  LDL.LU.64 R146, [R1+0x12d8] ;  /* 0x0012d80001927983 */ /* 0x000ea80000300a00 */
[----:B------:R-:W-:Y:S01]  /*4a3c0*/  STL.64 [R1+0x2f70], R32 ;  /* 0x002f702001007387 */ /* 0x000fe20000100a00 */
[----:B----4-:R-:W-:-:S03]  /*4a3d0*/  IMAD.WIDE R16, R252, 0x4, R98 ;  /* 0x00000004fc107825 */ /* 0x010fc600078e0262 */
[----:B------:R4:W-:Y:S01]  /*4a3e0*/  STL.64 [R1+0x2f68], R18 ;  /* 0x002f681201007387 */ /* 0x0009e20000100a00 */
[----:B-1----:R-:W-:-:S03]  /*4a3f0*/  IMAD.WIDE R2, R252, 0x4, R176 ;  /* 0x00000004fc027825 */ /* 0x002fc600078e02b0 */
[----:B------:R3:W-:Y:S04]  /*4a400*/  STL.64 [R1+0x2f60], R16 ;  /* 0x002f601001007387 */ /* 0x0007e80000100a00 */
[----:B------:R4:W-:Y:S04]  /*4a410*/  LDGSTS.E [R180+0x66a00], [R18.64], !P1 ;  /* 0x66a0000012b47fae */ /* 0x0009e8000c921844 */
[----:B------:R1:W-:Y:S01]  /*4a420*/  STL.64 [R1+0x2f58], R2 ;  /* 0x002f580201007387 */ /* 0x0003e20000100a00 */
[----:B------:R-:W-:-:S03]  /*4a430*/  IADD3 R174, R181, -0xd2, RZ ;  /* 0xffffff2eb5ae7810 */ /* 0x000fc60007ffe0ff */
[----:B------:R3:W-:Y:S04]  /*4a440*/  LDGSTS.E [R180+0x66c00], [R16.64], !P1 ;  /* 0x66c0000010b47fae */ /* 0x0007e8000c921844 */
[----:B----4-:R-:W4:Y:S04]  /*4a450*/  LDL.LU.64 R18, [R1+0x12e0] ;  /* 0x0012e00001127983 */ /* 0x010f280000300a00 */
[----:B------:R-:W4:Y:S04]  /*4a460*/  LDL.LU.64 R98, [R1+0x12e8] ;  /* 0x0012e80001627983 */ /* 0x000f280000300a00 */
[----:B------:R-:W4:Y:S01]  /*4a470*/  LDL.LU.64 R176, [R1+0x12f0] ;  /* 0x0012f00001b07983 */ /* 0x000f220000300a00 */
[----:B------:R-:W-:-:S03]  /*4a480*/  ISETP.GE.U32.AND P0, PT, R174, 0x7ffffeaf, PT ;  /* 0x7ffffeafae00780c */ /* 0x000fc60003f06070 */
[----:B------:R1:W-:Y:S01]  /*4a490*/  LDGSTS.E [R180+0x66e00], [R2.64], !P1 ;  /* 0x66e0000002b47fae */ /* 0x0003e2000c921844 */
[----:B------:R-:W-:Y:S01]  /*4a4a0*/  IADD3 R174, R181, -0xd6, RZ ;  /* 0xffffff2ab5ae7810 */ /* 0x000fe20007ffe0ff */
[----:B-----5:R-:W-:-:S04]  /*4a4b0*/  IMAD.WIDE R34, R252, 0x4, R34 ;  /* 0x00000004fc227825 */ /* 0x020fc800078e0222 */
[----:B------:R-:W-:-:S04]  /*4a4c0*/  IMAD.WIDE R32, R252, 0x4, R114 ;  /* 0x00000004fc207825 */ /* 0x000fc800078e0272 */
[----:B------:R5:W-:Y:S04]  /*4a4d0*/  LDGSTS.E [R180+0x68800], [R34.64], !P0 ;  /* 0x6880000022b47fae */ /* 0x000be8000c121844 */
[----:B------:R-:W4:Y:S04]  /*4a4e0*/  LDL.LU.64 R114, [R1+0x12f8] ;  /* 0x0012f80001727983 */ /* 0x000f280000300a00 */
[----:B------:R5:W-:Y:S04]  /*4a4f0*/  STL.64 [R1+0x2f50], R34 ;  /* 0x002f502201007387 */ /* 0x000be80000100a00 */
[----:B------:R1:W-:Y:S01]  /*4a500*/  STL.64 [R1+0x2f48], R32 ;  /* 0x002f482001007387 */ /* 0x0003e20000100a00 */
[----:B------:R-:W-:-:S03]  /*4a510*/  ISETP.GE.U32.AND P6, PT, R174, 0x7ffffeab, PT ;  /* 0x7ffffeabae00780c */ /* 0x000fc60003fc6070 */
[----:B------:R1:W-:Y:S01]  /*4a520*/  LDGSTS.E [R180+0x68a00], [R32.64], !P0 ;  /* 0x68a0000020b47fae */ /* 0x0003e2000c121844 */
[----:B---3--:R-:W-:-:S04]  /*4a530*/  IMAD.WIDE R16, R252, 0x4, R66 ;  /* 0x00000004fc107825 */ /* 0x008fc800078e0242 */
[C---:B-1----:R-:W-:Y:S01]  /*4a540*/  IMAD.WIDE R2, R252.reuse, 0x4, R130 ;  /* 0x00000004fc027825 */ /* 0x042fe200078e0282 */
[----:B------:R1:W-:Y:S04]  /*4a550*/  STL.64 [R1+0x2f40], R16 ;  /* 0x002f401001007387 */ /* 0x0003e80000100a00 */
[----:B------:R3:W-:Y:S04]  /*4a560*/  STL.64 [R1+0x2f38], R2 ;  /* 0x002f380201007387 */ /* 0x0007e80000100a00 */
[----:B-----5:R-:W5:Y:S04]  /*4a570*/  LDL.LU.64 R34, [R1+0x1300] ;  /* 0x0013000001227983 */ /* 0x020f680000300a00 */
[----:B------:R1:W-:Y:S04]  /*4a580*/  LDGSTS.E [R180+0x68c00], [R16.64], !P0 ;  /* 0x68c0000010b47fae */ /* 0x0003e8000c121844 */
[----:B------:R-:W5:Y:S04]  /*4a590*/  LDL.LU.64 R66, [R1+0x1308] ;  /* 0x0013080001427983 */ /* 0x000f680000300a00 */
[----:B------:R-:W5:Y:S04]  /*4a5a0*/  LDL.LU.64 R130, [R1+0x1310] ;  /* 0x0013100001827983 */ /* 0x000f680000300a00 */
[----:B------:R3:W-:Y:S01]  /*4a5b0*/  LDGSTS.E [R180+0x68e00], [R2.64], !P0 ;  /* 0x68e0000002b47fae */ /* 0x0007e2000c121844 */
[----:B--2---:R-:W-:-:S04]  /*4a5c0*/  IMAD.WIDE R48, R252, 0x4, R50 ;  /* 0x00000004fc307825 */ /* 0x004fc800078e0232 */
[C---:B------:R-:W-:Y:S01]  /*4a5d0*/  IMAD.WIDE R32, R252.reuse, 0x4, R82 ;  /* 0x00000004fc207825 */ /* 0x040fe200078e0252 */
[----:B------:R2:W-:Y:S03]  /*4a5e0*/  LDGSTS.E [R180+0x6a800], [R48.64], !P6 ;  /* 0x6a80000030b47fae */ /* 0x0005e6000f121844 */
[C---:B-1----:R-:W-:Y:S01]  /*4a5f0*/  IMAD.WIDE R16, R252.reuse, 0x4, R162 ;  /* 0x00000004fc107825 */ /* 0x042fe200078e02a2 */
[----:B------:R1:W-:Y:S04]  /*4a600*/  LDGSTS.E [R180+0x6aa00], [R32.64], !P6 ;  /* 0x6aa0000020b47fae */ /* 0x0003e8000f121844 */
[----:B------:R-:W2:Y:S04]  /*4a610*/  LDL.LU.64 R162, [R1+0x1318] ;  /* 0x0013180001a27983 */ /* 0x000ea80000300a00 */
[----:B------:R-:W-:Y:S04]  /*4a620*/  STL.64 [R1+0x2f30], R48 ;  /* 0x002f303001007387 */ /* 0x000fe80000100a00 */
[----:B------:R-:W-:Y:S04]  /*4a630*/  STL.64 [R1+0x2f28], R32 ;  /* 0x002f282001007387 */ /* 0x000fe80000100a00 */
[----:B------:R4:W-:Y:S04]  /*4a640*/  STL.64 [R1+0x2f20], R16 ;  /* 0x002f201001007387 */ /* 0x0009e80000100a00 */
[----:B------:R4:W-:Y:S01]  /*4a650*/  LDGSTS.E [R180+0x6ac00], [R16.64], !P6 ;  /* 0x6ac0000010b47fae */ /* 0x0009e2000f121844 */
[----:B---3--:R-:W-:-:S05]  /*4a660*/  IMAD.WIDE R2, R252, 0x4, R146 ;  /* 0x00000004fc027825 */ /* 0x008fca00078e0292 */
[----:B------:R3:W-:Y:S04]  /*4a670*/  STL.64 [R1+0x2f18], R2 ;  /* 0x002f180201007387 */ /* 0x0007e80000100a00 */
[----:B------:R-:W2:Y:S04]  /*4a680*/  LDL.LU.64 R50, [R1+0x1320] ;  /* 0x0013200001327983 */ /* 0x000ea80000300a00 */
[----:B------:R-:W2:Y:S04]  /*4a690*/  LDL.LU.64 R82, [R1+0x1328] ;  /* 0x0013280001527983 */ /* 0x000ea80000300a00 */
[----:B------:R-:W2:Y:S01]  /*4a6a0*/  LDL.LU.64 R146, [R1+0x1330] ;  /* 0x0013300001927983 */ /* 0x000ea20000300a00 */
[----:B------:R-:W-:-:S03]  /*4a6b0*/  IADD3 R174, R181, -0xda, RZ ;  /* 0xffffff26b5ae7810 */ /* 0x000fc60007ffe0ff */
[----:B------:R3:W-:Y:S01]  /*4a6c0*/  LDGSTS.E [R180+0x6ae00], [R2.64], !P6 ;  /* 0x6ae0000002b47fae */ /* 0x0007e2000f121844 */
[----:B----4-:R-:W-:-:S03]  /*4a6d0*/  IMAD.WIDE R16, R252, 0x4, R176 ;  /* 0x00000004fc107825 */ /* 0x010fc600078e02b0 */
[----:B------:R-:W4:Y:S01]  /*4a6e0*/  LDL.LU.64 R176, [R1+0x1338] ;  /* 0x0013380001b07983 */ /* 0x000f220000300a00 */
[----:B------:R-:W-:Y:S01]  /*4a6f0*/  ISETP.GE.U32.AND P4, PT, R174, 0x7ffffea7, PT ;  /* 0x7ffffea7ae00780c */ /* 0x000fe20003f86070 */
[----:B-1----:R-:W-:-:S04]  /*4a700*/  IMAD.WIDE R32, R252, 0x4, R18 ;  /* 0x00000004fc207825 */ /* 0x002fc800078e0212 */
[----:B------:R-:W-:Y:S01]  /*4a710*/  IMAD.WIDE R18, R252, 0x4, R98 ;  /* 0x00000004fc127825 */ /* 0x000fe200078e0262 */
[----:B------:R5:W-:Y:S01]  /*4a720*/  STL.64 [R1+0x2f10], R32 ;  /* 0x002f102001007387 */ /* 0x000be20000100a00 */
[----:B------:R-:W-:-:S03]  /*4a730*/  IADD3 R174, R181, -0xde, RZ ;  /* 0xffffff22b5ae7810 */ /* 0x000fc60007ffe0ff */
[----:B------:R1:W-:Y:S04]  /*4a740*/  STL.64 [R1+0x2f08], R18 ;  /* 0x002f081201007387 */ /* 0x0003e80000100a00 */
[----:B------:R1:W-:Y:S04]  /*4a750*/  STL.64 [R1+0x2f00], R16 ;  /* 0x002f001001007387 */ /* 0x0003e80000100a00 */
[----:B------:R5:W-:Y:S01]  /*4a760*/  LDGSTS.E [R180+0x6c800], [R32.64], !P4 ;  /* 0x6c80000020b47fae */ /* 0x000be2000e121844 */
[----:B---3--:R-:W-:-:S03]  /*4a770*/  IMAD.WIDE R2, R252, 0x4, R114 ;  /* 0x00000004fc027825 */ /* 0x008fc600078e0272 */
[----:B------:R1:W-:Y:S04]  /*4a780*/  LDGSTS.E [R180+0x6ca00], [R18.64], !P4 ;  /* 0x6ca0000012b47fae */ /* 0x0003e8000e121844 */
[----:B------:R2:W-:Y:S01]  /*4a790*/  STL.64 [R1+0x2ef8], R2 ;  /* 0x002ef80201007387 */ /* 0x0005e20000100a00 */
[----:B------:R-:W-:-:S03]  /*4a7a0*/  ISETP.GE.U32.AND P2, PT, R174, 0x7ffffea3, PT ;  /* 0x7ffffea3ae00780c */ /* 0x000fc60003f46070 */
[----:B------:R-:W3:Y:S04]  /*4a7b0*/  LDL.LU.64 R98, [R1+0x1340] ;  /* 0x0013400001627983 */ /* 0x000ee80000300a00 */
[----:B------:R-:W3:Y:S04]  /*4a7c0*/  LDL.LU.64 R114, [R1+0x1348] ;  /* 0x0013480001727983 */ /* 0x000ee80000300a00 */
[----:B------:R1:W-:Y:S04]  /*4a7d0*/  LDGSTS.E [R180+0x6cc00], [R16.64], !P4 ;  /* 0x6cc0000010b47fae */ /* 0x0003e8000e121844 */
[----:B------:R2:W-:Y:S01]  /*4a7e0*/  LDGSTS.E [R180+0x6ce00], [R2.64], !P4 ;  /* 0x6ce0000002b47fae */ /* 0x0005e2000e121844 */
[----:B-----5:R-:W-:-:S03]  /*4a7f0*/  IMAD.WIDE R32, R252, 0x4, R34 ;  /* 0x00000004fc207825 */ /* 0x020fc600078e0222 */
[----:B------:R-:W5:Y:S04]  /*4a800*/  LDL.LU.64 R34, [R1+0x1350] ;  /* 0x0013500001227983 */ /* 0x000f680000300a00 */
[----:B------:R2:W-:Y:S01]  /*4a810*/  STL.64 [R1+0x2ef0], R32 ;  /* 0x002ef02001007387 */ /* 0x0005e20000100a00 */
[----:B-1----:R-:W-:-:S03]  /*4a820*/  IMAD.WIDE R18, R252, 0x4, R66 ;  /* 0x00000004fc127825 */ /* 0x002fc600078e0242 */
[----:B------:R1:W-:Y:S01]  /*4a830*/  LDGSTS.E [R180+0x6e800], [R32.64], !P2 ;  /* 0x6e80000020b47fae */ /* 0x0003e2000d121844 */
[----:B------:R-:W-:-:S03]  /*4a840*/  IMAD.WIDE R16, R252, 0x4, R130 ;  /* 0x00000004fc107825 */ /* 0x000fc600078e0282 */
[----:B------:R-:W5:Y:S04]  /*4a850*/  LDL.LU.64 R130, [R1+0x1358] ;  /* 0x0013580001827983 */ /* 0x000f680000300a00 */
[----:B------:R1:W-:Y:S04]  /*4a860*/  STL.64 [R1+0x2ee8], R18 ;  /* 0x002ee81201007387 */ /* 0x0003e80000100a00 */
        /* <DEDUP_REMOVED lines=16> */
[----:B----4-:R-:W-:-:S05]  /*4a970*/  IMAD.WIDE R2, R252, 0x4, R176 ;  /* 0x00000004fc027825 */ /* 0x010fca00078e02b0 */
        /* <DEDUP_REMOVED lines=10> */
[----:B---3--:R-:W-:-:S03]  /*4aa20*/  IMAD.WIDE R32, R252, 0x4, R98 ;  /* 0x00000004fc207825 */ /* 0x008fc600078e0262 */
[----:B------:R4:W-:Y:S01]  /*4aa30*/  LDGSTS.E [R180+0x70e00], [R2.64], !P3 ;  /* 0x70e0000002b47fae */ /* 0x0009e2000d921844 */
[----:B-1----:R-:W-:-:S03]  /*4aa40*/  IMAD.WIDE R18, R252, 0x4, R114 ;  /* 0x00000004fc127825 */ /* 0x002fc600078e0272 */
[----:B------:R-:W2:Y:S04]  /*4aa50*/  LDL.LU.64 R98, [R1+0x1390] ;  /* 0x0013900001627983 */ /* 0x000ea80000300a00 */
[----:B------:R-:W2:Y:S01]  /*4aa60*/  LDL.LU.64 R114, [R1+0x1398] ;  /* 0x0013980001727983 */ /* 0x000ea20000300a00 */
[----:B------:R-:W-:-:S03]  /*4aa70*/  IADD3 R174, R181, -0xea, RZ ;  /* 0xffffff16b5ae7810 */ /* 0x000fc60007ffe0ff */
[----:B------:R-:W-:Y:S04]  /*4aa80*/  STL.64 [R1+0x2eb0], R32 ;  /* 0x002eb02001007387 */ /* 0x000fe80000100a00 */
[----:B------:R-:W-:Y:S04]  /*4aa90*/  STL.64 [R1+0x2ea8], R18 ;  /* 0x002ea81201007387 */ /* 0x000fe80000100a00 */
[----:B------:R1:W-:Y:S04]  /*4aaa0*/  LDGSTS.E [R180+0x72800], [R32.64], !P5 ;  /* 0x7280000020b47fae */ /* 0x0003e8000e921844 */
[----:B------:R1:W-:Y:S01]  /*4aab0*/  LDGSTS.E [R180+0x72a00], [R18.64], !P5 ;  /* 0x72a0000012b47fae */ /* 0x0003e2000e921844 */
[----:B------:R-:W-:Y:S01]  /*4aac0*/  ISETP.GE.U32.AND P1, PT, R174, 0x7ffffe97, PT ;  /* 0x7ffffe97ae00780c */ /* 0x000fe20003f26070 */
[----:B-----5:R-:W-:-:S05]  /*4aad0*/  IMAD.WIDE R16, R252, 0x4, R34 ;  /* 0x00000004fc107825 */ /* 0x020fca00078e0222 */
[----:B------:R-:W-:Y:S04]  /*4aae0*/  STL.64 [R1+0x2ea0], R16 ;  /* 0x002ea01001007387 */ /* 0x000fe80000100a00 */
[----:B------:R5:W-:Y:S01]  /*4aaf0*/  LDGSTS.E [R180+0x72c00], [R16.64], !P5 ;  /* 0x72c0000010b47fae */ /* 0x000be2000e921844 */
[----:B----4-:R-:W-:-:S05]  /*4ab00*/  IMAD.WIDE R2, R252, 0x4, R130 ;  /* 0x00000004fc027825 */ /* 0x010fca00078e0282 */
[----:B------:R4:W-:Y:S04]  /*4ab10*/  STL.64 [R1+0x2e98], R2 ;  /* 0x002e980201007387 */ /* 0x0009e80000100a00 */
[----:B------:R-:W3:Y:S04]  /*4ab20*/  LDL.LU.64 R130, [R1+0x13a0] ;  /* 0x0013a00001827983 */ /* 0x000ee80000300a00 */
[----:B------:R4:W-:Y:S04]  /*4ab30*/  LDGSTS.E [R180+0x72e00], [R2.64], !P5 ;  /* 0x72e0000002b47fae */ /* 0x0009e8000e921844 */
[----:B----4-:R-:W4:Y:S01]  /*4ab40*/  LDL.LU.64 R2, [R1+0x13a8] ;  /* 0x0013a80001027983 */ /* 0x010f220000300a00 */
[----:B--2---:R-:W-:-:S03]  /*4ab50*/  IMAD.WIDE R34, R252, 0x4, R66 ;  /* 0x00000004fc227825 */ /* 0x004fc600078e0242 */
[----:B------:R-:W2:Y:S01]  /*4ab60*/  LDL.LU.64 R66, [R1+0x13b0] ;  /* 0x0013b00001427983 */ /* 0x000ea20000300a00 */
[----:B-1----:R-:W-:-:S03]  /*4ab70*/  IMAD.WIDE R32, R252, 0x4, R162 ;  /* 0x00000004fc207825 */ /* 0x002fc600078e02a2 */
[----:B------:R-:W-:Y:S04]  /*4ab80*/  STL.64 [R1+0x2e90], R34 ;  /* 0x002e902201007387 */ /* 0x000fe80000100a00 */
[----:B------:R-:W2:Y:S04]  /*4ab90*/  LDL.LU.64 R162, [R1+0x13b8] ;  /* 0x0013b80001a27983 */ /* 0x000ea80000300a00 */
[----:B------:R-:W-:Y:S04]  /*4aba0*/  STL.64 [R1+0x2e88], R32 ;  /* 0x002e882001007387 */ /* 0x000fe80000100a00 */
[----:B------:R1:W-:Y:S04]  /*4abb0*/  LDGSTS.E [R180+0x74800], [R34.64], !P1 ;  /* 0x7480000022b47fae */ /* 0x0003e8000c921844 */
[----:B------:R1:W-:Y:S01]  /*4abc0*/  LDGSTS.E [R180+0x74a00], [R32.64], !P1 ;  /* 0x74a0000020b47fae */ /* 0x0003e2000c921844 */
[----:B------:R-:W-:-:S04]  /*4abd0*/  IMAD.WIDE R18, R252, 0x4, R50 ;  /* 0x00000004fc127825 */ /* 0x000fc800078e0232 */
[C---:B-----5:R-:W-:Y:S01]  /*4abe0*/  IMAD.WIDE R16, R252.reuse, 0x4, R146 ;  /* 0x00000004fc107825 */ /* 0x060fe200078e0292 */
[----:B------:R5:W-:Y:S04]  /*4abf0*/  STL.64 [R1+0x2e80], R18 ;  /* 0x002e801201007387 */ /* 0x000be80000100a00 */
[----:B------:R1:W-:Y:S04]  /*4ac00*/  STL.64 [R1+0x2e78], R16 ;  /* 0x002e781001007387 */ /* 0x0003e80000100a00 */
[----:B------:R-:W2:Y:S04]  /*4ac10*/  LDL.LU.64 R146, [R1+0x13c0] ;  /* 0x0013c00001927983 */ /* 0x000ea80000300a00 */
[----:B------:R5:W-:Y:S01]  /*4ac20*/  LDGSTS.E [R180+0x74c00], [R18.64], !P1 ;  /* 0x74c0000012b47fae */ /* 0x000be2000c921844 */
[----:B------:R-:W-:-:S03]  /*4ac30*/  IMAD.WIDE R48, R252, 0x4, R82 ;  /* 0x00000004fc307825 */ /* 0x000fc600078e0252 */
[----:B-----5:R-:W5:Y:S01]  /*4ac40*/  LDL.LU.64 R18, [R1+0x13c8] ;  /* 0x0013c80001127983 */ /* 0x020f620000300a00 */
[----:B-1----:R-:W-:-:S03]  /*4ac50*/  IMAD.WIDE R34, R252, 0x4, R176 ;  /* 0x00000004fc227825 */ /* 0x002fc600078e02b0 */
[----:B------:R-:W5:Y:S04]  /*4ac60*/  LDL.LU.64 R50, [R1+0x13d0] ;  /* 0x0013d00001327983 */ /* 0x000f680000300a00 */
[----:B------:R-:W-:Y:S04]  /*4ac70*/  STL.64 [R1+0x2e70], R48 ;  /* 0x002e703001007387 */ /* 0x000fe80000100a00 */
[----:B------:R-:W5:Y:S01]  /*4ac80*/  LDL.LU.64 R176, [R1+0x13d8] ;  /* 0x0013d80001b07983 */ /* 0x000f620000300a00 */
[----:B------:R-:W-:-:S03]  /*4ac90*/  IADD3 R174, R181, -0xee, RZ ;  /* 0xffffff12b5ae7810 */ /* 0x000fc60007ffe0ff */
[----:B------:R1:W-:Y:S01]  /*4aca0*/  LDGSTS.E [R180+0x74e00], [R16.64], !P1 ;  /* 0x74e0000010b47fae */ /* 0x0003e2000c921844 */
[----:B------:R-:W-:-:S03]  /*4acb0*/  ISETP.GE.U32.AND P0, PT, R174, 0x7ffffe93, PT ;  /* 0x7ffffe93ae00780c */ /* 0x000fc60003f06070 */
[----:B------:R3:W-:Y:S01]  /*4acc0*/  STL.64 [R1+0x2e68], R34 ;  /* 0x002e682201007387 */ /* 0x0007e20000100a00 */
[----:B------:R-:W-:-:S04]  /*4acd0*/  IADD3 R174, R181, -0xf2, RZ ;  /* 0xffffff0eb5ae7810 */ /* 0x000fc80007ffe0ff */
[----:B------:R-:W-:-:S05]  /*4ace0*/  ISETP.GE.U32.AND P6, PT, R174, 0x7ffffe8f, PT ;  /* 0x7ffffe8fae00780c */ /* 0x000fca0003fc6070 */
[----:B------:R1:W-:Y:S04]  /*4acf0*/  LDGSTS.E [R180+0x76800], [R48.64], !P0 ;  /* 0x7680000030b47fae */ /* 0x0003e8000c121844 */
[----:B------:R3:W-:Y:S01]  /*4ad00*/  LDGSTS.E [R180+0x76a00], [R34.64], !P0 ;  /* 0x76a0000022b47fae */ /* 0x0007e2000c121844 */
[----:B------:R-:W-:-:S04]  /*4ad10*/  IMAD.WIDE R32, R252, 0x4, R98 ;  /* 0x00000004fc207825 */ /* 0x000fc800078e0262 */
[C---:B-1----:R-:W-:Y:S01]  /*4ad20*/  IMAD.WIDE R16, R252.reuse, 0x4, R114 ;  /* 0x00000004fc107825 */ /* 0x042fe200078e0272 */
[----:B------:R4:W-:Y:S04]  /*4ad30*/  STL.64 [R1+0x2e60], R32 ;  /* 0x002e602001007387 */ /* 0x0009e80000100a00 */
[----:B------:R2:W-:Y:S04]  /*4ad40*/  STL.64 [R1+0x2e58], R16 ;  /* 0x002e581001007387 */ /* 0x0005e80000100a00 */
[----:B------:R-:W5:Y:S04]  /*4ad50*/  LDL.LU.64 R82, [R1+0x13e0] ;  /* 0x0013e00001527983 */ /* 0x000f680000300a00 */
[----:B------:R-:W5:Y:S04]  /*4ad60*/  LDL.LU.64 R114, [R1+0x13e8] ;  /* 0x0013e80001727983 */ /* 0x000f680000300a00 */
[----:B------:R-:W5:Y:S04]  /*4ad70*/  LDL.LU.64 R98, [R1+0x13f0] ;  /* 0x0013f00001627983 */ /* 0x000f680000300a00 */
[----:B------:R4:W-:Y:S04]  /*4ad80*/  LDGSTS.E [R180+0x76c00], [R32.64], !P0 ;  /* 0x76c0000020b47fae */ /* 0x0009e8000c121844 */
[----:B------:R2:W-:Y:S01]  /*4ad90*/  LDGSTS.E [R180+0x76e00], [R16.64], !P0 ;  /* 0x76e0000010b47fae */ /* 0x0005e2000c121844 */
[----:B---3--:R-:W-:-:S03]  /*4ada0*/  IMAD.WIDE R34, R252, 0x4, R130 ;  /* 0x00000004fc227825 */ /* 0x008fc600078e0282 */
[----:B------:R-:W3:Y:S04]  /*4adb0*/  LDL.LU.64 R130, [R1+0x13f8] ;  /* 0x0013f80001827983 */ /* 0x000ee80000300a00 */
[----:B------:R1:W-:Y:S04]  /*4adc0*/  STL.64 [R1+0x2e50], R34 ;  /* 0x002e502201007387 */ /* 0x0003e80000100a00 */
[----:B------:R1:W-:Y:S01]  /*4add0*/  LDGSTS.E [R180+0x78800], [R34.64], !P6 ;  /* 0x7880000022b47fae */ /* 0x0003e2000f121844 */
[----:B----4-:R-:W-:-:S05]  /*4ade0*/  IMAD.WIDE R32, R252, 0x4, R2 ;  /* 0x00000004fc207825 */ /* 0x010fca00078e0202 */
[----:B------:R4:W-:Y:S04]  /*4adf0*/  STL.64 [R1+0x2e48], R32 ;  /* 0x002e482001007387 */ /* 0x0009e80000100a00 */
[----:B------:R4:W-:Y:S01]  /*4ae00*/  LDGSTS.E [R180+0x78a00], [R32.64], !P6 ;  /* 0x78a0000020b47fae */ /* 0x0009e2000f121844 */
[----:B--2---:R-:W-:-:S04]  /*4ae10*/  IMAD.WIDE R16, R252, 0x4, R66 ;  /* 0x00000004fc107825 */ /* 0x004fc800078e0242 */
[C---:B------:R-:W-:Y:S01]  /*4ae20*/  IMAD.WIDE R2, R252.reuse, 0x4, R162 ;  /* 0x00000004fc027825 */ /* 0x040fe200078e02a2 */
[----:B------:R2:W-:Y:S04]  /*4ae30*/  STL.64 [R1+0x2e40], R16 ;  /* 0x002e401001007387 */ /* 0x0005e80000100a00 */
[----:B------:R2:W-:Y:S04]  /*4ae40*/  STL.64 [R1+0x2e38], R2 ;  /* 0x002e380201007387 */ /* 0x0005e80000100a00 */
[----:B------:R-:W3:Y:S04]  /*4ae50*/  LDL.LU.64 R162, [R1+0x1400] ;  /* 0x0014000001a27983 */ /* 0x000ee80000300a00 */
[----:B-1----:R-:W3:Y:S04]  /*4ae60*/  LDL.LU.64 R34, [R1+0x1408] ;  /* 0x0014080001227983 */ /* 0x002ee80000300a00 */
[----:B------:R-:W3:Y:S04]  /*4ae70*/  LDL.LU.64 R66, [R1+0x1410] ;  /* 0x0014100001427983 */ /* 0x000ee80000300a00 */
[----:B------:R2:W-:Y:S04]  /*4ae80*/  LDGSTS.E [R180+0x78c00], [R16.64], !P6 ;  /* 0x78c0000010b47fae */ /* 0x0005e8000f121844 */
[----:B------:R1:W-:Y:S01]  /*4ae90*/  LDGSTS.E [R180+0x78e00], [R2.64], !P6 ;  /* 0x78e0000002b47fae */ /* 0x0003e2000f121844 */
[----:B----4-:R-:W-:-:S03]  /*4aea0*/  IMAD.WIDE R32, R252, 0x4, R146 ;  /* 0x00000004fc207825 */ /* 0x010fc600078e0292 */
[----:B------:R-:W4:Y:S04]  /*4aeb0*/  LDL.LU.64 R146, [R1+0x1418] ;  /* 0x0014180001927983 */ /* 0x000f280000300a00 */
[----:B------:R1:W-:Y:S01]  /*4aec0*/  STL.64 [R1+0x2e30], R32 ;  /* 0x002e302001007387 */ /* 0x0003e20000100a00 */
[----:B-----5:R-:W-:-:S04]  /*4aed0*/  IMAD.WIDE R18, R252, 0x4, R18 ;  /* 0x00000004fc127825 */ /* 0x020fc800078e0212 */
[C---:B--2---:R-:W-:Y:S01]  /*4aee0*/  IMAD.WIDE R16, R252.reuse, 0x4, R50 ;  /* 0x00000004fc107825 */ /* 0x044fe200078e0232 */
[----:B------:R2:W-:Y:S03]  /*4aef0*/  STL.64 [R1+0x2e28], R18 ;  /* 0x002e281201007387 */ /* 0x0005e60000100a00 */
[----:B-1----:R-:W-:Y:S01]  /*4af00*/  IMAD.WIDE R2, R252, 0x4, R176 ;  /* 0x00000004fc027825 */ /* 0x002fe200078e02b0 */
[----:B------:R1:W-:Y:S04]  /*4af10*/  STL.64 [R1+0x2e20], R16 ;  /* 0x002e201001007387 */ /* 0x0003e80000100a00 */
        /* <DEDUP_REMOVED lines=11> */
[----:B--2---:R-:W-:-:S03]  /*4afd0*/  IMAD.WIDE R18, R252, 0x4, R114 ;  /* 0x00000004fc127825 */ /* 0x004fc600078e0272 */
[----:B------:R-:W2:Y:S01]  /*4afe0*/  LDL.LU.64 R82, [R1+0x1428] ;  /* 0x0014280001527983 */ /* 0x000ea20000300a00 */
[----:B------:R-:W-:-:S03]  /*4aff0*/  IMAD.WIDE R16, R252, 0x4, R98 ;  /* 0x00000004fc107825 */ /* 0x000fc600078e0262 */
[----:B------:R-:W2:Y:S04]  /*4b000*/  LDL.LU.64 R114, [R1+0x1430] ;  /* 0x0014300001727983 */ /* 0x000ea80000300a00 */
[----:B------:R1:W-:Y:S04]  /*4b010*/  STL.64 [R1+0x34f8], R32 ;  /* 0x0034f82001007387 */ /* 0x0003e80000100a00 */
[----:B------:R1:W-:Y:S01]  /*4b020*/  STL.64 [R1+0x3500], R18 ;  /* 0x0035001201007387 */ /* 0x0003e20000100a00 */
[----:B------:R-:W-:-:S03]  /*4b030*/  IADD3 R174, R181, -0xfe, RZ ;  /* 0xffffff02b5ae7810 */ /* 0x000fc60007ffe0ff */
[----:B------:R1:W-:Y:S01]  /*4b040*/  LDGSTS.E [R180+0x7c800], [R32.64], !P2 ;  /* 0x7c80000020b47fae */ /* 0x0003e2000d121844 */
[----:B------:R-:W-:-:S03]  /*4b050*/  ISETP.GE.U32.AND P3, PT, R174, 0x7ffffe83, PT ;  /* 0x7ffffe83ae00780c */ /* 0x000fc60003f66070 */
[----:B------:R1:W-:Y:S04]  /*4b060*/  LDGSTS.E [R180+0x7ca00], [R18.64], !P2 ;  /* 0x7ca0000012b47fae */ /* 0x0003e8000d121844 */
[----:B------:R1:W-:Y:S01]  /*4b070*/  LDGSTS.E [R180+0x7cc00], [R16.64], !P2 ;  /* 0x7cc0000010b47fae */ /* 0x0003e2000d121844 */
[----:B---3--:R-:W-:-:S03]  /*4b080*/  IMAD.WIDE R2, R252, 0x4, R130 ;  /* 0x00000004fc027825 */ /* 0x008fc600078e0282 */
[----:B------:R-:W3:Y:S04]  /*4b090*/  LDL.LU.64 R130, [R1+0x1438] ;  /* 0x0014380001827983 */ /* 0x000ee80000300a00 */
[----:B------:R1:W-:Y:S04]  /*4b0a0*/  STL.64 [R1+0x3508], R16 ;  /* 0x0035081001007387 */ /* 0x0003e80000100a00 */
[----:B------:R4:W-:Y:S04]  /*4b0b0*/  STL.64 [R1+0x3510], R2 ;  /* 0x0035100201007387 */ /* 0x0009e80000100a00 */
[----:B------:R-:W3:Y:S04]  /*4b0c0*/  LDL.LU.64 R50, [R1+0x1440] ;  /* 0x0014400001327983 */ /* 0x000ee80000300a00 */
[----:B------:R-:W3:Y:S04]  /*4b0d0*/  LDL.LU.64 R98, [R1+0x1448] ;  /* 0x0014480001627983 */ /* 0x000ee80000300a00 */
[----:B------:R4:W-:Y:S01]  /*4b0e0*/  LDGSTS.E [R180+0x7ce00], [R2.64], !P2 ;  /* 0x7ce0000002b47fae */ /* 0x0009e2000d121844 */
[----:B-1----:R-:W-:-:S03]  /*4b0f0*/  IMAD.WIDE R32, R252, 0x4, R162 ;  /* 0x00000004fc207825 */ /* 0x002fc600078e02a2 */
[----:B------:R-:W3:Y:S01]  /*4b100*/  LDL.LU.64 R162, [R1+0x1450] ;  /* 0x0014500001a27983 */ /* 0x000ee20000300a00 */
[----:B------:R-:W-:-:S03]  /*4b110*/  IMAD.WIDE R18, R252, 0x4, R34 ;  /* 0x00000004fc127825 */ /* 0x000fc600078e0222 */
[----:B------:R5:W-:Y:S01]  /*4b120*/  STL.64 [R1+0x3538], R32 ;  /* 0x0035382001007387 */ /* 0x000be20000100a00 */
[----:B------:R-:W-:-:S03]  /*4b130*/  IMAD.WIDE R16, R252, 0x4, R66 ;  /* 0x00000004fc107825 */ /* 0x000fc600078e0242 */
[----:B------:R5:W-:Y:S01]  /*4b140*/  LDGSTS.E [R180+0x7e800], [R32.64], !P3 ;  /* 0x7e80000020b47fae */ /* 0x000be2000d921844 */
[----:B------:R-:W-:Y:S02]  /*4b150*/  IADD3 R174, R181, -0x83, RZ ;  /* 0xffffff7db5ae7810 */ /* 0x000fe40007ffe0ff */
[----:B------:R-:W-:Y:S01]  /*4b160*/  LOP3.LUT R178, R178, 0x7f, RZ, 0xc0, !PT ;  /* 0x0000007fb2b27812 */ /* 0x000fe200078ec0ff */
[----:B------:R2:W-:Y:S01]  /*4b170*/  LDGSTS.E [R180+0x7ea00], [R18.64], !P3 ;  /* 0x7ea0000012b47fae */ /* 0x0005e2000d921844 */
[----:B----4-:R-:W-:-:S04]  /*4b180*/  IMAD.WIDE R2, R252, 0x4, R146 ;  /* 0x00000004fc027825 */ /* 0x010fc800078e0292 */
[----:B-----5:R-:W-:Y:S01]  /*4b190*/  IMAD.WIDE R32, R252, 0x4, R176 ;  /* 0x00000004fc207825 */ /* 0x020fe200078e02b0 */
[----:B------:R-:W4:Y:S04]  /*4b1a0*/  LDL.LU.64 R146, [R1+0x1458] ;  /* 0x0014580001927983 */ /* 0x000f280000300a00 */
[----:B------:R2:W-:Y:S04]  /*4b1b0*/  STL.64 [R1+0x3540], R18 ;  /* 0x0035401201007387 */ /* 0x0005e80000100a00 */
[----:B------:R1:W-:Y:S04]  /*4b1c0*/  STL.64 [R1+0x3548], R16 ;  /* 0x0035481001007387 */ /* 0x0003e80000100a00 */
[----:B------:R3:W-:Y:S04]  /*4b1d0*/  STL.64 [R1+0x3550], R2 ;  /* 0x0035500201007387 */ /* 0x0007e80000100a00 */
[----:B------:R-:W5:Y:S04]  /*4b1e0*/  LDL.LU.64 R34, [R1+0x1460] ;  /* 0x0014600001227983 */ /* 0x000f680000300a00 */
[----:B------:R-:W5:Y:S04]  /*4b1f0*/  LDL.LU.64 R66, [R1+0x1468] ;  /* 0x0014680001427983 */ /* 0x000f680000300a00 */
[----:B------:R-:W5:Y:S01]  /*4b200*/  LDL.LU.64 R176, [R1+0x1470] ;  /* 0x0014700001b07983 */ /* 0x000f620000300a00 */
[----:B------:R-:W-:Y:S01]  /*4b210*/  ISETP.GE.U32.AND P5, PT, R174, 0x7ffffefe, PT ;  /* 0x7ffffefeae00780c */ /* 0x000fe20003fa6070 */
[----:B------:R-:W-:-:S02]  /*4b220*/  IMAD.SHL.U32 R178, R178, 0x4, RZ ;  /* 0x00000004b2b27824 */ /* 0x000fc400078e00ff */
[----:B------:R1:W-:Y:S03]  /*4b230*/  LDGSTS.E [R180+0x7ec00], [R16.64], !P3 ;  /* 0x7ec0000010b47fae */ /* 0x0003e6000d921844 */
[----:B------:R-:W-:Y:S01]  /*4b240*/  LOP3.LUT R178, R178, 0x40, RZ, 0x3c, !PT ;  /* 0x00000040b2b27812 */ /* 0x000fe200078e3cff */
[----:B------:R3:W-:Y:S01]  /*4b250*/  LDGSTS.E [R180+0x7ee00], [R2.64], !P3 ;  /* 0x7ee0000002b47fae */ /* 0x0007e2000d921844 */
[----:B--2---:R-:W-:-:S03]  /*4b260*/  IMAD.WIDE R18, R252, 0x4, R82 ;  /* 0x00000004fc127825 */ /* 0x004fc600078e0252 */
[----:B------:R2:W-:Y:S01]  /*4b270*/  STL.64 [R1+0x2e10], R32 ;  /* 0x002e102001007387 */ /* 0x0005e20000100a00 */
[----:B-1----:R-:W-:Y:S01]  /*4b280*/  IMAD.WIDE R16, R252, 0x4, R114 ;  /* 0x00000004fc107825 */ /* 0x002fe200078e0272 */
[----:B------:R-:W-:Y:S02]  /*4b290*/  IADD3 R174, R181, -0x87, RZ ;  /* 0xffffff79b5ae7810 */ /* 0x000fe40007ffe0ff */
[----:B------:R-:W5:Y:S04]  /*4b2a0*/  LDL.LU.64 R114, [R1+0x1478] ;  /* 0x0014780001727983 */ /* 0x000f680000300a00 */
[----:B------:R1:W-:Y:S04]  /*4b2b0*/  STL.64 [R1+0x2e08], R18 ;  /* 0x002e081201007387 */ /* 0x0003e80000100a00 */
[----:B------:R2:W-:Y:S01]  /*4b2c0*/  LDGSTS.E [R178+0x41000], [R32.64], !P5 ;  /* 0x4100000020b27fae */ /* 0x0005e2000e921844 */
[----:B------:R-:W-:-:S03]  /*4b2d0*/  ISETP.GE.U32.AND P1, PT, R174, 0x7ffffefa, PT ;  /* 0x7ffffefaae00780c */ /* 0x000fc60003f26070 */
[----:B------:R1:W-:Y:S04]  /*4b2e0*/  STL.64 [R1+0x2e00], R16 ;  /* 0x002e001001007387 */ /* 0x0003e80000100a00 */
[----:B------:R1:W-:Y:S04]  /*4b2f0*/  LDGSTS.E [R178+0x41200], [R18.64], !P5 ;  /* 0x4120000012b27fae */ /* 0x0003e8000e921844 */
[----:B------:R1:W-:Y:S01]  /*4b300*/  LDGSTS.E [R178+0x41400], [R16.64], !P5 ;  /* 0x4140000010b27fae */ /* 0x0003e2000e921844 */
[----:B---3--:R-:W-:-:S05]  /*4b310*/  IMAD.WIDE R2, R252, 0x4, R130 ;  /* 0x00000004fc027825 */ /* 0x008fca00078e0282 */
[----:B------:R4:W-:Y:S04]  /*4b320*/  STL.64 [R1+0x2df8], R2 ;  /* 0x002df80201007387 */ /* 0x0009e80000100a00 */
[----:B------:R-:W3:Y:S01]  /*4b330*/  LDL.LU.64 R82, [R1+0x1480] ;  /* 0x0014800001527983 */ /* 0x000ee20000300a00 */
[----:B--2---:R-:W-:-:S03]  /*4b340*/  IMAD.WIDE R32, R252, 0x4, R50 ;  /* 0x00000004fc207825 */ /* 0x004fc600078e0232 */
[----:B------:R-:W2:Y:S01]  /*4b350*/  LDL.LU.64 R130, [R1+0x1488] ;  /* 0x0014880001827983 */ /* 0x000ea20000300a00 */
[----:B-1----:R-:W-:-:S03]  /*4b360*/  IMAD.WIDE R18, R252, 0x4, R98 ;  /* 0x00000004fc127825 */ /* 0x002fc600078e0262 */
[----:B------:R4:W-:Y:S04]  /*4b370*/  LDGSTS.E [R178+0x41600], [R2.64], !P5 ;  /* 0x4160000002b27fae */ /* 0x0009e8000e921844 */
[----:B------:R-:W2:Y:S04]  /*4b380*/  LDL.LU.64 R98, [R1+0x1490] ;  /* 0x0014900001627983 */ /* 0x000ea80000300a00 */
[----:B------:R5:W-:Y:S04]  /*4b390*/  STL.64 [R1+0x2df0], R32 ;  /* 0x002df02001007387 */ /* 0x000be80000100a00 */
[----:B------:R5:W-:Y:S04]  /*4b3a0*/  LDGSTS.E [R178+0x43000], [R32.64], !P1 ;  /* 0x4300000020b27fae */ /* 0x000be8000c921844 */
[----:B------:R1:W-:Y:S01]  /*4b3b0*/  LDGSTS.E [R178+0x43200], [R18.64], !P1 ;  /* 0x4320000012b27fae */ /* 0x0003e2000c921844 */
[----:B------:R-:W-:-:S03]  /*4b3c0*/  IMAD.WIDE R16, R252, 0x4, R162 ;  /* 0x00000004fc107825 */ /* 0x000fc600078e02a2 */
[----:B------:R-:W2:Y:S04]  /*4b3d0*/  LDL.LU.64 R162, [R1+0x1498] ;  /* 0x0014980001a27983 */ /* 0x000ea80000300a00 */
[----:B------:R-:W-:Y:S04]  /*4b3e0*/  STL.64 [R1+0x2de8], R18 ;  /* 0x002de81201007387 */ /* 0x000fe80000100a00 */
[----:B------:R1:W-:Y:S04]  /*4b3f0*/  STL.64 [R1+0x2de0], R16 ;  /* 0x002de01001007387 */ /* 0x0003e80000100a00 */
[----:B------:R1:W-:Y:S01]  /*4b400*/  LDGSTS.E [R178+0x43400], [R16.64], !P1 ;  /* 0x4340000010b27fae */ /* 0x0003e2000c921844 */
[----:B----4-:R-:W-:-:S05]  /*4b410*/  IMAD.WIDE R2, R252, 0x4, R146 ;  /* 0x00000004fc027825 */ /* 0x010fca00078e0292 */
[----:B------:R4:W-:Y:S04]  /*4b420*/  STL.64 [R1+0x2dd8], R2 ;  /* 0x002dd80201007387 */ /* 0x0009e80000100a00 */
[----:B------:R-:W2:Y:S04]  /*4b430*/  LDL.LU.64 R50, [R1+0x14a0] ;  /* 0x0014a00001327983 */ /* 0x000ea80000300a00 */
[----:B------:R-:W2:Y:S01]  /*4b440*/  LDL.LU.64 R146, [R1+0x14a8] ;  /* 0x0014a80001927983 */ /* 0x000ea20000300a00 */
[----:B-----5:R-:W-:Y:S01]  /*4b450*/  IMAD.WIDE R32, R252, 0x4, R34 ;  /* 0x00000004fc207825 */ /* 0x020fe200078e0222 */
[----:B------:R-:W-:-:S02]  /*4b460*/  IADD3 R174, R181, -0x8b, RZ ;  /* 0xffffff75b5ae7810 */ /* 0x000fc40007ffe0ff */
[----:B------:R-:W5:Y:S04]  /*4b470*/  LDL.LU.64 R34, [R1+0x14b0] ;  /* 0x0014b00001227983 */ /* 0x000f680000300a00 */
[----:B------:R3:W-:Y:S01]  /*4b480*/  STL.64 [R1+0x2dd0], R32 ;  /* 0x002dd02001007387 */ /* 0x0007e20000100a00 */
[----:B-1----:R-:W-:-:S03]  /*4b490*/  IMAD.WIDE R16, R252, 0x4, R176 ;  /* 0x00000004fc107825 */ /* 0x002fc600078e02b0 */
[----:B------:R-:W5:Y:S01]  /*4b4a0*/  LDL.LU.64 R176, [R1+0x14b8] ;  /* 0x0014b80001b07983 */ /* 0x000f620000300a00 */
[----:B------:R-:W-:Y:S01]  /*4b4b0*/  ISETP.GE.U32.AND P0, PT, R174, 0x7ffffef6, PT ;  /* 0x7ffffef6ae00780c */ /* 0x000fe20003f06070 */
[----:B------:R-:W-:Y:S02]  /*4b4c0*/  IMAD.WIDE R18, R252, 0x4, R66 ;  /* 0x00000004fc127825 */ /* 0x000fe400078e0242 */
[----:B------:R4:W-:Y:S01]  /*4b4d0*/  LDGSTS.E [R178+0x43600], [R2.64], !P1 ;  /* 0x4360000002b27fae */ /* 0x0009e2000c921844 */
[----:B------:R-:W-:-:S03]  /*4b4e0*/  IADD3 R174, R181, -0x8f, RZ ;  /* 0xffffff71b5ae7810 */ /* 0x000fc60007ffe0ff */
[----:B------:R2:W-:Y:S04]  /*4b4f0*/  STL.64 [R1+0x2dc8], R18 ;  /* 0x002dc81201007387 */ /* 0x0005e80000100a00 */
[----:B------:R1:W-:Y:S01]  /*4b500*/  STL.64 [R1+0x2dc0], R16 ;  /* 0x002dc01001007387 */ /* 0x0003e20000100a00 */
[----:B----4-:R-:W-:-:S03]  /*4b510*/  IMAD.WIDE R2, R252, 0x4, R114 ;  /* 0x00000004fc027825 */ /* 0x010fc600078e0272 */
[----:B------:R3:W-:Y:S04]  /*4b520*/  LDGSTS.E [R178+0x45000], [R32.64], !P0 ;  /* 0x4500000020b27fae */ /* 0x0007e8000c121844 */
[----:B------:R4:W-:Y:S04]  /*4b530*/  STL.64 [R1+0x2db8], R2 ;  /* 0x002db80201007387 */ /* 0x0009e80000100a00 */
[----:B------:R-:W5:Y:S01]  /*4b540*/  LDL.LU.64 R66, [R1+0x14c0] ;  /* 0x0014c00001427983 */ /* 0x000f620000300a00 */
[----:B------:R-:W-:-:S03]  /*4b550*/  ISETP.GE.U32.AND P6, PT, R174, 0x7ffffef2, PT ;  /* 0x7ffffef2ae00780c */ /* 0x000fc60003fc6070 */
[----:B------:R2:W-:Y:S04]  /*4b560*/  LDGSTS.E [R178+0x45200], [R18.64], !P0 ;  /* 0x4520000012b27fae */ /* 0x0005e8000c121844 */
[----:B------:R-:W5:Y:S04]  /*4b570*/  LDL.LU.64 R114, [R1+0x14c8] ;  /* 0x0014c80001727983 */ /* 0x000f680000300a00 */
[----:B------:R1:W-:Y:S04]  /*4b580*/  LDGSTS.E [R178+0x45400], [R16.64], !P0 ;  /* 0x4540000010b27fae */ /* 0x0003e8000c121844 */
[----:B------:R4:W-:Y:S01]  /*4b590*/  LDGSTS.E [R178+0x45600], [R2.64], !P0 ;  /* 0x4560000002b27fae */ /* 0x0009e2000c121844 */
[----:B------:R-:W-:-:S04]  /*4b5a0*/  IADD3 R174, R181, -0x93, RZ ;  /* 0xffffff6db5ae7810 */ /* 0x000fc80007ffe0ff */
[----:B------:R-:W-:Y:S01]  /*4b5b0*/  ISETP.GE.U32.AND P4, PT, R174, 0x7ffffeee, PT ;  /* 0x7ffffeeeae00780c */ /* 0x000fe20003f86070 */
[C---:B---3--:R-:W-:Y:S02]  /*4b5c0*/  IMAD.WIDE R32, R252.reuse, 0x4, R82 ;  /* 0x00000004fc207825 */ /* 0x048fe400078e0252 */
[----:B------:R-:W3:Y:S02]  /*4b5d0*/  LDL.LU.64 R82, [R1+0x14d0] ;  /* 0x0014d00001527983 */ /* 0x000ee40000300a00 */
[C---:B--2---:R-:W-:Y:S02]  /*4b5e0*/  IMAD.WIDE R18, R252.reuse, 0x4, R130 ;  /* 0x00000004fc127825 */ /* 0x044fe400078e0282 */
[----:B------:R-:W2:Y:S02]  /*4b5f0*/  LDL.LU.64 R130, [R1+0x14d8] ;  /* 0x0014d80001827983 */ /* 0x000ea40000300a00 */
[C---:B-1----:R-:W-:Y:S02]  /*4b600*/  IMAD.WIDE R16, R252.reuse, 0x4, R98 ;  /* 0x00000004fc107825 */ /* 0x042fe400078e0262 */
[----:B------:R1:W-:Y:S04]  /*4b610*/  STL.64 [R1+0x2db0], R32 ;  /* 0x002db02001007387 */ /* 0x0003e80000100a00 */
[----:B------:R1:W-:Y:S04]  /*4b620*/  STL.64 [R1+0x2da8], R18 ;  /* 0x002da81201007387 */ /* 0x0003e80000100a00 */
[----:B------:R5:W-:Y:S04]  /*4b630*/  STL.64 [R1+0x2da0], R16 ;  /* 0x002da01001007387 */ /* 0x000be80000100a00 */
[----:B------:R1:W-:Y:S04]  /*4b640*/  LDGSTS.E [R178+0x47000], [R32.64], !P6 ;  /* 0x4700000020b27fae */ /* 0x0003e8000f121844 */
[----:B------:R1:W-:Y:S04]  /*4b650*/  LDGSTS.E [R178+0x47200], [R18.64], !P6 ;  /* 0x4720000012b27fae */ /* 0x0003e8000f121844 */
[----:B------:R5:W-:Y:S01]  /*4b660*/  LDGSTS.E [R178+0x47400], [R16.64], !P6 ;  /* 0x4740000010b27fae */ /* 0x000be2000f121844 */
[----:B----4-:R-:W-:-:S05]  /*4b670*/  IMAD.WIDE R2, R252, 0x4, R162 ;  /* 0x00000004fc027825 */ /* 0x010fca00078e02a2 */
[----:B------:R4:W-:Y:S04]  /*4b680*/  STL.64 [R1+0x2d98], R2 ;  /* 0x002d980201007387 */ /* 0x0009e80000100a00 */
[----:B------:R-:W2:Y:S04]  /*4b690*/  LDL.LU.64 R98, [R1+0x14e0] ;  /* 0x0014e00001627983 */ /* 0x000ea80000300a00 */
[----:B------:R-:W2:Y:S04]  /*4b6a0*/  LDL.LU.64 R162, [R1+0x14e8] ;  /* 0x0014e80001a27983 */ /* 0x000ea80000300a00 */
[----:B------:R4:W-:Y:S01]  /*4b6b0*/  LDGSTS.E [R178+0x47600], [R2.64], !P6 ;  /* 0x4760000002b27fae */ /* 0x0009e2000f121844 */
[----:B-1----:R-:W-:-:S03]  /*4b6c0*/  IMAD.WIDE R32, R252, 0x4, R50 ;  /* 0x00000004fc207825 */ /* 0x002fc600078e0232 */
[----:B------:R-:W2:Y:S01]  /*4b6d0*/  LDL.LU.64 R50, [R1+0x14f0] ;  /* 0x0014f00001327983 */ /* 0x000ea20000300a00 */
[----:B------:R-:W-:-:S03]  /*4b6e0*/  IMAD.WIDE R18, R252, 0x4, R146 ;  /* 0x00000004fc127825 */ /* 0x000fc600078e0292 */
[----:B------:R-:W2:Y:S01]  /*4b6f0*/  LDL.LU.64 R146, [R1+0x14f8] ;  /* 0x0014f80001927983 */ /* 0x000ea20000300a00 */
[----:B-----5:R-:W-:-:S03]  /*4b700*/  IMAD.WIDE R16, R252, 0x4, R34 ;  /* 0x00000004fc107825 */ /* 0x020fc600078e0222 */
[----:B------:R-:W-:Y:S04]  /*4b710*/  STL.64 [R1+0x2d90], R32 ;  /* 0x002d902001007387 */ /* 0x000fe80000100a00 */
[----:B------:R1:W-:Y:S01]  /*4b720*/  STL.64 [R1+0x2d88], R18 ;  /* 0x002d881201007387 */ /* 0x0003e20000100a00 */
[----:B----4-:R-:W-:-:S03]  /*4b730*/  IMAD.WIDE R2, R252, 0x4, R176 ;  /* 0x00000004fc027825 */ /* 0x010fc600078e02b0 */
[----:B------:R4:W-:Y:S04]  /*4b740*/  LDGSTS.E [R178+0x49000], [R32.64], !P4 ;  /* 0x4900000020b27fae */ /* 0x0009e8000e121844 */
[----:B------:R3:W-:Y:S04]  /*4b750*/  STL.64 [R1+0x2d80], R16 ;  /* 0x002d801001007387 */ /* 0x0007e80000100a00 */
[----:B------:R1:W-:Y:S04]  /*4b760*/  LDGSTS.E [R178+0x49200], [R18.64], !P4 ;  /* 0x4920000012b27fae */ /* 0x0003e8000e121844 */
[----:B------:R2:W-:Y:S01]  /*4b770*/  STL.64 [R1+0x2d78], R2 ;  /* 0x002d780201007387 */ /* 0x0005e20000100a00 */
[----:B------:R-:W-:-:S03]  /*4b780*/  IADD3 R174, R181, -0x97, RZ ;  /* 0xffffff69b5ae7810 */ /* 0x000fc60007ffe0ff */
[----:B------:R3:W-:Y:S04]  /*4b790*/  LDGSTS.E [R178+0x49400], [R16.64], !P4 ;  /* 0x4940000010b27fae */ /* 0x0007e8000e121844 */
[----:B-1----:R-:W5:Y:S04]  /*4b7a0*/  LDL.LU.64 R18, [R1+0x1500] ;  /* 0x0015000001127983 */ /* 0x002f680000300a00 */
[----:B------:R-:W5:Y:S01]  /*4b7b0*/  LDL.LU.64 R176, [R1+0x1508] ;  /* 0x0015080001b07983 */ /* 0x000f620000300a00 */
[----:B------:R-:W-:Y:S01]  /*4b7c0*/  ISETP.GE.U32.AND P2, PT, R174, 0x7ffffeea, PT ;  /* 0x7ffffeeaae00780c */ /* 0x000fe20003f46070 */
[----:B------:R-:W-:-:S02]  /*4b7d0*/  IMAD.WIDE R34, R252, 0x4, R66 ;  /* 0x00000004fc227825 */ /* 0x000fc400078e0242 */
[----:B------:R2:W-:Y:S02]  /*4b7e0*/  LDGSTS.E [R178+0x49600], [R2.64], !P4 ;  /* 0x4960000002b27fae */ /* 0x0005e4000e121844 */
[----:B----4-:R-:W-:Y:S02]  /*4b7f0*/  IMAD.WIDE R32, R252, 0x4, R114 ;  /* 0x00000004fc207825 */ /* 0x010fe400078e0272 */
[----:B------:R-:W5:Y:S04]  /*4b800*/  LDL.LU.64 R66, [R1+0x1510] ;  /* 0x0015100001427983 */ /* 0x000f680000300a00 */
[----:B------:R-:W5:Y:S01]  /*4b810*/  LDL.LU.64 R114, [R1+0x1518] ;  /* 0x0015180001727983 */ /* 0x000f620000300a00 */
[----:B------:R-:W-:-:S03]  /*4b820*/  IADD3 R174, R181, -0x9b, RZ ;  /* 0xffffff65b5ae7810 */ /* 0x000fc60007ffe0ff */
[----:B------:R1:W-:Y:S04]  /*4b830*/  STL.64 [R1+0x2d70], R34 ;  /* 0x002d702201007387 */ /* 0x0003e80000100a00 */
[----:B------:R1:W-:Y:S01]  /*4b840*/  STL.64 [R1+0x2d68], R32 ;  /* 0x002d682001007387 */ /* 0x0003e20000100a00 */
[----:B------:R-:W-:-:S03]  /*4b850*/  ISETP.GE.U32.AND P3, PT, R174, 0x7ffffee6, PT ;  /* 0x7ffffee6ae00780c */ /* 0x000fc60003f66070 */
[----:B------:R1:W-:Y:S04]  /*4b860*/  LDGSTS.E [R178+0x4b000], [R34.64], !P2 ;  /* 0x4b00000022b27fae */ /* 0x0003e8000d121844 */
[----:B------:R1:W-:Y:S01]  /*4b870*/  LDGSTS.E [R178+0x4b200], [R32.64], !P2 ;  /* 0x4b20000020b27fae */ /* 0x0003e2000d121844 */
[----:B---3--:R-:W-:-:S04]  /*4b880*/  IMAD.WIDE R16, R252, 0x4, R82 ;  /* 0x00000004fc107825 */ /* 0x008fc800078e0252 */
[C---:B--2---:R-:W-:Y:S01]  /*4b890*/  IMAD.WIDE R2, R252.reuse, 0x4, R130 ;  /* 0x00000004fc027825 */ /* 0x044fe200078e0282 */
        /* <DEDUP_REMOVED lines=10> */
[----:B------:R1:W-:Y:S04]  /*4b940*/  STL.64 [R1+0x2d50], R34 ;  /* 0x002d502201007387 */ /* 0x0003e80000100a00 */
[----:B------:R5:W-:Y:S04]  /*4b950*/  STL.64 [R1+0x2d48], R32 ;  /* 0x002d482001007387 */ /* 0x000be80000100a00 */
[----:B------:R1:W-:Y:S04]  /*4b960*/  LDGSTS.E [R178+0x4d000], [R34.64], !P3 ;  /* 0x4d00000022b27fae */ /* 0x0003e8000d921844 */
[----:B------:R5:W-:Y:S01]  /*4b970*/  LDGSTS.E [R178+0x4d200], [R32.64], !P3 ;  /* 0x4d20000020b27fae */ /* 0x000be2000d921844 */
[----:B--2---:R-:W-:-:S04]  /*4b980*/  IMAD.WIDE R16, R252, 0x4, R50 ;  /* 0x00000004fc107825 */ /* 0x004fc800078e0232 */
[----:B---3--:R-:W-:Y:S01]  /*4b990*/  IMAD.WIDE R2, R252, 0x4, R146 ;  /* 0x00000004fc027825 */ /* 0x008fe200078e0292 */
[----:B------:R2:W-:Y:S04]  /*4b9a0*/  STL.64 [R1+0x2d40], R16 ;  /* 0x002d401001007387 */ /* 0x0005e80000100a00 */
[----:B------:R3:W-:Y:S04]  /*4b9b0*/  STL.64 [R1+0x2d38], R2 ;  /* 0x002d380201007387 */ /* 0x0007e80000100a00 */
[----:B-1----:R-:W4:Y:S04]  /*4b9c0*/  LDL.LU.64 R34, [R1+0x1540] ;  /* 0x0015400001227983 */ /* 0x002f280000300a00 */
[----:B------:R-:W4:Y:S04]  /*4b9d0*/  LDL.LU.64 R50, [R1+0x1548] ;  /* 0x0015480001327983 */ /* 0x000f280000300a00 */
[----:B------:R-:W4:Y:S01]  /*4b9e0*/  LDL.LU.64 R146, [R1+0x1550] ;  /* 0x0015500001927983 */ /* 0x000f220000300a00 */
[----:B------:R-:W-:-:S03]  /*4b9f0*/  IADD3 R174, R181, -0x9f, RZ ;  /* 0xffffff61b5ae7810 */ /* 0x000fc60007ffe0ff */
[----:B------:R2:W-:Y:S01]  /*4ba00*/  LDGSTS.E [R178+0x4d400], [R16.64], !P3 ;  /* 0x4d40000010b27fae */ /* 0x0005e2000d921844 */
[----:B-----5:R-:W-:Y:S01]  /*4ba10*/  IMAD.WIDE R32, R252, 0x4, R18 ;  /* 0x00000004fc207825 */ /* 0x020fe200078e0212 */
[----:B------:R-:W-:Y:S02]  /*4ba20*/  ISETP.GE.U32.AND P5, PT, R174, 0x7ffffee2, PT ;  /* 0x7ffffee2ae00780c */ /* 0x000fe40003fa6070 */
[----:B------:R3:W-:Y:S01]  /*4ba30*/  LDGSTS.E [R178+0x4d600], [R2.64], !P3 ;  /* 0x4d60000002b27fae */ /* 0x0007e2000d921844 */
[----:B------:R-:W-:-:S03]  /*4ba40*/  IMAD.WIDE R18, R252, 0x4, R176 ;  /* 0x00000004fc127825 */ /* 0x000fc600078e02b0 */
[----:B------:R-:W5:Y:S01]  /*4ba50*/  LDL.LU.64 R176, [R1+0x1558] ;  /* 0x0015580001b07983 */ /* 0x000f620000300a00 */
[----:B------:R-:W-:-:S03]  /*4ba60*/  IADD3 R174, R181, -0xa3, RZ ;  /* 0xffffff5db5ae7810 */ /* 0x000fc60007ffe0ff */
[----:B------:R-:W-:Y:S01]  /*4ba70*/  STL.64 [R1+0x2d30], R32 ;  /* 0x002d302001007387 */ /* 0x000fe20000100a00 */
[----:B--2---:R-:W-:-:S03]  /*4ba80*/  IMAD.WIDE R16, R252, 0x4, R66 ;  /* 0x00000004fc107825 */ /* 0x004fc600078e0242 */
[----:B------:R1:W-:Y:S01]  /*4ba90*/  STL.64 [R1+0x2d28], R18 ;  /* 0x002d281201007387 */ /* 0x0003e20000100a00 */
[----:B---3--:R-:W-:-:S03]  /*4baa0*/  IMAD.WIDE R2, R252, 0x4, R114 ;  /* 0x00000004fc027825 */ /* 0x008fc600078e0272 */
[----:B------:R2:W-:Y:S04]  /*4bab0*/  LDGSTS.E [R178+0x4f000], [R32.64], !P5 ;  /* 0x4f00000020b27fae */ /* 0x0005e8000e921844 */
[----:B------:R3:W-:Y:S01]  /*4bac0*/  STL.64 [R1+0x2d20], R16 ;  /* 0x002d201001007387 */ /* 0x0007e20000100a00 */
[----:B------:R-:W-:-:S03]  /*4bad0*/  ISETP.GE.U32.AND P1, PT, R174, 0x7ffffede, PT ;  /* 0x7ffffedeae00780c */ /* 0x000fc60003f26070 */
[----:B------:R1:W-:Y:S04]  /*4bae0*/  LDGSTS.E [R178+0x4f200], [R18.64], !P5 ;  /* 0x4f20000012b27fae */ /* 0x0003e8000e921844 */
[----:B------:R2:W-:Y:S04]  /*4baf0*/  STL.64 [R1+0x2d18], R2 ;  /* 0x002d180201007387 */ /* 0x0005e80000100a00 */
[----:B------:R3:W-:Y:S04]  /*4bb00*/  LDGSTS.E [R178+0x4f400], [R16.64], !P5 ;  /* 0x4f40000010b27fae */ /* 0x0007e8000e921844 */
[----:B-1----:R-:W5:Y:S04]  /*4bb10*/  LDL.LU.64 R18, [R1+0x1560] ;  /* 0x0015600001127983 */ /* 0x002f680000300a00 */
[----:B------:R1:W-:Y:S04]  /*4bb20*/  LDGSTS.E [R178+0x4f600], [R2.64], !P5 ;  /* 0x4f60000002b27fae */ /* 0x0003e8000e921844 */
[----:B------:R-:W5:Y:S04]  /*4bb30*/  LDL.LU.64 R66, [R1+0x1568] ;  /* 0x0015680001427983 */ /* 0x000f680000300a00 */
[----:B------:R-:W5:Y:S01]  /*4bb40*/  LDL.LU.64 R114, [R1+0x1570] ;  /* 0x0015700001727983 */ /* 0x000f620000300a00 */
[----:B------:R-:W-:-:S04]  /*4bb50*/  IADD3 R174, R181, -0xa7, RZ ;  /* 0xffffff59b5ae7810 */ /* 0x000fc80007ffe0ff */
[----:B------:R-:W-:Y:S01]  /*4bb60*/  ISETP.GE.U32.AND P0, PT, R174, 0x7ffffeda, PT ;  /* 0x7ffffedaae00780c */ /* 0x000fe20003f06070 */
[----:B----4-:R-:W-:-:S04]  /*4bb70*/  IMAD.WIDE R48, R252, 0x4, R82 ;  /* 0x00000004fc307825 */ /* 0x010fc800078e0252 */
[C---:B--2---:R-:W-:Y:S01]  /*4bb80*/  IMAD.WIDE R32, R252.reuse, 0x4, R130 ;  /* 0x00000004fc207825 */ /* 0x044fe200078e0282 */
[----:B------:R2:W-:Y:S04]  /*4bb90*/  LDGSTS.E [R178+0x51000], [R48.64], !P1 ;  /* 0x5100000030b27fae */ /* 0x0005e8000c921844 */
[----:B------:R-:W4:Y:S04]  /*4bba0*/  LDL.LU.64 R130, [R1+0x1578] ;  /* 0x0015780001827983 */ /* 0x000f280000300a00 */
[----:B------:R-:W-:Y:S04]  /*4bbb0*/  STL.64 [R1+0x2d10], R48 ;  /* 0x002d103001007387 */ /* 0x000fe80000100a00 */
[----:B------:R1:W-:Y:S04]  /*4bbc0*/  STL.64 [R1+0x2d08], R32 ;  /* 0x002d082001007387 */ /* 0x0003e80000100a00 */
[----:B------:R1:W-:Y:S01]  /*4bbd0*/  LDGSTS.E [R178+0x51200], [R32.64], !P1 ;  /* 0x5120000020b27fae */ /* 0x0003e2000c921844 */
[----:B---3--:R-:W-:-:S04]  /*4bbe0*/  IMAD.WIDE R16, R252, 0x4, R98 ;  /* 0x00000004fc107825 */ /* 0x008fc800078e0262 */
[C---:B-1----:R-:W-:Y:S01]  /*4bbf0*/  IMAD.WIDE R2, R252.reuse, 0x4, R162 ;  /* 0x00000004fc027825 */ /* 0x042fe200078e02a2 */
[----:B------:R1:W-:Y:S04]  /*4bc00*/  STL.64 [R1+0x2d00], R16 ;  /* 0x002d001001007387 */ /* 0x0003e80000100a00 */
[----:B------:R5:W-:Y:S04]  /*4bc10*/  STL.64 [R1+0x2cf8], R2 ;  /* 0x002cf80201007387 */ /* 0x000be80000100a00 */
[----:B------:R-:W3:Y:S04]  /*4bc20*/  LDL.LU.64 R82, [R1+0x1580] ;  /* 0x0015800001527983 */ /* 0x000ee80000300a00 */
[----:B------:R-:W2:Y:S04]  /*4bc30*/  LDL.LU.64 R98, [R1+0x1588] ;  /* 0x0015880001627983 */ /* 0x000ea80000300a00 */
[----:B------:R-:W2:Y:S04]  /*4bc40*/  LDL.LU.64 R162, [R1+0x1590] ;  /* 0x0015900001a27983 */ /* 0x000ea80000300a00 */
[----:B------:R1:W-:Y:S04]  /*4bc50*/  LDGSTS.E [R178+0x51400], [R16.64], !P1 ;  /* 0x5140000010b27fae */ /* 0x0003e8000c921844 */
[----:B------:R5:W-:Y:S01]  /*4bc60*/  LDGSTS.E [R178+0x51600], [R2.64], !P1 ;  /* 0x5160000002b27fae */ /* 0x000be2000c921844 */
[----:B------:R-:W-:-:S04]  /*4bc70*/  IMAD.WIDE R34, R252, 0x4, R34 ;  /* 0x00000004fc227825 */ /* 0x000fc800078e0222 */
[C---:B------:R-:W-:Y:S01]  /*4bc80*/  IMAD.WIDE R32, R252.reuse, 0x4, R50 ;  /* 0x00000004fc207825 */ /* 0x040fe200078e0232 */
[----:B------:R5:W-:Y:S03]  /*4bc90*/  LDGSTS.E [R178+0x53000], [R34.64], !P0 ;  /* 0x5300000022b27fae */ /* 0x000be6000c121844 */
[C---:B-1----:R-:W-:Y:S01]  /*4bca0*/  IMAD.WIDE R16, R252.reuse, 0x4, R146 ;  /* 0x00000004fc107825 */ /* 0x042fe200078e0292 */
[----:B------:R-:W-:Y:S01]  /*4bcb0*/  IADD3 R174, R181, -0xab, RZ ;  /* 0xffffff55b5ae7810 */ /* 0x000fe20007ffe0ff */
[----:B------:R-:W2:Y:S04]  /*4bcc0*/  LDL.LU.64 R146, [R1+0x1598] ;  /* 0x0015980001927983 */ /* 0x000ea80000300a00 */
[----:B------:R1:W-:Y:S04]  /*4bcd0*/  STL.64 [R1+0x2cf0], R34 ;  /* 0x002cf02201007387 */ /* 0x0003e80000100a00 */
[----:B------:R1:W-:Y:S04]  /*4bce0*/  STL.64 [R1+0x2ce8], R32 ;  /* 0x002ce82001007387 */ /* 0x0003e80000100a00 */
[----:B------:R1:W-:Y:S01]  /*4bcf0*/  STL.64 [R1+0x2ce0], R16 ;  /* 0x002ce01001007387 */ /* 0x0003e20000100a00 */
[----:B-----5:R-:W-:-:S03]  /*4bd00*/  IMAD.WIDE R2, R252, 0x4, R176 ;  /* 0x00000004fc027825 */ /* 0x020fc600078e02b0 */
[----:B------:R5:W-:Y:S04]  /*4bd10*/  LDGSTS.E [R178+0x53200], [R32.64], !P0 ;  /* 0x5320000020b27fae */ /* 0x000be8000c121844 */
[----:B------:R4:W-:Y:S04]  /*4bd20*/  STL.64 [R1+0x2cd8], R2 ;  /* 0x002cd80201007387 */ /* 0x0009e80000100a00 */
[----:B-1----:R-:W2:Y:S04]  /*4bd30*/  LDL.LU.64 R34, [R1+0x15a0] ;  /* 0x0015a00001227983 */ /* 0x002ea80000300a00 */
[----:B------:R-:W2:Y:S04]  /*4bd40*/  LDL.LU.64 R50, [R1+0x15a8] ;  /* 0x0015a80001327983 */ /* 0x000ea80000300a00 */
[----:B------:R-:W2:Y:S01]  /*4bd50*/  LDL.LU.64 R176, [R1+0x15b0] ;  /* 0x0015b00001b07983 */ /* 0x000ea20000300a00 */
[----:B------:R-:W-:-:S03]  /*4bd60*/  ISETP.GE.U32.AND P6, PT, R174, 0x7ffffed6, PT ;  /* 0x7ffffed6ae00780c */ /* 0x000fc60003fc6070 */
[----:B------:R1:W-:Y:S04]  /*4bd70*/  LDGSTS.E [R178+0x53400], [R16.64], !P0 ;  /* 0x5340000010b27fae */ /* 0x0003e8000c121844 */
[----:B------:R4:W-:Y:S01]  /*4bd80*/  LDGSTS.E [R178+0x53600], [R2.64], !P0 ;  /* 0x5360000002b27fae */ /* 0x0009e2000c121844 */
[----:B------:R-:W-:Y:S01]  /*4bd90*/  IADD3 R174, R181, -0xaf, RZ ;  /* 0xffffff51b5ae7810 */ /* 0x000fe20007ffe0ff */
[----:B-----5:R-:W-:-:S03]  /*4bda0*/  IMAD.WIDE R32, R252, 0x4, R18 ;  /* 0x00000004fc207825 */ /* 0x020fc600078e0212 */
[----:B------:R-:W-:Y:S02]  /*4bdb0*/  ISETP.GE.U32.AND P4, PT, R174, 0x7ffffed2, PT ;  /* 0x7ffffed2ae00780c */ /* 0x000fe40003f86070 */
[----:B------:R3:W-:Y:S01]  /*4bdc0*/  LDGSTS.E [R178+0x55000], [R32.64], !P6 ;  /* 0x5500000020b27fae */ /* 0x0007e2000f121844 */
[----:B------:R-:W-:-:S04]  /*4bdd0*/  IMAD.WIDE R18, R252, 0x4, R66 ;  /* 0x00000004fc127825 */ /* 0x000fc800078e0242 */
[C---:B-1----:R-:W-:Y:S01]  /*4bde0*/  IMAD.WIDE R16, R252.reuse, 0x4, R114 ;  /* 0x00000004fc107825 */ /* 0x042fe200078e0272 */
[----:B------:R1:W-:Y:S04]  /*4bdf0*/  LDGSTS.E [R178+0x55200], [R18.64], !P6 ;  /* 0x5520000012b27fae */ /* 0x0003e8000f121844 */
[----:B------:R-:W2:Y:S04]  /*4be00*/  LDL.LU.64 R114, [R1+0x15b8] ;  /* 0x0015b80001727983 */ /* 0x000ea80000300a00 */
[----:B------:R3:W-:Y:S04]  /*4be10*/  STL.64 [R1+0x2cd0], R32 ;  /* 0x002cd02001007387 */ /* 0x0007e80000100a00 */
[----:B------:R-:W-:Y:S04]  /*4be20*/  STL.64 [R1+0x2618], R18 ;  /* 0x0026181201007387 */ /* 0x000fe80000100a00 */
[----:B------:R2:W-:Y:S04]  /*4be30*/  STL.64 [R1+0x2610], R16 ;  /* 0x0026101001007387 */ /* 0x0005e80000100a00 */
[----:B------:R2:W-:Y:S01]  /*4be40*/  LDGSTS.E [R178+0x55400], [R16.64], !P6 ;  /* 0x5540000010b27fae */ /* 0x0005e2000f121844 */
[----:B----4-:R-:W-:-:S05]  /*4be50*/  IMAD.WIDE R2, R252, 0x4, R130 ;  /* 0x00000004fc027825 */ /* 0x010fca00078e0282 */
[----:B------:R4:W-:Y:S04]  /*4be60*/  STL.64 [R1+0x25f8], R2 ;  /* 0x0025f80201007387 */ /* 0x0009e80000100a00 */
[----:B------:R-:W5:Y:S04]  /*4be70*/  LDL.LU.64 R66, [R1+0x15c0] ;  /* 0x0015c00001427983 */ /* 0x000f680000300a00 */
[----:B------:R-:W5:Y:S04]  /*4be80*/  LDL.LU.64 R130, [R1+0x15c8] ;  /* 0x0015c80001827983 */ /* 0x000f680000300a00 */
[----:B------:R4:W-:Y:S01]  /*4be90*/  LDGSTS.E [R178+0x55600], [R2.64], !P6 ;  /* 0x5560000002b27fae */ /* 0x0009e2000f121844 */
[----:B---3--:R-:W-:-:S03]  /*4bea0*/  IMAD.WIDE R32, R252, 0x4, R82 ;  /* 0x00000004fc207825 */ /* 0x008fc600078e0252 */
[----:B------:R-:W3:Y:S04]  /*4beb0*/  LDL.LU.64 R82, [R1+0x15d0] ;  /* 0x0015d00001527983 */ /* 0x000ee80000300a00 */
[----:B------:R2:W-:Y:S02]  /*4bec0*/  STL.64 [R1+0x25f0], R32 ;  /* 0x0025f02001007387 */ /* 0x0005e40000100a00 */
[C---:B--2---:R-:W-:Y:S02]  /*4bed0*/  IMAD.WIDE R16, R252.reuse, 0x4, R162 ;  /* 0x00000004fc107825 */ /* 0x044fe400078e02a2 */
[----:B------:R-:W2:Y:S02]  /*4bee0*/  LDL.LU.64 R162, [R1+0x15d8] ;  /* 0x0015d80001a27983 */ /* 0x000ea40000300a00 */
[----:B-1----:R-:W-:-:S02]  /*4bef0*/  IMAD.WIDE R18, R252, 0x4, R98 ;  /* 0x00000004fc127825 */ /* 0x002fc400078e0262 */
[----:B------:R1:W-:Y:S04]  /*4bf00*/  LDGSTS.E [R178+0x57000], [R32.64], !P4 ;  /* 0x5700000020b27fae */ /* 0x0003e8000e121844 */
[----:B------:R-:W-:Y:S04]  /*4bf10*/  STL.64 [R1+0x25d8], R18 ;  /* 0x0025d81201007387 */ /* 0x000fe80000100a00 */
[----:B------:R1:W-:Y:S04]  /*4bf20*/  STL.64 [R1+0x25d0], R16 ;  /* 0x0025d01001007387 */ /* 0x0003e80000100a00 */
[----:B------:R1:W-:Y:S04]  /*4bf30*/  LDGSTS.E [R178+0x57200], [R18.64], !P4 ;  /* 0x5720000012b27fae */ /* 0x0003e8000e121844 */
[----:B------:R1:W-:Y:S01]  /*4bf40*/  LDGSTS.E [R178+0x57400], [R16.64], !P4 ;  /* 0x5740000010b27fae */ /* 0x0003e2000e121844 */
[----:B----4-:R-:W-:-:S05]  /*4bf50*/  IMAD.WIDE R2, R252, 0x4, R146 ;  /* 0x00000004fc027825 */ /* 0x010fca00078e0292 */
[----:B------:R4:W-:Y:S04]  /*4bf60*/  STL.64 [R1+0x25b8], R2 ;  /* 0x0025b80201007387 */ /* 0x0009e80000100a00 */
[----:B------:R-:W2:Y:S04]  /*4bf70*/  LDL.LU.64 R98, [R1+0x15e0] ;  /* 0x0015e00001627983 */ /* 0x000ea80000300a00 */
[----:B------:R-:W2:Y:S01]  /*4bf80*/  LDL.LU.64 R146, [R1+0x15e8] ;  /* 0x0015e80001927983 */ /* 0x000ea20000300a00 */
[----:B------:R-:W-:-:S03]  /*4bf90*/  IADD3 R174, R181, -0xb3, RZ ;  /* 0xffffff4db5ae7810 */ /* 0x000fc60007ffe0ff */
[----:B------:R4:W-:Y:S01]  /*4bfa0*/  LDGSTS.E [R178+0x57600], [R2.64], !P4 ;  /* 0x5760000002b27fae */ /* 0x0009e2000e121844 */
[----:B-1----:R-:W-:-:S03]  /*4bfb0*/  IMAD.WIDE R32, R252, 0x4, R34 ;  /* 0x00000004fc207825 */ /* 0x002fc600078e0222 */
[----:B------:R-:W2:Y:S04]  /*4bfc0*/  LDL.LU.64 R34, [R1+0x15f0] ;  /* 0x0015f00001227983 */ /* 0x000ea80000300a00 */
[----:B------:R5:W-:Y:S01]  /*4bfd0*/  STL.64 [R1+0x25b0], R32 ;  /* 0x0025b02001007387 */ /* 0x000be20000100a00 */
[----:B------:R-:W-:-:S03]  /*4bfe0*/  IMAD.WIDE R16, R252, 0x4, R176 ;  /* 0x00000004fc107825 */ /* 0x000fc600078e02b0 */
[----:B------:R-:W2:Y:S01]  /*4bff0*/  LDL.LU.64 R176, [R1+0x15f8] ;  /* 0x0015f80001b07983 */ /* 0x000ea20000300a00 */
[----:B------:R-:W-:Y:S01]  /*4c000*/  ISETP.GE.U32.AND P2, PT, R174, 0x7ffffece, PT ;  /* 0x7ffffeceae00780c */ /* 0x000fe20003f46070 */
[----:B------:R-:W-:Y:S01]  /*4c010*/  IMAD.WIDE R18, R252, 0x4, R50 ;  /* 0x00000004fc127825 */ /* 0x000fe200078e0232 */
[----:B------:R-:W-:-:S04]  /*4c020*/  IADD3 R174, R181, -0xb7, RZ ;  /* 0xffffff49b5ae7810 */ /* 0x000fc80007ffe0ff */
[----:B------:R1:W-:Y:S04]  /*4c030*/  STL.64 [R1+0x2598], R18 ;  /* 0x0025981201007387 */ /* 0x0003e80000100a00 */
[----:B------:R3:W-:Y:S01]  /*4c040*/  STL.64 [R1+0x2590], R16 ;  /* 0x0025901001007387 */ /* 0x0007e20000100a00 */
[----:B------:R-:W-:-:S03]  /*4c050*/  ISETP.GE.U32.AND P3, PT, R174, 0x7ffffeca, PT ;  /* 0x7ffffecaae00780c */ /* 0x000fc60003f66070 */
[----:B------:R5:W-:Y:S04]  /*4c060*/  LDGSTS.E [R178+0x59000], [R32.64], !P2 ;  /* 0x5900000020b27fae */ /* 0x000be8000d121844 */
[----:B------:R1:W-:Y:S04]  /*4c070*/  LDGSTS.E [R178+0x59200], [R18.64], !P2 ;  /* 0x5920000012b27fae */ /* 0x0003e8000d121844 */
[----:B------:R3:W-:Y:S01]  /*4c080*/  LDGSTS.E [R178+0x59400], [R16.64], !P2 ;  /* 0x5940000010b27fae */ /* 0x0007e2000d121844 */
[----:B----4-:R-:W-:-:S05]  /*4c090*/  IMAD.WIDE R2, R252, 0x4, R114 ;  /* 0x00000004fc027825 */ /* 0x010fca00078e0272 */
[----:B------:R2:W-:Y:S04]  /*4c0a0*/  STL.64 [R1+0x2578], R2 ;  /* 0x0025780201007387 */ /* 0x0005e80000100a00 */
[----:B------:R-:W4:Y:S04]  /*4c0b0*/  LDL.LU.64 R50, [R1+0x1600] ;  /* 0x0016000001327983 */ /* 0x000f280000300a00 */
[----:B------:R-:W4:Y:S04]  /*4c0c0*/  LDL.LU.64 R114, [R1+0x1608] ;  /* 0x0016080001727983 */ /* 0x000f280000300a00 */
[----:B------:R2:W-:Y:S01]  /*4c0d0*/  LDGSTS.E [R178+0x59600], [R2.64], !P2 ;  /* 0x5960000002b27fae */ /* 0x0005e2000d121844 */
[----:B------:R-:W-:-:S04]  /*4c0e0*/  IADD3 R174, R181, -0xbb, RZ ;  /* 0xffffff45b5ae7810 */ /* 0x000fc80007ffe0ff */
[----:B------:R-:W-:Y:S01]  /*4c0f0*/  ISETP.GE.U32.AND P5, PT, R174, 0x7ffffec6, PT ;  /* 0x7ffffec6ae00780c */ /* 0x000fe20003fa6070 */
[C---:B-----5:R-:W-:Y:S02]  /*4c100*/  IMAD.WIDE R32, R252.reuse, 0x4, R66 ;  /* 0x00000004fc207825 */ /* 0x060fe400078e0242 */
[----:B------:R-:W5:Y:S04]  /*4c110*/  LDL.LU.64 R66, [R1+0x1610] ;  /* 0x0016100001427983 */ /* 0x000f680000300a00 */
[----:B------:R2:W-:Y:S01]  /*4c120*/  LDGSTS.E [R178+0x5b000], [R32.64], !P3 ;  /* 0x5b00000020b27fae */ /* 0x0005e2000d921844 */
[----:B-1----:R-:W-:-:S04]  /*4c130*/  IMAD.WIDE R18, R252, 0x4, R130 ;  /* 0x00000004fc127825 */ /* 0x002fc800078e0282 */
[----:B------:R-:W5:Y:S02]  /*4c140*/  LDL.LU.64 R130, [R1+0x1618] ;  /* 0x0016180001827983 */ /* 0x000f640000300a00 */
[----:B------:R1:W-:Y:S01]  /*4c150*/  STL.64 [R1+0x2570], R32 ;  /* 0x0025702001007387 */ /* 0x0003e20000100a00 */
[----:B------:R1:W-:Y:S04]  /*4c160*/  STL.64 [R1+0x1c88], R18 ;  /* 0x001c881201007387 */ /* 0x0003e80000100a00 */
[----:B------:R1:W-:Y:S01]  /*4c170*/  LDGSTS.E [R178+0x5b200], [R18.64], !P3 ;  /* 0x5b20000012b27fae */ /* 0x0003e2000d921844 */
[----:B---3--:R-:W-:-:S04]  /*4c180*/  IMAD.WIDE R16, R252, 0x4, R82 ;  /* 0x00000004fc107825 */ /* 0x008fc800078e0252 */
[C---:B--2---:R-:W-:Y:S01]  /*4c190*/  IMAD.WIDE R2, R252.reuse, 0x4, R162 ;  /* 0x00000004fc027825 */ /* 0x044fe200078e02a2 */
[----:B------:R2:W-:Y:S04]  /*4c1a0*/  STL.64 [R1+0x1c80], R16 ;  /* 0x001c801001007387 */ /* 0x0005e80000100a00 */
[----:B------:R2:W-:Y:S04]  /*4c1b0*/  LDGSTS.E [R178+0x5b400], [R16.64], !P3 ;  /* 0x5b40000010b27fae */ /* 0x0005e8000d921844 */
[----:B------:R3:W-:Y:S01]  /*4c1c0*/  STL.64 [R1+0x1c78], R2 ;  /* 0x001c780201007387 */ /* 0x0007e20000100a00 */
[----:B------:R-:W5:Y:S02]  /*4c1d0*/  LDL.LU.64 R82, [R1+0x1620] ;  /* 0x0016200001527983 */ /* 0x000f640000300a00 */
[----:B------:R-:W5:Y:S02]  /*4c1e0*/  LDL.LU.64 R162, [R1+0x1628] ;  /* 0x0016280001a27983 */ /* 0x000f640000300a00 */
[----:B------:R3:W-:Y:S02]  /*4c1f0*/  LDGSTS.E [R178+0x5b600], [R2.64], !P3 ;  /* 0x5b60000002b27fae */ /* 0x0007e4000d921844 */
[----:B-1----:R-:W-:-:S02]  /*4c200*/  IMAD.WIDE R32, R252, 0x4, R98 ;  /* 0x00000004fc207825 */ /* 0x002fc400078e0262 */
[----:B------:R-:W5:Y:S04]  /*4c210*/  LDL.LU.64 R98, [R1+0x1630] ;  /* 0x0016300001627983 */ /* 0x000f680000300a00 */
[----:B------:R1:W-:Y:S01]  /*4c220*/  LDGSTS.E [R178+0x5d000], [R32.64], !P5 ;  /* 0x5d00000020b27fae */ /* 0x0003e2000e921844 */
[----:B------:R-:W-:-:S04]  /*4c230*/  IMAD.WIDE R18, R252, 0x4, R146 ;  /* 0x00000004fc127825 */ /* 0x000fc800078e0292 */
[----:B------:R-:W5:Y:S02]  /*4c240*/  LDL.LU.64 R146, [R1+0x1638] ;  /* 0x0016380001927983 */ /* 0x000f640000300a00 */
[----:B------:R-:W-:Y:S01]  /*4c250*/  STL.64 [R1+0x1c70], R32 ;  /* 0x001c702001007387 */ /* 0x000fe20000100a00 */
[----:B------:R1:W-:Y:S04]  /*4c260*/  STL.64 [R1+0x1c68], R18 ;  /* 0x001c681201007387 */ /* 0x0003e80000100a00 */
[----:B------:R1:W-:Y:S01]  /*4c270*/  LDGSTS.E [R178+0x5d200], [R18.64], !P5 ;  /* 0x5d20000012b27fae */ /* 0x0003e2000e921844 */
[----:B--2---:R-:W-:-:S04]  /*4c280*/  IMAD.WIDE R16, R252, 0x4, R34 ;  /* 0x00000004fc107825 */ /* 0x004fc800078e0222 */
[----:B---3--:R-:W-:Y:S01]  /*4c290*/  IMAD.WIDE R2, R252, 0x4, R176 ;  /* 0x00000004fc027825 */ /* 0x008fe200078e02b0 */
[----:B------:R5:W-:Y:S01]  /*4c2a0*/  STL.64 [R1+0x1c60], R16 ;  /* 0x001c601001007387 */ /* 0x000be20000100a00 */
[----:B------:R-:W-:-:S03]  /*4c2b0*/  IADD3 R174, R181, -0xbf, RZ ;  /* 0xffffff41b5ae7810 */ /* 0x000fc60007ffe0ff */
[----:B------:R5:W-:Y:S04]  /*4c2c0*/  LDGSTS.E [R178+0x5d400], [R16.64], !P5 ;  /* 0x5d40000010b27fae */ /* 0x000be8000e921844 */
[----:B------:R2:W-:Y:S01]  /*4c2d0*/  STL.64 [R1+0x1c58], R2 ;  /* 0x001c580201007387 */ /* 0x0005e20000100a00 */
[----:B-1----:R-:W3:Y:S02]  /*4c2e0*/  LDL.LU.64 R18, [R1+0x1640] ;  /* 0x0016400001127983 */ /* 0x002ee40000300a00 */
[----:B------:R-:W3:Y:S01]  /*4c2f0*/  LDL.LU.64 R176, [R1+0x1648] ;  /* 0x0016480001b07983 */ /* 0x000ee20000300a00 */
[----:B------:R-:W-:Y:S01]  /*4c300*/  ISETP.GE.U32.AND P1, PT, R174, 0x7ffffec2, PT ;  /* 0x7ffffec2ae00780c */ /* 0x000fe20003f26070 */
[----:B------:R2:W-:Y:S01]  /*4c310*/  LDGSTS.E [R178+0x5d600], [R2.64], !P5 ;  /* 0x5d60000002b27fae */ /* 0x0005e2000e921844 */
[----:B------:R-:W-:-:S04]  /*4c320*/  IADD3 R174, R181, -0xc3, RZ ;  /* 0xffffff3db5ae7810 */ /* 0x000fc80007ffe0ff */
[----:B------:R-:W-:Y:S01]  /*4c330*/  ISETP.GE.U32.AND P0, PT, R174, 0x7ffffebe, PT ;  /* 0x7ffffebeae00780c */ /* 0x000fe20003f06070 */
[C---:B----4-:R-:W-:Y:S02]  /*4c340*/  IMAD.WIDE R34, R252.reuse, 0x4, R50 ;  /* 0x00000004fc227825 */ /* 0x050fe400078e0232 */
[----:B------:R-:W3:Y:S04]  /*4c350*/  LDL.LU.64 R50, [R1+0x1650] ;  /* 0x0016500001327983 */ /* 0x000ee80000300a00 */
[----:B------:R1:W-:Y:S01]  /*4c360*/  LDGSTS.E [R178+0x5f000], [R34.64], !P1 ;  /* 0x5f00000022b27fae */ /* 0x0003e2000c921844 */
[----:B------:R-:W-:-:S04]  /*4c370*/  IMAD.WIDE R32, R252, 0x4, R114 ;  /* 0x00000004fc207825 */ /* 0x000fc800078e0272 */
[----:B------:R-:W3:Y:S02]  /*4c380*/  LDL.LU.64 R114, [R1+0x1658] ;  /* 0x0016580001727983 */ /* 0x000ee40000300a00 */
[----:B------:R1:W-:Y:S01]  /*4c390*/  STL.64 [R1+0x1c50], R34 ;  /* 0x001c502201007387 */ /* 0x0003e20000100a00 */
[----:B------:R1:W-:Y:S04]  /*4c3a0*/  STL.64 [R1+0x1c48], R32 ;  /* 0x001c482001007387 */ /* 0x0003e80000100a00 */
[----:B------:R1:W-:Y:S01]  /*4c3b0*/  LDGSTS.E [R178+0x5f200], [R32.64], !P1 ;  /* 0x5f20000020b27fae */ /* 0x0003e2000c921844 */
[----:B-----5:R-:W-:-:S04]  /*4c3c0*/  IMAD.WIDE R16, R252, 0x4, R66 ;  /* 0x00000004fc107825 */ /* 0x020fc800078e0242 */
[C---:B--2---:R-:W-:Y:S01]  /*4c3d0*/  IMAD.WIDE R2, R252.reuse, 0x4, R130 ;  /* 0x00000004fc027825 */ /* 0x044fe200078e0282 */
[----:B------:R2:W-:Y:S04]  /*4c3e0*/  STL.64 [R1+0x1c40], R16 ;  /* 0x001c401001007387 */ /* 0x0005e80000100a00 */
[----:B------:R5:W-:Y:S02]  /*4c3f0*/  STL.64 [R1+0x1c38], R2 ;  /* 0x001c380201007387 */ /* 0x000be40000100a00 */
[----:B-1----:R-:W4:Y:S02]  /*4c400*/  LDL.LU.64 R34, [R1+0x1660] ;  /* 0x0016600001227983 */ /* 0x002f240000300a00 */
[----:B------:R-:W4:Y:S01]  /*4c410*/  LDL.LU.64 R130, [R1+0x1668] ;  /* 0x0016680001827983 */ /* 0x000f220000300a00 */
[----:B------:R-:W4:Y:S04]  /*4c420*/  LDL.LU.64 R66, [R1+0x1670] ;  /* 0x0016700001427983 */ /* 0x000f280000300a00 */
[----:B------:R2:W-:Y:S01]  /*4c430*/  LDGSTS.E [R178+0x5f400], [R16.64], !P1 ;  /* 0x5f40000010b27fae */ /* 0x0005e2000c921844 */
[----:B------:R5:W-:Y:S02]  /*4c440*/  LDGSTS.E [R178+0x5f600], [R2.64], !P1 ;  /* 0x5f60000002b27fae */ /* 0x000be4000c921844 */
[----:B------:R-:W-:-:S02]  /*4c450*/  IMAD.WIDE R32, R252, 0x4, R162 ;  /* 0x00000004fc207825 */ /* 0x000fc400078e02a2 */
[----:B------:R-:W4:Y:S02]  /*4c460*/  LDL.LU.64 R162, [R1+0x1678] ;  /* 0x0016780001a27983 */ /* 0x000f240000300a00 */
[----:B------:R-:W-:-:S05]  /*4c470*/  IMAD.WIDE R48, R252, 0x4, R82 ;  /* 0x00000004fc307825 */ /* 0x000fca00078e0252 */
[----:B------:R-:W-:Y:S01]  /*4c480*/  STL.64 [R1+0x1c30], R48 ;  /* 0x001c303001007387 */ /* 0x000fe20000100a00 */
[----:B------:R3:W-:Y:S03]  /*4c490*/  STL.64 [R1+0x1628], R32 ;  /* 0x0016282001007387 */ /* 0x0007e60000100a00 */
[----:B------:R1:W-:Y:S01]  /*4c4a0*/  LDGSTS.E [R178+0x61000], [R48.64], !P0 ;  /* 0x6100000030b27fae */ /* 0x0003e2000c121844 */
[----:B------:R3:W-:Y:S02]  /*4c4b0*/  LDGSTS.E [R178+0x61200], [R32.64], !P0 ;  /* 0x6120000020b27fae */ /* 0x0007e4000c121844 */
[----:B--2---:R-:W-:-:S04]  /*4c4c0*/  IMAD.WIDE R16, R252, 0x4, R98 ;  /* 0x00000004fc107825 */ /* 0x004fc800078e0262 */
[----:B-----5:R-:W-:Y:S01]  /*4c4d0*/  IMAD.WIDE R2, R252, 0x4, R146 ;  /* 0x00000004fc027825 */ /* 0x020fe200078e0292 */
[----:B------:R2:W-:Y:S04]  /*4c4e0*/  STL.64 [R1+0x1620], R16 ;  /* 0x0016201001007387 */ /* 0x0005e80000100a00 */
[----:B------:R5:W-:Y:S02]  /*4c4f0*/  STL.64 [R1+0x1618], R2 ;  /* 0x0016180201007387 */ /* 0x000be40000100a00 */
[----:B------:R-:W1:Y:S02]  /*4c500*/  LDL.LU.64 R82, [R1+0x1680] ;  /* 0x0016800001527983 */ /* 0x000e640000300a00 */
[----:B------:R-:W4:Y:S01]  /*4c510*/  LDL.LU.64 R98, [R1+0x1688] ;  /* 0x0016880001627983 */ /* 0x000f220000300a00 */
[----:B------:R-:W4:Y:S01]  /*4c520*/  LDL.LU.64 R146, [R1+0x1690] ;  /* 0x0016900001927983 */ /* 0x000f220000300a00 */
[----:B------:R-:W-:-:S03]  /*4c530*/  IADD3 R174, R181, -0xc7, RZ ;  /* 0xffffff39b5ae7810 */ /* 0x000fc60007ffe0ff */
[----:B------:R2:W-:Y:S01]  /*4c540*/  LDGSTS.E [R178+0x61400], [R16.64], !P0 ;  /* 0x6140000010b27fae */ /* 0x0005e2000c121844 */
[----:B------:R5:W-:Y:S02]  /*4c550*/  LDGSTS.E [R178+0x61600], [R2.64], !P0 ;  /* 0x6160000002b27fae */ /* 0x000be4000c121844 */
[----:B---3--:R-:W-:-:S04]  /*4c560*/  IMAD.WIDE R32, R252, 0x4, R18 ;  /* 0x00000004fc207825 */ /* 0x008fc800078e0212 */
[----:B------:R-:W-:Y:S02]  /*4c570*/  IMAD.WIDE R18, R252, 0x4, R176 ;  /* 0x00000004fc127825 */ /* 0x000fe400078e02b0 */
[----:B------:R-:W3:Y:S01]  /*4c580*/  LDL.LU.64 R176, [R1+0x1698] ;  /* 0x0016980001b07983 */ /* 0x000ee20000300a00 */
[----:B------:R-:W-:Y:S01]  /*4c590*/  ISETP.GE.U32.AND P6, PT, R174, 0x7ffffeba, PT ;  /* 0x7ffffebaae00780c */ /* 0x000fe20003fc6070 */
[----:B------:R-:W-:Y:S02]  /*4c5a0*/  IADD3 R174, R181, -0xcb, RZ ;  /* 0xffffff35b5ae7810 */ /* 0x000fe40007ffe0ff */
[----:B------:R-:W-:Y:S02]  /*4c5b0*/  STL.64 [R1+0x1610], R32 ;  /* 0x0016102001007387 */ /* 0x000fe40000100a00 */
[----:B------:R-:W-:Y:S01]  /*4c5c0*/  ISETP.GE.U32.AND P4, PT, R174, 0x7ffffeb6, PT ;  /* 0x7ffffeb6ae00780c */ /* 0x000fe20003f86070 */
[----:B------:R2:W-:Y:S07]  /*4c5d0*/  STL.64 [R1+0x1608], R18 ;  /* 0x0016081201007387 */ /* 0x0005ee0000100a00 */
[----:B------:R2:W-:Y:S01]  /*4c5e0*/  LDGSTS.E [R178+0x63000], [R32.64], !P6 ;  /* 0x6300000020b27fae */ /* 0x0005e2000f121844 */
[----:B------:R2:W-:Y:S02]  /*4c5f0*/  LDGSTS.E [R178+0x63200], [R18.64], !P6 ;  /* 0x6320000012b27fae */ /* 0x0005e4000f121844 */
[----:B--2---:R-:W-:-:S04]  /*4c600*/  IMAD.WIDE R16, R252, 0x4, R50 ;  /* 0x00000004fc107825 */ /* 0x004fc800078e0232 */
[C---:B-----5:R-:W-:Y:S01]  /*4c610*/  IMAD.WIDE R2, R252.reuse, 0x4, R114 ;  /* 0x00000004fc027825 */ /* 0x060fe200078e0272 */
[----:B------:R2:W-:Y:S04]  /*4c620*/  STL.64 [R1+0x1600], R16 ;  /* 0x0016001001007387 */ /* 0x0005e80000100a00 */
[----:B------:R5:W-:Y:S01]  /*4c630*/  STL.64 [R1+0x15f8], R2 ;  /* 0x0015f80201007387 */ /* 0x000be20000100a00 */
[----:B------:R2:W-:Y:S01]  /*4c640*/  LDGSTS.E [R178+0x63400], [R16.64], !P6 ;  /* 0x6340000010b27fae */ /* 0x0005e2000f121844 */
[----:B------:R-:W3:Y:S02]  /*4c650*/  LDL.LU.64 R18, [R1+0x16a0] ;  /* 0x0016a00001127983 */ /* 0x000ee40000300a00 */
[----:B------:R5:W-:Y:S02]  /*4c660*/  LDGSTS.E [R178+0x63600], [R2.64], !P6 ;  /* 0x6360000002b27fae */ /* 0x000be4000f121844 */
[----:B------:R-:W3:Y:S01]  /*4c670*/  LDL.LU.64 R50, [R1+0x16a8] ;  /* 0x0016a80001327983 */ /* 0x000ee20000300a00 */
[----:B------:R-:W3:Y:S01]  /*4c680*/  LDL.LU.64 R114, [R1+0x16b0] ;  /* 0x0016b00001727983 */ /* 0x000ee20000300a00 */
[----:B----4-:R-:W-:-:S04]  /*4c690*/  IMAD.WIDE R34, R252, 0x4, R34 ;  /* 0x00000004fc227825 */ /* 0x010fc800078e0222 */
[----:B------:R-:W-:-:S04]  /*4c6a0*/  IMAD.WIDE R32, R252, 0x4, R130 ;  /* 0x00000004fc207825 */ /* 0x000fc800078e0282 */
[C---:B--2---:R-:W-:Y:S01]  /*4c6b0*/  IMAD.WIDE R16, R252.reuse, 0x4, R66 ;  /* 0x00000004fc107825 */ /* 0x044fe200078e0242 */
[----:B------:R-:W2:Y:S03]  /*4c6c0*/  LDL.LU.64 R130, [R1+0x16b8] ;  /* 0x0016b80001827983 */ /* 0x000ea60000300a00 */
[----:B------:R4:W-:Y:S02]  /*4c6d0*/  STL.64 [R1+0x15f0], R34 ;  /* 0x0015f02201007387 */ /* 0x0009e40000100a00 */
[----:B------:R1:W-:Y:S01]  /*4c6e0*/  STL.64 [R1+0x15e8], R32 ;  /* 0x0015e82001007387 */ /* 0x0003e20000100a00 */
[----:B------:R4:W-:Y:S04]  /*4c6f0*/  LDGSTS.E [R178+0x65000], [R34.64], !P4 ;  /* 0x6500000022b27fae */ /* 0x0009e8000e121844 */
[----:B------:R1:W-:Y:S01]  /*4c700*/  STL.64 [R1+0x15e0], R16 ;  /* 0x0015e01001007387 */ /* 0x0003e20000100a00 */
[----:B------:R1:W-:Y:S02]  /*4c710*/  LDGSTS.E [R178+0x65200], [R32.64], !P4 ;  /* 0x6520000020b27fae */ /* 0x0003e4000e121844 */
[----:B------:R1:W-:Y:S02]  /*4c720*/  LDGSTS.E [R178+0x65400], [R16.64], !P4 ;  /* 0x6540000010b27fae */ /* 0x0003e4000e121844 */
[----:B-----5:R-:W-:-:S05]  /*4c730*/  IMAD.WIDE R2, R252, 0x4, R162 ;  /* 0x00000004fc027825 */ /* 0x020fca00078e02a2 */
[----:B------:R3:W-:Y:S01]  /*4c740*/  STL.64 [R1+0x1458], R2 ;  /* 0x0014580201007387 */ /* 0x0007e20000100a00 */
[----:B----4-:R-:W4:Y:S02]  /*4c750*/  LDL.LU.64 R34, [R1+0x16c0] ;  /* 0x0016c00001227983 */ /* 0x010f240000300a00 */
[----:B------:R-:W5:Y:S02]  /*4c760*/  LDL.LU.64 R66, [R1+0x16c8] ;  /* 0x0016c80001427983 */ /* 0x000f640000300a00 */
[----:B------:R-:W5:Y:S01]  /*4c770*/  LDL.LU.64 R162, [R1+0x16d0] ;  /* 0x0016d00001a27983 */ /* 0x000f620000300a00 */
[----:B------:R3:W-:Y:S01]  /*4c780*/  LDGSTS.E [R178+0x65600], [R2.64], !P4 ;  /* 0x6560000002b27fae */ /* 0x0007e2000e121844 */
[----:B-1----:R-:W-:-:S04]  /*4c790*/  IMAD.WIDE R48, R252, 0x4, R82 ;  /* 0x00000004fc307825 */ /* 0x002fc800078e0252 */
[----:B------:R-:W-:-:S04]  /*4c7a0*/  IMAD.WIDE R32, R252, 0x4, R98 ;  /* 0x00000004fc207825 */ /* 0x000fc800078e0262 */
[C---:B------:R-:W-:Y:S02]  /*4c7b0*/  IMAD.WIDE R16, R252.reuse, 0x4, R146 ;  /* 0x00000004fc107825 */ /* 0x040fe400078e0292 */
[----:B------:R-:W5:Y:S02]  /*4c7c0*/  LDL.LU.64 R146, [R1+0x16d8] ;  /* 0x0016d80001927983 */ /* 0x000f640000300a00 */
[----:B------:R-:W-:Y:S02]  /*4c7d0*/  STL.64 [R1+0x1450], R48 ;  /* 0x0014503001007387 */ /* 0x000fe40000100a00 */
[----:B------:R1:W-:Y:S02]  /*4c7e0*/  STL.64 [R1+0x1448], R32 ;  /* 0x0014482001007387 */ /* 0x0003e40000100a00 */
[----:B------:R1:W-:Y:S02]  /*4c7f0*/  STL.64 [R1+0x1440], R16 ;  /* 0x0014401001007387 */ /* 0x0003e40000100a00 */
[----:B---3--:R-:W-:-:S05]  /*4c800*/  IMAD.WIDE R2, R252, 0x4, R176 ;  /* 0x00000004fc027825 */ /* 0x008fca00078e02b0 */
[----:B------:R2:W-:Y:S01]  /*4c810*/  STL.64 [R1+0x1428], R2 ;  /* 0x0014280201007387 */ /* 0x0005e20000100a00 */
[----:B------:R-:W2:Y:S02]  /*4c820*/  LDL.LU.64 R82, [R1+0x16e0] ;  /* 0x0016e00001527983 */ /* 0x000ea40000300a00 */
[----:B------:R-:W2:Y:S02]  /*4c830*/  LDL.LU.64 R98, [R1+0x16e8] ;  /* 0x0016e80001627983 */ /* 0x000ea40000300a00 */
[----:B------:R-:W2:Y:S01]  /*4c840*/  LDL.LU.64 R176, [R1+0x16f0] ;  /* 0x0016f00001b07983 */ /* 0x000ea20000300a00 */
[----:B------:R-:W-:-:S04]  /*4c850*/  IADD3 R174, R181, -0xcf, RZ ;  /* 0xffffff31b5ae7810 */ /* 0x000fc80007ffe0ff */
[----:B------:R-:W-:Y:S01]  /*4c860*/  ISETP.GE.U32.AND P2, PT, R174, 0x7ffffeb2, PT ;  /* 0x7ffffeb2ae00780c */ /* 0x000fe20003f46070 */
[----:B------:R-:W-:-:S04]  /*4c870*/  IADD3 R174, R181, -0xd3, RZ ;  /* 0xffffff2db5ae7810 */ /* 0x000fc80007ffe0ff */
[----:B------:R-:W-:-:S08]  /*4c880*/  ISETP.GE.U32.AND P3, PT, R174, 0x7ffffeae, PT ;  /* 0x7ffffeaeae00780c */ /* 0x000fd00003f66070 */
[----:B------:R1:W-:Y:S01]  /*4c890*/  LDGSTS.E [R178+0x67000], [R48.64], !P2 ;  /* 0x6700000030b27fae */ /* 0x0003e2000d121844 */
[----:B------:R1:W-:Y:S02]  /*4c8a0*/  LDGSTS.E [R178+0x67200], [R32.64], !P2 ;  /* 0x6720000020b27fae */ /* 0x0003e4000d121844 */
[----:B------:R1:W-:Y:S02]  /*4c8b0*/  LDGSTS.E [R178+0x67400], [R16.64], !P2 ;  /* 0x6740000010b27fae */ /* 0x0003e4000d121844 */
[----:B------:R2:W-:Y:S01]  /*4c8c0*/  LDGSTS.E [R178+0x67600], [R2.64], !P2 ;  /* 0x6760000002b27fae */ /* 0x0005e2000d121844 */
[----:B------:R-:W-:Y:S01]  /*4c8d0*/  IADD3 R174, R181, -0xd7, RZ ;  /* 0xffffff29b5ae7810 */ /* 0x000fe20007ffe0ff */
[----:B-1----:R-:W-:-:S04]  /*4c8e0*/  IMAD.WIDE R32, R252, 0x4, R18 ;  /* 0x00000004fc207825 */ /* 0x002fc800078e0212 */
[----:B------:R-:W-:-:S04]  /*4c8f0*/  IMAD.WIDE R18, R252, 0x4, R50 ;  /* 0x00000004fc127825 */ /* 0x000fc800078e0232 */
[----:B------:R-:W-:Y:S02]  /*4c900*/  IMAD.WIDE R16, R252, 0x4, R114 ;  /* 0x00000004fc107825 */ /* 0x000fe400078e0272 */
[----:B------:R-:W2:Y:S02]  /*4c910*/  LDL.LU.64 R114, [R1+0x16f8] ;  /* 0x0016f80001727983 */ /* 0x000ea40000300a00 */
[----:B------:R4:W-:Y:S02]  /*4c920*/  STL.64 [R1+0x1420], R32 ;  /* 0x0014202001007387 */ /* 0x0009e40000100a00 */
[----:B------:R-:W-:Y:S01]  /*4c930*/  STL.64 [R1+0x1408], R18 ;  /* 0x0014081201007387 */ /* 0x000fe20000100a00 */
[----:B------:R4:W-:Y:S01]  /*4c940*/  LDGSTS.E [R178+0x69000], [R32.64], !P3 ;  /* 0x6900000020b27fae */ /* 0x0009e2000d921844 */
[----:B------:R5:W-:Y:S01]  /*4c950*/  STL.64 [R1+0x1400], R16 ;  /* 0x0014001001007387 */ /* 0x000be20000100a00 */
[----:B------:R-:W-:Y:S01]  /*4c960*/  ISETP.GE.U32.AND P5, PT, R174, 0x7ffffeaa, PT ;  /* 0x7ffffeaaae00780c */ /* 0x000fe20003fa6070 */
[----:B------:R1:W-:Y:S01]  /*4c970*/  LDGSTS.E [R178+0x69200], [R18.64], !P3 ;  /* 0x6920000012b27fae */ /* 0x0003e2000d921844 */
[----:B------:R5:W-:Y:S01]  /*4c980*/  LDGSTS.E [R178+0x69400], [R16.64], !P3 ;  /* 0x6940000010b27fae */ /* 0x000be2000d921844 */
[----:B--2---:R-:W-:-:S05]  /*4c990*/  IMAD.WIDE R2, R252, 0x4, R130 ;  /* 0x00000004fc027825 */ /* 0x004fca00078e0282 */
[----:B------:R2:W-:Y:S01]  /*4c9a0*/  STL.64 [R1+0x13e8], R2 ;  /* 0x0013e80201007387 */ /* 0x0005e20000100a00 */
[----:B------:R-:W3:Y:S02]  /*4c9b0*/  LDL.LU.64 R50, [R1+0x1700] ;  /* 0x0017000001327983 */ /* 0x000ee40000300a00 */
[----:B------:R-:W3:Y:S01]  /*4c9c0*/  LDL.LU.64 R130, [R1+0x1708] ;  /* 0x0017080001827983 */ /* 0x000ee20000300a00 */
[----:B------:R2:W-:Y:S01]  /*4c9d0*/  LDGSTS.E [R178+0x69600], [R2.64], !P3 ;  /* 0x6960000002b27fae */ /* 0x0005e2000d921844 */
[----:B----4-:R-:W-:-:S04]  /*4c9e0*/  IMAD.WIDE R32, R252, 0x4, R34 ;  /* 0x00000004fc207825 */ /* 0x010fc800078e0222 */
[C---:B-----5:R-:W-:Y:S01]  /*4c9f0*/  IMAD.WIDE R16, R252.reuse, 0x4, R162 ;  /* 0x00000004fc107825 */ /* 0x060fe200078e02a2 */
[----:B------:R-:W4:Y:S03]  /*4ca00*/  LDL.LU.64 R34, [R1+0x1710] ;  /* 0x0017100001227983 */ /* 0x000f260000300a00 */
[----:B------:R5:W-:Y:S02]  /*4ca10*/  STL.64 [R1+0x13e0], R32 ;  /* 0x0013e02001007387 */ /* 0x000be40000100a00 */
[----:B------:R-:W4:Y:S02]  /*4ca20*/  LDL.LU.64 R162, [R1+0x1718] ;  /* 0x0017180001a27983 */ /* 0x000f240000300a00 */
[C---:B-1----:R-:W-:Y:S01]  /*4ca30*/  IMAD.WIDE R18, R252.reuse, 0x4, R66 ;  /* 0x00000004fc127825 */ /* 0x042fe200078e0242 */
[----:B------:R5:W-:Y:S04]  /*4ca40*/  LDGSTS.E [R178+0x6b000], [R32.64], !P5 ;  /* 0x6b00000020b27fae */ /* 0x000be8000e921844 */
[----:B------:R-:W-:Y:S01]  /*4ca50*/  STL.64 [R1+0x13d8], R18 ;  /* 0x0013d81201007387 */ /* 0x000fe20000100a00 */
[----:B------:R1:W-:Y:S03]  /*4ca60*/  STL.64 [R1+0x13d0], R16 ;  /* 0x0013d01001007387 */ /* 0x0003e60000100a00 */
[----:B------:R1:W-:Y:S01]  /*4ca70*/  LDGSTS.E [R178+0x6b200], [R18.64], !P5 ;  /* 0x6b20000012b27fae */ /* 0x0003e2000e921844 */
[----:B------:R1:W-:Y:S02]  /*4ca80*/  LDGSTS.E [R178+0x6b400], [R16.64], !P5 ;  /* 0x6b40000010b27fae */ /* 0x0003e4000e921844 */
[----:B--2---:R-:W-:-:S05]  /*4ca90*/  IMAD.WIDE R2, R252, 0x4, R146 ;  /* 0x00000004fc027825 */ /* 0x004fca00078e0292 */
[----:B------:R2:W-:Y:S01]  /*4caa0*/  STL.64 [R1+0x13c8], R2 ;  /* 0x0013c80201007387 */ /* 0x0005e20000100a00 */
[----:B------:R-:W4:Y:S02]  /*4cab0*/  LDL.LU.64 R66, [R1+0x1720] ;  /* 0x0017200001427983 */ /* 0x000f240000300a00 */
[----:B------:R-:W4:Y:S01]  /*4cac0*/  LDL.LU.64 R146, [R1+0x1728] ;  /* 0x0017280001927983 */ /* 0x000f220000300a00 */
[----:B------:R-:W-:Y:S01]  /*4cad0*/  IADD3 R174, R181, -0xdb, RZ ;  /* 0xffffff25b5ae7810 */ /* 0x000fe20007ffe0ff */
[----:B------:R2:W-:Y:S01]  /*4cae0*/  LDGSTS.E [R178+0x6b600], [R2.64], !P5 ;  /* 0x6b60000002b27fae */ /* 0x0005e2000e921844 */
[----:B-----5:R-:W-:-:S04]  /*4caf0*/  IMAD.WIDE R32, R252, 0x4, R82 ;  /* 0x00000004fc207825 */ /* 0x020fc800078e0252 */
[----:B-1----:R-:W-:Y:S01]  /*4cb00*/  IMAD.WIDE R16, R252, 0x4, R176 ;  /* 0x00000004fc107825 */ /* 0x002fe200078e02b0 */
[----:B------:R-:W5:Y:S03]  /*4cb10*/  LDL.LU.64 R82, [R1+0x1730] ;  /* 0x0017300001527983 */ /* 0x000f660000300a00 */
[----:B------:R3:W-:Y:S02]  /*4cb20*/  STL.64 [R1+0x13c0], R32 ;  /* 0x0013c02001007387 */ /* 0x0007e40000100a00 */
[----:B------:R-:W5:Y:S01]  /*4cb30*/  LDL.LU.64 R176, [R1+0x1738] ;  /* 0x0017380001b07983 */ /* 0x000f620000300a00 */
[----:B------:R-:W-:Y:S01]  /*4cb40*/  ISETP.GE.U32.AND P1, PT, R174, 0x7ffffea6, PT ;  /* 0x7ffffea6ae00780c */ /* 0x000fe20003f26070 */
[----:B------:R-:W-:Y:S01]  /*4cb50*/  IMAD.WIDE R18, R252, 0x4, R98 ;  /* 0x00000004fc127825 */ /* 0x000fe200078e0262 */
[----:B------:R-:W-:-:S04]  /*4cb60*/  IADD3 R174, R181, -0xdf, RZ ;  /* 0xffffff21b5ae7810 */ /* 0x000fc80007ffe0ff */
[----:B------:R1:W-:Y:S01]  /*4cb70*/  STL.64 [R1+0x13b8], R18 ;  /* 0x0013b81201007387 */ /* 0x0003e20000100a00 */
[----:B------:R4:W-:Y:S01]  /*4cb80*/  STL.64 [R1+0x13b0], R16 ;  /* 0x0013b01001007387 */ /* 0x0009e20000100a00 */
[----:B------:R-:W-:-:S05]  /*4cb90*/  ISETP.GE.U32.AND P0, PT, R174, 0x7ffffea2, PT ;  /* 0x7ffffea2ae00780c */ /* 0x000fca0003f06070 */
[----:B------:R3:W-:Y:S01]  /*4cba0*/  LDGSTS.E [R178+0x6d000], [R32.64], !P1 ;  /* 0x6d00000020b27fae */ /* 0x0007e2000c921844 */
[----:B------:R1:W-:Y:S02]  /*4cbb0*/  LDGSTS.E [R178+0x6d200], [R18.64], !P1 ;  /* 0x6d20000012b27fae */ /* 0x0003e4000c921844 */
[----:B------:R4:W-:Y:S02]  /*4cbc0*/  LDGSTS.E [R178+0x6d400], [R16.64], !P1 ;  /* 0x6d40000010b27fae */ /* 0x0009e4000c921844 */
[----:B--2---:R-:W-:-:S05]  /*4cbd0*/  IMAD.WIDE R2, R252, 0x4, R114 ;  /* 0x00000004fc027825 */ /* 0x004fca00078e0272 */
[----:B------:R2:W-:Y:S01]  /*4cbe0*/  STL.64 [R1+0x13a8], R2 ;  /* 0x0013a80201007387 */ /* 0x0005e20000100a00 */
[----:B------:R-:W5:Y:S03]  /*4cbf0*/  LDL.LU.64 R98, [R1+0x1740] ;  /* 0x0017400001627983 */ /* 0x000f660000300a00 */
[----:B------:R2:W-:Y:S01]  /*4cc00*/  LDGSTS.E [R178+0x6d600], [R2.64], !P1 ;  /* 0x6d60000002b27fae */ /* 0x0005e2000c921844 */
[----:B------:R-:W5:Y:S02]  /*4cc10*/  LDL.LU.64 R114, [R1+0x1748] ;  /* 0x0017480001727983 */ /* 0x000f640000300a00 */
[----:B---3--:R-:W-:-:S04]  /*4cc20*/  IMAD.WIDE R32, R252, 0x4, R50 ;  /* 0x00000004fc207825 */ /* 0x008fc800078e0232 */
[C---:B-1----:R-:W-:Y:S01]  /*4cc30*/  IMAD.WIDE R18, R252.reuse, 0x4, R130 ;  /* 0x00000004fc127825 */ /* 0x042fe200078e0282 */
[----:B------:R-:W3:Y:S03]  /*4cc40*/  LDL.LU.64 R50, [R1+0x1750] ;  /* 0x0017500001327983 */ /* 0x000ee60000300a00 */
[----:B------:R-:W3:Y:S02]  /*4cc50*/  LDL.LU.64 R130, [R1+0x1758] ;  /* 0x0017580001827983 */ /* 0x000ee40000300a00 */
[----:B------:R-:W-:Y:S01]  /*4cc60*/  STL.64 [R1+0x13a0], R32 ;  /* 0x0013a02001007387 */ /* 0x000fe20000100a00 */
[----:B------:R1:W-:Y:S04]  /*4cc70*/  LDGSTS.E [R178+0x6f000], [R32.64], !P0 ;  /* 0x6f00000020b27fae */ /* 0x0003e8000c121844 */
[----:B------:R1:W-:Y:S01]  /*4cc80*/  STL.64 [R1+0x1398], R18 ;  /* 0x0013981201007387 */ /* 0x0003e20000100a00 */
[----:B------:R1:W-:Y:S02]  /*4cc90*/  LDGSTS.E [R178+0x6f200], [R18.64], !P0 ;  /* 0x6f20000012b27fae */ /* 0x0003e4000c121844 */
[----:B----4-:R-:W-:-:S04]  /*4cca0*/  IMAD.WIDE R16, R252, 0x4, R34 ;  /* 0x00000004fc107825 */ /* 0x010fc800078e0222 */
[C---:B--2---:R-:W-:Y:S01]  /*4ccb0*/  IMAD.WIDE R2, R252.reuse, 0x4, R162 ;  /* 0x00000004fc027825 */ /* 0x044fe200078e02a2 */
[----:B------:R5:W-:Y:S04]  /*4ccc0*/  STL.64 [R1+0x1390], R16 ;  /* 0x0013901001007387 */ /* 0x000be80000100a00 */
[----:B------:R2:W-:Y:S02]  /*4ccd0*/  STL.64 [R1+0x1388], R2 ;  /* 0x0013880201007387 */ /* 0x0005e40000100a00 */
[----:B------:R-:W4:Y:S01]  /*4cce0*/  LDL.LU.64 R162, [R1+0x1760] ;  /* 0x0017600001a27983 */ /* 0x000f220000300a00 */
[----:B-1----:R-:W4:Y:S04]  /*4ccf0*/  LDL.LU.64 R18, [R1+0x1768] ;  /* 0x0017680001127983 */ /* 0x002f280000300a00 */
[----:B------:R5:W-:Y:S01]  /*4cd00*/  LDGSTS.E [R178+0x6f400], [R16.64], !P0 ;  /* 0x6f40000010b27fae */ /* 0x000be2000c121844 */
[----:B------:R2:W-:Y:S02]  /*4cd10*/  LDGSTS.E [R178+0x6f600], [R2.64], !P0 ;  /* 0x6f60000002b27fae */ /* 0x0005e4000c121844 */
[----:B------:R-:W-:-:S04]  /*4cd20*/  IMAD.WIDE R34, R252, 0x4, R66 ;  /* 0x00000004fc227825 */ /* 0x000fc800078e0242 */
[C---:B------:R-:W-:Y:S01]  /*4cd30*/  IMAD.WIDE R32, R252.reuse, 0x4, R146 ;  /* 0x00000004fc207825 */ /* 0x040fe200078e0292 */
[----:B------:R-:W4:Y:S03]  /*4cd40*/  LDL.LU.64 R66, [R1+0x1770] ;  /* 0x0017700001427983 */ /* 0x000f260000300a00 */
[----:B------:R1:W-:Y:S02]  /*4cd50*/  STL.64 [R1+0x1380], R34 ;  /* 0x0013802201007387 */ /* 0x0003e40000100a00 */
[----:B------:R-:W4:Y:S01]  /*4cd60*/  LDL.LU.64 R146, [R1+0x1778] ;  /* 0x0017780001927983 */ /* 0x000f220000300a00 */
[----:B------:R1:W-:Y:S01]  /*4cd70*/  STL.64 [R1+0x1378], R32 ;  /* 0x0013782001007387 */ /* 0x0003e20000100a00 */
[----:B-----5:R-:W-:-:S04]  /*4cd80*/  IMAD.WIDE R16, R252, 0x4, R82 ;  /* 0x00000004fc107825 */ /* 0x020fc800078e0252 */
[----:B--2---:R-:W-:Y:S01]  /*4cd90*/  IMAD.WIDE R2, R252, 0x4, R176 ;  /* 0x00000004fc027825 */ /* 0x004fe200078e02b0 */
[----:B------:R3:W-:Y:S04]  /*4cda0*/  STL.64 [R1+0x1370], R16 ;  /* 0x0013701001007387 */ /* 0x0007e80000100a00 */
[----:B------:R2:W-:Y:S02]  /*4cdb0*/  STL.64 [R1+0x1368], R2 ;  /* 0x0013680201007387 */ /* 0x0005e40000100a00 */
[----:B------:R-:W5:Y:S02]  /*4cdc0*/  LDL.LU.64 R82, [R1+0x1780] ;  /* 0x0017800001527983 */ /* 0x000f640000300a00 */
[----:B------:R-:W5:Y:S01]  /*4cdd0*/  LDL.LU.64 R176, [R1+0x1788] ;  /* 0x0017880001b07983 */ /* 0x000f620000300a00 */
[----:B------:R-:W-:-:S04]  /*4cde0*/  IADD3 R174, R181, -0xe3, RZ ;  /* 0xffffff1db5ae7810 */ /* 0x000fc80007ffe0ff */
[----:B------:R-:W-:Y:S01]  /*4cdf0*/  ISETP.GE.U32.AND P6, PT, R174, 0x7ffffe9e, PT ;  /* 0x7ffffe9eae00780c */ /* 0x000fe20003fc6070 */
[----:B------:R-:W-:-:S04]  /*4ce00*/  IADD3 R174, R181, -0xe7, RZ ;  /* 0xffffff19b5ae7810 */ /* 0x000fc80007ffe0ff */
[----:B------:R-:W-:Y:S01]  /*4ce10*/  ISETP.GE.U32.AND P4, PT, R174, 0x7ffffe9a, PT ;  /* 0x7ffffe9aae00780c */ /* 0x000fe20003f86070 */
[----:B------:R-:W-:-:S07]  /*4ce20*/  IADD3 R174, R181, -0xeb, RZ ;  /* 0xffffff15b5ae7810 */ /* 0x000fce0007ffe0ff */
[----:B------:R1:W-:Y:S01]  /*4ce30*/  LDGSTS.E [R178+0x71000], [R34.64], !P6 ;  /* 0x7100000022b27fae */ /* 0x0003e2000f121844 */
[----:B------:R1:W-:Y:S02]  /*4ce40*/  LDGSTS.E [R178+0x71200], [R32.64], !P6 ;  /* 0x7120000020b27fae */ /* 0x0003e4000f121844 */
[----:B------:R3:W-:Y:S02]  /*4ce50*/  LDGSTS.E [R178+0x71400], [R16.64], !P6 ;  /* 0x7140000010b27fae */ /* 0x0007e4000f121844 */
[----:B------:R2:W-:Y:S01]  /*4ce60*/  LDGSTS.E [R178+0x71600], [R2.64], !P6 ;  /* 0x7160000002b27fae */ /* 0x0005e2000f121844 */
[----:B------:R-:W-:Y:S01]  /*4ce70*/  ISETP.GE.U32.AND P2, PT, R174, 0x7ffffe96, PT ;  /* 0x7ffffe96ae00780c */ /* 0x000fe20003f46070 */
[----:B-1----:R-:W-:-:S04]  /*4ce80*/  IMAD.WIDE R34, R252, 0x4, R98 ;  /* 0x00000004fc227825 */ /* 0x002fc800078e0262 */
[C---:B------:R-:W-:Y:S01]  /*4ce90*/  IMAD.WIDE R32, R252.reuse, 0x4, R114 ;  /* 0x00000004fc207825 */ /* 0x040fe200078e0272 */
[----:B------:R-:W5:Y:S03]  /*4cea0*/  LDL.LU.64 R98, [R1+0x1790] ;  /* 0x0017900001627983 */ /* 0x000f660000300a00 */
[----:B------:R-:W5:Y:S02]  /*4ceb0*/  LDL.LU.64 R114, [R1+0x1798] ;  /* 0x0017980001727983 */ /* 0x000f640000300a00 */
[----:B------:R-:W-:Y:S01]  /*4cec0*/  STL.64 [R1+0x1360], R34 ;  /* 0x0013602201007387 */ /* 0x000fe20000100a00 */
[----:B------:R4:W-:Y:S04]  /*4ced0*/  LDGSTS.E [R178+0x73000], [R34.64], !P4 ;  /* 0x7300000022b27fae */ /* 0x0009e8000e121844 */
[----:B------:R-:W-:Y:S01]  /*4cee0*/  STL.64 [R1+0x1358], R32 ;  /* 0x0013582001007387 */ /* 0x000fe20000100a00 */
[----:B------:R1:W-:Y:S02]  /*4cef0*/  LDGSTS.E [R178+0x73200], [R32.64], !P4 ;  /* 0x7320000020b27fae */ /* 0x0003e4000e121844 */
[----:B---3--:R-:W-:-:S04]  /*4cf00*/  IMAD.WIDE R16, R252, 0x4, R50 ;  /* 0x00000004fc107825 */ /* 0x008fc800078e0232 */
[C---:B--2---:R-:W-:Y:S01]  /*4cf10*/  IMAD.WIDE R2, R252.reuse, 0x4, R130 ;  /* 0x00000004fc027825 */ /* 0x044fe200078e0282 */
[----:B------:R-:W-:Y:S04]  /*4cf20*/  STL.64 [R1+0x1350], R16 ;  /* 0x0013501001007387 */ /* 0x000fe80000100a00 */
[----:B------:R2:W-:Y:S01]  /*4cf30*/  LDGSTS.E [R178+0x73400], [R16.64], !P4 ;  /* 0x7340000010b27fae */ /* 0x0005e2000e121844 */
[----:B------:R3:W-:Y:S02]  /*4cf40*/  STL.64 [R1+0x1348], R2 ;  /* 0x0013480201007387 */ /* 0x0007e40000100a00 */
[----:B------:R3:W-:Y:S02]  /*4cf50*/  LDGSTS.E [R178+0x73600], [R2.64], !P4 ;  /* 0x7360000002b27fae */ /* 0x0007e4000e121844 */
[----:B---3--:R-:W3:Y:S01]  /*4cf60*/  LDL.LU.64 R2, [R1+0x17a0] ;  /* 0x0017a00001027983 */ /* 0x008ee20000300a00 */
[----:B------:R-:W3:Y:S02]  /*4cf70*/  LDL.LU.64 R50, [R1+0x17a8] ;  /* 0x0017a80001327983 */ /* 0x000ee40000300a00 */
[----:B------:R-:W3:Y:S02]  /*4cf80*/  LDL.LU.64 R130, [R1+0x17b0] ;  /* 0x0017b00001827983 */ /* 0x000ee40000300a00 */
[----:B----4-:R-:W-:-:S04]  /*4cf90*/  IMAD.WIDE R34, R252, 0x4, R162 ;  /* 0x00000004fc227825 */ /* 0x010fc800078e02a2 */
[C---:B-1----:R-:W-:Y:S01]  /*4cfa0*/  IMAD.WIDE R32, R252.reuse, 0x4, R18 ;  /* 0x00000004fc207825 */ /* 0x042fe200078e0212 */
[----:B------:R-:W-:Y:S03]  /*4cfb0*/  STL.64 [R1+0x1340], R34 ;  /* 0x0013402201007387 */ /* 0x000fe60000100a00 */
[----:B------:R-:W4:Y:S02]  /*4cfc0*/  LDL.LU.64 R162, [R1+0x17b8] ;  /* 0x0017b80001a27983 */ /* 0x000f240000300a00 */
[----:B------:R-:W-:Y:S01]  /*4cfd0*/  STL.64 [R1+0x1338], R32 ;  /* 0x0013382001007387 */ /* 0x000fe20000100a00 */
[----:B------:R5:W-:Y:S01]  /*4cfe0*/  LDGSTS.E [R178+0x75000], [R34.64], !P2 ;  /* 0x7500000022b27fae */ /* 0x000be2000d121844 */
[----:B------:R1:W-:Y:S02]  /*4cff0*/  LDGSTS.E [R178+0x75200], [R32.64], !P2 ;  /* 0x7520000020b27fae */ /* 0x0003e4000d121844 */
[----:B------:R-:W-:-:S04]  /*4d000*/  IMAD.WIDE R18, R252, 0x4, R66 ;  /* 0x00000004fc127825 */ /* 0x000fc800078e0242 */
[C---:B--2---:R-:W-:Y:S01]  /*4d010*/  IMAD.WIDE R16, R252.reuse, 0x4, R146 ;  /* 0x00000004fc107825 */ /* 0x044fe200078e0292 */
[----:B------:R2:W-:Y:S04]  /*4d020*/  STL.64 [R1+0x1330], R18 ;  /* 0x0013301201007387 */ /* 0x0005e80000100a00 */
[----:B------:R1:W-:Y:S01]  /*4d030*/  STL.64 [R1+0x1328], R16 ;  /* 0x0013281001007387 */ /* 0x0003e20000100a00 */
[----:B------:R2:W-:Y:S01]  /*4d040*/  LDGSTS.E [R178+0x75400], [R18.64], !P2 ;  /* 0x7540000012b27fae */ /* 0x0005e2000d121844 */
[----:B------:R-:W-:Y:S01]  /*4d050*/  IADD3 R174, R181, -0xef, RZ ;  /* 0xffffff11b5ae7810 */ /* 0x000fe20007ffe0ff */
[----:B------:R1:W-:Y:S02]  /*4d060*/  LDGSTS.E [R178+0x75600], [R16.64], !P2 ;  /* 0x7560000010b27fae */ /* 0x0003e4000d121844 */
[----:B--2---:R-:W2:Y:S01]  /*4d070*/  LDL.LU.64 R18, [R1+0x17c0] ;  /* 0x0017c00001127983 */ /* 0x004ea20000300a00 */
[----:B------:R-:W2:Y:S02]  /*4d080*/  LDL.LU.64 R66, [R1+0x17c8] ;  /* 0x0017c80001427983 */ /* 0x000ea40000300a00 */
[----:B------:R-:W2:Y:S02]  /*4d090*/  LDL.LU.64 R146, [R1+0x17d0] ;  /* 0x0017d00001927983 */ /* 0x000ea40000300a00 */
[----:B-----5:R-:W-:-:S02]  /*4d0a0*/  IMAD.WIDE R34, R252, 0x4, R176 ;  /* 0x00000004fc227825 */ /* 0x020fc400078e02b0 */
[----:B------:R-:W5:Y:S01]  /*4d0b0*/  LDL.LU.64 R176, [R1+0x17d8] ;  /* 0x0017d80001b07983 */ /* 0x000f620000300a00 */
[----:B------:R-:W-:Y:S01]  /*4d0c0*/  ISETP.GE.U32.AND P3, PT, R174, 0x7ffffe92, PT ;  /* 0x7ffffe92ae00780c */ /* 0x000fe20003f66070 */
[----:B------:R-:W-:Y:S01]  /*4d0d0*/  IMAD.WIDE R48, R252, 0x4, R82 ;  /* 0x00000004fc307825 */ /* 0x000fe200078e0252 */
[----:B------:R-:W-:-:S04]  /*4d0e0*/  IADD3 R174, R181, -0xf3, RZ ;  /* 0xffffff0db5ae7810 */ /* 0x000fc80007ffe0ff */
[----:B------:R-:W-:Y:S01]  /*4d0f0*/  STL.64 [R1+0x1320], R48 ;  /* 0x0013203001007387 */ /* 0x000fe20000100a00 */
[----:B------:R1:W-:Y:S01]  /*4d100*/  STL.64 [R1+0x1318], R34 ;  /* 0x0013182201007387 */ /* 0x0003e20000100a00 */
[----:B------:R-:W-:-:S05]  /*4d110*/  ISETP.GE.U32.AND P5, PT, R174, 0x7ffffe8e, PT ;  /* 0x7ffffe8eae00780c */ /* 0x000fca0003fa6070 */
[----:B------:R3:W-:Y:S01]  /*4d120*/  LDGSTS.E [R178+0x77000], [R48.64], !P3 ;  /* 0x7700000030b27fae */ /* 0x0007e2000d921844 */
[----:B------:R1:W-:Y:S02]  /*4d130*/  LDGSTS.E [R178+0x77200], [R34.64], !P3 ;  /* 0x7720000022b27fae */ /* 0x0003e4000d921844 */
[----:B-1----:R-:W-:-:S04]  /*4d140*/  IMAD.WIDE R32, R252, 0x4, R98 ;  /* 0x00000004fc207825 */ /* 0x002fc800078e0262 */
[C---:B------:R-:W-:Y:S01]  /*4d150*/  IMAD.WIDE R16, R252.reuse, 0x4, R114 ;  /* 0x00000004fc107825 */ /* 0x040fe200078e0272 */
[----:B------:R1:W-:Y:S04]  /*4d160*/  STL.64 [R1+0x1310], R32 ;  /* 0x0013102001007387 */ /* 0x0003e80000100a00 */
[----:B------:R1:W-:Y:S01]  /*4d170*/  STL.64 [R1+0x1308], R16 ;  /* 0x0013081001007387 */ /* 0x0003e20000100a00 */
[----:B------:R-:W5:Y:S01]  /*4d180*/  LDL.LU.64 R34, [R1+0x17e0] ;  /* 0x0017e00001227983 */ /* 0x000f620000300a00 */
[----:B------:R-:W5:Y:S03]  /*4d190*/  LDL.LU.64 R82, [R1+0x17e8] ;  /* 0x0017e80001527983 */ /* 0x000f660000300a00 */
[----:B------:R1:W-:Y:S01]  /*4d1a0*/  LDGSTS.E [R178+0x77400], [R32.64], !P3 ;  /* 0x7740000020b27fae */ /* 0x0003e2000d921844 */
[----:B------:R1:W-:Y:S03]  /*4d1b0*/  LDGSTS.E [R178+0x77600], [R16.64], !P3 ;  /* 0x7760000010b27fae */ /* 0x0003e6000d921844 */
[----:B------:R-:W5:Y:S01]  /*4d1c0*/  LDL.LU.64 R98, [R1+0x17f0] ;  /* 0x0017f00001627983 */ /* 0x000f620000300a00 */
[----:B------:R-:W5:Y:S02]  /*4d1d0*/  LDL.LU.64 R114, [R1+0x17f8] ;  /* 0x0017f80001727983 */ /* 0x000f640000300a00 */
[----:B---3--:R-:W-:-:S04]  /*4d1e0*/  IMAD.WIDE R48, R252, 0x4, R2 ;  /* 0x00000004fc307825 */ /* 0x008fc800078e0202 */
[----:B-1----:R-:W-:-:S04]  /*4d1f0*/  IMAD.WIDE R32, R252, 0x4, R50 ;  /* 0x00000004fc207825 */ /* 0x002fc800078e0232 */
[C---:B------:R-:W-:Y:S01]  /*4d200*/  IMAD.WIDE R16, R252.reuse, 0x4, R130 ;  /* 0x00000004fc107825 */ /* 0x040fe200078e0282 */
[----:B------:R-:W-:Y:S03]  /*4d210*/  STL.64 [R1+0x1300], R48 ;  /* 0x0013003001007387 */ /* 0x000fe60000100a00 */
[----:B------:R2:W-:Y:S02]  /*4d220*/  STL.64 [R1+0x12f8], R32 ;  /* 0x0012f82001007387 */ /* 0x0005e40000100a00 */
[----:B------:R1:W-:Y:S01]  /*4d230*/  STL.64 [R1+0x12f0], R16 ;  /* 0x0012f01001007387 */ /* 0x0003e20000100a00 */
[----:B------:R3:W-:Y:S01]  /*4d240*/  LDGSTS.E [R178+0x79000], [R48.64], !P5 ;  /* 0x7900000030b27fae */ /* 0x0007e2000e921844 */
[----:B------:R2:W-:Y:S02]  /*4d250*/  LDGSTS.E [R178+0x79200], [R32.64], !P5 ;  /* 0x7920000020b27fae */ /* 0x0005e4000e921844 */
[----:B------:R1:W-:Y:S02]  /*4d260*/  LDGSTS.E [R178+0x79400], [R16.64], !P5 ;  /* 0x7940000010b27fae */ /* 0x0003e4000e921844 */
[----:B----4-:R-:W-:-:S05]  /*4d270*/  IMAD.WIDE R2, R252, 0x4, R162 ;  /* 0x00000004fc027825 */ /* 0x010fca00078e02a2 */
[----:B------:R5:W-:Y:S01]  /*4d280*/  STL.64 [R1+0x12e8], R2 ;  /* 0x0012e80201007387 */ /* 0x000be20000100a00 */
[----:B------:R-:W4:Y:S02]  /*4d290*/  LDL.LU.64 R130, [R1+0x1800] ;  /* 0x0018000001827983 */ /* 0x000f240000300a00 */
[----:B------:R-:W3:Y:S01]  /*4d2a0*/  LDL.LU.64 R50, [R1+0x1808] ;  /* 0x0018080001327983 */ /* 0x000ee20000300a00 */
[----:B------:R5:W-:Y:S01]  /*4d2b0*/  LDGSTS.E [R178+0x79600], [R2.64], !P5 ;  /* 0x7960000002b27fae */ /* 0x000be2000e921844 */
[----:B------:R-:W3:Y:S02]  /*4d2c0*/  LDL.LU.64 R162, [R1+0x1810] ;  /* 0x0018100001a27983 */ /* 0x000ee40000300a00 */
[----:B--2---:R-:W-:-:S04]  /*4d2d0*/  IMAD.WIDE R32, R252, 0x4, R18 ;  /* 0x00000004fc207825 */ /* 0x004fc800078e0212 */
[----:B------:R-:W-:-:S04]  /*4d2e0*/  IMAD.WIDE R18, R252, 0x4, R66 ;  /* 0x00000004fc127825 */ /* 0x000fc800078e0242 */
[C---:B-1----:R-:W-:Y:S01]  /*4d2f0*/  IMAD.WIDE R16, R252.reuse, 0x4, R146 ;  /* 0x00000004fc107825 */ /* 0x042fe200078e0292 */
[----:B------:R-:W2:Y:S03]  /*4d300*/  LDL.LU.64 R66, [R1+0x1818] ;  /* 0x0018180001427983 */ /* 0x000ea60000300a00 */
[----:B------:R1:W-:Y:S02]  /*4d310*/  STL.64 [R1+0x12e0], R32 ;  /* 0x0012e02001007387 */ /* 0x0003e40000100a00 */
[----:B------:R1:W-:Y:S01]  /*4d320*/  STL.64 [R1+0x12d8], R18 ;  /* 0x0012d81201007387 */ /* 0x0003e20000100a00 */
[----:B------:R1:W-:Y:S01]  /*4d330*/  STL.64 [R1+0x12d0], R16 ;  /* 0x0012d01001007387 */ /* 0x0003e20000100a00 */
[----:B-----5:R-:W-:-:S05]  /*4d340*/  IMAD.WIDE R2, R252, 0x4, R176 ;  /* 0x00000004fc027825 */ /* 0x020fca00078e02b0 */
[----:B------:R5:W-:Y:S01]  /*4d350*/  STL.64 [R1+0x12c8], R2 ;  /* 0x0012c80201007387 */ /* 0x000be20000100a00 */
        /* <DEDUP_REMOVED lines=8> */
[----:B------:R1:W-:Y:S01]  /*4d3e0*/  LDGSTS.E [R178+0x7b400], [R16.64], !P1 ;  /* 0x7b40000010b27fae */ /* 0x0003e2000c921844 */
[----:B------:R-:W-:Y:S01]  /*4d3f0*/  IADD3 R174, R181, -0xff, RZ ;  /* 0xffffff01b5ae7810 */ /* 0x000fe20007ffe0ff */
[----:B------:R5:W-:Y:S01]  /*4d400*/  LDGSTS.E [R178+0x7b600], [R2.64], !P1 ;  /* 0x7b60000002b27fae */ /* 0x000be2000c921844 */
[----:B-1----:R-:W-:-:S04]  /*4d410*/  IMAD.WIDE R32, R252, 0x4, R34 ;  /* 0x00000004fc207825 */ /* 0x002fc800078e0222 */
[----:B------:R-:W-:-:S04]  /*4d420*/  IMAD.WIDE R18, R252, 0x4, R82 ;  /* 0x00000004fc127825 */ /* 0x000fc800078e0252 */
[C---:B------:R-:W-:Y:S01]  /*4d430*/  IMAD.WIDE R16, R252.reuse, 0x4, R98 ;  /* 0x00000004fc107825 */ /* 0x040fe200078e0262 */
[----:B------:R4:W-:Y:S03]  /*4d440*/  STL.64 [R1+0x12c0], R32 ;  /* 0x0012c02001007387 */ /* 0x0009e60000100a00 */
[----:B------:R-:W2:Y:S02]  /*4d450*/  LDL.LU.64 R82, [R1+0x1830] ;  /* 0x0018300001527983 */ /* 0x000ea40000300a00 */
[----:B------:R3:W-:Y:S02]  /*4d460*/  STL.64 [R1+0x12b8], R18 ;  /* 0x0012b81201007387 */ /* 0x0007e40000100a00 */
[----:B------:R-:W2:Y:S02]  /*4d470*/  LDL.LU.64 R98, [R1+0x1838] ;  /* 0x0018380001627983 */ /* 0x000ea40000300a00 */
[----:B-----5:R-:W-:Y:S01]  /*4d480*/  IMAD.WIDE R2, R252, 0x4, R114 ;  /* 0x00000004fc027825 */ /* 0x020fe200078e0272 */
[----:B------:R-:W-:Y:S01]  /*4d490*/  ISETP.GE.U32.AND P6, PT, R174, 0x7ffffe82, PT ;  /* 0x7ffffe82ae00780c */ /* 0x000fe20003fc6070 */
[----:B------:R4:W-:Y:S04]  /*4d4a0*/  LDGSTS.E [R178+0x7d000], [R32.64], !P0 ;  /* 0x7d00000020b27fae */ /* 0x0009e8000c121844 */
[----:B------:R1:W-:Y:S01]  /*4d4b0*/  STL.64 [R1+0x12b0], R16 ;  /* 0x0012b01001007387 */ /* 0x0003e20000100a00 */
[----:B------:R5:W-:Y:S02]  /*4d4c0*/  STL.64 [R1+0x12a8], R2 ;  /* 0x0012a80201007387 */ /* 0x000be40000100a00 */
[----:B------:R-:W2:Y:S02]  /*4d4d0*/  LDL.LU.64 R114, [R1+0x1840] ;  /* 0x0018400001727983 */ /* 0x000ea40000300a00 */
[----:B------:R3:W-:Y:S01]  /*4d4e0*/  LDGSTS.E [R178+0x7d200], [R18.64], !P0 ;  /* 0x7d20000012b27fae */ /* 0x0007e2000c121844 */
[----:B------:R1:W-:Y:S01]  /*4d4f0*/  LDGSTS.E [R178+0x7d400], [R16.64], !P0 ;  /* 0x7d40000010b27fae */ /* 0x0003e2000c121844 */
[----:B------:R5:W-:Y:S02]  /*4d500*/  LDGSTS.E [R178+0x7d600], [R2.64], !P0 ;  /* 0x7d60000002b27fae */ /* 0x000be4000c121844 */
[----:B----4-:R-:W-:-:S04]  /*4d510*/  IMAD.WIDE R32, R252, 0x4, R130 ;  /* 0x00000004fc207825 */ /* 0x010fc800078e0282 */
[C---:B---3--:R-:W-:Y:S01]  /*4d520*/  IMAD.WIDE R18, R252.reuse, 0x4, R50 ;  /* 0x00000004fc127825 */ /* 0x048fe200078e0232 */
[----:B------:R-:W3:Y:S03]  /*4d530*/  LDL.LU.64 R130, [R1+0x1848] ;  /* 0x0018480001827983 */ /* 0x000ee60000300a00 */
[----:B------:R4:W-:Y:S02]  /*4d540*/  STL.64 [R1+0x12a0], R32 ;  /* 0x0012a02001007387 */ /* 0x0009e40000100a00 */
[----:B-1----:R-:W-:-:S04]  /*4d550*/  IMAD.WIDE R16, R252, 0x4, R162 ;  /* 0x00000004fc107825 */ /* 0x002fc800078e02a2 */
[----:B------:R-:W3:Y:S01]  /*4d560*/  LDL.LU.64 R50, [R1+0x1850] ;  /* 0x0018500001327983 */ /* 0x000ee20000300a00 */
[----:B------:R-:W3:Y:S01]  /*4d570*/  LDL.LU.64 R162, [R1+0x1858] ;  /* 0x0018580001a27983 */ /* 0x000ee20000300a00 */
[----:B------:R1:W-:Y:S02]  /*4d580*/  STL.64 [R1+0x1298], R18 ;  /* 0x0012981201007387 */ /* 0x0003e40000100a00 */
[----:B------:R1:W-:Y:S01]  /*4d590*/  STL.64 [R1+0x1290], R16 ;  /* 0x0012901001007387 */ /* 0x0003e20000100a00 */
[----:B------:R4:W-:Y:S01]  /*4d5a0*/  LDGSTS.E [R178+0x7f000], [R32.64], !P6 ;  /* 0x7f00000020b27fae */ /* 0x0009e2000f121844 */
[----:B------:R1:W-:Y:S02]  /*4d5b0*/  LDGSTS.E [R178+0x7f200], [R18.64], !P6 ;  /* 0x7f20000012b27fae */ /* 0x0003e4000f121844 */
[----:B--2---:R-:W-:-:S04]  /*4d5c0*/  IMAD.WIDE R34, R252, 0x4, R146 ;  /* 0x00000004fc227825 */ /* 0x004fc800078e0292 */
[----:B-----5:R-:W-:-:S04]  /*4d5d0*/  IMAD.WIDE R2, R252, 0x4, R66 ;  /* 0x00000004fc027825 */ /* 0x020fc800078e0242 */
[----:B----4-:R-:W-:Y:S01]  /*4d5e0*/  IMAD.WIDE R32, R252, 0x4, R176 ;  /* 0x00000004fc207825 */ /* 0x010fe200078e02b0 */
[----:B------:R-:W-:-:S03]  /*4d5f0*/  IADD3 R174, R181, -0x84, RZ ;  /* 0xffffff7cb5ae7810 */ /* 0x000fc60007ffe0ff */
[----:B------:R-:W-:Y:S01]  /*4d600*/  IMAD.SHL.U32 R175, R175, 0x4, RZ ;  /* 0x00000004afaf7824 */ /* 0x000fe200078e00ff */
[----:B------:R2:W-:Y:S04]  /*4d610*/  LDGSTS.E [R178+0x7f400], [R16.64], !P6 ;  /* 0x7f40000010b27fae */ /* 0x0005e8000f121844 */
[----:B------:R4:W-:Y:S01]  /*4d620*/  STL.64 [R1+0x1288], R2 ;  /* 0x0012880201007387 */ /* 0x0009e20000100a00 */
[----:B-1----:R-:W5:Y:S02]  /*4d630*/  LDL.LU.64 R18, [R1+0x1860] ;  /* 0x0018600001127983 */ /* 0x002f640000300a00 */
[----:B------:R-:W5:Y:S02]  /*4d640*/  LDL.LU.64 R146, [R1+0x1868] ;  /* 0x0018680001927983 */ /* 0x000f640000300a00 */
[----:B------:R1:W-:Y:S01]  /*4d650*/  STL.64 [R1+0x1280], R34 ;  /* 0x0012802201007387 */ /* 0x0003e20000100a00 */
[----:B------:R-:W5:Y:S01]  /*4d660*/  LDL.LU.64 R66, [R1+0x1870] ;  /* 0x0018700001427983 */ /* 0x000f620000300a00 */
[----:B------:R-:W5:Y:S01]  /*4d670*/  LDL.LU.64 R176, [R1+0x1878] ;  /* 0x0018780001b07983 */ /* 0x000f620000300a00 */
[----:B------:R-:W-:Y:S01]  /*4d680*/  ISETP.GE.U32.AND P4, PT, R174, 0x7ffffefd, PT ;  /* 0x7ffffefdae00780c */ /* 0x000fe20003f86070 */
[----:B------:R-:W-:Y:S01]  /*4d690*/  IADD3 R174, R181, -0x88, RZ ;  /* 0xffffff78b5ae7810 */ /* 0x000fe20007ffe0ff */
[----:B------:R2:W-:Y:S04]  /*4d6a0*/  LDGSTS.E [R178+0x7f600], [R2.64], !P6 ;  /* 0x7f60000002b27fae */ /* 0x0005e8000f121844 */
[----:B------:R3:W-:Y:S01]  /*4d6b0*/  STL.64 [R1+0x1278], R32 ;  /* 0x0012782001007387 */ /* 0x0007e20000100a00 */
[----:B------:R-:W-:-:S02]  /*4d6c0*/  ISETP.GE.U32.AND P2, PT, R174, 0x7ffffef9, PT ;  /* 0x7ffffef9ae00780c */ /* 0x000fc40003f46070 */
[----:B--2---:R-:W-:-:S05]  /*4d6d0*/  LOP3.LUT R178, R175, 0x60, RZ, 0x3c, !PT ;  /* 0x00000060afb27812 */ /* 0x004fca00078e3cff */
[----:B------:R1:W-:Y:S01]  /*4d6e0*/  LDGSTS.E [R178+0x41800], [R34.64], !P4 ;  /* 0x4180000022b27fae */ /* 0x0003e2000e121844 */
[----:B------:R3:W-:Y:S02]  /*4d6f0*/  LDGSTS.E [R178+0x41a00], [R32.64], !P4 ;  /* 0x41a0000020b27fae */ /* 0x0007e4000e121844 */
[----:B------:R-:W-:-:S04]  /*4d700*/  IMAD.WIDE R16, R252, 0x4, R82 ;  /* 0x00000004fc107825 */ /* 0x000fc800078e0252 */
[C---:B----4-:R-:W-:Y:S01]  /*4d710*/  IMAD.WIDE R2, R252.reuse, 0x4, R98 ;  /* 0x00000004fc027825 */ /* 0x050fe200078e0262 */
[----:B------:R2:W-:Y:S04]  /*4d720*/  STL.64 [R1+0x1270], R16 ;  /* 0x0012701001007387 */ /* 0x0005e80000100a00 */
[----:B------:R4:W-:Y:S02]  /*4d730*/  STL.64 [R1+0x1268], R2 ;  /* 0x0012680201007387 */ /* 0x0009e40000100a00 */
[----:B------:R-:W5:Y:S02]  /*4d740*/  LDL.LU.64 R82, [R1+0x1880] ;  /* 0x0018800001527983 */ /* 0x000f640000300a00 */
[----:B------:R-:W5:Y:S02]  /*4d750*/  LDL.LU.64 R98, [R1+0x1888] ;  /* 0x0018880001627983 */ /* 0x000f640000300a00 */
[----:B-1----:R-:W-:Y:S01]  /*4d760*/  IMAD.WIDE R34, R252, 0x4, R114 ;  /* 0x00000004fc227825 */ /* 0x002fe200078e0272 */
[----:B------:R2:W-:Y:S04]  /*4d770*/  LDGSTS.E [R178+0x41c00], [R16.64], !P4 ;  /* 0x41c0000010b27fae */ /* 0x0005e8000e121844 */
[----:B------:R-:W5:Y:S01]  /*4d780*/  LDL.LU.64 R114, [R1+0x1890] ;  /* 0x0018900001727983 */ /* 0x000f620000300a00 */
[----:B------:R4:W-:Y:S01]  /*4d790*/  LDGSTS.E [R178+0x41e00], [R2.64], !P4 ;  /* 0x41e0000002b27fae */ /* 0x0009e2000e121844 */
[----:B------:R-:W-:Y:S01]  /*4d7a0*/  IADD3 R174, R181, -0x8c, RZ ;  /* 0xffffff74b5ae7810 */ /* 0x000fe20007ffe0ff */
[----:B------:R1:W-:Y:S03]  /*4d7b0*/  LDGSTS.E [R178+0x43800], [R34.64], !P2 ;  /* 0x4380000022b27fae */ /* 0x0003e6000d121844 */
[----:B------:R-:W-:Y:S01]  /*4d7c0*/  ISETP.GE.U32.AND P3, PT, R174, 0x7ffffef5, PT ;  /* 0x7ffffef5ae00780c */ /* 0x000fe20003f66070 */
[----:B---3--:R-:W-:-:S04]  /*4d7d0*/  IMAD.WIDE R32, R252, 0x4, R130 ;  /* 0x00000004fc207825 */ /* 0x008fc800078e0282 */
[C---:B--2---:R-:W-:Y:S01]  /*4d7e0*/  IMAD.WIDE R16, R252.reuse, 0x4, R50 ;  /* 0x00000004fc107825 */ /* 0x044fe200078e0232 */
[----:B------:R-:W2:Y:S03]  /*4d7f0*/  LDL.LU.64 R130, [R1+0x1898] ;  /* 0x0018980001827983 */ /* 0x000ea60000300a00 */
[----:B----4-:R-:W-:-:S04]  /*4d800*/  IMAD.WIDE R2, R252, 0x4, R162 ;  /* 0x00000004fc027825 */ /* 0x010fc800078e02a2 */
[----:B------:R1:W-:Y:S02]  /*4d810*/  STL.64 [R1+0x1260], R34 ;  /* 0x0012602201007387 */ /* 0x0003e40000100a00 */
[----:B------:R5:W-:Y:S01]  /*4d820*/  STL.64 [R1+0x1258], R32 ;  /* 0x0012582001007387 */ /* 0x000be20000100a00 */
[----:B------:R3:W-:Y:S01]  /*4d830*/  STL.64 [R1+0x1250], R16 ;  /* 0x0012501001007387 */ /* 0x0007e20000100a00 */
[----:B------:R4:W-:Y:S03]  /*4d840*/  STL.64 [R1+0x1248], R2 ;  /* 0x0012480201007387 */ /* 0x0009e60000100a00 */
[----:B------:R5:W-:Y:S01]  /*4d850*/  LDGSTS.E [R178+0x43a00], [R32.64], !P2 ;  /* 0x43a0000020b27fae */ /* 0x000be2000d121844 */
[----:B------:R3:W-:Y:S02]  /*4d860*/  LDGSTS.E [R178+0x43c00], [R16.64], !P2 ;  /* 0x43c0000010b27fae */ /* 0x0007e4000d121844 */
[----:B------:R4:W-:Y:S01]  /*4d870*/  LDGSTS.E [R178+0x43e00], [R2.64], !P2 ;  /* 0x43e0000002b27fae */ /* 0x0009e2000d121844 */
[----:B-1----:R-:W2:Y:S01]  /*4d880*/  LDL.LU.64 R34, [R1+0x18a0] ;  /* 0x0018a00001227983 */ /* 0x002ea20000300a00 */
[----:B------:R-:W2:Y:S02]  /*4d890*/  LDL.LU.64 R50, [R1+0x18a8] ;  /* 0x0018a80001327983 */ /* 0x000ea40000300a00 */
[----:B------:R-:W2:Y:S02]  /*4d8a0*/  LDL.LU.64 R162, [R1+0x18b0] ;  /* 0x0018b00001a27983 */ /* 0x000ea40000300a00 */
[----:B-----5:R-:W-:-:S04]  /*4d8b0*/  IMAD.WIDE R32, R252, 0x4, R18 ;  /* 0x00000004fc207825 */ /* 0x020fc800078e0212 */
[C---:B------:R-:W-:Y:S02]  /*4d8c0*/  IMAD.WIDE R18, R252.reuse, 0x4, R146 ;  /* 0x00000004fc127825 */ /* 0x040fe400078e0292 */
[----:B------:R-:W5:Y:S02]  /*4d8d0*/  LDL.LU.64 R146, [R1+0x18b8] ;  /* 0x0018b80001927983 */ /* 0x000f640000300a00 */
[----:B---3--:R-:W-:-:S04]  /*4d8e0*/  IMAD.WIDE R16, R252, 0x4, R66 ;  /* 0x00000004fc107825 */ /* 0x008fc800078e0242 */
[----:B----4-:R-:W-:-:S04]  /*4d8f0*/  IMAD.WIDE R2, R252, 0x4, R176 ;  /* 0x00000004fc027825 */ /* 0x010fc800078e02b0 */
[----:B------:R-:W-:Y:S01]  /*4d900*/  STL.64 [R1+0x1240], R32 ;  /* 0x0012402001007387 */ /* 0x000fe20000100a00 */
[----:B------:R1:W-:Y:S04]  /*4d910*/  STL.64 [R1+0x1238], R18 ;  /* 0x0012381201007387 */ /* 0x0003e80000100a00 */
[----:B------:R3:W-:Y:S01]  /*4d920*/  LDGSTS.E [R178+0x45800], [R32.64], !P3 ;  /* 0x4580000020b27fae */ /* 0x0007e2000d921844 */
[----:B------:R4:W-:Y:S02]  /*4d930*/  STL.64 [R1+0x1230], R16 ;  /* 0x0012301001007387 */ /* 0x0009e40000100a00 */
[----:B------:R1:W-:Y:S02]  /*4d940*/  LDGSTS.E [R178+0x45a00], [R18.64], !P3 ;  /* 0x45a0000012b27fae */ /* 0x0003e4000d921844 */
[----:B------:R2:W-:Y:S01]  /*4d950*/  STL.64 [R1+0x1228], R2 ;  /* 0x0012280201007387 */ /* 0x0005e20000100a00 */
[C---:B------:R-:W-:Y:S01]  /*4d960*/  IADD3 R174, R181.reuse, -0x90, RZ ;  /* 0xffffff70b5ae7810 */ /* 0x040fe20007ffe0ff */
[----:B------:R4:W-:Y:S01]  /*4d970*/  LDGSTS.E [R178+0x45c00], [R16.64], !P3 ;  /* 0x45c0000010b27fae */ /* 0x0009e2000d921844 */
[----:B------:R2:W-:Y:S03]  /*4d980*/  LDGSTS.E [R178+0x45e00], [R2.64], !P3 ;  /* 0x45e0000002b27fae */ /* 0x0005e6000d921844 */
[----:B-1----:R-:W5:Y:S01]  /*4d990*/  LDL.LU.64 R18, [R1+0x18c0] ;  /* 0x0018c00001127983 */ /* 0x002f620000300a00 */
[----:B------:R-:W5:Y:S02]  /*4d9a0*/  LDL.LU.64 R66, [R1+0x18c8] ;  /* 0x0018c80001427983 */ /* 0x000f640000300a00 */
[----:B------:R-:W5:Y:S01]  /*4d9b0*/  LDL.LU.64 R176, [R1+0x18d0] ;  /* 0x0018d00001b07983 */ /* 0x000f620000300a00 */
[----:B------:R-:W-:Y:S01]  /*4d9c0*/  ISETP.GE.U32.AND P5, PT, R174, 0x7ffffef1, PT ;  /* 0x7ffffef1ae00780c */ /* 0x000fe20003fa6070 */
[----:B------:R-:W-:-:S04]  /*4d9d0*/  IADD3 R174, R181, -0x94, RZ ;  /* 0xffffff6cb5ae7810 */ /* 0x000fc80007ffe0ff */
[----:B------:R-:W-:Y:S01]  /*4d9e0*/  ISETP.GE.U32.AND P1, PT, R174, 0x7ffffeed, PT ;  /* 0x7ffffeedae00780c */ /* 0x000fe20003f26070 */
[----:B------:R-:W-:-:S04]  /*4d9f0*/  IMAD.WIDE R48, R252, 0x4, R82 ;  /* 0x00000004fc307825 */ /* 0x000fc800078e0252 */
[----:B---3--:R-:W-:-:S04]  /*4da00*/  IMAD.WIDE R32, R252, 0x4, R98 ;  /* 0x00000004fc207825 */ /* 0x008fc800078e0262 */
[C---:B----4-:R-:W-:Y:S01]  /*4da10*/  IMAD.WIDE R16, R252.reuse, 0x4, R114 ;  /* 0x00000004fc107825 */ /* 0x050fe200078e0272 */
[----:B------:R-:W3:Y:S03]  /*4da20*/  LDL.LU.64 R82, [R1+0x18d8] ;  /* 0x0018d80001527983 */ /* 0x000ee60000300a00 */
[----:B------:R-:W-:Y:S02]  /*4da30*/  STL.64 [R1+0x1220], R48 ;  /* 0x0012203001007387 */ /* 0x000fe40000100a00 */
[----:B------:R1:W-:Y:S01]  /*4da40*/  STL.64 [R1+0x1218], R32 ;  /* 0x0012182001007387 */ /* 0x0003e20000100a00 */
[----:B------:R4:W-:Y:S04]  /*4da50*/  LDGSTS.E [R178+0x47800], [R48.64], !P5 ;  /* 0x4780000030b27fae */ /* 0x0009e8000e921844 */
[----:B------:R1:W-:Y:S01]  /*4da60*/  STL.64 [R1+0x1210], R16 ;  /* 0x0012101001007387 */ /* 0x0003e20000100a00 */
[----:B------:R1:W-:Y:S02]  /*4da70*/  LDGSTS.E [R178+0x47a00], [R32.64], !P5 ;  /* 0x47a0000020b27fae */ /* 0x0003e4000e921844 */
[----:B------:R1:W-:Y:S02]  /*4da80*/  LDGSTS.E [R178+0x47c00], [R16.64], !P5 ;  /* 0x47c0000010b27fae */ /* 0x0003e4000e921844 */
[----:B--2---:R-:W-:-:S05]  /*4da90*/  IMAD.WIDE R2, R252, 0x4, R130 ;  /* 0x00000004fc027825 */ /* 0x004fca00078e0282 */
[----:B------:R5:W-:Y:S01]  /*4daa0*/  STL.64 [R1+0x1208], R2 ;  /* 0x0012080201007387 */ /* 0x000be20000100a00 */
[----:B------:R-:W2:Y:S03]  /*4dab0*/  LDL.LU.64 R98, [R1+0x18e0] ;  /* 0x0018e00001627983 */ /* 0x000ea60000300a00 */
[----:B------:R5:W-:Y:S01]  /*4dac0*/  LDGSTS.E [R178+0x47e00], [R2.64], !P5 ;  /* 0x47e0000002b27fae */ /* 0x000be2000e921844 */
[----:B------:R-:W4:Y:S02]  /*4dad0*/  LDL.LU.64 R114, [R1+0x18e8] ;  /* 0x0018e80001727983 */ /* 0x000f240000300a00 */
[----:B------:R-:W4:Y:S02]  /*4dae0*/  LDL.LU.64 R130, [R1+0x18f0] ;  /* 0x0018f00001827983 */ /* 0x000f240000300a00 */
[----:B------:R-:W-:-:S04]  /*4daf0*/  IMAD.WIDE R34, R252, 0x4, R34 ;  /* 0x00000004fc227825 */ /* 0x000fc800078e0222 */
[----:B-1----:R-:W-:-:S04]  /*4db00*/  IMAD.WIDE R32, R252, 0x4, R50 ;  /* 0x00000004fc207825 */ /* 0x002fc800078e0232 */
[C---:B------:R-:W-:Y:S02]  /*4db10*/  IMAD.WIDE R16, R252.reuse, 0x4, R162 ;  /* 0x00000004fc107825 */ /* 0x040fe400078e02a2 */
[----:B------:R-:W4:Y:S02]  /*4db20*/  LDL.LU.64 R162, [R1+0x18f8] ;  /* 0x0018f80001a27983 */ /* 0x000f240000300a00 */
[----:B------:R1:W-:Y:S02]  /*4db30*/  STL.64 [R1+0x1200], R34 ;  /* 0x0012002201007387 */ /* 0x0003e40000100a00 */
[----:B------:R-:W-:Y:S02]  /*4db40*/  STL.64 [R1+0x11f8], R32 ;  /* 0x0011f82001007387 */ /* 0x000fe40000100a00 */
[----:B------:R1:W-:Y:S01]  /*4db50*/  STL.64 [R1+0x11f0], R16 ;  /* 0x0011f01001007387 */ /* 0x0003e20000100a00 */
[----:B------:R1:W-:Y:S01]  /*4db60*/  LDGSTS.E [R178+0x49800], [R34.64], !P1 ;  /* 0x4980000022b27fae */ /* 0x0003e2000c921844 */
[----:B------:R1:W-:Y:S02]  /*4db70*/  LDGSTS.E [R178+0x49a00], [R32.64], !P1 ;  /* 0x49a0000020b27fae */ /* 0x0003e4000c921844 */
[----:B------:R1:W-:Y:S02]  /*4db80*/  LDGSTS.E [R178+0x49c00], [R16.64], !P1 ;  /* 0x49c0000010b27fae */ /* 0x0003e4000c921844 */
[----:B-----5:R-:W-:-:S05]  /*4db90*/  IMAD.WIDE R2, R252, 0x4, R146 ;  /* 0x00000004fc027825 */ /* 0x020fca00078e0292 */
[----:B------:R3:W-:Y:S01]  /*4dba0*/  STL.64 [R1+0x11e8], R2 ;  /* 0x0011e80201007387 */ /* 0x0007e20000100a00 */
[----:B-1----:R-:W5:Y:S02]  /*4dbb0*/  LDL.LU.64 R34, [R1+0x1900] ;  /* 0x0019000001227983 */ /* 0x002f640000300a00 */
[----:B------:R-:W5:Y:S02]  /*4dbc0*/  LDL.LU.64 R50, [R1+0x1908] ;  /* 0x0019080001327983 */ /* 0x000f640000300a00 */
[----:B------:R-:W5:Y:S01]  /*4dbd0*/  LDL.LU.64 R146, [R1+0x1910] ;  /* 0x0019100001927983 */ /* 0x000f620000300a00 */
[----:B------:R-:W-:Y:S01]  /*4dbe0*/  IADD3 R174, R181, -0x98, RZ ;  /* 0xffffff68b5ae7810 */ /* 0x000fe20007ffe0ff */
[----:B------:R3:W-:Y:S01]  /*4dbf0*/  LDGSTS.E [R178+0x49e00], [R2.64], !P1 ;  /* 0x49e0000002b27fae */ /* 0x0007e2000c921844 */
[----:B------:R-:W-:-:S03]  /*4dc00*/  IMAD.WIDE R16, R252, 0x4, R176 ;  /* 0x00000004fc107825 */ /* 0x000fc600078e02b0 */
[----:B------:R-:W5:Y:S01]  /*4dc10*/  LDL.LU.64 R176, [R1+0x1918] ;  /* 0x0019180001b07983 */ /* 0x000f620000300a00 */
[----:B------:R-:W-:Y:S01]  /*4dc20*/  ISETP.GE.U32.AND P0, PT, R174, 0x7ffffee9, PT ;  /* 0x7ffffee9ae00780c */ /* 0x000fe20003f06070 */
[----:B------:R-:W-:Y:S02]  /*4dc30*/  IADD3 R174, R181, -0x9c, RZ ;  /* 0xffffff64b5ae7810 */ /* 0x000fe40007ffe0ff */
[----:B------:R-:W-:-:S04]  /*4dc40*/  IMAD.WIDE R32, R252, 0x4, R18 ;  /* 0x00000004fc207825 */ /* 0x000fc800078e0212 */
[----:B------:R-:W-:Y:S01]  /*4dc50*/  IMAD.WIDE R18, R252, 0x4, R66 ;  /* 0x00000004fc127825 */ /* 0x000fe200078e0242 */
[----:B------:R-:W-:Y:S01]  /*4dc60*/  ISETP.GE.U32.AND P6, PT, R174, 0x7ffffee5, PT ;  /* 0x7ffffee5ae00780c */ /* 0x000fe20003fc6070 */
[----:B------:R2:W-:Y:S03]  /*4dc70*/  STL.64 [R1+0x11e0], R32 ;  /* 0x0011e02001007387 */ /* 0x0005e60000100a00 */
[----:B------:R4:W-:Y:S02]  /*4dc80*/  STL.64 [R1+0x11d8], R18 ;  /* 0x0011d81201007387 */ /* 0x0009e40000100a00 */
[----:B------:R1:W-:Y:S01]  /*4dc90*/  STL.64 [R1+0x11d0], R16 ;  /* 0x0011d01001007387 */ /* 0x0003e20000100a00 */
[----:B------:R2:W-:Y:S01]  /*4dca0*/  LDGSTS.E [R178+0x4b800], [R32.64], !P0 ;  /* 0x4b80000020b27fae */ /* 0x0005e2000c121844 */
[----:B------:R4:W-:Y:S02]  /*4dcb0*/  LDGSTS.E [R178+0x4ba00], [R18.64], !P0 ;  /* 0x4ba0000012b27fae */ /* 0x0009e4000c121844 */
[----:B------:R1:W-:Y:S02]  /*4dcc0*/  LDGSTS.E [R178+0x4bc00], [R16.64], !P0 ;  /* 0x4bc0000010b27fae */ /* 0x0003e4000c121844 */
[----:B---3--:R-:W-:-:S05]  /*4dcd0*/  IMAD.WIDE R2, R252, 0x4, R82 ;  /* 0x00000004fc027825 */ /* 0x008fca00078e0252 */
[----:B------:R3:W-:Y:S01]  /*4dce0*/  STL.64 [R1+0x11c8], R2 ;  /* 0x0011c80201007387 */ /* 0x0007e20000100a00 */
[----:B------:R-:W5:Y:S02]  /*4dcf0*/  LDL.LU.64 R66, [R1+0x1920] ;  /* 0x0019200001427983 */ /* 0x000f640000300a00 */
[----:B------:R-:W5:Y:S01]  /*4dd00*/  LDL.LU.64 R82, [R1+0x1928] ;  /* 0x0019280001527983 */ /* 0x000f620000300a00 */
[----:B------:R3:W-:Y:S01]  /*4dd10*/  LDGSTS.E [R178+0x4be00], [R2.64], !P0 ;  /* 0x4be0000002b27fae */ /* 0x0007e2000c121844 */
[----:B--2---:R-:W-:-:S04]  /*4dd20*/  IMAD.WIDE R32, R252, 0x4, R98 ;  /* 0x00000004fc207825 */ /* 0x004fc800078e0262 */
[C---:B----4-:R-:W-:Y:S01]  /*4dd30*/  IMAD.WIDE R18, R252.reuse, 0x4, R114 ;  /* 0x00000004fc127825 */ /* 0x050fe200078e0272 */
[----:B------:R-:W2:Y:S03]  /*4dd40*/  LDL.LU.64 R98, [R1+0x1930] ;  /* 0x0019300001627983 */ /* 0x000ea60000300a00 */
[----:B------:R5:W-:Y:S02]  /*4dd50*/  STL.64 [R1+0x11c0], R32 ;  /* 0x0011c02001007387 */ /* 0x000be40000100a00 */
[----:B-1----:R-:W-:-:S04]  /*4dd60*/  IMAD.WIDE R16, R252, 0x4, R130 ;  /* 0x00000004fc107825 */ /* 0x002fc800078e0282 */
[----:B------:R-:W4:Y:S01]  /*4dd70*/  LDL.LU.64 R114, [R1+0x1938] ;  /* 0x0019380001727983 */ /* 0x000f220000300a00 */
[----:B------:R1:W-:Y:S04]  /*4dd80*/  STL.64 [R1+0x11b8], R18 ;  /* 0x0011b81201007387 */ /* 0x0003e80000100a00 */
[----:B------:R5:W-:Y:S01]  /*4dd90*/  LDGSTS.E [R178+0x4d800], [R32.64], !P6 ;  /* 0x4d80000020b27fae */ /* 0x000be2000f121844 */
[----:B------:R1:W-:Y:S02]  /*4dda0*/  STL.64 [R1+0x11b0], R16 ;  /* 0x0011b01001007387 */ /* 0x0003e40000100a00 */
[----:B------:R1:W-:Y:S02]  /*4ddb0*/  LDGSTS.E [R178+0x4da00], [R18.64], !P6 ;  /* 0x4da0000012b27fae */ /* 0x0003e4000f121844 */
[----:B------:R1:W-:Y:S02]  /*4ddc0*/  LDGSTS.E [R178+0x4dc00], [R16.64], !P6 ;  /* 0x4dc0000010b27fae */ /* 0x0003e4000f121844 */
[----:B---3--:R-:W-:-:S05]  /*4ddd0*/  IMAD.WIDE R2, R252, 0x4, R162 ;  /* 0x00000004fc027825 */ /* 0x008fca00078e02a2 */
[----:B------:R3:W-:Y:S01]  /*4dde0*/  STL.64 [R1+0x11a8], R2 ;  /* 0x0011a80201007387 */ /* 0x0007e20000100a00 */
[----:B------:R-:W4:Y:S02]  /*4ddf0*/  LDL.LU.64 R130, [R1+0x1940] ;  /* 0x0019400001827983 */ /* 0x000f240000300a00 */
[----:B------:R-:W4:Y:S01]  /*4de00*/  LDL.LU.64 R162, [R1+0x1948] ;  /* 0x0019480001a27983 */ /* 0x000f220000300a00 */
[----:B------:R3:W-:Y:S01]  /*4de10*/  LDGSTS.E [R178+0x4de00], [R2.64], !P6 ;  /* 0x4de0000002b27fae */ /* 0x0007e2000f121844 */
[----:B-----5:R-:W-:-:S04]  /*4de20*/  IMAD.WIDE R32, R252, 0x4, R34 ;  /* 0x00000004fc207825 */ /* 0x020fc800078e0222 */
[C---:B-1----:R-:W-:Y:S01]  /*4de30*/  IMAD.WIDE R18, R252.reuse, 0x4, R50 ;  /* 0x00000004fc127825 */ /* 0x042fe200078e0232 */
[----:B------:R-:W5:Y:S03]  /*4de40*/  LDL.LU.64 R34, [R1+0x1950] ;  /* 0x0019500001227983 */ /* 0x000f660000300a00 */
[----:B------:R-:W-:-:S04]  /*4de50*/  IMAD.WIDE R16, R252, 0x4, R146 ;  /* 0x00000004fc107825 */ /* 0x000fc800078e0292 */
[----:B------:R1:W-:Y:S02]  /*4de60*/  STL.64 [R1+0x11a0], R32 ;  /* 0x0011a02001007387 */ /* 0x0003e40000100a00 */
[----:B------:R-:W5:Y:S01]  /*4de70*/  LDL.LU.64 R146, [R1+0x1958] ;  /* 0x0019580001927983 */ /* 0x000f620000300a00 */
[----:B------:R1:W-:Y:S01]  /*4de80*/  STL.64 [R1+0x1198], R18 ;  /* 0x0011981201007387 */ /* 0x0003e20000100a00 */
[----:B------:R2:W-:Y:S02]  /*4de90*/  STL.64 [R1+0x1190], R16 ;  /* 0x0011901001007387 */ /* 0x0005e40000100a00 */
[----:B---3--:R-:W-:-:S05]  /*4dea0*/  IMAD.WIDE R2, R252, 0x4, R176 ;  /* 0x00000004fc027825 */ /* 0x008fca00078e02b0 */
[----:B------:R4:W-:Y:S01]  /*4deb0*/  STL.64 [R1+0x1188], R2 ;  /* 0x0011880201007387 */ /* 0x0009e20000100a00 */
[----:B------:R-:W3:Y:S02]  /*4dec0*/  LDL.LU.64 R50, [R1+0x1960] ;  /* 0x0019600001327983 */ /* 0x000ee40000300a00 */
[----:B------:R-:W3:Y:S01]  /*4ded0*/  LDL.LU.64 R176, [R1+0x1968] ;  /* 0x0019680001b07983 */ /* 0x000ee20000300a00 */
        /* <DEDUP_REMOVED lines=12> */
[----:B------:R-:W3:Y:S03]  /*4dfa0*/  LDL.LU.64 R66, [R1+0x1970] ;  /* 0x0019700001427983 */ /* 0x000ee60000300a00 */
[----:B------:R-:W3:Y:S02]  /*4dfb0*/  LDL.LU.64 R82, [R1+0x1978] ;  /* 0x0019780001527983 */ /* 0x000ee40000300a00 */
[----:B------:R1:W-:Y:S01]  /*4dfc0*/  STL.64 [R1+0x1180], R32 ;  /* 0x0011802001007387 */ /* 0x0003e20000100a00 */
[----:B------:R1:W-:Y:S04]  /*4dfd0*/  LDGSTS.E [R178+0x51800], [R32.64], !P2 ;  /* 0x5180000020b27fae */ /* 0x0003e8000d121844 */
[----:B------:R1:W-:Y:S01]  /*4dfe0*/  STL.64 [R1+0x1178], R18 ;  /* 0x0011781201007387 */ /* 0x0003e20000100a00 */
[----:B------:R1:W-:Y:S02]  /*4dff0*/  LDGSTS.E [R178+0x51a00], [R18.64], !P2 ;  /* 0x51a0000012b27fae */ /* 0x0003e4000d121844 */
[----:B--2---:R-:W-:-:S04]  /*4e000*/  IMAD.WIDE R16, R252, 0x4, R98 ;  /* 0x00000004fc107825 */ /* 0x004fc800078e0262 */
[C---:B----4-:R-:W-:Y:S01]  /*4e010*/  IMAD.WIDE R2, R252.reuse, 0x4, R114 ;  /* 0x00000004fc027825 */ /* 0x050fe200078e0272 */
[----:B------:R5:W-:Y:S04]  /*4e020*/  STL.64 [R1+0x1170], R16 ;  /* 0x0011701001007387 */ /* 0x000be80000100a00 */
[----:B------:R2:W-:Y:S02]  /*4e030*/  STL.64 [R1+0x1168], R2 ;  /* 0x0011680201007387 */ /* 0x0005e40000100a00 */
[----:B------:R-:W4:Y:S02]  /*4e040*/  LDL.LU.64 R98, [R1+0x1980] ;  /* 0x0019800001627983 */ /* 0x000f240000300a00 */
[----:B------:R-:W4:Y:S01]  /*4e050*/  LDL.LU.64 R114, [R1+0x1988] ;  /* 0x0019880001727983 */ /* 0x000f220000300a00 */
[----:B------:R5:W-:Y:S01]  /*4e060*/  LDGSTS.E [R178+0x51c00], [R16.64], !P2 ;  /* 0x51c0000010b27fae */ /* 0x000be2000d121844 */
[----:B------:R2:W-:Y:S02]  /*4e070*/  LDGSTS.E [R178+0x51e00], [R2.64], !P2 ;  /* 0x51e0000002b27fae */ /* 0x0005e4000d121844 */
[----:B-1----:R-:W-:-:S04]  /*4e080*/  IMAD.WIDE R32, R252, 0x4, R130 ;  /* 0x00000004fc207825 */ /* 0x002fc800078e0282 */
[C---:B------:R-:W-:Y:S01]  /*4e090*/  IMAD.WIDE R18, R252.reuse, 0x4, R162 ;  /* 0x00000004fc127825 */ /* 0x040fe200078e02a2 */
[----:B------:R-:W4:Y:S03]  /*4e0a0*/  LDL.LU.64 R130, [R1+0x1990] ;  /* 0x0019900001827983 */ /* 0x000f260000300a00 */
[----:B------:R-:W4:Y:S02]  /*4e0b0*/  LDL.LU.64 R162, [R1+0x1998] ;  /* 0x0019980001a27983 */ /* 0x000f240000300a00 */
[----:B------:R-:W-:Y:S01]  /*4e0c0*/  STL.64 [R1+0x1160], R32 ;  /* 0x0011602001007387 */ /* 0x000fe20000100a00 */
[----:B------:R1:W-:Y:S04]  /*4e0d0*/  LDGSTS.E [R178+0x53800], [R32.64], !P3 ;  /* 0x5380000020b27fae */ /* 0x0003e8000d921844 */
[----:B------:R1:W-:Y:S01]  /*4e0e0*/  STL.64 [R1+0x1158], R18 ;  /* 0x0011581201007387 */ /* 0x0003e20000100a00 */
[----:B------:R1:W-:Y:S02]  /*4e0f0*/  LDGSTS.E [R178+0x53a00], [R18.64], !P3 ;  /* 0x53a0000012b27fae */ /* 0x0003e4000d921844 */
[----:B-----5:R-:W-:-:S04]  /*4e100*/  IMAD.WIDE R16, R252, 0x4, R34 ;  /* 0x00000004fc107825 */ /* 0x020fc800078e0222 */
[C---:B--2---:R-:W-:Y:S01]  /*4e110*/  IMAD.WIDE R2, R252.reuse, 0x4, R146 ;  /* 0x00000004fc027825 */ /* 0x044fe200078e0292 */
[----:B------:R2:W-:Y:S04]  /*4e120*/  STL.64 [R1+0x1150], R16 ;  /* 0x0011501001007387 */ /* 0x0005e80000100a00 */
[----:B------:R5:W-:Y:S02]  /*4e130*/  STL.64 [R1+0x1148], R2 ;  /* 0x0011480201007387 */ /* 0x000be40000100a00 */
[----:B-1----:R-:W4:Y:S02]  /*4e140*/  LDL.LU.64 R18, [R1+0x19a0] ;  /* 0x0019a00001127983 */ /* 0x002f240000300a00 */
[----:B------:R-:W4:Y:S01]  /*4e150*/  LDL.LU.64 R146, [R1+0x19a8] ;  /* 0x0019a80001927983 */ /* 0x000f220000300a00 */
[----:B------:R-:W-:Y:S01]  /*4e160*/  IADD3 R174, R181, -0xac, RZ ;  /* 0xffffff54b5ae7810 */ /* 0x000fe20007ffe0ff */
[----:B------:R2:W-:Y:S01]  /*4e170*/  LDGSTS.E [R178+0x53c00], [R16.64], !P3 ;  /* 0x53c0000010b27fae */ /* 0x0005e2000d921844 */
[----:B------:R5:W-:Y:S02]  /*4e180*/  LDGSTS.E [R178+0x53e00], [R2.64], !P3 ;  /* 0x53e0000002b27fae */ /* 0x000be4000d921844 */
[----:B---3--:R-:W-:-:S04]  /*4e190*/  IMAD.WIDE R34, R252, 0x4, R50 ;  /* 0x00000004fc227825 */ /* 0x008fc800078e0232 */
[----:B------:R-:W-:Y:S01]  /*4e1a0*/  IMAD.WIDE R32, R252, 0x4, R176 ;  /* 0x00000004fc207825 */ /* 0x000fe200078e02b0 */
[----:B------:R-:W3:Y:S03]  /*4e1b0*/  LDL.LU.64 R50, [R1+0x19b0] ;  /* 0x0019b00001327983 */ /* 0x000ee60000300a00 */
[----:B------:R-:W3:Y:S01]  /*4e1c0*/  LDL.LU.64 R176, [R1+0x19b8] ;  /* 0x0019b80001b07983 */ /* 0x000ee20000300a00 */
[----:B------:R-:W-:Y:S01]  /*4e1d0*/  ISETP.GE.U32.AND P5, PT, R174, 0x7ffffed5, PT ;  /* 0x7ffffed5ae00780c */ /* 0x000fe20003fa6070 */
[C---:B------:R-:W-:Y:S01]  /*4e1e0*/  IADD3 R174, R181.reuse, -0xb0, RZ ;  /* 0xffffff50b5ae7810 */ /* 0x040fe20007ffe0ff */
[----:B------:R4:W-:Y:S01]  /*4e1f0*/  STL.64 [R1+0x1140], R34 ;  /* 0x0011402201007387 */ /* 0x0009e20000100a00 */
[----:B------:R1:W-:Y:S02]  /*4e200*/  STL.64 [R1+0x1138], R32 ;  /* 0x0011382001007387 */ /* 0x0003e40000100a00 */
[----:B------:R-:W-:Y:S01]  /*4e210*/  ISETP.GE.U32.AND P1, PT, R174, 0x7ffffed1, PT ;  /* 0x7ffffed1ae00780c */ /* 0x000fe20003f26070 */
[----:B------:R-:W-:-:S07]  /*4e220*/  IADD3 R174, R181, -0xb4, RZ ;  /* 0xffffff4cb5ae7810 */ /* 0x000fce0007ffe0ff */
[----:B------:R4:W-:Y:S01]  /*4e230*/  LDGSTS.E [R178+0x55800], [R34.64], !P5 ;  /* 0x5580000022b27fae */ /* 0x0009e2000e921844 */
[----:B------:R1:W-:Y:S01]  /*4e240*/  LDGSTS.E [R178+0x55a00], [R32.64], !P5 ;  /* 0x55a0000020b27fae */ /* 0x0003e2000e921844 */
[----:B------:R-:W-:Y:S01]  /*4e250*/  ISETP.GE.U32.AND P0, PT, R174, 0x7ffffecd, PT ;  /* 0x7ffffecdae00780c */ /* 0x000fe20003f06070 */
[----:B--2---:R-:W-:-:S04]  /*4e260*/  IMAD.WIDE R16, R252, 0x4, R66 ;  /* 0x00000004fc107825 */ /* 0x004fc800078e0242 */
[C---:B-----5:R-:W-:Y:S01]  /*4e270*/  IMAD.WIDE R2, R252.reuse, 0x4, R82 ;  /* 0x00000004fc027825 */ /* 0x060fe200078e0252 */
[----:B------:R2:W-:Y:S04]  /*4e280*/  STL.64 [R1+0x1130], R16 ;  /* 0x0011301001007387 */ /* 0x0005e80000100a00 */
[----:B------:R5:W-:Y:S02]  /*4e290*/  STL.64 [R1+0x1128], R2 ;  /* 0x0011280201007387 */ /* 0x000be40000100a00 */
[----:B------:R-:W3:Y:S02]  /*4e2a0*/  LDL.LU.64 R66, [R1+0x19c0] ;  /* 0x0019c00001427983 */ /* 0x000ee40000300a00 */
[----:B------:R-:W3:Y:S01]  /*4e2b0*/  LDL.LU.64 R82, [R1+0x19c8] ;  /* 0x0019c80001527983 */ /* 0x000ee20000300a00 */
[----:B------:R2:W-:Y:S01]  /*4e2c0*/  LDGSTS.E [R178+0x55c00], [R16.64], !P5 ;  /* 0x55c0000010b27fae */ /* 0x0005e2000e921844 */
[----:B------:R5:W-:Y:S02]  /*4e2d0*/  LDGSTS.E [R178+0x55e00], [R2.64], !P5 ;  /* 0x55e0000002b27fae */ /* 0x000be4000e921844 */
[----:B----4-:R-:W-:-:S04]  /*4e2e0*/  IMAD.WIDE R34, R252, 0x4, R98 ;  /* 0x00000004fc227825 */ /* 0x010fc800078e0262 */
[C---:B-1----:R-:W-:Y:S01]  /*4e2f0*/  IMAD.WIDE R32, R252.reuse, 0x4, R114 ;  /* 0x00000004fc207825 */ /* 0x042fe200078e0272 */
[----:B------:R-:W4:Y:S03]  /*4e300*/  LDL.LU.64 R98, [R1+0x19d0] ;  /* 0x0019d00001627983 */ /* 0x000f260000300a00 */
[----:B------:R-:W4:Y:S02]  /*4e310*/  LDL.LU.64 R114, [R1+0x19d8] ;  /* 0x0019d80001727983 */ /* 0x000f240000300a00 */
[----:B------:R1:W-:Y:S01]  /*4e320*/  STL.64 [R1+0x1120], R34 ;  /* 0x0011202201007387 */ /* 0x0003e20000100a00 */
[----:B------:R1:W-:Y:S04]  /*4e330*/  LDGSTS.E [R178+0x57800], [R34.64], !P1 ;  /* 0x5780000022b27fae */ /* 0x0003e8000c921844 */
[----:B------:R1:W-:Y:S01]  /*4e340*/  STL.64 [R1+0x1108], R32 ;  /* 0x0011082001007387 */ /* 0x0003e20000100a00 */
[----:B------:R1:W-:Y:S02]  /*4e350*/  LDGSTS.E [R178+0x57a00], [R32.64], !P1 ;  /* 0x57a0000020b27fae */ /* 0x0003e4000c921844 */
[----:B--2---:R-:W-:-:S04]  /*4e360*/  IMAD.WIDE R16, R252, 0x4, R130 ;  /* 0x00000004fc107825 */ /* 0x004fc800078e0282 */
[C---:B-----5:R-:W-:Y:S01]  /*4e370*/  IMAD.WIDE R2, R252.reuse, 0x4, R162 ;  /* 0x00000004fc027825 */ /* 0x060fe200078e02a2 */
[----:B------:R3:W-:Y:S04]  /*4e380*/  STL.64 [R1+0x1100], R16 ;  /* 0x0011001001007387 */ /* 0x0007e80000100a00 */
[----:B------:R2:W-:Y:S01]  /*4e390*/  STL.64 [R1+0x10e8], R2 ;  /* 0x0010e80201007387 */ /* 0x0005e20000100a00 */
[----:B-1----:R-:W5:Y:S01]  /*4e3a0*/  LDL.LU.64 R34, [R1+0x19e0] ;  /* 0x0019e00001227983 */ /* 0x002f620000300a00 */
[----:B------:R-:W5:Y:S03]  /*4e3b0*/  LDL.LU.64 R130, [R1+0x19e8] ;  /* 0x0019e80001827983 */ /* 0x000f660000300a00 */
[----:B------:R-:W5:Y:S04]  /*4e3c0*/  LDL.LU.64 R162, [R1+0x19f0] ;  /* 0x0019f00001a27983 */ /* 0x000f680000300a00 */
[----:B------:R3:W-:Y:S01]  /*4e3d0*/  LDGSTS.E [R178+0x57c00], [R16.64], !P1 ;  /* 0x57c0000010b27fae */ /* 0x0007e2000c921844 */
[----:B------:R2:W-:Y:S02]  /*4e3e0*/  LDGSTS.E [R178+0x57e00], [R2.64], !P1 ;  /* 0x57e0000002b27fae */ /* 0x0005e4000c921844 */
[----:B------:R-:W-:-:S04]  /*4e3f0*/  IMAD.WIDE R32, R252, 0x4, R18 ;  /* 0x00000004fc207825 */ /* 0x000fc800078e0212 */
[C---:B------:R-:W-:Y:S02]  /*4e400*/  IMAD.WIDE R18, R252.reuse, 0x4, R146 ;  /* 0x00000004fc127825 */ /* 0x040fe400078e0292 */
[----:B------:R-:W5:Y:S02]  /*4e410*/  LDL.LU.64 R146, [R1+0x19f8] ;  /* 0x0019f80001927983 */ /* 0x000f640000300a00 */
[----:B------:R-:W-:Y:S02]  /*4e420*/  STL.64 [R1+0x10e0], R32 ;  /* 0x0010e02001007387 */ /* 0x000fe40000100a00 */
[----:B------:R1:W-:Y:S01]  /*4e430*/  STL.64 [R1+0x10c8], R18 ;  /* 0x0010c81201007387 */ /* 0x0003e20000100a00 */
[----:B------:R1:W-:Y:S01]  /*4e440*/  LDGSTS.E [R178+0x59800], [R32.64], !P0 ;  /* 0x5980000020b27fae */ /* 0x0003e2000c121844 */
[----:B------:R1:W-:Y:S02]  /*4e450*/  LDGSTS.E [R178+0x59a00], [R18.64], !P0 ;  /* 0x59a0000012b27fae */ /* 0x0003e4000c121844 */
[----:B---3--:R-:W-:-:S04]  /*4e460*/  IMAD.WIDE R16, R252, 0x4, R50 ;  /* 0x00000004fc107825 */ /* 0x008fc800078e0232 */
[----:B--2---:R-:W-:Y:S01]  /*4e470*/  IMAD.WIDE R2, R252, 0x4, R176 ;  /* 0x00000004fc027825 */ /* 0x004fe200078e02b0 */
[----:B------:R4:W-:Y:S04]  /*4e480*/  STL.64 [R1+0x10c0], R16 ;  /* 0x0010c01001007387 */ /* 0x0009e80000100a00 */
[----:B------:R2:W-:Y:S02]  /*4e490*/  STL.64 [R1+0x10a8], R2 ;  /* 0x0010a80201007387 */ /* 0x0005e40000100a00 */
[----:B-1----:R-:W4:Y:S02]  /*4e4a0*/  LDL.LU.64 R18, [R1+0x1a00] ;  /* 0x001a000001127983 */ /* 0x002f240000300a00 */
[----:B------:R-:W4:Y:S01]  /*4e4b0*/  LDL.LU.64 R50, [R1+0x1a08] ;  /* 0x001a080001327983 */ /* 0x000f220000300a00 */
[----:B------:R-:W4:Y:S01]  /*4e4c0*/  LDL.LU.64 R176, [R1+0x1a10] ;  /* 0x001a100001b07983 */ /* 0x000f220000300a00 */
[----:B------:R-:W-:-:S03]  /*4e4d0*/  IADD3 R174, R181, -0xb8, RZ ;  /* 0xffffff48b5ae7810 */ /* 0x000fc60007ffe0ff */
[----:B------:R4:W-:Y:S01]  /*4e4e0*/  LDGSTS.E [R178+0x59c00], [R16.64], !P0 ;  /* 0x59c0000010b27fae */ /* 0x0009e2000c121844 */
[----:B------:R2:W-:Y:S01]  /*4e4f0*/  LDGSTS.E [R178+0x59e00], [R2.64], !P0 ;  /* 0x59e0000002b27fae */ /* 0x0005e2000c121844 */
[----:B------:R-:W-:Y:S01]  /*4e500*/  ISETP.GE.U32.AND P6, PT, R174, 0x7ffffec9, PT ;  /* 0x7ffffec9ae00780c */ /* 0x000fe20003fc6070 */
[----:B------:R-:W-:-:S04]  /*4e510*/  IADD3 R174, R181, -0xbc, RZ ;  /* 0xffffff44b5ae7810 */ /* 0x000fc80007ffe0ff */
[----:B------:R-:W-:Y:S01]  /*4e520*/  ISETP.GE.U32.AND P4, PT, R174, 0x7ffffec5, PT ;  /* 0x7ffffec5ae00780c */ /* 0x000fe20003f86070 */
[----:B------:R-:W-:-:S04]  /*4e530*/  IMAD.WIDE R48, R252, 0x4, R66 ;  /* 0x00000004fc307825 */ /* 0x000fc800078e0242 */
[C---:B------:R-:W-:Y:S01]  /*4e540*/  IMAD.WIDE R32, R252.reuse, 0x4, R82 ;  /* 0x00000004fc207825 */ /* 0x040fe200078e0252 */
[----:B------:R-:W4:Y:S03]  /*4e550*/  LDL.LU.64 R66, [R1+0x1a18] ;  /* 0x001a180001427983 */ /* 0x000f260000300a00 */
        /* <DEDUP_REMOVED lines=8> */
[----:B------:R-:W3:Y:S01]  /*4e5e0*/  LDL.LU.64 R82, [R1+0x1a20] ;  /* 0x001a200001527983 */ /* 0x000ee20000300a00 */
[----:B------:R2:W-:Y:S01]  /*4e5f0*/  LDGSTS.E [R178+0x5bc00], [R16.64], !P6 ;  /* 0x5bc0000010b27fae */ /* 0x0005e2000f121844 */
[----:B------:R-:W3:Y:S02]  /*4e600*/  LDL.LU.64 R98, [R1+0x1a28] ;  /* 0x001a280001627983 */ /* 0x000ee40000300a00 */
[----:B------:R-:W3:Y:S02]  /*4e610*/  LDL.LU.64 R114, [R1+0x1a30] ;  /* 0x001a300001727983 */ /* 0x000ee40000300a00 */
[----:B------:R4:W-:Y:S02]  /*4e620*/  LDGSTS.E [R178+0x5be00], [R2.64], !P6 ;  /* 0x5be0000002b27fae */ /* 0x0009e4000f121844 */
[----:B-----5:R-:W-:-:S04]  /*4e630*/  IMAD.WIDE R34, R252, 0x4, R34 ;  /* 0x00000004fc227825 */ /* 0x020fc800078e0222 */
[----:B-1----:R-:W-:-:S04]  /*4e640*/  IMAD.WIDE R32, R252, 0x4, R130 ;  /* 0x00000004fc207825 */ /* 0x002fc800078e0282 */
[C---:B--2---:R-:W-:Y:S02]  /*4e650*/  IMAD.WIDE R16, R252.reuse, 0x4, R162 ;  /* 0x00000004fc107825 */ /* 0x044fe400078e02a2 */
[----:B------:R-:W2:Y:S02]  /*4e660*/  LDL.LU.64 R162, [R1+0x1a38] ;  /* 0x001a380001a27983 */ /* 0x000ea40000300a00 */
[----:B------:R1:W-:Y:S02]  /*4e670*/  STL.64 [R1+0x1060], R34 ;  /* 0x0010602201007387 */ /* 0x0003e40000100a00 */
[----:B------:R-:W-:Y:S02]  /*4e680*/  STL.64 [R1+0x1048], R32 ;  /* 0x0010482001007387 */ /* 0x000fe40000100a00 */
[----:B------:R5:W-:Y:S01]  /*4e690*/  STL.64 [R1+0x1040], R16 ;  /* 0x0010401001007387 */ /* 0x000be20000100a00 */
[----:B------:R1:W-:Y:S01]  /*4e6a0*/  LDGSTS.E [R178+0x5d800], [R34.64], !P4 ;  /* 0x5d80000022b27fae */ /* 0x0003e2000e121844 */
[----:B------:R1:W-:Y:S02]  /*4e6b0*/  LDGSTS.E [R178+0x5da00], [R32.64], !P4 ;  /* 0x5da0000020b27fae */ /* 0x0003e4000e121844 */
[----:B------:R5:W-:Y:S02]  /*4e6c0*/  LDGSTS.E [R178+0x5dc00], [R16.64], !P4 ;  /* 0x5dc0000010b27fae */ /* 0x000be4000e121844 */
[----:B----4-:R-:W-:-:S05]  /*4e6d0*/  IMAD.WIDE R2, R252, 0x4, R146 ;  /* 0x00000004fc027825 */ /* 0x010fca00078e0292 */
[----:B------:R4:W-:Y:S04]  /*4e6e0*/  STL.64 [R1+0x1028], R2 ;  /* 0x0010280201007387 */ /* 0x0009e80000100a00 */
[----:B-1----:R-:W2:Y:S01]  /*4e6f0*/  LDL.LU.64 R34, [R1+0x1a40] ;  /* 0x001a400001227983 */ /* 0x002ea20000300a00 */
[----:B------:R-:W2:Y:S02]  /*4e700*/  LDL.LU.64 R130, [R1+0x1a48] ;  /* 0x001a480001827983 */ /* 0x000ea40000300a00 */
[----:B------:R-:W2:Y:S01]  /*4e710*/  LDL.LU.64 R146, [R1+0x1a50] ;  /* 0x001a500001927983 */ /* 0x000ea20000300a00 */
[----:B------:R-:W-:Y:S01]  /*4e720*/  IADD3 R174, R181, -0xc0, RZ ;  /* 0xffffff40b5ae7810 */ /* 0x000fe20007ffe0ff */
[----:B------:R4:W-:Y:S01]  /*4e730*/  LDGSTS.E [R178+0x5de00], [R2.64], !P4 ;  /* 0x5de0000002b27fae */ /* 0x0009e2000e121844 */
[----:B-----5:R-:W-:-:S03]  /*4e740*/  IMAD.WIDE R16, R252, 0x4, R176 ;  /* 0x00000004fc107825 */ /* 0x020fc600078e02b0 */
        /* <DEDUP_REMOVED lines=15> */
[----:B------:R-:W4:Y:S01]  /*4e840*/  LDL.LU.64 R66, [R1+0x1a68] ;  /* 0x001a680001427983 */ /* 0x000f220000300a00 */
[----:B------:R2:W-:Y:S01]  /*4e850*/  LDGSTS.E [R178+0x5fe00], [R2.64], !P2 ;  /* 0x5fe0000002b27fae */ /* 0x0005e2000d121844 */
[----:B---3--:R-:W-:-:S04]  /*4e860*/  IMAD.WIDE R32, R252, 0x4, R82 ;  /* 0x00000004fc207825 */ /* 0x008fc800078e0252 */
[----:B-1----:R-:W-:-:S04]  /*4e870*/  IMAD.WIDE R18, R252, 0x4, R98 ;  /* 0x00000004fc127825 */ /* 0x002fc800078e0262 */
[C---:B------:R-:W-:Y:S01]  /*4e880*/  IMAD.WIDE R16, R252.reuse, 0x4, R114 ;  /* 0x00000004fc107825 */ /* 0x040fe200078e0272 */
[----:B------:R-:W3:Y:S03]  /*4e890*/  LDL.LU.64 R82, [R1+0x1a70] ;  /* 0x001a700001527983 */ /* 0x000ee60000300a00 */
[----:B------:R1:W-:Y:S02]  /*4e8a0*/  STL.64 [R1+0xff0], R32 ;  /* 0x000ff02001007387 */ /* 0x0003e40000100a00 */
[----:B------:R-:W3:Y:S02]  /*4e8b0*/  LDL.LU.64 R98, [R1+0x1a78] ;  /* 0x001a780001627983 */ /* 0x000ee40000300a00 */
[----:B------:R1:W-:Y:S01]  /*4e8c0*/  STL.64 [R1+0xfd8], R18 ;  /* 0x000fd81201007387 */ /* 0x0003e20000100a00 */
[----:B------:R1:W-:Y:S04]  /*4e8d0*/  STL.64 [R1+0xfd0], R16 ;  /* 0x000fd01001007387 */ /* 0x0003e80000100a00 */
[----:B------:R1:W-:Y:S01]  /*4e8e0*/  LDGSTS.E [R178+0x61800], [R32.64], !P3 ;  /* 0x6180000020b27fae */ /* 0x0003e2000d921844 */
[----:B------:R1:W-:Y:S02]  /*4e8f0*/  LDGSTS.E [R178+0x61a00], [R18.64], !P3 ;  /* 0x61a0000012b27fae */ /* 0x0003e4000d921844 */
[----:B------:R1:W-:Y:S02]  /*4e900*/  LDGSTS.E [R178+0x61c00], [R16.64], !P3 ;  /* 0x61c0000010b27fae */ /* 0x0003e4000d921844 */
[----:B--2---:R-:W-:-:S05]  /*4e910*/  IMAD.WIDE R2, R252, 0x4, R162 ;  /* 0x00000004fc027825 */ /* 0x004fca00078e02a2 */
[----:B------:R5:W-:Y:S01]  /*4e920*/  STL.64 [R1+0xfb8], R2 ;  /* 0x000fb80201007387 */ /* 0x000be20000100a00 */
[----:B------:R-:W2:Y:S02]  /*4e930*/  LDL.LU.64 R114, [R1+0x1a80] ;  /* 0x001a800001727983 */ /* 0x000ea40000300a00 */
[----:B------:R-:W2:Y:S01]  /*4e940*/  LDL.LU.64 R162, [R1+0x1a88] ;  /* 0x001a880001a27983 */ /* 0x000ea20000300a00 */
[----:B------:R5:W-:Y:S01]  /*4e950*/  LDGSTS.E [R178+0x61e00], [R2.64], !P3 ;  /* 0x61e0000002b27fae */ /* 0x000be2000d921844 */
[----:B-1----:R-:W-:-:S04]  /*4e960*/  IMAD.WIDE R32, R252, 0x4, R34 ;  /* 0x00000004fc207825 */ /* 0x002fc800078e0222 */
[----:B------:R-:W-:-:S04]  /*4e970*/  IMAD.WIDE R18, R252, 0x4, R130 ;  /* 0x00000004fc127825 */ /* 0x000fc800078e0282 */
[C---:B------:R-:W-:Y:S01]  /*4e980*/  IMAD.WIDE R16, R252.reuse, 0x4, R146 ;  /* 0x00000004fc107825 */ /* 0x040fe200078e0292 */
[----:B------:R-:W2:Y:S03]  /*4e990*/  LDL.LU.64 R130, [R1+0x1a90] ;  /* 0x001a900001827983 */ /* 0x000ea60000300a00 */
[----:B------:R1:W-:Y:S02]  /*4e9a0*/  STL.64 [R1+0xfb0], R32 ;  /* 0x000fb02001007387 */ /* 0x0003e40000100a00 */
[----:B------:R-:W2:Y:S02]  /*4e9b0*/  LDL.LU.64 R146, [R1+0x1a98] ;  /* 0x001a980001927983 */ /* 0x000ea40000300a00 */
[----:B------:R1:W-:Y:S01]  /*4e9c0*/  STL.64 [R1+0xf98], R18 ;  /* 0x000f981201007387 */ /* 0x0003e20000100a00 */
[----:B------:R3:W-:Y:S01]  /*4e9d0*/  STL.64 [R1+0xf90], R16 ;  /* 0x000f901001007387 */ /* 0x0007e20000100a00 */
[----:B-----5:R-:W-:-:S05]  /*4e9e0*/  IMAD.WIDE R2, R252, 0x4, R176 ;  /* 0x00000004fc027825 */ /* 0x020fca00078e02b0 */
[----:B------:R5:W-:Y:S01]  /*4e9f0*/  STL.64 [R1+0xf78], R2 ;  /* 0x000f780201007387 */ /* 0x000be20000100a00 */
[----:B------:R-:W2:Y:S01]  /*4ea00*/  LDL.LU.64 R176, [R1+0x1aa0] ;  /* 0x001aa00001b07983 */ /* 0x000ea20000300a00 */
        /* <DEDUP_REMOVED lines=10> */
[----:B----4-:R-:W-:-:S04]  /*4eab0*/  IMAD.WIDE R48, R252, 0x4, R50 ;  /* 0x00000004fc307825 */ /* 0x010fc800078e0232 */
[C---:B-1----:R-:W-:Y:S01]  /*4eac0*/  IMAD.WIDE R32, R252.reuse, 0x4, R66 ;  /* 0x00000004fc207825 */ /* 0x042fe200078e0242 */
[----:B-----5:R-:W4:Y:S03]  /*4ead0*/  LDL.LU.64 R18, [R1+0x1aa8] ;  /* 0x001aa80001127983 */ /* 0x020f260000300a00 */
[----:B------:R-:W4:Y:S02]  /*4eae0*/  LDL.LU.64 R34, [R1+0x1ab0] ;  /* 0x001ab00001227983 */ /* 0x000f240000300a00 */
[----:B------:R2:W-:Y:S02]  /*4eaf0*/  STL.64 [R1+0xf70], R48 ;  /* 0x000f703001007387 */ /* 0x0005e40000100a00 */
[----:B------:R-:W4:Y:S01]  /*4eb00*/  LDL.LU.64 R50, [R1+0x1ab8] ;  /* 0x001ab80001327983 */ /* 0x000f220000300a00 */
[----:B------:R1:W-:Y:S04]  /*4eb10*/  STL.64 [R1+0xf58], R32 ;  /* 0x000f582001007387 */ /* 0x0003e80000100a00 */
[----:B------:R2:W-:Y:S01]  /*4eb20*/  LDGSTS.E [R178+0x65800], [R48.64], !P1 ;  /* 0x6580000030b27fae */ /* 0x0005e2000c921844 */
[----:B------:R1:W-:Y:S02]  /*4eb30*/  LDGSTS.E [R178+0x65a00], [R32.64], !P1 ;  /* 0x65a0000020b27fae */ /* 0x0003e4000c921844 */
[----:B---3--:R-:W-:-:S04]  /*4eb40*/  IMAD.WIDE R16, R252, 0x4, R82 ;  /* 0x00000004fc107825 */ /* 0x008fc800078e0252 */
[C---:B------:R-:W-:Y:S01]  /*4eb50*/  IMAD.WIDE R2, R252.reuse, 0x4, R98 ;  /* 0x00000004fc027825 */ /* 0x040fe200078e0262 */
[----:B------:R3:W-:Y:S04]  /*4eb60*/  STL.64 [R1+0xf50], R16 ;  /* 0x000f501001007387 */ /* 0x0007e80000100a00 */
[----:B------:R2:W-:Y:S02]  /*4eb70*/  STL.64 [R1+0xf38], R2 ;  /* 0x000f380201007387 */ /* 0x0005e40000100a00 */
[----:B------:R-:W5:Y:S02]  /*4eb80*/  LDL.LU.64 R66, [R1+0x1ac0] ;  /* 0x001ac00001427983 */ /* 0x000f640000300a00 */
[----:B------:R-:W5:Y:S01]  /*4eb90*/  LDL.LU.64 R82, [R1+0x1ac8] ;  /* 0x001ac80001527983 */ /* 0x000f620000300a00 */
[----:B------:R-:W5:Y:S04]  /*4eba0*/  LDL.LU.64 R98, [R1+0x1ad0] ;  /* 0x001ad00001627983 */ /* 0x000f680000300a00 */
[----:B------:R3:W-:Y:S01]  /*4ebb0*/  LDGSTS.E [R178+0x65c00], [R16.64], !P1 ;  /* 0x65c0000010b27fae */ /* 0x0007e2000c921844 */
[----:B------:R2:W-:Y:S02]  /*4ebc0*/  LDGSTS.E [R178+0x65e00], [R2.64], !P1 ;  /* 0x65e0000002b27fae */ /* 0x0005e4000c921844 */
[----:B--2---:R-:W-:-:S04]  /*4ebd0*/  IMAD.WIDE R48, R252, 0x4, R114 ;  /* 0x00000004fc307825 */ /* 0x004fc800078e0272 */
[C---:B-1----:R-:W-:Y:S01]  /*4ebe0*/  IMAD.WIDE R32, R252.reuse, 0x4, R162 ;  /* 0x00000004fc207825 */ /* 0x042fe200078e02a2 */
[----:B------:R-:W-:Y:S03]  /*4ebf0*/  STL.64 [R1+0xf30], R48 ;  /* 0x000f303001007387 */ /* 0x000fe60000100a00 */
[----:B------:R-:W2:Y:S01]  /*4ec00*/  LDL.LU.64 R162, [R1+0x1ad8] ;  /* 0x001ad80001a27983 */ /* 0x000ea20000300a00 */
[----:B------:R1:W-:Y:S01]  /*4ec10*/  LDGSTS.E [R178+0x67800], [R48.64], !P0 ;  /* 0x6780000030b27fae */ /* 0x0003e2000c121844 */
[----:B------:R1:W-:Y:S02]  /*4ec20*/  STL.64 [R1+0xf18], R32 ;  /* 0x000f182001007387 */ /* 0x0003e40000100a00 */
[----:B------:R1:W-:Y:S02]  /*4ec30*/  LDGSTS.E [R178+0x67a00], [R32.64], !P0 ;  /* 0x67a0000020b27fae */ /* 0x0003e4000c121844 */
[----:B---3--:R-:W-:-:S04]  /*4ec40*/  IMAD.WIDE R16, R252, 0x4, R130 ;  /* 0x00000004fc107825 */ /* 0x008fc800078e0282 */
[----:B------:R-:W-:Y:S01]  /*4ec50*/  IMAD.WIDE R2, R252, 0x4, R146 ;  /* 0x00000004fc027825 */ /* 0x000fe200078e0292 */
[----:B------:R3:W-:Y:S04]  /*4ec60*/  STL.64 [R1+0xf10], R16 ;  /* 0x000f101001007387 */ /* 0x0007e80000100a00 */
[----:B------:R1:W-:Y:S02]  /*4ec70*/  STL.64 [R1+0xef8], R2 ;  /* 0x000ef80201007387 */ /* 0x0003e40000100a00 */
[----:B------:R-:W2:Y:S02]  /*4ec80*/  LDL.LU.64 R114, [R1+0x1ae0] ;  /* 0x001ae00001727983 */ /* 0x000ea40000300a00 */
[----:B------:R-:W2:Y:S01]  /*4ec90*/  LDL.LU.64 R130, [R1+0x1ae8] ;  /* 0x001ae80001827983 */ /* 0x000ea20000300a00 */
[----:B------:R-:W2:Y:S01]  /*4eca0*/  LDL.LU.64 R146, [R1+0x1af0] ;  /* 0x001af00001927983 */ /* 0x000ea20000300a00 */
[----:B------:R-:W-:-:S03]  /*4ecb0*/  IADD3 R174, R181, -0xd4, RZ ;  /* 0xffffff2cb5ae7810 */ /* 0x000fc60007ffe0ff */
[----:B------:R3:W-:Y:S01]  /*4ecc0*/  LDGSTS.E [R178+0x67c00], [R16.64], !P0 ;  /* 0x67c0000010b27fae */ /* 0x0007e2000c121844 */
[----:B------:R3:W-:Y:S02]  /*4ecd0*/  LDGSTS.E [R178+0x67e00], [R2.64], !P0 ;  /* 0x67e0000002b27fae */ /* 0x0007e4000c121844 */
[----:B-1----:R-:W-:-:S05]  /*4ece0*/  IMAD.WIDE R32, R252, 0x4, R176 ;  /* 0x00000004fc207825 */ /* 0x002fca00078e02b0 */
[----:B------:R-:W-:Y:S01]  /*4ecf0*/  STL.64 [R1+0xef0], R32 ;  /* 0x000ef02001007387 */ /* 0x000fe20000100a00 */
[----:B------:R-:W2:Y:S01]  /*4ed00*/  LDL.LU.64 R176, [R1+0x1af8] ;  /* 0x001af80001b07983 */ /* 0x000ea20000300a00 */
[----:B------:R-:W-:Y:S01]  /*4ed10*/  ISETP.GE.U32.AND P6, PT, R174, 0x7ffffead, PT ;  /* 0x7ffffeadae00780c */ /* 0x000fe20003fc6070 */
[----:B------:R-:W-:-:S04]  /*4ed20*/  IADD3 R174, R181, -0xd8, RZ ;  /* 0xffffff28b5ae7810 */ /* 0x000fc80007ffe0ff */
[----:B------:R-:W-:-:S08]  /*4ed30*/  ISETP.GE.U32.AND P4, PT, R174, 0x7ffffea9, PT ;  /* 0x7ffffea9ae00780c */ /* 0x000fd00003f86070 */
[----:B------:R1:W-:Y:S01]  /*4ed40*/  LDGSTS.E [R178+0x69800], [R32.64], !P6 ;  /* 0x6980000020b27fae */ /* 0x0003e2000f121844 */
[----:B----4-:R-:W-:-:S04]  /*4ed50*/  IMAD.WIDE R18, R252, 0x4, R18 ;  /* 0x00000004fc127825 */ /* 0x010fc800078e0212 */
[----:B---3--:R-:W-:-:S04]  /*4ed60*/  IMAD.WIDE R16, R252, 0x4, R34 ;  /* 0x00000004fc107825 */ /* 0x008fc800078e0222 */
[C---:B------:R-:W-:Y:S01]  /*4ed70*/  IMAD.WIDE R2, R252.reuse, 0x4, R50 ;  /* 0x00000004fc027825 */ /* 0x040fe200078e0232 */
[----:B------:R-:W-:Y:S04]  /*4ed80*/  STL.64 [R1+0xed8], R18 ;  /* 0x000ed81201007387 */ /* 0x000fe80000100a00 */
[----:B------:R3:W-:Y:S01]  /*4ed90*/  LDGSTS.E [R178+0x69a00], [R18.64], !P6 ;  /* 0x69a0000012b27fae */ /* 0x0007e2000f121844 */
[----:B------:R-:W-:Y:S02]  /*4eda0*/  STL.64 [R1+0xed0], R16 ;  /* 0x000ed01001007387 */ /* 0x000fe40000100a00 */
[----:B------:R2:W-:Y:S02]  /*4edb0*/  LDGSTS.E [R178+0x69c00], [R16.64], !P6 ;  /* 0x69c0000010b27fae */ /* 0x0005e4000f121844 */
[----:B------:R4:W-:Y:S01]  /*4edc0*/  STL.64 [R1+0xea8], R2 ;  /* 0x000ea80201007387 */ /* 0x0009e20000100a00 */
[----:B------:R4:W-:Y:S04]  /*4edd0*/  LDGSTS.E [R178+0x69e00], [R2.64], !P6 ;  /* 0x69e0000002b27fae */ /* 0x0009e8000f121844 */
[----:B----4-:R-:W4:Y:S01]  /*4ede0*/  LDL.LU.64 R2, [R1+0x1b00] ;  /* 0x001b000001027983 */ /* 0x010f220000300a00 */
[----:B---3--:R-:W3:Y:S02]  /*4edf0*/  LDL.LU.64 R18, [R1+0x1b08] ;  /* 0x001b080001127983 */ /* 0x008ee40000300a00 */
[----:B------:R-:W3:Y:S02]  /*4ee00*/  LDL.LU.64 R34, [R1+0x1b10] ;  /* 0x001b100001227983 */ /* 0x000ee40000300a00 */
[----:B-----5:R-:W-:-:S04]  /*4ee10*/  IMAD.WIDE R64, R252, 0x4, R66 ;  /* 0x00000004fc407825 */ /* 0x020fc800078e0242 */
[----:B------:R-:W-:-:S04]  /*4ee20*/  IMAD.WIDE R48, R252, 0x4, R82 ;  /* 0x00000004fc307825 */ /* 0x000fc800078e0252 */
[C---:B-1----:R-:W-:Y:S01]  /*4ee30*/  IMAD.WIDE R32, R252.reuse, 0x4, R98 ;  /* 0x00000004fc207825 */ /* 0x042fe200078e0262 */
[----:B------:R1:W-:Y:S03]  /*4ee40*/  STL.64 [R1+0xea0], R64 ;  /* 0x000ea04001007387 */ /* 0x0003e60000100a00 */
[----:B------:R-:W5:Y:S02]  /*4ee50*/  LDL.LU.64 R50, [R1+0x1b18] ;  /* 0x001b180001327983 */ /* 0x000f640000300a00 */
[----:B------:R1:W-:Y:S02]  /*4ee60*/  STL.64 [R1+0xe88], R48 ;  /* 0x000e883001007387 */ /* 0x0003e40000100a00 */
[----:B------:R1:W-:Y:S01]  /*4ee70*/  STL.64 [R1+0xe80], R32 ;  /* 0x000e802001007387 */ /* 0x0003e20000100a00 */
[----:B------:R1:W-:Y:S01]  /*4ee80*/  LDGSTS.E [R178+0x6b800], [R64.64], !P4 ;  /* 0x6b80000040b27fae */ /* 0x0003e2000e121844 */
[----:B------:R1:W-:Y:S02]  /*4ee90*/  LDGSTS.E [R178+0x6ba00], [R48.64], !P4 ;  /* 0x6ba0000030b27fae */ /* 0x0003e4000e121844 */
[----:B------:R1:W-:Y:S02]  /*4eea0*/  LDGSTS.E [R178+0x6bc00], [R32.64], !P4 ;  /* 0x6bc0000020b27fae */ /* 0x0003e4000e121844 */
[----:B--2---:R-:W-:-:S05]  /*4eeb0*/  IMAD.WIDE R16, R252, 0x4, R162 ;  /* 0x00000004fc107825 */ /* 0x004fca00078e02a2 */
[----:B------:R2:W-:Y:S01]  /*4eec0*/  STL.64 [R1+0xe68], R16 ;  /* 0x000e681001007387 */ /* 0x0005e20000100a00 */
[----:B------:R-:W5:Y:S02]  /*4eed0*/  LDL.LU.64 R66, [R1+0x1b20] ;  /* 0x001b200001427983 */ /* 0x000f640000300a00 */
[----:B------:R-:W5:Y:S02]  /*4eee0*/  LDL.LU.64 R82, [R1+0x1b28] ;  /* 0x001b280001527983 */ /* 0x000f640000300a00 */
[----:B------:R-:W5:Y:S01]  /*4eef0*/  LDL.LU.64 R98, [R1+0x1b30] ;  /* 0x001b300001627983 */ /* 0x000f620000300a00 */
[----:B------:R2:W-:Y:S04]  /*4ef00*/  LDGSTS.E [R178+0x6be00], [R16.64], !P4 ;  /* 0x6be0000010b27fae */ /* 0x0005e8000e121844 */
[----:B------:R-:W5:Y:S01]  /*4ef10*/  LDL.LU.64 R162, [R1+0x1b38] ;  /* 0x001b380001a27983 */ /* 0x000f620000300a00 */
[----:B-1----:R-:W-:-:S04]  /*4ef20*/  IMAD.WIDE R64, R252, 0x4, R114 ;  /* 0x00000004fc407825 */ /* 0x002fc800078e0272 */
[----:B------:R-:W-:-:S04]  /*4ef30*/  IMAD.WIDE R48, R252, 0x4, R130 ;  /* 0x00000004fc307825 */ /* 0x000fc800078e0282 */
[C---:B------:R-:W-:Y:S01]  /*4ef40*/  IMAD.WIDE R32, R252.reuse, 0x4, R146 ;  /* 0x00000004fc207825 */ /* 0x040fe200078e0292 */
[----:B------:R-:W-:Y:S03]  /*4ef50*/  STL.64 [R1+0xe60], R64 ;  /* 0x000e604001007387 */ /* 0x000fe60000100a00 */
[----:B------:R-:W-:Y:S02]  /*4ef60*/  STL.64 [R1+0xe48], R48 ;  /* 0x000e483001007387 */ /* 0x000fe40000100a00 */
[----:B------:R4:W-:Y:S02]  /*4ef70*/  STL.64 [R1+0xe40], R32 ;  /* 0x000e402001007387 */ /* 0x0009e40000100a00 */
[----:B------:R-:W5:Y:S02]  /*4ef80*/  LDL.LU.64 R114, [R1+0x1b40] ;  /* 0x001b400001727983 */ /* 0x000f640000300a00 */
[----:B--2---:R-:W-:-:S05]  /*4ef90*/  IMAD.WIDE R16, R252, 0x4, R176 ;  /* 0x00000004fc107825 */ /* 0x004fca00078e02b0 */
[----:B------:R1:W-:Y:S01]  /*4efa0*/  STL.64 [R1+0xe28], R16 ;  /* 0x000e281001007387 */ /* 0x0003e20000100a00 */
[----:B------:R-:W2:Y:S02]  /*4efb0*/  LDL.LU.64 R130, [R1+0x1b48] ;  /* 0x001b480001827983 */ /* 0x000ea40000300a00 */
[----:B------:R-:W2:Y:S02]  /*4efc0*/  LDL.LU.64 R146, [R1+0x1b50] ;  /* 0x001b500001927983 */ /* 0x000ea40000300a00 */
[----:B------:R-:W2:Y:S01]  /*4efd0*/  LDL.LU.64 R176, [R1+0x1b58] ;  /* 0x001b580001b07983 */ /* 0x000ea20000300a00 */
[----:B------:R-:W-:-:S04]  /*4efe0*/  IADD3 R174, R181, -0xdc, RZ ;  /* 0xffffff24b5ae7810 */ /* 0x000fc80007ffe0ff */
[----:B------:R-:W-:Y:S01]  /*4eff0*/  ISETP.GE.U32.AND P2, PT, R174, 0x7ffffea5, PT ;  /* 0x7ffffea5ae00780c */ /* 0x000fe20003f46070 */
[----:B------:R-:W-:-:S04]  /*4f000*/  IADD3 R174, R181, -0xe0, RZ ;  /* 0xffffff20b5ae7810 */ /* 0x000fc80007ffe0ff */
[----:B------:R-:W-:Y:S01]  /*4f010*/  ISETP.GE.U32.AND P3, PT, R174, 0x7ffffea1, PT ;  /* 0x7ffffea1ae00780c */ /* 0x000fe20003f66070 */
[----:B------:R-:W-:-:S04]  /*4f020*/  IADD3 R174, R181, -0xe4, RZ ;  /* 0xffffff1cb5ae7810 */ /* 0x000fc80007ffe0ff */
[----:B------:R-:W-:Y:S01]  /*4f030*/  ISETP.GE.U32.AND P5, PT, R174, 0x7ffffe9d, PT ;  /* 0x7ffffe9dae00780c */ /* 0x000fe20003fa6070 */
[C---:B------:R-:W-:Y:S02]  /*4f040*/  IADD3 R174, R181.reuse, -0xe8, RZ ;  /* 0xffffff18b5ae7810 */ /* 0x040fe40007ffe0ff */
[----:B------:R1:W-:Y:S01]  /*4f050*/  LDGSTS.E [R178+0x6d800], [R64.64], !P2 ;  /* 0x6d80000040b27fae */ /* 0x0003e2000d121844 */
[----:B------:R1:W-:Y:S02]  /*4f060*/  LDGSTS.E [R178+0x6da00], [R48.64], !P2 ;  /* 0x6da0000030b27fae */ /* 0x0003e4000d121844 */
[----:B------:R4:W-:Y:S01]  /*4f070*/  LDGSTS.E [R178+0x6dc00], [R32.64], !P2 ;  /* 0x6dc0000020b27fae */ /* 0x0009e2000d121844 */
[----:B------:R-:W-:Y:S01]  /*4f080*/  ISETP.GE.U32.AND P1, PT, R174, 0x7ffffe99, PT ;  /* 0x7ffffe99ae00780c */ /* 0x000fe20003f26070 */
[----:B------:R1:W-:Y:S01]  /*4f090*/  LDGSTS.E [R178+0x6de00], [R16.64], !P2 ;  /* 0x6de0000010b27fae */ /* 0x0003e2000d121844 */
[----:B------:R-:W-:-:S04]  /*4f0a0*/  IADD3 R174, R181, -0xec, RZ ;  /* 0xffffff14b5ae7810 */ /* 0x000fc80007ffe0ff */
[----:B------:R-:W-:Y:S01]  /*4f0b0*/  ISETP.GE.U32.AND P0, PT, R174, 0x7ffffe95, PT ;  /* 0x7ffffe95ae00780c */ /* 0x000fe20003f06070 */
[----:B------:R-:W-:Y:S02]  /*4f0c0*/  IADD3 R174, R181, -0xf0, RZ ;  /* 0xffffff10b5ae7810 */ /* 0x000fe40007ffe0ff */
[----:B----4-:R-:W-:-:S04]  /*4f0d0*/  IMAD.WIDE R32, R252, 0x4, R2 ;  /* 0x00000004fc207825 */ /* 0x010fc800078e0202 */
[----:B---3--:R-:W-:-:S04]  /*4f0e0*/  IMAD.WIDE R18, R252, 0x4, R18 ;  /* 0x00000004fc127825 */ /* 0x008fc800078e0212 */
[----:B-1----:R-:W-:Y:S01]  /*4f0f0*/  IMAD.WIDE R16, R252, 0x4, R34 ;  /* 0x00000004fc107825 */ /* 0x002fe200078e0222 */
[----:B------:R1:W-:Y:S04]  /*4f100*/  STL.64 [R1+0xe20], R32 ;  /* 0x000e202001007387 */ /* 0x0003e80000100a00 */
[----:B------:R1:W-:Y:S01]  /*4f110*/  LDGSTS.E [R178+0x6f800], [R32.64], !P3 ;  /* 0x6f80000020b27fae */ /* 0x0003e2000d921844 */
[----:B------:R3:W-:Y:S02]  /*4f120*/  STL.64 [R1+0xe08], R18 ;  /* 0x000e081201007387 */ /* 0x0007e40000100a00 */
[----:B------:R3:W-:Y:S02]  /*4f130*/  LDGSTS.E [R178+0x6fa00], [R18.64], !P3 ;  /* 0x6fa0000012b27fae */ /* 0x0007e4000d921844 */
[----:B------:R4:W-:Y:S01]  /*4f140*/  STL.64 [R1+0xe00], R16 ;  /* 0x000e001001007387 */ /* 0x0009e20000100a00 */
[----:B------:R4:W-:Y:S01]  /*4f150*/  LDGSTS.E [R178+0x6fc00], [R16.64], !P3 ;  /* 0x6fc0000010b27fae */ /* 0x0009e2000d921844 */
[----:B------:R-:W-:Y:S01]  /*4f160*/  ISETP.GE.U32.AND P6, PT, R174, 0x7ffffe91, PT ;  /* 0x7ffffe91ae00780c */ /* 0x000fe20003fc6070 */
[----:B------:R-:W-:-:S04]  /*4f170*/  IADD3 R174, R181, -0xf4, RZ ;  /* 0xffffff0cb5ae7810 */ /* 0x000fc80007ffe0ff */
[----:B------:R-:W-:Y:S01]  /*4f180*/  ISETP.GE.U32.AND P4, PT, R174, 0x7ffffe8d, PT ;  /* 0x7ffffe8dae00780c */ /* 0x000fe20003f86070 */
[----:B------:R-:W-:-:S04]  /*4f190*/  IADD3 R174, R181, -0xf8, RZ ;  /* 0xffffff08b5ae7810 */ /* 0x000fc80007ffe0ff */
[----:B------:R-:W-:Y:S01]  /*4f1a0*/  ISETP.GE.U32.AND P2, PT, R174, 0x7ffffe89, PT ;  /* 0x7ffffe89ae00780c */ /* 0x000fe20003f46070 */
[----:B------:R-:W-:Y:S02]  /*4f1b0*/  IADD3 R174, R181, -0xfc, RZ ;  /* 0xffffff04b5ae7810 */ /* 0x000fe40007ffe0ff */
[----:B-----5:R-:W-:-:S05]  /*4f1c0*/  IMAD.WIDE R2, R252, 0x4, R50 ;  /* 0x00000004fc027825 */ /* 0x020fca00078e0232 */
[----:B------:R5:W-:Y:S04]  /*4f1d0*/  STL.64 [R1+0xde8], R2 ;  /* 0x000de80201007387 */ /* 0x000be80000100a00 */
[----:B------:R5:W-:Y:S01]  /*4f1e0*/  LDGSTS.E [R178+0x6fe00], [R2.64], !P3 ;  /* 0x6fe0000002b27fae */ /* 0x000be2000d921844 */
[----:B-1----:R-:W-:-:S04]  /*4f1f0*/  IMAD.WIDE R32, R252, 0x4, R66 ;  /* 0x00000004fc207825 */ /* 0x002fc800078e0242 */
[----:B---3--:R-:W-:-:S04]  /*4f200*/  IMAD.WIDE R18, R252, 0x4, R82 ;  /* 0x00000004fc127825 */ /* 0x008fc800078e0252 */
[----:B----4-:R-:W-:-:S04]  /*4f210*/  IMAD.WIDE R16, R252, 0x4, R98 ;  /* 0x00000004fc107825 */ /* 0x010fc800078e0262 */
[----:B-----5:R-:W-:Y:S01]  /*4f220*/  IMAD.WIDE R2, R252, 0x4, R162 ;  /* 0x00000004fc027825 */ /* 0x020fe200078e02a2 */
[----:B------:R1:W-:Y:S03]  /*4f230*/  STL.64 [R1+0xde0], R32 ;  /* 0x000de02001007387 */ /* 0x0003e60000100a00 */
[----:B------:R-:W3:Y:S02]  /*4f240*/  LDL.LU.64 R162, [R1+0x1b60] ;  /* 0x001b600001a27983 */ /* 0x000ee40000300a00 */
[----:B------:R2:W-:Y:S02]  /*4f250*/  STL.64 [R1+0xdc8], R18 ;  /* 0x000dc81201007387 */ /* 0x0005e40000100a00 */
[----:B------:R4:W-:Y:S01]  /*4f260*/  STL.64 [R1+0xdc0], R16 ;  /* 0x000dc01001007387 */ /* 0x0009e20000100a00 */
[----:B------:R1:W-:Y:S04]  /*4f270*/  LDGSTS.E [R178+0x71800], [R32.64], !P5 ;  /* 0x7180000020b27fae */ /* 0x0003e8000e921844 */
[----:B------:R5:W-:Y:S01]  /*4f280*/  STL.64 [R1+0xd98], R2 ;  /* 0x000d980201007387 */ /* 0x000be20000100a00 */
[----:B------:R2:W-:Y:S02]  /*4f290*/  LDGSTS.E [R178+0x71a00], [R18.64], !P5 ;  /* 0x71a0000012b27fae */ /* 0x0005e4000e921844 */
[----:B------:R-:W3:Y:S02]  /*4f2a0*/  LDL.LU.64 R98, [R1+0x1b80] ;  /* 0x001b800001627983 */ /* 0x000ee40000300a00 */
[----:B------:R4:W-:Y:S01]  /*4f2b0*/  LDGSTS.E [R178+0x71c00], [R16.64], !P5 ;  /* 0x71c0000010b27fae */ /* 0x0009e2000e921844 */
[----:B------:R5:W-:Y:S04]  /*4f2c0*/  LDGSTS.E [R178+0x71e00], [R2.64], !P5 ;  /* 0x71e0000002b27fae */ /* 0x000be8000e921844 */
[----:B------:R-:W3:Y:S01]  /*4f2d0*/  LDL.LU.64 R34, [R1+0x1ba0] ;  /* 0x001ba00001227983 */ /* 0x000ee20000300a00 */
[----:B------:R-:W-:Y:S01]  /*4f2e0*/  ISETP.NE.U32.AND P5, PT, R0, RZ, PT ;  /* 0x000000ff0000720c */ /* 0x000fe20003fa5070 */
[----:B------:R-:W-:Y:S01]  /*4f2f0*/  IADD3 R0, R181, -0x100, RZ ;  /* 0xffffff00b5007810 */ /* 0x000fe20007ffe0ff */
[----:B------:R-:W-:Y:S01]  /*4f300*/  ISETP.GE.U32.AND P3, PT, R174, 0x7ffffe85, PT ;  /* 0x7ffffe85ae00780c */ /* 0x000fe20003f66070 */
[----:B------:R-:W-:-:S02]  /*4f310*/  IADD3 R174, R179, 0x100000, RZ ;  /* 0x00100000b3ae7810 */ /* 0x000fc40007ffe0ff */
[----:B-1----:R-:W-:-:S05]  /*4f320*/  IMAD.WIDE R32, R252, 0x4, R114 ;  /* 0x00000004fc207825 */ /* 0x002fca00078e0272 */
[----:B------:R1:W-:Y:S04]  /*4f330*/  STL.64 [R1+0xd90], R32 ;  /* 0x000d902001007387 */ /* 0x0003e80000100a00 */
[----:B------:R1:W-:Y:S01]  /*4f340*/  LDGSTS.E [R178+0x73800], [R32.64], !P1 ;  /* 0x7380000020b27fae */ /* 0x0003e2000c921844 */
[----:B--2---:R-:W-:-:S04]  /*4f350*/  IMAD.WIDE R18, R252, 0x4, R130 ;  /* 0x00000004fc127825 */ /* 0x004fc800078e0282 */
[----:B----4-:R-:W-:-:S04]  /*4f360*/  IMAD.WIDE R16, R252, 0x4, R146 ;  /* 0x00000004fc107825 */ /* 0x010fc800078e0292 */
[----:B-----5:R-:W-:Y:S01]  /*4f370*/  IMAD.WIDE R2, R252, 0x4, R176 ;  /* 0x00000004fc027825 */ /* 0x020fe200078e02b0 */
[----:B------:R2:W-:Y:S03]  /*4f380*/  STL.64 [R1+0xd78], R18 ;  /* 0x000d781201007387 */ /* 0x0005e60000100a00 */
[----:B------:R4:W-:Y:S02]  /*4f390*/  STL.64 [R1+0xd70], R16 ;  /* 0x000d701001007387 */ /* 0x0009e40000100a00 */
[----:B------:R-:W5:Y:S01]  /*4f3a0*/  LDL.LU.64 R130, [R1+0x1bc0] ;  /* 0x001bc00001827983 */ /* 0x000f620000300a00 */
[----:B------:R1:W-:Y:S01]  /*4f3b0*/  LDGSTS.E [R178+0x73a00], [R18.64], !P1 ;  /* 0x73a0000012b27fae */ /* 0x0003e2000c921844 */
[----:B------:R1:W-:Y:S02]  /*4f3c0*/  STL.64 [R1+0xd58], R2 ;  /* 0x000d580201007387 */ /* 0x0003e40000100a00 */
[----:B------:R1:W-:Y:S02]  /*4f3d0*/  LDGSTS.E [R178+0x73c00], [R16.64], !P1 ;  /* 0x73c0000010b27fae */ /* 0x0003e4000c921844 */
[----:B------:R-:W5:Y:S01]  /*4f3e0*/  LDL.LU.64 R146, [R1+0x1be0] ;  /* 0x001be00001927983 */ /* 0x000f620000300a00 */
[----:B------:R1:W-:Y:S04]  /*4f3f0*/  LDGSTS.E [R178+0x73e00], [R2.64], !P1 ;  /* 0x73e0000002b27fae */ /* 0x0003e8000c921844 */
[----:B------:R-:W5:Y:S01]  /*4f400*/  LDL.LU.64 R176, [R1+0x1c00] ;  /* 0x001c000001b07983 */ /* 0x000f620000300a00 */
[----:B------:R-:W-:Y:S01]  /*4f410*/  ISETP.GE.U32.AND P1, PT, R0, 0x7ffffe81, PT ;  /* 0x7ffffe810000780c */ /* 0x000fe20003f26070 */
[----:B------:R-:W5:Y:S01]  /*4f420*/  LDL.LU.64 R180, [R1+0x1b68] ;  /* 0x001b680001b47983 */ /* 0x000f620000300a00 */
[----:B------:R-:W-:-:S02]  /*4f430*/  IADD3 R0, R179, 0x100000, RZ ;  /* 0x00100000b3007810 */ /* 0x000fc40007ffe0ff */
[----:B-1----:R-:W5:Y:S01]  /*4f440*/  LDL.LU.64 R178, [R1+0x1b70] ;  /* 0x001b700001b27983 */ /* 0x002f620000300a00 */
[----:B------:R-:W-:Y:S01]  /*4f450*/  MOV R175, c[0x0][0x18c] ;  /* 0x0000630000af7a02 */ /* 0x000fe20000000f00 */
[----:B------:R-:W5:Y:S04]  /*4f460*/  LDL.LU.64 R114, [R1+0x1b78] ;  /* 0x001b780001727983 */ /* 0x000f680000300a00 */
[----:B------:R-:W-:-:S04]  /*4f470*/  IMAD.SHL.U32 R175, R175, 0x80, RZ ;  /* 0x00000080afaf7824 */ /* 0x000fc800078e00ff */
[----:B------:R-:W-:-:S04]  /*4f480*/  IMAD.WIDE R172, R175, 0x4, R250 ;  /* 0x00000004afac7825 */ /* 0x000fc800078e02fa */
[C---:B------:R-:W-:Y:S01]  /*4f490*/  IMAD.WIDE R32, R175.reuse, 0x4, R182 ;  /* 0x00000004af207825 */ /* 0x040fe200078e02b6 */
[----:B------:R-:W-:Y:S03]  /*4f4a0*/  STL.64 [R1+0x1630], R172 ;  /* 0x001630ac01007387 */ /* 0x000fe60000100a00 */
[----:B------:R-:W5:Y:S02]  /*4f4b0*/  LDL.LU.64 R82, [R1+0x1b88] ;  /* 0x001b880001527983 */ /* 0x000f640000300a00 */
[----:B------:R-:W5:Y:S02]  /*4f4c0*/  LDL.LU.64 R66, [R1+0x1b90] ;  /* 0x001b900001427983 */ /* 0x000f640000300a00 */
[----:B------:R-:W5:Y:S01]  /*4f4d0*/  LDL.LU.64 R50, [R1+0x1b98] ;  /* 0x001b980001327983 */ /* 0x000f620000300a00 */
[----:B--2---:R-:W2:Y:S01]  /*4f4e0*/  LDL.LU.64 R18, [R1+0x1ba8] ;  /* 0x001ba80001127983 */ /* 0x004ea20000300a00 */
[----:B----4-:R-:W-:-:S04]  /*4f4f0*/  IMAD.WIDE R16, R175, 0x4, R184 ;  /* 0x00000004af107825 */ /* 0x010fc800078e02b8 */
[----:B------:R-:W-:Y:S02]  /*4f500*/  STL.64 [R1+0x1640], R32 ;  /* 0x0016402001007387 */ /* 0x000fe40000100a00 */
[----:B---3--:R-:W-:-:S05]  /*4f510*/  IMAD.WIDE R162, R252, 0x4, R162 ;  /* 0x00000004fca27825 */ /* 0x008fca00078e02a2 */
[----:B------:R1:W-:Y:S01]  /*4f520*/  STL.64 [R1+0xd50], R162 ;  /* 0x000d50a201007387 */ /* 0x0003e20000100a00 */
[----:B------:R-:W-:-:S04]  /*4f530*/  IMAD.WIDE R98, R252, 0x4, R98 ;  /* 0x00000004fc627825 */ /* 0x000fc800078e0262 */
[----:B------:R-:W3:Y:S02]  /*4f540*/  LDL.LU.64 R2, [R1+0x1bb0] ;  /* 0x001bb00001027983 */ /* 0x000ee40000300a00 */
[----:B------:R-:W4:Y:S02]  /*4f550*/  LDL.LU.64 R144, [R1+0x1bc8] ;  /* 0x001bc80001907983 */ /* 0x000f240000300a00 */
[C---:B------:R-:W-:Y:S01]  /*4f560*/  IMAD.WIDE R34, R252.reuse, 0x4, R34 ;  /* 0x00000004fc227825 */ /* 0x040fe200078e0222 */
[----:B------:R-:W4:Y:S03]  /*4f570*/  LDL.LU.64 R128, [R1+0x1bd0] ;  /* 0x001bd00001807983 */ /* 0x000f260000300a00 */
[----:B------:R-:W-:Y:S02]  /*4f580*/  STL.64 [R1+0x1660], R16 ;  /* 0x0016601001007387 */ /* 0x000fe40000100a00 */
[----:B------:R-:W-:Y:S02]  /*4f590*/  STL.64 [R1+0xd38], R98 ;  /* 0x000d386201007387 */ /* 0x000fe40000100a00 */
[----:B------:R-:W4:Y:S01]  /*4f5a0*/  LDL.LU.64 R112, [R1+0x1bd8] ;  /* 0x001bd80001707983 */ /* 0x000f220000300a00 */
[----:B------:R-:W4:Y:S01]  /*4f5b0*/  LDL.LU.64 R80, [R1+0x1be8] ;  /* 0x001be80001507983 */ /* 0x000f220000300a00 */
[----:B------:R-:W-:Y:S02]  /*4f5c0*/  STL.64 [R1+0xd30], R34 ;  /* 0x000d302201007387 */ /* 0x000fe40000100a00 */
[----:B------:R-:W4:Y:S02]  /*4f5d0*/  LDL.LU.64 R64, [R1+0x1bf0] ;  /* 0x001bf00001407983 */ /* 0x000f240000300a00 */
[----:B------:R-:W4:Y:S01]  /*4f5e0*/  LDL.LU.64 R184, [R1+0x1bf8] ;  /* 0x001bf80001b87983 */ /* 0x000f220000300a00 */
[----:B------:R-:W4:Y:S01]  /*4f5f0*/  LDL.LU.64 R182, [R1+0x1c08] ;  /* 0x001c080001b67983 */ /* 0x000f220000300a00 */
[----:B-----5:R-:W-:-:S04]  /*4f600*/  IMAD.WIDE R160, R252, 0x4, R130 ;  /* 0x00000004fca07825 */ /* 0x020fc800078e0282 */
[C---:B------:R-:W-:Y:S01]  /*4f610*/  IMAD.WIDE R96, R252.reuse, 0x4, R146 ;  /* 0x00000004fc607825 */ /* 0x040fe200078e0292 */
[----:B------:R-:W-:Y:S03]  /*4f620*/  STL.64 [R1+0xd18], R160 ;  /* 0x000d18a001007387 */ /* 0x000fe60000100a00 */
[----:B------:R-:W-:-:S04]  /*4f630*/  IMAD.WIDE R48, R252, 0x4, R176 ;  /* 0x00000004fc307825 */ /* 0x000fc800078e02b0 */
[C---:B------:R-:W-:Y:S02]  /*4f640*/  IMAD.WIDE R146, R252.reuse, 0x4, R180 ;  /* 0x00000004fc927825 */ /* 0x040fe400078e02b4 */
[----:B------:R-:W5:Y:S02]  /*4f650*/  LDL.LU.64 R180, [R1+0x1c10] ;  /* 0x001c100001b47983 */ /* 0x000f640000300a00 */
[C---:B------:R-:W-:Y:S02]  /*4f660*/  IMAD.WIDE R130, R252.reuse, 0x4, R178 ;  /* 0x00000004fc827825 */ /* 0x040fe400078e02b2 */
[----:B------:R-:W5:Y:S02]  /*4f670*/  LDL.LU.64 R178, [R1+0x1c18] ;  /* 0x001c180001b27983 */ /* 0x000f640000300a00 */
[----:B------:R-:W5:Y:S02]  /*4f680*/  LDL.LU.64 R176, [R1+0x1bb8] ;  /* 0x001bb80001b07983 */ /* 0x000f640000300a00 */
[----:B------:R-:W1:Y:S01]  /*4f690*/  S2R R251, SR_TID.X ;  /* 0x0000000000fb7919 */ /* 0x000e620000002100 */
[----:B------:R-:W-:Y:S01]  /*4f6a0*/  IMAD.WIDE R114, R252, 0x4, R114 ;  /* 0x00000004fc727825 */ /* 0x000fe200078e0272 */
[----:B-1----:R-:W-:-:S05]  /*4f6b0*/  LOP3.LUT R251, R251, 0x7f, RZ, 0xc0, !PT ;  /* 0x0000007ffbfb7812 */ /* 0x002fca00078ec0ff */
[----:B------:R-:W-:-:S05]  /*4f6c0*/  IMAD.SHL.U32 R251, R251, 0x4, RZ ;  /* 0x00000004fbfb7824 */ /* 0x000fca00078e00ff */
[----:B------:R-:W-:Y:S01]  /*4f6d0*/  LOP3.LUT R250, R251, 0x60, RZ, 0x3c, !PT ;  /* 0x00000060fbfa7812 */ /* 0x000fe200078e3cff */
[----:B------:R-:W-:-:S04]  /*4f6e0*/  IMAD.WIDE R82, R252, 0x4, R82 ;  /* 0x00000004fc527825 */ /* 0x000fc800078e0252 */
[----:B------:R-:W-:-:S04]  /*4f6f0*/  IMAD.WIDE R66, R252, 0x4, R66 ;  /* 0x00000004fc427825 */ /* 0x000fc800078e0242 */
[C---:B------:R-:W-:Y:S01]  /*4f700*/  IMAD.WIDE R50, R252.reuse, 0x4, R50 ;  /* 0x00000004fc327825 */ /* 0x040fe200078e0232 */
[----:B------:R1:W-:Y:S03]  /*4f710*/  LDGSTS.E [R250+0x75800], [R162.64], !P0 ;  /* 0x75800000a2fa7fae */ /* 0x0003e6000c121844 */
[----:B------:R1:W-:Y:S02]  /*4f720*/  LDGSTS.E [R250+0x75a00], [R146.64], !P0 ;  /* 0x75a0000092fa7fae */ /* 0x0003e4000c121844 */
[----:B------:R1:W-:Y:S02]  /*4f730*/  LDGSTS.E [R250+0x75c00], [R130.64], !P0 ;  /* 0x75c0000082fa7fae */ /* 0x0003e4000c121844 */
[----:B------:R1:W-:Y:S02]  /*4f740*/  LDGSTS.E [R250+0x75e00], [R114.64], !P0 ;  /* 0x75e0000072fa7fae */ /* 0x0003e4000c121844 */
[----:B--2---:R-:W-:Y:S01]  /*4f750*/  IMAD.WIDE R18, R252, 0x4, R18 ;  /* 0x00000004fc127825 */ /* 0x004fe200078e0212 */
[----:B------:R2:W-:Y:S03]  /*4f760*/  LDGSTS.E [R250+0x77800], [R98.64], !P6 ;  /* 0x7780000062fa7fae */ /* 0x0005e6000f121844 */
[----:B------:R1:W-:Y:S02]  /*4f770*/  LDGSTS.E [R250+0x77a00], [R82.64], !P6 ;  /* 0x77a0000052fa7fae */ /* 0x0003e4000f121844 */
[----:B------:R1:W-:Y:S02]  /*4f780*/  LDGSTS.E [R250+0x77c00], [R66.64], !P6 ;  /* 0x77c0000042fa7fae */ /* 0x0003e4000f121844 */
[----:B------:R1:W-:Y:S01]  /*4f790*/  LDGSTS.E [R250+0x77e00], [R50.64], !P6 ;  /* 0x77e0000032fa7fae */ /* 0x0003e2000f121844 */
[----:B------:R1:W-:Y:S01]  /*4f7a0*/  LDGSTS.E [R250+0x79800], [R34.64], !P4 ;  /* 0x7980000022fa7fae */ /* 0x0003e2000e121844 */
[----:B------:R1:W-:Y:S03]  /*4f7b0*/  LDGSTS.E [R250+0x79a00], [R18.64], !P4 ;  /* 0x79a0000012fa7fae */ /* 0x0003e6000e121844 */
[----:B------:R-:W1:Y:S04]  /*4f7c0*/  S2R R251, SR_TID.X ;  /* 0x0000000000fb7919 */ /* 0x000e680000002100 */
[----:B------:R-:W-:Y:S01]  /*4f7d0*/  STL.64 [R1+0xd10], R96 ;  /* 0x000d106001007387 */ /* 0x000fe20000100a00 */
[----:B------:R1:W-:Y:S02]  /*4f7e0*/  STL.64 [R1+0xcf0], R146 ;  /* 0x000cf09201007387 */ /* 0x0003e40000100a00 */
[----:B------:R-:W-:Y:S02]  /*4f7f0*/  STL.64 [R1+0xcf8], R48 ;  /* 0x000cf83001007387 */ /* 0x000fe40000100a00 */
[----:B------:R1:W-:Y:S01]  /*4f800*/  STL.64 [R1+0xcd8], R130 ;  /* 0x000cd88201007387 */ /* 0x0003e20000100a00 */
[----:B------:R1:W-:Y:S01]  /*4f810*/  STL.64 [R1+0xcd0], R114 ;  /* 0x000cd07201007387 */ /* 0x0003e20000100a00 */
[----:B------:R1:W-:Y:S02]  /*4f820*/  STL.64 [R1+0xcb8], R82 ;  /* 0x000cb85201007387 */ /* 0x0003e40000100a00 */
[----:B------:R1:W-:Y:S02]  /*4f830*/  STL.64 [R1+0xcb0], R66 ;  /* 0x000cb04201007387 */ /* 0x0003e40000100a00 */
[----:B------:R1:W-:Y:S01]  /*4f840*/  STL.64 [R1+0xc98], R50 ;  /* 0x000c983201007387 */ /* 0x0003e20000100a00 */
[----:B------:R1:W-:Y:S01]  /*4f850*/  STL.64 [R1+0xc90], R18 ;  /* 0x000c901201007387 */ /* 0x0003e20000100a00 */
[----:B------:R-:W-:Y:S01]  /*4f860*/  IMAD.WIDE R188, R175, 0x4, R188 ;  /* 0x00000004afbc7825 */ /* 0x000fe200078e02bc */
[----:B-1----:R-:W-:-:S04]  /*4f870*/  LOP3.LUT R251, R251, 0x7f, RZ, 0xc0, !PT ;  /* 0x0000007ffbfb7812 */ /* 0x002fc800078ec0ff */
[----:B------:R-:W-:Y:S01]  /*4f880*/  SHF.L.U32 R251, R251, 0x2, RZ ;  /* 0x00000002fbfb7819 */ /* 0x000fe200000006ff */
[----:B---3--:R-:W-:-:S04]  /*4f890*/  IMAD.WIDE R2, R252, 0x4, R2 ;  /* 0x00000004fc027825 */ /* 0x008fc800078e0202 */
[----:B----4-:R-:W-:-:S04]  /*4f8a0*/  IMAD.WIDE R144, R252, 0x4, R144 ;  /* 0x00000004fc907825 */ /* 0x010fc800078e0290 */
[C---:B------:R-:W-:Y:S01]  /*4f8b0*/  IMAD.WIDE R128, R252.reuse, 0x4, R128 ;  /* 0x00000004fc807825 */ /* 0x040fe200078e0280 */
[----:B------:R1:W-:Y:S03]  /*4f8c0*/  LDGSTS.E [R250+0x79c00], [R2.64], !P4 ;  /* 0x79c0000002fa7fae */ /* 0x0003e6000e121844 */
[----:B------:R-:W-:-:S04]  /*4f8d0*/  IMAD.WIDE R112, R252, 0x4, R112 ;  /* 0x00000004fc707825 */ /* 0x000fc800078e0270 */
[----:B------:R-:W-:-:S04]  /*4f8e0*/  IMAD.WIDE R80, R252, 0x4, R80 ;  /* 0x00000004fc507825 */ /* 0x000fc800078e0250 */
[----:B------:R-:W-:-:S04]  /*4f8f0*/  IMAD.WIDE R64, R252, 0x4, R64 ;  /* 0x00000004fc407825 */ /* 0x000fc800078e0240 */
[----:B------:R-:W-:-:S04]  /*4f900*/  IMAD.WIDE R184, R252, 0x4, R184 ;  /* 0x00000004fcb87825 */ /* 0x000fc800078e02b8 */
[C---:B------:R-:W-:Y:S01]  /*4f910*/  IMAD.WIDE R182, R252.reuse, 0x4, R182 ;  /* 0x00000004fcb67825 */ /* 0x040fe200078e02b6 */
[----:B------:R1:W-:Y:S03]  /*4f920*/  STL.64 [R1+0xc78], R2 ;  /* 0x000c780201007387 */ /* 0x0003e60000100a00 */
[----:B------:R3:W-:Y:S02]  /*4f930*/  STL.64 [R1+0xc70], R144 ;  /* 0x000c709001007387 */ /* 0x0007e40000100a00 */
[----:B------:R3:W-:Y:S02]  /*4f940*/  STL.64 [R1+0xc68], R128 ;  /* 0x000c688001007387 */ /* 0x0007e40000100a00 */
[----:B------:R1:W-:Y:S01]  /*4f950*/  STL.64 [R1+0xc60], R112 ;  /* 0x000c607001007387 */ /* 0x0003e20000100a00 */
[----:B------:R1:W-:Y:S01]  /*4f960*/  STL.64 [R1+0xc48], R80 ;  /* 0x000c485001007387 */ /* 0x0003e20000100a00 */
[----:B------:R3:W-:Y:S02]  /*4f970*/  STL.64 [R1+0xc40], R64 ;  /* 0x000c404001007387 */ /* 0x0007e40000100a00 */
[----:B------:R-:W4:Y:S02]  /*4f980*/  LDL.LU.64 R162, [R1+0x6148] ;  /* 0x0061480001a27983 */ /* 0x000f240000300a00 */
[----:B------:R-:W4:Y:S01]  /*4f990*/  LDL.LU.64 R146, [R1+0x6140] ;  /* 0x0061400001927983 */ /* 0x000f220000300a00 */
[----:B------:R-:W4:Y:S01]  /*4f9a0*/  LDL.LU.64 R130, [R1+0x6138] ;  /* 0x0061380001827983 */ /* 0x000f220000300a00 */
[----:B------:R-:W4:Y:S02]  /*4f9b0*/  LDL.LU.64 R114, [R1+0x6130] ;  /* 0x0061300001727983 */ /* 0x000f240000300a00 */
[----:B--2---:R-:W2:Y:S02]  /*4f9c0*/  LDL.LU.64 R98, [R1+0x6128] ;  /* 0x0061280001627983 */ /* 0x004ea40000300a00 */
[----:B------:R-:W2:Y:S01]  /*4f9d0*/  LDL.LU.64 R82, [R1+0x6120] ;  /* 0x0061200001527983 */ /* 0x000ea20000300a00 */
[----:B------:R-:W2:Y:S01]  /*4f9e0*/  LDL.LU.64 R66, [R1+0x6118] ;  /* 0x0061180001427983 */ /* 0x000ea20000300a00 */
[----:B------:R-:W2:Y:S02]  /*4f9f0*/  LDL.LU.64 R50, [R1+0x6110] ;  /* 0x0061100001327983 */ /* 0x000ea40000300a00 */
[----:B------:R-:W2:Y:S02]  /*4fa00*/  LDL.LU.64 R34, [R1+0x6108] ;  /* 0x0061080001227983 */ /* 0x000ea40000300a00 */
[----:B------:R-:W2:Y:S01]  /*4fa10*/  LDL.LU.64 R18, [R1+0x6100] ;  /* 0x0061000001127983 */ /* 0x000ea20000300a00 */
[----:B-1----:R-:W2:Y:S01]  /*4fa20*/  LDL.LU.64 R2, [R1+0x60f8] ;  /* 0x0060f80001027983 */ /* 0x002ea20000300a00 */
[----:B-----5:R-:W-:-:S04]  /*4fa30*/  IMAD.WIDE R180, R252, 0x4, R180 ;  /* 0x00000004fcb47825 */ /* 0x020fc800078e02b4 */
[----:B------:R-:W-:-:S05]  /*4fa40*/  IMAD.WIDE R176, R252, 0x4, R176 ;  /* 0x00000004fcb07825 */ /* 0x000fca00078e02b0 */
[----:B------:R1:W-:Y:S01]  /*4fa50*/  LDGSTS.E [R250+0x79e00], [R176.64], !P4 ;  /* 0x79e00000b0fa7fae */ /* 0x0003e2000e121844 */
[----:B------:R5:W-:Y:S02]  /*4fa60*/  LDGSTS.E [R250+0x7b800], [R160.64], !P2 ;  /* 0x7b800000a0fa7fae */ /* 0x000be4000d121844 */
[----:B------:R3:W-:Y:S02]  /*4fa70*/  LDGSTS.E [R250+0x7ba00], [R144.64], !P2 ;  /* 0x7ba0000090fa7fae */ /* 0x0007e4000d121844 */
[----:B------:R1:W-:Y:S01]  /*4fa80*/  LDGSTS.E [R250+0x7bc00], [R128.64], !P2 ;  /* 0x7bc0000080fa7fae */ /* 0x0003e2000d121844 */
[----:B------:R1:W-:Y:S01]  /*4fa90*/  LDGSTS.E [R250+0x7be00], [R112.64], !P2 ;  /* 0x7be0000070fa7fae */ /* 0x0003e2000d121844 */
[----:B------:R1:W-:Y:S02]  /*4faa0*/  LDGSTS.E [R250+0x7d800], [R96.64], !P3 ;  /* 0x7d80000060fa7fae */ /* 0x0003e4000d921844 */
[----:B------:R1:W-:Y:S02]  /*4fab0*/  LDGSTS.E [R250+0x7da00], [R80.64], !P3 ;  /* 0x7da0000050fa7fae */ /* 0x0003e4000d921844 */
[----:B------:R-:W-:Y:S01]  /*4fac0*/  IMAD.WIDE R178, R252, 0x4, R178 ;  /* 0x00000004fcb27825 */ /* 0x000fe200078e02b2 */
[----:B------:R1:W-:Y:S03]  /*4fad0*/  LDGSTS.E [R250+0x7dc00], [R64.64], !P3 ;  /* 0x7dc0000040fa7fae */ /* 0x0003e6000d921844 */
[----:B------:R2:W-:Y:S02]  /*4fae0*/  LDGSTS.E [R250+0x7de00], [R184.64], !P3 ;  /* 0x7de00000b8fa7fae */ /* 0x0005e4000d921844 */
[----:B------:R1:W-:Y:S02]  /*4faf0*/  LDGSTS.E [R250+0x7f800], [R48.64], !P1 ;  /* 0x7f80000030fa7fae */ /* 0x0003e4000c921844 */
[----:B------:R2:W-:Y:S01]  /*4fb00*/  LDGSTS.E [R250+0x7fa00], [R182.64], !P1 ;  /* 0x7fa00000b6fa7fae */ /* 0x0005e2000c921844 */
[----:B------:R2:W-:Y:S01]  /*4fb10*/  LDGSTS.E [R250+0x7fc00], [R180.64], !P1 ;  /* 0x7fc00000b4fa7fae */ /* 0x0005e2000c921844 */
[----:B------:R2:W-:Y:S02]  /*4fb20*/  LDGSTS.E [R250+0x7fe00], [R178.64], !P1 ;  /* 0x7fe00000b2fa7fae */ /* 0x0005e4000c921844 */
[----:B------:R-:W0:Y:S02]  /*4fb30*/  LDGDEPBAR ;  /* 0x00000000000079af */ /* 0x000e240000000000 */
[----:B------:R1:W-:Y:S01]  /*4fb40*/  LDGSTS.E [R0+-0x40000], [R172.64], P5 ;  /* 0xc0000000ac007fae */ /* 0x0003e2000a921844 */
[----:B-----5:R-:W5:Y:S01]  /*4fb50*/  LDL.LU.64 R160, [R1+0x60f0] ;  /* 0x0060f00001a07983 */ /* 0x020f620000300a00 */
[----:B---3--:R-:W3:Y:S02]  /*4fb60*/  LDL.LU.64 R144, [R1+0x60e8] ;  /* 0x0060e80001907983 */ /* 0x008ee40000300a00 */
[----:B-1----:R-:W2:Y:S01]  /*4fb70*/  LDL.LU.64 R128, [R1+0x60e0] ;  /* 0x0060e00001807983 */ /* 0x002ea20000300a00 */
[----:B------:R-:W2:Y:S04]  /*4fb80*/  LDL.LU.64 R112, [R1+0x60d8] ;  /* 0x0060d80001707983 */ /* 0x000ea80000300a00 */
[----:B------:R-:W2:Y:S01]  /*4fb90*/  LDL.LU.64 R96, [R1+0x60d0] ;  /* 0x0060d00001607983 */ /* 0x000ea20000300a00 */
[----:B------:R-:W2:Y:S02]  /*4fba0*/  LDL.LU.64 R80, [R1+0x60c8] ;  /* 0x0060c80001507983 */ /* 0x000ea40000300a00 */
[----:B------:R-:W2:Y:S02]  /*4fbb0*/  LDL.LU.64 R64, [R1+0x60c0] ;  /* 0x0060c00001407983 */ /* 0x000ea40000300a00 */
[----:B------:R-:W2:Y:S02]  /*4fbc0*/  LDL.LU.64 R48, [R1+0x60b8] ;  /* 0x0060b80001307983 */ /* 0x000ea40000300a00 */
[----:B------:R-:W-:-:S02]  /*4fbd0*/  IMAD.WIDE R172, R175, 0x4, R186 ;  /* 0x00000004afac7825 */ /* 0x000fc400078e02ba */
[----:B------:R-:W1:Y:S01]  /*4fbe0*/  S2R R187, SR_TID.X ;  /* 0x0000000000bb7919 */ /* 0x000e620000002100 */
[----:B------:R-:W-:Y:S02]  /*4fbf0*/  IADD3 R0, R251, 0x100000, RZ ;  /* 0x00100000fb007810 */ /* 0x000fe40007ffe0ff */
[----:B-1----:R-:W-:-:S05]  /*4fc00*/  LOP3.LUT R187, R187, 0x7f, RZ, 0xc0, !PT ;  /* 0x0000007fbbbb7812 */ /* 0x002fca00078ec0ff */
[----:B------:R-:W-:-:S05]  /*4fc10*/  IMAD.SHL.U32 R187, R187, 0x4, RZ ;  /* 0x00000004bbbb7824 */ /* 0x000fca00078e00ff */
[----:B------:R-:W-:-:S05]  /*4fc20*/  IADD3 R187, R187, 0x100000, RZ ;  /* 0x00100000bbbb7810 */ /* 0x000fca0007ffe0ff */
[----:B------:R1:W-:Y:S01]  /*4fc30*/  LDGSTS.E [R187+-0x3f000], [R32.64], P5 ;  /* 0xc100000020bb7fae */ /* 0x0003e2000a921844 */
[----:B------:R1:W-:Y:S02]  /*4fc40*/  LDGSTS.E [R174+-0x3e000], [R16.64], P5 ;  /* 0xc200000010ae7fae */ /* 0x0003e4000a921844 */
[----:B------:R1:W-:Y:S01]  /*4fc50*/  LDGSTS.E [R0+-0x3d000], [R172.64], P5 ;  /* 0xc3000000ac007fae */ /* 0x0003e2000a921844 */
[C---:B------:R-:W-:Y:S01]  /*4fc60*/  IADD3 R186, R251.reuse, 0x100000, RZ ;  /* 0x00100000fbba7810 */ /* 0x040fe20007ffe0ff */
[----:B-1----:R-:W2:Y:S01]  /*4fc70*/  LDL.LU.64 R32, [R1+0x60b0] ;  /* 0x0060b00001207983 */ /* 0x002ea20000300a00 */
[----:B------:R-:W2:Y:S02]  /*4fc80*/  LDL.LU.64 R16, [R1+0x60a8] ;  /* 0x0060a80001107983 */ /* 0x000ea40000300a00 */
[----:B------:R1:W-:Y:S01]  /*4fc90*/  STL.64 [R1+0x1650], R172 ;  /* 0x001650ac01007387 */ /* 0x0003e20000100a00 */
[C---:B------:R-:W-:Y:S01]  /*4fca0*/  IADD3 R187, R251.reuse, 0x100000, RZ ;  /* 0x00100000fbbb7810 */ /* 0x040fe20007ffe0ff */
[----:B------:R1:W-:Y:S01]  /*4fcb0*/  STL.64 [R1+0x1678], R188 ;  /* 0x001678bc01007387 */ /* 0x0003e20000100a00 */
[----:B------:R-:W-:Y:S01]  /*4fcc0*/  IADD3 R174, R251, 0x100000, RZ ;  /* 0x00100000fbae7810 */ /* 0x000fe20007ffe0ff */
[----:B-1----:R-:W-:-:S04]  /*4fcd0*/  IMAD.WIDE R172, R175, 0x4, R190 ;  /* 0x00000004afac7825 */ /* 0x002fc800078e02be */
[----:B------:R-:W-:Y:S01]  /*4fce0*/  IMAD.MOV.U32 R190, RZ, RZ, R188 ;  /* 0x000000ffffbe7224 */ /* 0x000fe200078e00bc */
[----:B------:R-:W-:Y:S01]  /*4fcf0*/  MOV R191, R189 ;  /* 0x000000bd00bf7202 */ /* 0x000fe20000000f00 */
[----:B------:R-:W-:-:S04]  /*4fd00*/  IMAD.WIDE R188, R175, 0x4, R192 ;  /* 0x00000004afbc7825 */ /* 0x000fc800078e02c0 */
[----:B------:R1:W-:Y:S04]  /*4fd10*/  LDGSTS.E [R187+-0x3c000], [R190.64], P5 ;  /* 0xc4000000bebb7fae */ /* 0x0003e8000a921844 */
[----:B------:R1:W-:Y:S01]  /*4fd20*/  STL.64 [R1+0x16a8], R172 ;  /* 0x0016a8ac01007387 */ /* 0x0003e20000100a00 */
[----:B------:R1:W-:Y:S02]  /*4fd30*/  LDGSTS.E [R186+-0x3b000], [R172.64], P5 ;  /* 0xc5000000acba7fae */ /* 0x0003e4000a921844 */
[----:B------:R1:W-:Y:S02]  /*4fd40*/  STL.64 [R1+0x16f0], R188 ;  /* 0x0016f0bc01007387 */ /* 0x0003e40000100a00 */
[----:B------:R1:W-:Y:S02]  /*4fd50*/  LDGSTS.E [R174+-0x3a000], [R188.64], P5 ;  /* 0xc6000000bcae7fae */ /* 0x0003e4000a921844 */
[----:B------:R-:W-:-:S04]  /*4fd60*/  IMAD.WIDE R192, R175, 0x4, R198 ;  /* 0x00000004afc07825 */ /* 0x000fc800078e02c6 */
[C---:B-1----:R-:W-:Y:S01]  /*4fd70*/  IMAD.WIDE R190, R175.reuse, 0x4, R194 ;  /* 0x00000004afbe7825 */ /* 0x042fe200078e02c2 */
[----:B------:R-:W2:Y:S04]  /*4fd80*/  LDL.LU.64 R172, [R1+0x60a0] ;  /* 0x0060a00001ac7983 */ /* 0x000ea80000300a00 */
[----:B------:R1:W-:Y:S02]  /*4fd90*/  STL.64 [R1+0x18f8], R190 ;  /* 0x0018f8be01007387 */ /* 0x0003e40000100a00 */
[C---:B------:R-:W-:Y:S01]  /*4fda0*/  IMAD.WIDE R188, R175.reuse, 0x4, R196 ;  /* 0x00000004afbc7825 */ /* 0x040fe200078e02c4 */
[----:B------:R1:W-:Y:S04]  /*4fdb0*/  LDGSTS.E [R0+-0x39000], [R190.64], P5 ;  /* 0xc7000000be007fae */ /* 0x0003e8000a921844 */
[----:B------:R1:W-:Y:S04]  /*4fdc0*/  STL.64 [R1+0x1930], R188 ;  /* 0x001930bc01007387 */ /* 0x0003e80000100a00 */
[----:B------:R1:W-:Y:S01]  /*4fdd0*/  LDGSTS.E [R187+-0x38000], [R188.64], P5 ;  /* 0xc8000000bcbb7fae */ /* 0x0003e2000a921844 */
[----:B------:R1:W-:Y:S02]  /*4fde0*/  STL.64 [R1+0x1988], R192 ;  /* 0x001988c001007387 */ /* 0x0003e40000100a00 */
[----:B------:R1:W-:Y:S02]  /*4fdf0*/  LDGSTS.E [R186+-0x37000], [R192.64], P5 ;  /* 0xc9000000c0ba7fae */ /* 0x0003e4000a921844 */
[----:B-1----:R-:W-:-:S04]  /*4fe00*/  IMAD.WIDE R190, R175, 0x4, R200 ;  /* 0x00000004afbe7825 */ /* 0x002fc800078e02c8 */
[C---:B------:R-:W-:Y:S01]  /*4fe10*/  IMAD.WIDE R188, R175.reuse, 0x4, R202 ;  /* 0x00000004afbc7825 */ /* 0x040fe200078e02ca */
[----:B------:R1:W-:Y:S04]  /*4fe20*/  STL.64 [R1+0x19d0], R190 ;  /* 0x0019d0be01007387 */ /* 0x0003e80000100a00 */
[----:B------:R1:W-:Y:S04]  /*4fe30*/  LDGSTS.E [R174+-0x36000], [R190.64], P5 ;  /* 0xca000000beae7fae */ /* 0x0003e8000a921844 */
[----:B------:R1:W-:Y:S01]  /*4fe40*/  STL.64 [R1+0x1a48], R188 ;  /* 0x001a48bc01007387 */ /* 0x0003e20000100a00 */
[----:B------:R1:W-:Y:S02]  /*4fe50*/  LDGSTS.E [R0+-0x35000], [R188.64], P5 ;  /* 0xcb000000bc007fae */ /* 0x0003e4000a921844 */
[----:B------:R-:W-:-:S04]  /*4fe60*/  IMAD.WIDE R192, R175, 0x4, R206 ;  /* 0x00000004afc07825 */ /* 0x000fc800078e02ce */
[----:B-1----:R-:W-:-:S04]  /*4fe70*/  IMAD.WIDE R190, R175, 0x4, R204 ;  /* 0x00000004afbe7825 */ /* 0x002fc800078e02cc */
[C---:B------:R-:W-:Y:S01]  /*4fe80*/  IMAD.WIDE R188, R175.reuse, 0x4, R208 ;  /* 0x00000004afbc7825 */ /* 0x040fe200078e02d0 */
[----:B------:R1:W-:Y:S04]  /*4fe90*/  STL.64 [R1+0x1a88], R190 ;  /* 0x001a88be01007387 */ /* 0x0003e80000100a00 */
[----:B------:R1:W-:Y:S01]  /*4fea0*/  LDGSTS.E [R187+-0x34000], [R190.64], P5 ;  /* 0xcc000000bebb7fae */ /* 0x0003e2000a921844 */
[----:B------:R1:W-:Y:S02]  /*4feb0*/  STL.64 [R1+0x1b38], R192 ;  /* 0x001b38c001007387 */ /* 0x0003e40000100a00 */
[----:B------:R1:W-:Y:S02]  /*4fec0*/  LDGSTS.E [R186+-0x33000], [R192.64], P5 ;  /* 0xcd000000c0ba7fae */ /* 0x0003e4000a921844 */
[----:B------:R1:W-:Y:S01]  /*4fed0*/  STL.64 [R1+0x1b68], R188 ;  /* 0x001b68bc01007387 */ /* 0x0003e20000100a00 */
[----:B------:R1:W-:Y:S02]  /*4fee0*/  LDGSTS.E [R174+-0x32000], [R188.64], P5 ;  /* 0xce000000bcae7fae */ /* 0x0003e4000a921844 */
[----:B-1----:R-:W-:-:S04]  /*4fef0*/  IMAD.WIDE R190, R175, 0x4, R210 ;  /* 0x00000004afbe7825 */ /* 0x002fc800078e02d2 */
[----:B------:R-:W-:-:S04]  /*4ff00*/  IMAD.WIDE R192, R175, 0x4, R214 ;  /* 0x00000004afc07825 */ /* 0x000fc800078e02d6 */
[C---:B------:R-:W-:Y:S01]  /*4ff10*/  IMAD.WIDE R188, R175.reuse, 0x4, R212 ;  /* 0x00000004afbc7825 */ /* 0x040fe200078e02d4 */
[----:B------:R1:W-:Y:S04]  /*4ff20*/  STL.64 [R1+0x1be0], R190 ;  /* 0x001be0be01007387 */ /* 0x0003e80000100a00 */
[----:B------:R1:W-:Y:S01]  /*4ff30*/  LDGSTS.E [R0+-0x31000], [R190.64], P5 ;  /* 0xcf000000be007fae */ /* 0x0003e2000a921844 */
[----:B------:R1:W-:Y:S02]  /*4ff40*/  STL.64 [R1+0x3688], R188 ;  /* 0x003688bc01007387 */ /* 0x0003e40000100a00 */
[----:B------:R1:W-:Y:S02]  /*4ff50*/  LDGSTS.E [R187+-0x30000], [R188.64], P5 ;  /* 0xd0000000bcbb7fae */ /* 0x0003e4000a921844 */
[----:B------:R4:W-:Y:S01]  /*4ff60*/  STL.64 [R1+0x36a0], R192 ;  /* 0x0036a0c001007387 */ /* 0x0009e20000100a00 */
[----:B------:R4:W-:Y:S01]  /*4ff70*/  LDGSTS.E [R186+-0x2f000], [R192.64], P5 ;  /* 0xd1000000c0ba7fae */ /* 0x0009e2000a921844 */
[----:B-1----:R-:W-:-:S04]  /*4ff80*/  IMAD.WIDE R190, R175, 0x4, R216 ;  /* 0x00000004afbe7825 */ /* 0x002fc800078e02d8 */
[C---:B------:R-:W-:Y:S01]  /*4ff90*/  IMAD.WIDE R188, R175.reuse, 0x4, R218 ;  /* 0x00000004afbc7825 */ /* 0x040fe200078e02da */
[----:B------:R1:W-:Y:S04]  /*4ffa0*/  STL.64 [R1+0x36c0], R190 ;  /* 0x0036c0be01007387 */ /* 0x0003e80000100a00 */
[----:B------:R1:W-:Y:S01]  /*4ffb0*/  LDGSTS.E [R174+-0x2e000], [R190.64], P5 ;  /* 0xd2000000beae7fae */ /* 0x0003e2000a921844 */
[----:B------:R1:W-:Y:S02]  /*4ffc0*/  STL.64 [R1+0x3798], R188 ;  /* 0x003798bc01007387 */ /* 0x0003e40000100a00 */
[----:B------:R1:W-:Y:S02]  /*4ffd0*/  LDGSTS.E [R0+-0x2d000], [R188.64], P5 ;  /* 0xd3000000bc007fae */ /* 0x0003e4000a921844 */
[----:B----4-:R-:W-:-:S04]  /*4ffe0*/  IMAD.WIDE R192, R175, 0x4, R222 ;  /* 0x00000004afc07825 */ /* 0x010fc800078e02de */
[----:B-1----:R-:W-:-:S04]  /*4fff0*/  IMAD.WIDE R190, R175, 0x4, R220 ;  /* 0x00000004afbe7825 */ /* 0x002fc800078e02dc */
[C---:B------:R-:W-:Y:S01]  /*50000*/  IMAD.WIDE R188, R175.reuse, 0x4, R224 ;  /* 0x00000004afbc7825 */ /* 0x040fe200078e02e0 */
[----:B------:R1:W-:Y:S04]  /*50010*/  STL.64 [R1+0x37b0], R190 ;  /* 0x0037b0be01007387 */ /* 0x0003e80000100a00 */
[----:B------:R1:W-:Y:S01]  /*50020*/  LDGSTS.E [R187+-0x2c000], [R190.64], P5 ;  /* 0xd4000000bebb7fae */ /* 0x0003e2000a921844 */
[----:B------:R-:W-:Y:S02]  /*50030*/  STL.64 [R1+0x37c8], R192 ;  /* 0x0037c8c001007387 */ /* 0x000fe40000100a00 */
[----:B------:R4:W-:Y:S02]  /*50040*/  LDGSTS.E [R186+-0x2b000], [R192.64], P5 ;  /* 0xd5000000c0ba7fae */ /* 0x0009e4000a921844 */
[----:B------:R-:W-:Y:S01]  /*50050*/  STL.64 [R1+0x38a0], R188 ;  /* 0x0038a0bc01007387 */ /* 0x000fe20000100a00 */
[----:B------:R4:W-:Y:S01]  /*50060*/  LDGSTS.E [R174+-0x2a000], [R188.64], P5 ;  /* 0xd6000000bcae7fae */ /* 0x0009e2000a921844 */
[----:B-1----:R-:W-:-:S05]  /*50070*/  IMAD.WIDE R190, R175, 0x4, R226 ;  /* 0x00000004afbe7825 */ /* 0x002fca00078e02e2 */
[----:B------:R1:W-:Y:S04]  /*50080*/  STL.64 [R1+0x38a8], R190 ;  /* 0x0038a8be01007387 */ /* 0x0003e80000100a00 */
[----:B------:R1:W-:Y:S04]  /*50090*/  LDGSTS.E [R0+-0x29000], [R190.64], P5 ;  /* 0xd7000000be007fae */ /* 0x0003e8000a921844 */
[----:B-1----:R-:W2:Y:S01]  /*500a0*/  LDL.LU.64 R190, [R1+0x4f8] ;  /* 0x0004f80001be7983 */ /* 0x002ea20000300a00 */
[----:B----4-:R-:W-:-:S04]  /*500b0*/  IMAD.WIDE R188, R175, 0x4, R228 ;  /* 0x00000004afbc7825 */ /* 0x010fc800078e02e4 */
[----:B------:R-:W-:-:S04]  /*500c0*/  IMAD.WIDE R194, R175, 0x4, R230 ;  /* 0x00000004afc27825 */ /* 0x000fc800078e02e6 */
[C---:B------:R-:W-:Y:S01]  /*500d0*/  IMAD.WIDE R192, R175.reuse, 0x4, R232 ;  /* 0x00000004afc07825 */ /* 0x040fe200078e02e8 */
[----:B------:R1:W-:Y:S04]  /*500e0*/  STL.64 [R1+0x38b0], R188 ;  /* 0x0038b0bc01007387 */ /* 0x0003e80000100a00 */
[----:B------:R1:W-:Y:S01]  /*500f0*/  LDGSTS.E [R187+-0x28000], [R188.64], P5 ;  /* 0xd8000000bcbb7fae */ /* 0x0003e2000a921844 */
[----:B------:R4:W-:Y:S02]  /*50100*/  STL.64 [R1+0x3b88], R194 ;  /* 0x003b88c201007387 */ /* 0x0009e40000100a00 */
[----:B------:R4:W-:Y:S02]  /*50110*/  LDGSTS.E [R186+-0x27000], [R194.64], P5 ;  /* 0xd9000000c2ba7fae */ /* 0x0009e4000a921844 */
[----:B------:R4:W-:Y:S01]  /*50120*/  STL.64 [R1+0x3b80], R192 ;  /* 0x003b80c001007387 */ /* 0x0009e20000100a00 */
[----:B------:R4:W-:Y:S04]  /*50130*/  LDGSTS.E [R174+-0x26000], [R192.64], P5 ;  /* 0xda000000c0ae7fae */ /* 0x0009e8000a921844 */
[----:B------:R-:W3:Y:S01]  /*50140*/  LDL.LU.64 R200, [R1+0x448] ;  /* 0x0004480001c87983 */ /* 0x000ee20000300a00 */
[----:B-1----:R-:W-:-:S04]  /*50150*/  IMAD.WIDE R188, R175, 0x4, R234 ;  /* 0x00000004afbc7825 */ /* 0x002fc800078e02ea */
[----:B----4-:R-:W-:-:S04]  /*50160*/  IMAD.WIDE R194, R175, 0x4, R238 ;  /* 0x00000004afc27825 */ /* 0x010fc800078e02ee */
[C---:B------:R-:W-:Y:S01]  /*50170*/  IMAD.WIDE R192, R175.reuse, 0x4, R236 ;  /* 0x00000004afc07825 */ /* 0x040fe200078e02ec */
[----:B------:R1:W-:Y:S04]  /*50180*/  STL.64 [R1+0x3b78], R188 ;  /* 0x003b78bc01007387 */ /* 0x0003e80000100a00 */
[----:B------:R1:W-:Y:S01]  /*50190*/  LDGSTS.E [R0+-0x25000], [R188.64], P5 ;  /* 0xdb000000bc007fae */ /* 0x0003e2000a921844 */
[----:B------:R-:W4:Y:S02]  /*501a0*/  LDL.LU.64 R198, [R1+0x408] ;  /* 0x0004080001c67983 */ /* 0x000f240000300a00 */
[----:B------:R-:W5:Y:S02]  /*501b0*/  LDL.LU.64 R196, [R1+0x3c8] ;  /* 0x0003c80001c47983 */ /* 0x000f640000300a00 */
[----:B------:R1:W-:Y:S01]  /*501c0*/  STL.64 [R1+0x3b70], R192 ;  /* 0x003b70c001007387 */ /* 0x0003e20000100a00 */
[----:B------:R1:W-:Y:S04]  /*501d0*/  LDGSTS.E [R187+-0x24000], [R192.64], P5 ;  /* 0xdc000000c0bb7fae */ /* 0x0003e8000a921844 */
[----:B------:R1:W-:Y:S01]  /*501e0*/  STL.64 [R1+0x3b68], R194 ;  /* 0x003b68c201007387 */ /* 0x0003e20000100a00 */
[----:B------:R1:W-:Y:S02]  /*501f0*/  LDGSTS.E [R186+-0x23000], [R194.64], P5 ;  /* 0xdd000000c2ba7fae */ /* 0x0003e4000a921844 */
[----:B-1----:R-:W-:-:S04]  /*50200*/  IMAD.WIDE R188, R175, 0x4, R240 ;  /* 0x00000004afbc7825 */ /* 0x002fc800078e02f0 */
[C---:B------:R-:W-:Y:S01]  /*50210*/  IMAD.WIDE R192, R175.reuse, 0x4, R242 ;  /* 0x00000004afc07825 */ /* 0x040fe200078e02f2 */
[----:B------:R1:W-:Y:S03]  /*50220*/  STL.64 [R1+0x3e48], R188 ;  /* 0x003e48bc01007387 */ /* 0x0003e60000100a00 */
[----:B------:R-:W5:Y:S01]  /*50230*/  LDL.LU.64 R194, [R1+0x388] ;  /* 0x0003880001c27983 */ /* 0x000f620000300a00 */
[----:B------:R1:W-:Y:S04]  /*50240*/  LDGSTS.E [R174+-0x22000], [R188.64], P5 ;  /* 0xde000000bcae7fae */ /* 0x0003e8000a921844 */
[----:B------:R1:W-:Y:S01]  /*50250*/  STL.64 [R1+0x3e40], R192 ;  /* 0x003e40c001007387 */ /* 0x0003e20000100a00 */
[----:B------:R1:W-:Y:S02]  /*50260*/  LDGSTS.E [R0+-0x21000], [R192.64], P5 ;  /* 0xdf000000c0007fae */ /* 0x0003e4000a921844 */
[C---:B-1----:R-:W-:Y:S01]  /*50270*/  IMAD.WIDE R188, R175.reuse, 0x4, R244 ;  /* 0x00000004afbc7825 */ /* 0x042fe200078e02f4 */
[----:B------:R-:W5:Y:S04]  /*50280*/  LDL.LU.64 R192, [R1+0x348] ;  /* 0x0003480001c07983 */ /* 0x000f680000300a00 */
[----:B------:R1:W-:Y:S01]  /*50290*/  STL.64 [R1+0x3e30], R188 ;  /* 0x003e30bc01007387 */ /* 0x0003e20000100a00 */
[----:B------:R1:W-:Y:S01]  /*502a0*/  LDGSTS.E [R187+-0x20000], [R188.64], P5 ;  /* 0xe0000000bcbb7fae */ /* 0x0003e2000a921844 */
[----:B--2---:R-:W-:-:S03]  /*502b0*/  IMAD.WIDE R206, R175, 0x4, R190 ;  /* 0x00000004afce7825 */ /* 0x004fc600078e02be */
[----:B------:R-:W2:Y:S02]  /*502c0*/  LDL.LU.64 R190, [R1+0x308] ;  /* 0x0003080001be7983 */ /* 0x000ea40000300a00 */
[----:B------:R3:W-:Y:S02]  /*502d0*/  STL.64 [R1+0x3df0], R206 ;  /* 0x003df0ce01007387 */ /* 0x0007e40000100a00 */
[----:B-1----:R-:W2:Y:S02]  /*502e0*/  LDL.LU.64 R188, [R1+0x2c8] ;  /* 0x0002c80001bc7983 */ /* 0x002ea40000300a00 */
[----:B------:R-:W-:-:S04]  /*502f0*/  IMAD.WIDE R204, R175, 0x4, R246 ;  /* 0x00000004afcc7825 */ /* 0x000fc800078e02f6 */
[C---:B------:R-:W-:Y:S01]  /*50300*/  IMAD.WIDE R202, R175.reuse, 0x4, R248 ;  /* 0x00000004afca7825 */ /* 0x040fe200078e02f8 */
[----:B------:R1:W-:Y:S04]  /*50310*/  LDGSTS.E [R186+-0x1f000], [R206.64], P5 ;  /* 0xe1000000ceba7fae */ /* 0x0003e8000a921844 */
[----:B------:R1:W-:Y:S01]  /*50320*/  STL.64 [R1+0x3db0], R204 ;  /* 0x003db0cc01007387 */ /* 0x0003e20000100a00 */
[----:B------:R4:W-:Y:S02]  /*50330*/  STL.64 [R1+0x3d70], R202 ;  /* 0x003d70ca01007387 */ /* 0x0009e40000100a00 */
[----:B------:R-:W2:Y:S02]  /*50340*/  LDL.LU.64 R208, [R1+0x288] ;  /* 0x0002880001d07983 */ /* 0x000ea40000300a00 */
[----:B------:R1:W-:Y:S02]  /*50350*/  LDGSTS.E [R174+-0x1e000], [R204.64], P5 ;  /* 0xe2000000ccae7fae */ /* 0x0003e4000a921844 */
[C---:B---3--:R-:W-:Y:S01]  /*50360*/  IMAD.WIDE R200, R175.reuse, 0x4, R200 ;  /* 0x00000004afc87825 */ /* 0x048fe200078e02c8 */
[----:B------:R3:W-:Y:S04]  /*50370*/  LDGSTS.E [R0+-0x1d000], [R202.64], P5 ;  /* 0xe3000000ca007fae */ /* 0x0007e8000a921844 */
[----:B------:R3:W-:Y:S04]  /*50380*/  LDGSTS.E [R187+-0x1c000], [R200.64], P5 ;  /* 0xe4000000c8bb7fae */ /* 0x0007e8000a921844 */
[----:B-1----:R-:W2:Y:S01]  /*50390*/  LDL.LU.64 R206, [R1+0x248] ;  /* 0x0002480001ce7983 */ /* 0x002ea20000300a00 */
[----:B------:R1:W-:Y:S03]  /*503a0*/  STL.64 [R1+0x3d30], R200 ;  /* 0x003d30c801007387 */ /* 0x0003e60000100a00 */
[----:B------:R-:W2:Y:S01]  /*503b0*/  LDL.LU.64 R204, [R1+0x208] ;  /* 0x0002080001cc7983 */ /* 0x000ea20000300a00 */
[----:B----4-:R-:W-:-:S04]  /*503c0*/  IMAD.WIDE R198, R175, 0x4, R198 ;  /* 0x00000004afc67825 */ /* 0x010fc800078e02c6 */
[C---:B-----5:R-:W-:Y:S01]  /*503d0*/  IMAD.WIDE R196, R175.reuse, 0x4, R196 ;  /* 0x00000004afc47825 */ /* 0x060fe200078e02c4 */
[----:B------:R4:W-:Y:S03]  /*503e0*/  STL.64 [R1+0x3cf0], R198 ;  /* 0x003cf0c601007387 */ /* 0x0009e60000100a00 */
[----:B---3--:R-:W3:Y:S01]  /*503f0*/  LDL.LU.64 R202, [R1+0x1c8] ;  /* 0x0001c80001ca7983 */ /* 0x008ee20000300a00 */
[----:B------:R5:W-:Y:S01]  /*50400*/  STL.64 [R1+0x3cb0], R196 ;  /* 0x003cb0c401007387 */ /* 0x000be20000100a00 */
[----:B-1----:R-:W3:Y:S03]  /*50410*/  LDL.LU.64 R200, [R1+0x188] ;  /* 0x0001880001c87983 */ /* 0x002ee60000300a00 */
[----:B------:R4:W-:Y:S01]  /*50420*/  LDGSTS.E [R186+-0x1b000], [R198.64], P5 ;  /* 0xe5000000c6ba7fae */ /* 0x0009e2000a921844 */
[----:B------:R5:W-:Y:S02]  /*50430*/  LDGSTS.E [R174+-0x1a000], [R196.64], P5 ;  /* 0xe6000000c4ae7fae */ /* 0x000be4000a921844 */
[----:B------:R-:W-:-:S05]  /*50440*/  IMAD.WIDE R194, R175, 0x4, R194 ;  /* 0x00000004afc27825 */ /* 0x000fca00078e02c2 */
[----:B------:R1:W-:Y:S04]  /*50450*/  STL.64 [R1+0x3c70], R194 ;  /* 0x003c70c201007387 */ /* 0x0003e80000100a00 */
[----:B----4-:R-:W4:Y:S04]  /*50460*/  LDL.LU.64 R198, [R1+0x148] ;  /* 0x0001480001c67983 */ /* 0x010f280000300a00 */
[----:B------:R1:W-:Y:S01]  /*50470*/  LDGSTS.E [R0+-0x19000], [R194.64], P5 ;  /* 0xe7000000c2007fae */ /* 0x0003e2000a921844 */
[----:B-----5:R-:W5:Y:S02]  /*50480*/  LDL.LU.64 R196, [R1+0x108] ;  /* 0x0001080001c47983 */ /* 0x020f640000300a00 */
[C---:B------:R-:W-:Y:S01]  /*50490*/  IMAD.WIDE R192, R175.reuse, 0x4, R192 ;  /* 0x00000004afc07825 */ /* 0x040fe200078e02c0 */
[----:B-1----:R-:W5:Y:S04]  /*504a0*/  LDL.LU.64 R194, [R1+0xc8] ;  /* 0x0000c80001c27983 */ /* 0x002f680000300a00 */
[----:B------:R1:W-:Y:S01]  /*504b0*/  STL.64 [R1+0x3c30], R192 ;  /* 0x003c30c001007387 */ /* 0x0003e20000100a00 */
[----:B------:R1:W-:Y:S01]  /*504c0*/  LDGSTS.E [R187+-0x18000], [R192.64], P5 ;  /* 0xe8000000c0bb7fae */ /* 0x0003e2000a921844 */
[----:B--2---:R-:W-:-:S04]  /*504d0*/  IMAD.WIDE R210, R175, 0x4, R190 ;  /* 0x00000004afd27825 */ /* 0x004fc800078e02be */
[C---:B------:R-:W-:Y:S01]  /*504e0*/  IMAD.WIDE R188, R175.reuse, 0x4, R188 ;  /* 0x00000004afbc7825 */ /* 0x040fe200078e02bc */
[----:B------:R-:W2:Y:S03]  /*504f0*/  LDL.LU.64 R190, [R1+0x88] ;  /* 0x0000880001be7983 */ /* 0x000ea60000300a00 */
[----:B------:R-:W-:Y:S02]  /*50500*/  STL.64 [R1+0x3b58], R210 ;  /* 0x003b58d201007387 */ /* 0x000fe40000100a00 */
[----:B-1----:R-:W2:Y:S01]  /*50510*/  LDL.LU.64 R192, [R1+0x48] ;  /* 0x0000480001c07983 */ /* 0x002ea20000300a00 */
[----:B------:R1:W-:Y:S04]  /*50520*/  LDGSTS.E [R186+-0x17000], [R210.64], P5 ;  /* 0xe9000000d2ba7fae */ /* 0x0003e8000a921844 */
[----:B------:R1:W-:Y:S01]  /*50530*/  STL.64 [R1+0x3b50], R188 ;  /* 0x003b50bc01007387 */ /* 0x0003e20000100a00 */
[----:B------:R1:W-:Y:S03]  /*50540*/  LDGSTS.E [R174+-0x16000], [R188.64], P5 ;  /* 0xea000000bcae7fae */ /* 0x0003e6000a921844 */
[----:B-1----:R-:W2:Y:S01]  /*50550*/  LDL.LU.64 R188, [R1+0x8] ;  /* 0x0000080001bc7983 */ /* 0x002ea20000300a00 */
[----:B------:R-:W-:-:S04]  /*50560*/  IMAD.WIDE R208, R175, 0x4, R208 ;  /* 0x00000004afd07825 */ /* 0x000fc800078e02d0 */
[----:B------:R-:W-:-:S04]  /*50570*/  IMAD.WIDE R206, R175, 0x4, R206 ;  /* 0x00000004afce7825 */ /* 0x000fc800078e02ce */
[C---:B------:R-:W-:Y:S01]  /*50580*/  IMAD.WIDE R204, R175.reuse, 0x4, R204 ;  /* 0x00000004afcc7825 */ /* 0x040fe200078e02cc */
[----:B------:R-:W-:Y:S04]  /*50590*/  STL.64 [R1+0x3b48], R208 ;  /* 0x003b48d001007387 */ /* 0x000fe80000100a00 */
[----:B------:R1:W-:Y:S01]  /*505a0*/  LDGSTS.E [R0+-0x15000], [R208.64], P5 ;  /* 0xeb000000d0007fae */ /* 0x0003e2000a921844 */
[----:B------:R-:W-:Y:S02]  /*505b0*/  STL.64 [R1+0x3b40], R206 ;  /* 0x003b40ce01007387 */ /* 0x000fe40000100a00 */
[----:B------:R1:W-:Y:S02]  /*505c0*/  LDGSTS.E [R187+-0x14000], [R206.64], P5 ;  /* 0xec000000cebb7fae */ /* 0x0003e4000a921844 */
[----:B---3--:R-:W-:-:S04]  /*505d0*/  IMAD.WIDE R202, R175, 0x4, R202 ;  /* 0x00000004afca7825 */ /* 0x008fc800078e02ca */
[C---:B------:R-:W-:Y:S01]  /*505e0*/  IMAD.WIDE R200, R175.reuse, 0x4, R200 ;  /* 0x00000004afc87825 */ /* 0x040fe200078e02c8 */
[----:B------:R-:W-:Y:S04]  /*505f0*/  STL.64 [R1+0x3af0], R204 ;  /* 0x003af0cc01007387 */ /* 0x000fe80000100a00 */
[----:B------:R1:W-:Y:S01]  /*50600*/  LDGSTS.E [R186+-0x13000], [R204.64], P5 ;  /* 0xed000000ccba7fae */ /* 0x0003e2000a921844 */
[----:B------:R-:W-:Y:S02]  /*50610*/  STL.64 [R1+0x3ae8], R202 ;  /* 0x003ae8ca01007387 */ /* 0x000fe40000100a00 */
[----:B------:R3:W-:Y:S02]  /*50620*/  LDGSTS.E [R174+-0x12000], [R202.64], P5 ;  /* 0xee000000caae7fae */ /* 0x0007e4000a921844 */
[----:B------:R-:W-:Y:S01]  /*50630*/  STL.64 [R1+0x3ae0], R200 ;  /* 0x003ae0c801007387 */ /* 0x000fe20000100a00 */
[----:B------:R1:W-:Y:S01]  /*50640*/  LDGSTS.E [R0+-0x11000], [R200.64], P5 ;  /* 0xef000000c8007fae */ /* 0x0003e2000a921844 */
[----:B----4-:R-:W-:-:S04]  /*50650*/  IMAD.WIDE R198, R175, 0x4, R198 ;  /* 0x00000004afc67825 */ /* 0x010fc800078e02c6 */
[C---:B-----5:R-:W-:Y:S01]  /*50660*/  IMAD.WIDE R196, R175.reuse, 0x4, R196 ;  /* 0x00000004afc47825 */ /* 0x060fe200078e02c4 */
[----:B------:R-:W-:Y:S04]  /*50670*/  STL.64 [R1+0x3ad8], R198 ;  /* 0x003ad8c601007387 */ /* 0x000fe80000100a00 */
[----:B------:R1:W-:Y:S01]  /*50680*/  LDGSTS.E [R187+-0x10000], [R198.64], P5 ;  /* 0xf0000000c6bb7fae */ /* 0x0003e2000a921844 */
[----:B------:R-:W-:Y:S02]  /*50690*/  STL.64 [R1+0x3a88], R196 ;  /* 0x003a88c401007387 */ /* 0x000fe40000100a00 */
[----:B------:R4:W-:Y:S02]  /*506a0*/  LDGSTS.E [R186+-0xf000], [R196.64], P5 ;  /* 0xf1000000c4ba7fae */ /* 0x0009e4000a921844 */
[----:B------:R-:W-:-:S05]  /*506b0*/  IMAD.WIDE R194, R175, 0x4, R194 ;  /* 0x00000004afc27825 */ /* 0x000fca00078e02c2 */
[----:B------:R-:W-:Y:S04]  /*506c0*/  STL.64 [R1+0x3a80], R194 ;  /* 0x003a80c201007387 */ /* 0x000fe80000100a00 */
[----:B------:R5:W-:Y:S01]  /*506d0*/  LDGSTS.E [R174+-0xe000], [R194.64], P5 ;  /* 0xf2000000c2ae7fae */ /* 0x000be2000a921844 */
[----:B------:R-:W-:-:S04]  /*506e0*/  IMAD.WIDE R94, R175, 0x4, R94 ;  /* 0x00000004af5e7825 */ /* 0x000fc800078e025e */
[----:B--2---:R-:W-:-:S04]  /*506f0*/  IMAD.WIDE R190, R175, 0x4, R190 ;  /* 0x00000004afbe7825 */ /* 0x004fc800078e02be */
[C---:B------:R-:W-:Y:S01]  /*50700*/  IMAD.WIDE R192, R175.reuse, 0x4, R192 ;  /* 0x00000004afc07825 */ /* 0x040fe200078e02c0 */
[----:B------:R2:W-:Y:S04]  /*50710*/  STL.64 [R1+0x3a78], R190 ;  /* 0x003a78be01007387 */ /* 0x0005e80000100a00 */
[----:B------:R2:W-:Y:S01]  /*50720*/  LDGSTS.E [R0+-0xd000], [R190.64], P5 ;  /* 0xf3000000be007fae */ /* 0x0005e2000a921844 */
[----:B------:R-:W-:Y:S02]  /*50730*/  STL.64 [R1+0x3a70], R192 ;  /* 0x003a70c001007387 */ /* 0x000fe40000100a00 */
[----:B------:R1:W-:Y:S02]  /*50740*/  LDGSTS.E [R187+-0xc000], [R192.64], P5 ;  /* 0xf4000000c0bb7fae */ /* 0x0003e4000a921844 */
[----:B--2---:R-:W-:-:S04]  /*50750*/  IMAD.WIDE R190, R175, 0x4, R188 ;  /* 0x00000004afbe7825 */ /* 0x004fc800078e02bc */
[----:B------:R-:W-:-:S04]  /*50760*/  IMAD.WIDE R188, R175, 0x4, R158 ;  /* 0x00000004afbc7825 */ /* 0x000fc800078e029e */
[C---:B------:R-:W-:Y:S01]  /*50770*/  IMAD.WIDE R158, R175.reuse, 0x4, R142 ;  /* 0x00000004af9e7825 */ /* 0x040fe200078e028e */
[----:B------:R-:W-:Y:S04]  /*50780*/  STL.64 [R1+0x3a18], R190 ;  /* 0x003a18be01007387 */ /* 0x000fe80000100a00 */
[----:B------:R1:W-:Y:S01]  /*50790*/  LDGSTS.E [R186+-0xb000], [R190.64], P5 ;  /* 0xf5000000beba7fae */ /* 0x0003e2000a921844 */
[----:B------:R-:W-:Y:S02]  /*507a0*/  STL.64 [R1+0x3a10], R188 ;  /* 0x003a10bc01007387 */ /* 0x000fe40000100a00 */
[----:B------:R2:W-:Y:S02]  /*507b0*/  LDGSTS.E [R174+-0xa000], [R188.64], P5 ;  /* 0xf6000000bcae7fae */ /* 0x0005e4000a921844 */
[----:B------:R2:W-:Y:S01]  /*507c0*/  STL.64 [R1+0x3a08], R158 ;  /* 0x003a089e01007387 */ /* 0x0005e20000100a00 */
[----:B------:R2:W-:Y:S04]  /*507d0*/  LDGSTS.E [R0+-0x9000], [R158.64], P5 ;  /* 0xf70000009e007fae */ /* 0x0005e8000a921844 */
[----:B----4-:R-:W4:Y:S01]  /*507e0*/  LDL.LU.64 R196, [R1+0xc30] ;  /* 0x000c300001c47983 */ /* 0x010f220000300a00 */
[----:B-1----:R-:W-:-:S04]  /*507f0*/  IMAD.WIDE R186, R175, 0x4, R126 ;  /* 0x00000004afba7825 */ /* 0x002fc800078e027e */
[C---:B--2---:R-:W-:Y:S01]  /*50800*/  IMAD.WIDE R158, R175.reuse, 0x4, R110 ;  /* 0x00000004af9e7825 */ /* 0x044fe200078e026e */
[----:B------:R-:W-:Y:S03]  /*50810*/  STL.64 [R1+0x3a00], R186 ;  /* 0x003a00ba01007387 */ /* 0x000fe60000100a00 */
[----:B------:R-:W2:Y:S01]  /*50820*/  LDL.LU.64 R204, [R1+0xbf8] ;  /* 0x000bf80001cc7983 */ /* 0x000ea20000300a00 */
[----:B------:R-:W-:Y:S01]  /*50830*/  STL.64 [R1+0x39a8], R158 ;  /* 0x0039a89e01007387 */ /* 0x000fe20000100a00 */
[----:B-----5:R-:W5:Y:S02]  /*50840*/  LDL.LU.64 R194, [R1+0xbc0] ;  /* 0x000bc00001c27983 */ /* 0x020f640000300a00 */
[----:B------:R1:W-:Y:S02]  /*50850*/  STL.64 [R1+0x39a0], R94 ;  /* 0x0039a05e01007387 */ /* 0x0003e40000100a00 */
[----:B------:R-:W-:Y:S01]  /*50860*/  IMAD.WIDE R110, R175, 0x4, R78 ;  /* 0x00000004af6e7825 */ /* 0x000fe200078e024e */
[----:B------:R-:W5:Y:S04]  /*50870*/  LDL.LU.64 R190, [R1+0xb88] ;  /* 0x000b880001be7983 */ /* 0x000f680000300a00 */
[----:B------:R-:W-:Y:S01]  /*50880*/  STL.64 [R1+0x3998], R110 ;  /* 0x0039986e01007387 */ /* 0x000fe20000100a00 */
[----:B------:R-:W5:Y:S03]  /*50890*/  LDL.LU.64 R188, [R1+0xb50] ;  /* 0x000b500001bc7983 */ /* 0x000f660000300a00 */
[----:B------:R-:W3:Y:S01]  /*508a0*/  S2R R193, SR_TID.X ;  /* 0x0000000000c17919 */ /* 0x000ee20000002100 */
[----:B------:R-:W-:-:S02]  /*508b0*/  IADD3 R142, R251, 0x100000, RZ ;  /* 0x00100000fb8e7810 */ /* 0x000fc40007ffe0ff */
[C---:B------:R-:W-:Y:S02]  /*508c0*/  IADD3 R127, R251.reuse, 0x100000, RZ ;  /* 0x00100000fb7f7810 */ /* 0x040fe40007ffe0ff */
[----:B------:R-:W-:Y:S01]  /*508d0*/  IADD3 R126, R251, 0x100000, RZ ;  /* 0x00100000fb7e7810 */ /* 0x000fe20007ffe0ff */
[----:B------:R1:W-:Y:S02]  /*508e0*/  LDGSTS.E [R142+-0x8000], [R186.64], P5 ;  /* 0xf8000000ba8e7fae */ /* 0x0003e4000a921844 */
[----:B------:R1:W-:Y:S02]  /*508f0*/  LDGSTS.E [R127+-0x7000], [R158.64], P5 ;  /* 0xf90000009e7f7fae */ /* 0x0003e4000a921844 */
[----:B------:R1:W-:Y:S02]  /*50900*/  LDGSTS.E [R126+-0x6000], [R94.64], P5 ;  /* 0xfa0000005e7e7fae */ /* 0x0003e4000a921844 */
[----:B------:R-:W-:-:S04]  /*50910*/  IMAD.WIDE R46, R175, 0x4, R46 ;  /* 0x00000004af2e7825 */ /* 0x000fc800078e022e */
[----:B------:R-:W-:Y:S01]  /*50920*/  IMAD.WIDE R30, R175, 0x4, R30 ;  /* 0x00000004af1e7825 */ /* 0x000fe200078e021e */
[----:B------:R-:W-:-:S03]  /*50930*/  IADD3 R78, R251, 0x100000, RZ ;  /* 0x00100000fb4e7810 */ /* 0x000fc60007ffe0ff */
[C---:B------:R-:W-:Y:S01]  /*50940*/  IMAD.WIDE R14, R175.reuse, 0x4, R14 ;  /* 0x00000004af0e7825 */ /* 0x040fe200078e020e */
[----:B------:R2:W-:Y:S03]  /*50950*/  LDGSTS.E [R0+-0x5000], [R110.64], P5 ;  /* 0xfb0000006e007fae */ /* 0x0005e6000a921844 */
[----:B-1----:R-:W-:-:S05]  /*50960*/  IMAD.WIDE R94, R175, 0x4, R62 ;  /* 0x00000004af5e7825 */ /* 0x002fca00078e023e */
[----:B------:R-:W-:Y:S01]  /*50970*/  STL.64 [R1+0x3990], R94 ;  /* 0x0039905e01007387 */ /* 0x000fe20000100a00 */
[----:B---3--:R-:W3:Y:S02]  /*50980*/  LDL.LU.64 R202, [R1+0xb18] ;  /* 0x000b180001ca7983 */ /* 0x008ee40000300a00 */
[----:B------:R-:W-:Y:S02]  /*50990*/  STL.64 [R1+0x3930], R46 ;  /* 0x0039302e01007387 */ /* 0x000fe40000100a00 */
[----:B------:R-:W3:Y:S01]  /*509a0*/  LDL.LU.64 R200, [R1+0xae0] ;  /* 0x000ae00001c87983 */ /* 0x000ee20000300a00 */
[----:B------:R-:W-:Y:S01]  /*509b0*/  LOP3.LUT R193, R193, 0x7f, RZ, 0xc0, !PT ;  /* 0x0000007fc1c17812 */ /* 0x000fe200078ec0ff */
[----:B------:R1:W-:Y:S01]  /*509c0*/  STL.64 [R1+0x3928], R30 ;  /* 0x0039281e01007387 */ /* 0x0003e20000100a00 */
[----:B------:R-:W3:Y:S03]  /*509d0*/  LDL.LU.64 R198, [R1+0xaa8] ;  /* 0x000aa80001c67983 */ /* 0x000ee60000300a00 */
[----:B------:R4:W-:Y:S01]  /*509e0*/  LDGSTS.E [R78+-0x4000], [R94.64], P5 ;  /* 0xfc0000005e4e7fae */ /* 0x0009e2000a921844 */
[----:B------:R-:W-:Y:S01]  /*509f0*/  IADD3 R63, R251, 0x100000, RZ ;  /* 0x00100000fb3f7810 */ /* 0x000fe20007ffe0ff */
[----:B------:R-:W-:-:S02]  /*50a00*/  IMAD.SHL.U32 R193, R193, 0x4, RZ ;  /* 0x00000004c1c17824 */ /* 0x000fc400078e00ff */
[----:B------:R1:W-:Y:S01]  /*50a10*/  STL.64 [R1+0x3920], R14 ;  /* 0x0039200e01007387 */ /* 0x0003e20000100a00 */
[----:B------:R-:W-:Y:S01]  /*50a20*/  IADD3 R62, R251, 0x100000, RZ ;  /* 0x00100000fb3e7810 */ /* 0x000fe20007ffe0ff */
[----:B------:R5:W-:Y:S01]  /*50a30*/  LDGSTS.E [R63+-0x3000], [R46.64], P5 ;  /* 0xfd0000002e3f7fae */ /* 0x000be2000a921844 */
[----:B------:R-:W-:-:S03]  /*50a40*/  LOP3.LUT R192, R193, 0x10, RZ, 0x3c, !PT ;  /* 0x00000010c1c07812 */ /* 0x000fc600078e3cff */
[----:B------:R1:W-:Y:S02]  /*50a50*/  LDGSTS.E [R62+-0x2000], [R30.64], P5 ;  /* 0xfe0000001e3e7fae */ /* 0x0003e4000a921844 */
[----:B------:R1:W-:Y:S02]  /*50a60*/  LDGSTS.E [R0+-0x1000], [R14.64], P5 ;  /* 0xff0000000e007fae */ /* 0x0003e4000a921844 */
[C---:B-1----:R-:W-:Y:S02]  /*50a70*/  IADD3 R30, R192.reuse, 0x100000, RZ ;  /* 0x00100000c01e7810 */ /* 0x042fe40007ffe0ff */
[C---:B------:R-:W-:Y:S02]  /*50a80*/  IADD3 R15, R192.reuse, 0x100000, RZ ;  /* 0x00100000c00f7810 */ /* 0x040fe40007ffe0ff */
[----:B------:R-:W-:Y:S01]  /*50a90*/  IADD3 R14, R192, 0x100000, RZ ;  /* 0x00100000c00e7810 */ /* 0x000fe20007ffe0ff */
[C---:B----4-:R-:W-:Y:S02]  /*50aa0*/  IMAD.WIDE R94, R175.reuse, 0x4, R196 ;  /* 0x00000004af5e7825 */ /* 0x050fe400078e02c4 */
[----:B------:R-:W4:Y:S03]  /*50ab0*/  LDL.LU.64 R196, [R1+0xa70] ;  /* 0x000a700001c47983 */ /* 0x000f260000300a00 */
[----:B------:R-:W-:Y:S01]  /*50ac0*/  STL.64 [R1+0x208], R94 ;  /* 0x0002085e01007387 */ /* 0x000fe20000100a00 */
[----:B------:R1:W-:Y:S01]  /*50ad0*/  LDGSTS.E [R30+-0x3fe00], [R94.64], P5 ;  /* 0xc02000005e1e7fae */ /* 0x0003e2000a921844 */
[----:B--2---:R-:W-:-:S03]  /*50ae0*/  IMAD.WIDE R78, R175, 0x4, R204 ;  /* 0x00000004af4e7825 */ /* 0x004fc600078e02cc */
[----:B------:R-:W2:Y:S04]  /*50af0*/  LDL.LU.64 R204, [R1+0xa38] ;  /* 0x000a380001cc7983 */ /* 0x000ea80000300a00 */
[----:B------:R3:W-:Y:S01]  /*50b00*/  LDGSTS.E [R15+-0x3ee00], [R78.64], P5 ;  /* 0xc12000004e0f7fae */ /* 0x0007e2000a921844 */
[----:B-----5:R-:W-:-:S03]  /*50b10*/  IMAD.WIDE R46, R175, 0x4, R194 ;  /* 0x00000004af2e7825 */ /* 0x020fc600078e02c2 */
[----:B------:R-:W5:Y:S01]  /*50b20*/  LDL.LU.64 R194, [R1+0xa00] ;  /* 0x000a000001c27983 */ /* 0x000f620000300a00 */
[----:B------:R-:W-:Y:S02]  /*50b30*/  STL.64 [R1+0x288], R78 ;  /* 0x0002884e01007387 */ /* 0x000fe40000100a00 */
[C---:B------:R-:W-:Y:S01]  /*50b40*/  IMAD.WIDE R62, R175.reuse, 0x4, R190 ;  /* 0x00000004af3e7825 */ /* 0x040fe200078e02be */
[----:B------:R1:W-:Y:S03]  /*50b50*/  STL.64 [R1+0x2c8], R46 ;  /* 0x0002c82e01007387 */ /* 0x0003e60000100a00 */
[----:B------:R-:W5:Y:S01]  /*50b60*/  LDL.LU.64 R190, [R1+0x9c8] ;  /* 0x0009c80001be7983 */ /* 0x000f620000300a00 */
[----:B------:R1:W-:Y:S01]  /*50b70*/  LDGSTS.E [R14+-0x3de00], [R46.64], P5 ;  /* 0xc22000002e0e7fae */ /* 0x0003e2000a921844 */
[----:B------:R3:W-:Y:S02]  /*50b80*/  STL.64 [R1+0x308], R62 ;  /* 0x0003083e01007387 */ /* 0x0007e40000100a00 */
[----:B-1----:R-:W-:-:S02]  /*50b90*/  IMAD.WIDE R46, R175, 0x4, R188 ;  /* 0x00000004af2e7825 */ /* 0x002fc400078e02bc */
[----:B------:R-:W5:Y:S01]  /*50ba0*/  LDL.LU.64 R188, [R1+0x990] ;  /* 0x0009900001bc7983 */ /* 0x000f620000300a00 */
[----:B------:R-:W-:Y:S02]  /*50bb0*/  IADD3 R0, R192, 0x100000, RZ ;  /* 0x00100000c0007810 */ /* 0x000fe40007ffe0ff */
[----:B------:R1:W-:Y:S03]  /*50bc0*/  STL.64 [R1+0x348], R46 ;  /* 0x0003482e01007387 */ /* 0x0003e60000100a00 */
[----:B------:R1:W-:Y:S01]  /*50bd0*/  LDGSTS.E [R0+-0x3ce00], [R62.64], P5 ;  /* 0xc32000003e007fae */ /* 0x0003e2000a921844 */
[----:B------:R3:W-:Y:S02]  /*50be0*/  LDGSTS.E [R30+-0x3be00], [R46.64], P5 ;  /* 0xc42000002e1e7fae */ /* 0x0007e4000a921844 */
[C---:B---3--:R-:W-:Y:S02]  /*50bf0*/  IMAD.WIDE R78, R175.reuse, 0x4, R202 ;  /* 0x00000004af4e7825 */ /* 0x048fe400078e02ca */
[----:B------:R-:W3:Y:S04]  /*50c00*/  LDL.LU.64 R202, [R1+0x958] ;  /* 0x0009580001ca7983 */ /* 0x000ee80000300a00 */
[----:B------:R2:W-:Y:S01]  /*50c10*/  LDGSTS.E [R15+-0x3ae00], [R78.64], P5 ;  /* 0xc52000004e0f7fae */ /* 0x0005e2000a921844 */
[----:B-1----:R-:W-:-:S03]  /*50c20*/  IMAD.WIDE R62, R175, 0x4, R200 ;  /* 0x00000004af3e7825 */ /* 0x002fc600078e02c8 */
[----:B------:R-:W3:Y:S01]  /*50c30*/  LDL.LU.64 R200, [R1+0x920] ;  /* 0x0009200001c87983 */ /* 0x000ee20000300a00 */
[----:B------:R-:W-:Y:S02]  /*50c40*/  STL.64 [R1+0x3c8], R78 ;  /* 0x0003c84e01007387 */ /* 0x000fe40000100a00 */
[C---:B------:R-:W-:Y:S01]  /*50c50*/  IMAD.WIDE R46, R175.reuse, 0x4, R198 ;  /* 0x00000004af2e7825 */ /* 0x040fe200078e02c6 */
[----:B------:R4:W-:Y:S03]  /*50c60*/  STL.64 [R1+0x1638], R62 ;  /* 0x0016383e01007387 */ /* 0x0009e60000100a00 */
[----:B------:R-:W3:Y:S01]  /*50c70*/  LDL.LU.64 R198, [R1+0x8e8] ;  /* 0x0008e80001c67983 */ /* 0x000ee20000300a00 */
[----:B------:R4:W-:Y:S01]  /*50c80*/  LDGSTS.E [R14+-0x39e00], [R62.64], P5 ;  /* 0xc62000003e0e7fae */ /* 0x0009e2000a921844 */
[----:B------:R5:W-:Y:S02]  /*50c90*/  STL.64 [R1+0x1648], R46 ;  /* 0x0016482e01007387 */ /* 0x000be40000100a00 */
[----:B------:R5:W-:Y:S02]  /*50ca0*/  LDGSTS.E [R0+-0x38e00], [R46.64], P5 ;  /* 0xc72000002e007fae */ /* 0x000be4000a921844 */
[----:B----4-:R-:W-:-:S02]  /*50cb0*/  IMAD.WIDE R62, R175, 0x4, R196 ;  /* 0x00000004af3e7825 */ /* 0x010fc400078e02c4 */
[----:B------:R-:W4:Y:S03]  /*50cc0*/  LDL.LU.64 R196, [R1+0x8b0] ;  /* 0x0008b00001c47983 */ /* 0x000f260000300a00 */
[----:B------:R1:W-:Y:S01]  /*50cd0*/  STL.64 [R1+0x1670], R62 ;  /* 0x0016703e01007387 */ /* 0x0003e20000100a00 */
[----:B------:R1:W-:Y:S01]  /*50ce0*/  LDGSTS.E [R30+-0x37e00], [R62.64], P5 ;  /* 0xc82000003e1e7fae */ /* 0x0003e2000a921844 */
[----:B--2---:R-:W-:-:S04]  /*50cf0*/  IMAD.WIDE R78, R175, 0x4, R204 ;  /* 0x00000004af4e7825 */ /* 0x004fc800078e02cc */
[C---:B-----5:R-:W-:Y:S01]  /*50d00*/  IMAD.WIDE R46, R175.reuse, 0x4, R194 ;  /* 0x00000004af2e7825 */ /* 0x060fe200078e02c2 */
[----:B------:R-:W2:Y:S03]  /*50d10*/  LDL.LU.64 R204, [R1+0x878] ;  /* 0x0008780001cc7983 */ /* 0x000ea60000300a00 */
[----:B------:R-:W5:Y:S02]  /*50d20*/  LDL.LU.64 R194, [R1+0x840] ;  /* 0x0008400001c27983 */ /* 0x000f640000300a00 */
[----:B------:R-:W-:Y:S01]  /*50d30*/  STL.64 [R1+0x1698], R78 ;  /* 0x0016984e01007387 */ /* 0x000fe20000100a00 */
[----:B------:R3:W-:Y:S04]  /*50d40*/  LDGSTS.E [R15+-0x36e00], [R78.64], P5 ;  /* 0xc92000004e0f7fae */ /* 0x0007e8000a921844 */
[----:B------:R1:W-:Y:S01]  /*50d50*/  STL.64 [R1+0x16e0], R46 ;  /* 0x0016e02e01007387 */ /* 0x0003e20000100a00 */
[----:B------:R1:W-:Y:S02]  /*50d60*/  LDGSTS.E [R14+-0x35e00], [R46.64], P5 ;  /* 0xca2000002e0e7fae */ /* 0x0003e4000a921844 */
[----:B-1----:R-:W-:-:S02]  /*50d70*/  IMAD.WIDE R62, R175, 0x4, R190 ;  /* 0x00000004af3e7825 */ /* 0x002fc400078e02be */
[----:B------:R-:W5:Y:S03]  /*50d80*/  LDL.LU.64 R190, [R1+0x808] ;  /* 0x0008080001be7983 */ /* 0x000f660000300a00 */
[----:B------:R1:W-:Y:S01]  /*50d90*/  STL.64 [R1+0x18e8], R62 ;  /* 0x0018e83e01007387 */ /* 0x0003e20000100a00 */
[----:B------:R1:W-:Y:S01]  /*50da0*/  LDGSTS.E [R0+-0x34e00], [R62.64], P5 ;  /* 0xcb2000003e007fae */ /* 0x0003e2000a921844 */
[----:B------:R-:W-:-:S03]  /*50db0*/  IMAD.WIDE R46, R175, 0x4, R188 ;  /* 0x00000004af2e7825 */ /* 0x000fc600078e02bc */
[----:B------:R-:W5:Y:S02]  /*50dc0*/  LDL.LU.64 R188, [R1+0x7d0] ;  /* 0x0007d00001bc7983 */ /* 0x000f640000300a00 */
[----:B------:R1:W-:Y:S02]  /*50dd0*/  STL.64 [R1+0x1920], R46 ;  /* 0x0019202e01007387 */ /* 0x0003e40000100a00 */
[----:B------:R1:W-:Y:S01]  /*50de0*/  LDGSTS.E [R30+-0x33e00], [R46.64], P5 ;  /* 0xcc2000002e1e7fae */ /* 0x0003e2000a921844 */
[----:B---3--:R-:W-:-:S04]  /*50df0*/  IMAD.WIDE R78, R175, 0x4, R202 ;  /* 0x00000004af4e7825 */ /* 0x008fc800078e02ca */
[C---:B-1----:R-:W-:Y:S01]  /*50e00*/  IMAD.WIDE R62, R175.reuse, 0x4, R200 ;  /* 0x00000004af3e7825 */ /* 0x042fe200078e02c8 */
[----:B------:R-:W3:Y:S03]  /*50e10*/  LDL.LU.64 R202, [R1+0x798] ;  /* 0x0007980001ca7983 */ /* 0x000ee60000300a00 */
[----:B------:R-:W3:Y:S02]  /*50e20*/  LDL.LU.64 R200, [R1+0x760] ;  /* 0x0007600001c87983 */ /* 0x000ee40000300a00 */
[----:B------:R-:W-:Y:S01]  /*50e30*/  STL.64 [R1+0x1980], R78 ;  /* 0x0019804e01007387 */ /* 0x000fe20000100a00 */
[----:B------:R2:W-:Y:S04]  /*50e40*/  LDGSTS.E [R15+-0x32e00], [R78.64], P5 ;  /* 0xcd2000004e0f7fae */ /* 0x0005e8000a921844 */
[----:B------:R4:W-:Y:S01]  /*50e50*/  STL.64 [R1+0x19b8], R62 ;  /* 0x0019b83e01007387 */ /* 0x0009e20000100a00 */
[----:B------:R4:W-:Y:S02]  /*50e60*/  LDGSTS.E [R14+-0x31e00], [R62.64], P5 ;  /* 0xce2000003e0e7fae */ /* 0x0009e4000a921844 */
[----:B------:R-:W-:-:S02]  /*50e70*/  IMAD.WIDE R46, R175, 0x4, R198 ;  /* 0x00000004af2e7825 */ /* 0x000fc400078e02c6 */
[----:B------:R-:W3:Y:S03]  /*50e80*/  LDL.LU.64 R198, [R1+0x728] ;  /* 0x0007280001c67983 */ /* 0x000ee60000300a00 */
[----:B------:R5:W-:Y:S01]  /*50e90*/  STL.64 [R1+0x1a30], R46 ;  /* 0x001a302e01007387 */ /* 0x000be20000100a00 */
[----:B------:R5:W-:Y:S01]  /*50ea0*/  LDGSTS.E [R0+-0x30e00], [R46.64], P5 ;  /* 0xcf2000002e007fae */ /* 0x000be2000a921844 */
[----:B----4-:R-:W-:-:S03]  /*50eb0*/  IMAD.WIDE R62, R175, 0x4, R196 ;  /* 0x00000004af3e7825 */ /* 0x010fc600078e02c4 */
[----:B------:R-:W4:Y:S02]  /*50ec0*/  LDL.LU.64 R196, [R1+0x6f0] ;  /* 0x0006f00001c47983 */ /* 0x000f240000300a00 */
[----:B------:R1:W-:Y:S02]  /*50ed0*/  STL.64 [R1+0x1a70], R62 ;  /* 0x001a703e01007387 */ /* 0x0003e40000100a00 */
        /* <DEDUP_REMOVED lines=66> */
[C---:B-----5:R-:W-:Y:S02]  /*51300*/  IMAD.WIDE R46, R175.reuse, 0x4, R194 ;  /* 0x00000004af2e7825 */ /* 0x060fe400078e02c2 */
[----:B------:R-:W2:Y:S02]  /*51310*/  LDL.LU.64 R194, [R1+0x300] ;  /* 0x0003000001c27983 */ /* 0x000ea40000300a00 */
[----:B------:R-:W-:Y:S02]  /*51320*/  STL.64 [R1+0x3e18], R78 ;  /* 0x003e184e01007387 */ /* 0x000fe40000100a00 */
[----:B------:R5:W-:Y:S01]  /*51330*/  STL.64 [R1+0x3e10], R46 ;  /* 0x003e102e01007387 */ /* 0x000be20000100a00 */
[----:B------:R3:W-:Y:S01]  /*51340*/  LDGSTS.E [R15+-0x1ee00], [R78.64], P5 ;  /* 0xe12000004e0f7fae */ /* 0x0007e2000a921844 */
[----:B------:R5:W-:Y:S02]  /*51350*/  LDGSTS.E [R14+-0x1de00], [R46.64], P5 ;  /* 0xe22000002e0e7fae */ /* 0x000be4000a921844 */
[----:B-1----:R-:W-:-:S02]  /*51360*/  IMAD.WIDE R62, R175, 0x4, R190 ;  /* 0x00000004af3e7825 */ /* 0x002fc400078e02be */
[----:B------:R-:W2:Y:S03]  /*51370*/  LDL.LU.64 R190, [R1+0x2c0] ;  /* 0x0002c00001be7983 */ /* 0x000ea60000300a00 */
[----:B------:R1:W-:Y:S01]  /*51380*/  STL.64 [R1+0x3e08], R62 ;  /* 0x003e083e01007387 */ /* 0x0003e20000100a00 */
[----:B------:R1:W-:Y:S01]  /*51390*/  LDGSTS.E [R0+-0x1ce00], [R62.64], P5 ;  /* 0xe32000003e007fae */ /* 0x0003e2000a921844 */
[----:B-----5:R-:W-:-:S03]  /*513a0*/  IMAD.WIDE R46, R175, 0x4, R188 ;  /* 0x00000004af2e7825 */ /* 0x020fc600078e02bc */
[----:B------:R-:W5:Y:S01]  /*513b0*/  LDL.LU.64 R188, [R1+0x280] ;  /* 0x0002800001bc7983 */ /* 0x000f620000300a00 */
[----:B------:R-:W5:Y:S02]  /*513c0*/  LDL.LU.64 R208, [R1+0x240] ;  /* 0x0002400001d07983 */ /* 0x000f640000300a00 */
[----:B------:R1:W-:Y:S02]  /*513d0*/  STL.64 [R1+0x3e00], R46 ;  /* 0x003e002e01007387 */ /* 0x0003e40000100a00 */
[----:B------:R-:W5:Y:S01]  /*513e0*/  LDL.LU.64 R206, [R1+0x200] ;  /* 0x0002000001ce7983 */ /* 0x000f620000300a00 */
[----:B------:R3:W-:Y:S02]  /*513f0*/  LDGSTS.E [R30+-0x1be00], [R46.64], P5 ;  /* 0xe42000002e1e7fae */ /* 0x0007e4000a921844 */
[----:B---3--:R-:W-:-:S04]  /*51400*/  IMAD.WIDE R78, R175, 0x4, R202 ;  /* 0x00000004af4e7825 */ /* 0x008fc800078e02ca */
[C---:B-1----:R-:W-:Y:S01]  /*51410*/  IMAD.WIDE R62, R175.reuse, 0x4, R200 ;  /* 0x00000004af3e7825 */ /* 0x042fe200078e02c8 */
[----:B------:R-:W-:Y:S03]  /*51420*/  STL.64 [R1+0x3df8], R78 ;  /* 0x003df84e01007387 */ /* 0x000fe60000100a00 */
[----:B------:R-:W3:Y:S02]  /*51430*/  LDL.LU.64 R204, [R1+0x1c0] ;  /* 0x0001c00001cc7983 */ /* 0x000ee40000300a00 */
[----:B------:R4:W-:Y:S02]  /*51440*/  STL.64 [R1+0x3de8], R62 ;  /* 0x003de83e01007387 */ /* 0x0009e40000100a00 */
[C---:B------:R-:W-:Y:S01]  /*51450*/  IMAD.WIDE R46, R175.reuse, 0x4, R198 ;  /* 0x00000004af2e7825 */ /* 0x040fe200078e02c6 */
[----:B------:R-:W3:Y:S04]  /*51460*/  LDL.LU.64 R202, [R1+0x180] ;  /* 0x0001800001ca7983 */ /* 0x000ee80000300a00 */
[----:B------:R2:W-:Y:S01]  /*51470*/  LDGSTS.E [R15+-0x1ae00], [R78.64], P5 ;  /* 0xe52000004e0f7fae */ /* 0x0005e2000a921844 */
[----:B------:R4:W-:Y:S03]  /*51480*/  LDGSTS.E [R14+-0x19e00], [R62.64], P5 ;  /* 0xe62000003e0e7fae */ /* 0x0009e6000a921844 */
[----:B------:R1:W-:Y:S01]  /*51490*/  STL.64 [R1+0x3de0], R46 ;  /* 0x003de02e01007387 */ /* 0x0003e20000100a00 */
[----:B------:R-:W3:Y:S02]  /*514a0*/  LDL.LU.64 R200, [R1+0x140] ;  /* 0x0001400001c87983 */ /* 0x000ee40000300a00 */
[----:B------:R-:W3:Y:S02]  /*514b0*/  LDL.LU.64 R198, [R1+0x100] ;  /* 0x0001000001c67983 */ /* 0x000ee40000300a00 */
[----:B------:R1:W-:Y:S02]  /*514c0*/  LDGSTS.E [R0+-0x18e00], [R46.64], P5 ;  /* 0xe72000002e007fae */ /* 0x0003e4000a921844 */
[----:B----4-:R-:W-:-:S02]  /*514d0*/  IMAD.WIDE R62, R175, 0x4, R196 ;  /* 0x00000004af3e7825 */ /* 0x010fc400078e02c4 */
[----:B------:R-:W4:Y:S03]  /*514e0*/  LDL.LU.64 R196, [R1+0xc0] ;  /* 0x0000c00001c47983 */ /* 0x000f260000300a00 */
[----:B------:R5:W-:Y:S01]  /*514f0*/  STL.64 [R1+0x3dd8], R62 ;  /* 0x003dd83e01007387 */ /* 0x000be20000100a00 */
[----:B------:R5:W-:Y:S01]  /*51500*/  LDGSTS.E [R30+-0x17e00], [R62.64], P5 ;  /* 0xe82000003e1e7fae */ /* 0x000be2000a921844 */
[----:B--2---:R-:W-:-:S03]  /*51510*/  IMAD.WIDE R78, R175, 0x4, R194 ;  /* 0x00000004af4e7825 */ /* 0x004fc600078e02c2 */
[----:B------:R-:W2:Y:S02]  /*51520*/  LDL.LU.64 R194, [R1+0x80] ;  /* 0x0000800001c27983 */ /* 0x000ea40000300a00 */
[----:B------:R-:W-:Y:S02]  /*51530*/  STL.64 [R1+0x3dd0], R78 ;  /* 0x003dd04e01007387 */ /* 0x000fe40000100a00 */
[----:B------:R5:W-:Y:S01]  /*51540*/  LDGSTS.E [R15+-0x16e00], [R78.64], P5 ;  /* 0xe92000004e0f7fae */ /* 0x000be2000a921844 */
[----:B-1----:R-:W-:-:S03]  /*51550*/  IMAD.WIDE R46, R175, 0x4, R190 ;  /* 0x00000004af2e7825 */ /* 0x002fc600078e02be */
[----:B------:R-:W2:Y:S04]  /*51560*/  LDL.LU.64 R190, [R1+0x40] ;  /* 0x0000400001be7983 */ /* 0x000ea80000300a00 */
[----:B------:R1:W-:Y:S04]  /*51570*/  STL.64 [R1+0x3dc8], R46 ;  /* 0x003dc82e01007387 */ /* 0x0003e80000100a00 */
[----:B------:R1:W-:Y:S01]  /*51580*/  LDGSTS.E [R14+-0x15e00], [R46.64], P5 ;  /* 0xea2000002e0e7fae */ /* 0x0003e2000a921844 */
[----:B-----5:R-:W-:-:S03]  /*51590*/  IMAD.WIDE R62, R175, 0x4, R188 ;  /* 0x00000004af3e7825 */ /* 0x020fc600078e02bc */
[----:B------:R-:W5:Y:S01]  /*515a0*/  LDL.LU.64 R188, [R1] ;  /* 0x0000000001bc7983 */ /* 0x000f620000300a00 */
[----:B-1----:R-:W-:-:S03]  /*515b0*/  IMAD.WIDE R46, R175, 0x4, R208 ;  /* 0x00000004af2e7825 */ /* 0x002fc600078e02d0 */
[----:B------:R3:W-:Y:S04]  /*515c0*/  STL.64 [R1+0x3dc0], R62 ;  /* 0x003dc03e01007387 */ /* 0x0007e80000100a00 */
[----:B------:R3:W-:Y:S01]  /*515d0*/  LDGSTS.E [R0+-0x14e00], [R62.64], P5 ;  /* 0xeb2000003e007fae */ /* 0x0007e2000a921844 */
[----:B------:R-:W-:-:S03]  /*515e0*/  IMAD.WIDE R78, R175, 0x4, R206 ;  /* 0x00000004af4e7825 */ /* 0x000fc600078e02ce */
[----:B------:R1:W-:Y:S01]  /*515f0*/  STL.64 [R1+0x3db8], R46 ;  /* 0x003db82e01007387 */ /* 0x0003e20000100a00 */
[----:B------:R1:W-:Y:S03]  /*51600*/  LDGSTS.E [R30+-0x13e00], [R46.64], P5 ;  /* 0xec2000002e1e7fae */ /* 0x0003e6000a921844 */
[----:B------:R3:W-:Y:S04]  /*51610*/  STL.64 [R1+0x3da8], R78 ;  /* 0x003da84e01007387 */ /* 0x0007e80000100a00 */
[----:B------:R3:W-:Y:S02]  /*51620*/  LDGSTS.E [R15+-0x12e00], [R78.64], P5 ;  /* 0xed2000004e0f7fae */ /* 0x0007e4000a921844 */
[----:B---3--:R-:W-:-:S04]  /*51630*/  IMAD.WIDE R62, R175, 0x4, R204 ;  /* 0x00000004af3e7825 */ /* 0x008fc800078e02cc */
[C---:B-1----:R-:W-:Y:S01]  /*51640*/  IMAD.WIDE R46, R175.reuse, 0x4, R202 ;  /* 0x00000004af2e7825 */ /* 0x042fe200078e02ca */
[----:B------:R1:W-:Y:S04]  /*51650*/  STL.64 [R1+0x3da0], R62 ;  /* 0x003da03e01007387 */ /* 0x0003e80000100a00 */
[----:B------:R1:W-:Y:S01]  /*51660*/  LDGSTS.E [R14+-0x11e00], [R62.64], P5 ;  /* 0xee2000003e0e7fae */ /* 0x0003e2000a921844 */
[----:B------:R4:W-:Y:S02]  /*51670*/  STL.64 [R1+0x3d98], R46 ;  /* 0x003d982e01007387 */ /* 0x0009e40000100a00 */
[----:B------:R4:W-:Y:S02]  /*51680*/  LDGSTS.E [R0+-0x10e00], [R46.64], P5 ;  /* 0xef2000002e007fae */ /* 0x0009e4000a921844 */
[----:B------:R-:W-:-:S04]  /*51690*/  IMAD.WIDE R78, R175, 0x4, R198 ;  /* 0x00000004af4e7825 */ /* 0x000fc800078e02c6 */
[----:B-1----:R-:W-:-:S05]  /*516a0*/  IMAD.WIDE R62, R175, 0x4, R200 ;  /* 0x00000004af3e7825 */ /* 0x002fca00078e02c8 */
[----:B------:R2:W-:Y:S04]  /*516b0*/  STL.64 [R1+0x3d90], R62 ;  /* 0x003d903e01007387 */ /* 0x0005e80000100a00 */
[----:B------:R2:W-:Y:S01]  /*516c0*/  LDGSTS.E [R30+-0xfe00], [R62.64], P5 ;  /* 0xf02000003e1e7fae */ /* 0x0005e2000a921844 */
[----:B------:R-:W-:Y:S02]  /*516d0*/  STL.64 [R1+0x3d88], R78 ;  /* 0x003d884e01007387 */ /* 0x000fe40000100a00 */
[----:B------:R5:W-:Y:S02]  /*516e0*/  LDGSTS.E [R15+-0xee00], [R78.64], P5 ;  /* 0xf12000004e0f7fae */ /* 0x000be4000a921844 */
[----:B----4-:R-:W-:-:S05]  /*516f0*/  IMAD.WIDE R46, R175, 0x4, R196 ;  /* 0x00000004af2e7825 */ /* 0x010fca00078e02c4 */
[----:B------:R1:W-:Y:S04]  /*51700*/  STL.64 [R1+0x3d80], R46 ;  /* 0x003d802e01007387 */ /* 0x0003e80000100a00 */
[----:B------:R1:W-:Y:S01]  /*51710*/  LDGSTS.E [R14+-0xde00], [R46.64], P5 ;  /* 0xf22000002e0e7fae */ /* 0x0003e2000a921844 */
[----:B--2---:R-:W-:-:S04]  /*51720*/  IMAD.WIDE R62, R175, 0x4, R194 ;  /* 0x00000004af3e7825 */ /* 0x004fc800078e02c2 */
[C---:B-1----:R-:W-:Y:S01]  /*51730*/  IMAD.WIDE R46, R175.reuse, 0x4, R190 ;  /* 0x00000004af2e7825 */ /* 0x042fe200078e02be */
[----:B------:R1:W-:Y:S04]  /*51740*/  STL.64 [R1+0x3d78], R62 ;  /* 0x003d783e01007387 */ /* 0x0003e80000100a00 */
[----:B------:R1:W-:Y:S04]  /*51750*/  LDGSTS.E [R0+-0xce00], [R62.64], P5 ;  /* 0xf32000003e007fae */ /* 0x0003e8000a921844 */
[----:B------:R2:W-:Y:S01]  /*51760*/  STL.64 [R1+0x3d68], R46 ;  /* 0x003d682e01007387 */ /* 0x0005e20000100a00 */
[----:B------:R2:W-:Y:S02]  /*51770*/  LDGSTS.E [R30+-0xbe00], [R46.64], P5 ;  /* 0xf42000002e1e7fae */ /* 0x0005e4000a921844 */
[----:B-1----:R-:W-:-:S04]  /*51780*/  IMAD.WIDE R62, R175, 0x4, R156 ;  /* 0x00000004af3e7825 */ /* 0x002fc800078e029c */
[----:B-----5:R-:W-:-:S04]  /*51790*/  IMAD.WIDE R78, R175, 0x4, R188 ;  /* 0x00000004af4e7825 */ /* 0x020fc800078e02bc */
[C---:B--2---:R-:W-:Y:S01]  /*517a0*/  IMAD.WIDE R46, R175.reuse, 0x4, R140 ;  /* 0x00000004af2e7825 */ /* 0x044fe200078e028c */
[----:B------:R-:W-:Y:S03]  /*517b0*/  STL.64 [R1+0x3d28], R78 ;  /* 0x003d284e01007387 */ /* 0x000fe60000100a00 */
[----:B------:R1:W-:Y:S01]  /*517c0*/  STL.64 [R1+0x3ce8], R62 ;  /* 0x003ce83e01007387 */ /* 0x0003e20000100a00 */
[----:B------:R2:W-:Y:S01]  /*517d0*/  LDGSTS.E [R15+-0xae00], [R78.64], P5 ;  /* 0xf52000004e0f7fae */ /* 0x0005e2000a921844 */
[----:B------:R3:W-:Y:S02]  /*517e0*/  STL.64 [R1+0x3ca8], R46 ;  /* 0x003ca82e01007387 */ /* 0x0007e40000100a00 */
[----:B------:R1:W-:Y:S02]  /*517f0*/  LDGSTS.E [R14+-0x9e00], [R62.64], P5 ;  /* 0xf62000003e0e7fae */ /* 0x0003e4000a921844 */
[----:B------:R-:W4:Y:S01]  /*51800*/  LDL.LU.64 R190, [R1+0xc28] ;  /* 0x000c280001be7983 */ /* 0x000f220000300a00 */
[----:B------:R-:W5:Y:S04]  /*51810*/  LDL.LU.64 R202, [R1+0xbf0] ;  /* 0x000bf00001ca7983 */ /* 0x000f680000300a00 */
[----:B------:R3:W-:Y:S01]  /*51820*/  LDGSTS.E [R0+-0x8e00], [R46.64], P5 ;  /* 0xf72000002e007fae */ /* 0x0007e2000a921844 */
[----:B-1----:R-:W-:-:S05]  /*51830*/  IMAD.WIDE R62, R175, 0x4, R124 ;  /* 0x00000004af3e7825 */ /* 0x002fca00078e027c */
[----:B------:R1:W-:Y:S01]  /*51840*/  STL.64 [R1+0x3c68], R62 ;  /* 0x003c683e01007387 */ /* 0x0003e20000100a00 */
[----:B------:R-:W5:Y:S02]  /*51850*/  LDL.LU.64 R188, [R1+0xbb8] ;  /* 0x000bb80001bc7983 */ /* 0x000f640000300a00 */
[----:B--2---:R-:W-:-:S04]  /*51860*/  IMAD.WIDE R78, R175, 0x4, R108 ;  /* 0x00000004af4e7825 */ /* 0x004fc800078e026c */
[C---:B---3--:R-:W-:Y:S01]  /*51870*/  IMAD.WIDE R46, R175.reuse, 0x4, R92 ;  /* 0x00000004af2e7825 */ /* 0x048fe200078e025c */
[----:B------:R1:W-:Y:S04]  /*51880*/  LDGSTS.E [R30+-0x7e00], [R62.64], P5 ;  /* 0xf82000003e1e7fae */ /* 0x0003e8000a921844 */
[----:B------:R-:W-:Y:S01]  /*51890*/  STL.64 [R1+0x3c28], R78 ;  /* 0x003c284e01007387 */ /* 0x000fe20000100a00 */
[----:B------:R2:W-:Y:S02]  /*518a0*/  LDGSTS.E [R15+-0x6e00], [R78.64], P5 ;  /* 0xf92000004e0f7fae */ /* 0x0005e4000a921844 */
[----:B------:R3:W-:Y:S02]  /*518b0*/  STL.64 [R1+0x3af8], R46 ;  /* 0x003af82e01007387 */ /* 0x0007e40000100a00 */
[----:B------:R3:W-:Y:S01]  /*518c0*/  LDGSTS.E [R14+-0x5e00], [R46.64], P5 ;  /* 0xfa2000002e0e7fae */ /* 0x0007e2000a921844 */
[----:B------:R-:W2:Y:S01]  /*518d0*/  LDL.LU.64 R204, [R1+0xb80] ;  /* 0x000b800001cc7983 */ /* 0x000ea20000300a00 */
[----:B------:R-:W-:-:S04]  /*518e0*/  IMAD.WIDE R44, R175, 0x4, R44 ;  /* 0x00000004af2c7825 */ /* 0x000fc800078e022c */
[----:B-1----:R-:W-:-:S04]  /*518f0*/  IMAD.WIDE R62, R175, 0x4, R76 ;  /* 0x00000004af3e7825 */ /* 0x002fc800078e024c */
[C---:B---3--:R-:W-:Y:S01]  /*51900*/  IMAD.WIDE R46, R175.reuse, 0x4, R60 ;  /* 0x00000004af2e7825 */ /* 0x048fe200078e023c */
[----:B------:R-:W-:Y:S03]  /*51910*/  STL.64 [R1+0x3a90], R62 ;  /* 0x003a903e01007387 */ /* 0x000fe60000100a00 */
[----:B------:R-:W3:Y:S02]  /*51920*/  LDL.LU.64 R200, [R1+0xb48] ;  /* 0x000b480001c87983 */ /* 0x000ee40000300a00 */
[----:B------:R-:W-:-:S04]  /*51930*/  IMAD.WIDE R28, R175, 0x4, R28 ;  /* 0x00000004af1c7825 */ /* 0x000fc800078e021c */
[C---:B------:R-:W-:Y:S01]  /*51940*/  IMAD.WIDE R12, R175.reuse, 0x4, R12 ;  /* 0x00000004af0c7825 */ /* 0x040fe200078e020c */
[----:B------:R-:W-:Y:S03]  /*51950*/  STL.64 [R1+0x3a20], R46 ;  /* 0x003a202e01007387 */ /* 0x000fe60000100a00 */
[----:B------:R-:W3:Y:S02]  /*51960*/  LDL.LU.64 R198, [R1+0xb10] ;  /* 0x000b100001c67983 */ /* 0x000ee40000300a00 */
[----:B------:R-:W-:Y:S02]  /*51970*/  STL.64 [R1+0x39b0], R44 ;  /* 0x0039b02c01007387 */ /* 0x000fe40000100a00 */
[----:B------:R-:W3:Y:S01]  /*51980*/  LDL.LU.64 R196, [R1+0xad8] ;  /* 0x000ad80001c47983 */ /* 0x000ee20000300a00 */
[----:B------:R-:W-:Y:S01]  /*51990*/  STL.64 [R1+0x3940], R28 ;  /* 0x0039401c01007387 */ /* 0x000fe20000100a00 */
[----:B------:R-:W3:Y:S02]  /*519a0*/  LDL.LU.64 R194, [R1+0xaa0] ;  /* 0x000aa00001c27983 */ /* 0x000ee40000300a00 */
[----:B------:R1:W-:Y:S01]  /*519b0*/  STL.64 [R1+0x3938], R12 ;  /* 0x0039380c01007387 */ /* 0x0003e20000100a00 */
[----:B------:R1:W-:Y:S01]  /*519c0*/  LDGSTS.E [R0+-0x4e00], [R62.64], P5 ;  /* 0xfb2000003e007fae */ /* 0x0003e2000a921844 */
[----:B------:R1:W-:Y:S03]  /*519d0*/  LDGSTS.E [R30+-0x3e00], [R46.64], P5 ;  /* 0xfc2000002e1e7fae */ /* 0x0003e6000a921844 */
[----:B------:R-:W1:Y:S01]  /*519e0*/  S2R R193, SR_TID.X ;  /* 0x0000000000c17919 */ /* 0x000e620000002100 */
[----:B------:R3:W-:Y:S02]  /*519f0*/  LDGSTS.E [R15+-0x2e00], [R44.64], P5 ;  /* 0xfd2000002c0f7fae */ /* 0x0007e4000a921844 */
[----:B------:R1:W-:Y:S02]  /*51a00*/  LDGSTS.E [R14+-0x1e00], [R28.64], P5 ;  /* 0xfe2000001c0e7fae */ /* 0x0003e4000a921844 */
[----:B------:R1:W-:Y:S02]  /*51a10*/  LDGSTS.E [R0+-0xe00], [R12.64], P5 ;  /* 0xff2000000c007fae */ /* 0x0003e4000a921844 */
[----:B----4-:R-:W-:-:S02]  /*51a20*/  IMAD.WIDE R218, R175, 0x4, R190 ;  /* 0x00000004afda7825 */ /* 0x010fc400078e02be */
[----:B------:R-:W4:Y:S02]  /*51a30*/  LDL.LU.64 R190, [R1+0xa68] ;  /* 0x000a680001be7983 */ /* 0x000f240000300a00 */
[----:B-----5:R-:W-:-:S04]  /*51a40*/  IMAD.WIDE R246, R175, 0x4, R202 ;  /* 0x00000004aff67825 */ /* 0x020fc800078e02ca */
[----:B------:R-:W5:Y:S02]  /*51a50*/  LDL.LU.64 R202, [R1+0xa30] ;  /* 0x000a300001ca7983 */ /* 0x000f640000300a00 */
[----:B-1----:R-:W-:Y:S02]  /*51a60*/  IMAD.WIDE R30, R175, 0x4, R188 ;  /* 0x00000004af1e7825 */ /* 0x002fe400078e02bc */
[----:B------:R-:W5:Y:S01]  /*51a70*/  LDL.LU.64 R188, [R1+0x9f8] ;  /* 0x0009f80001bc7983 */ /* 0x000f620000300a00 */
[----:B------:R-:W-:-:S05]  /*51a80*/  LOP3.LUT R193, R193, 0x7f, RZ, 0xc0, !PT ;  /* 0x0000007fc1c17812 */ /* 0x000fca00078ec0ff */
[----:B------:R-:W-:-:S05]  /*51a90*/  IMAD.SHL.U32 R193, R193, 0x4, RZ ;  /* 0x00000004c1c17824 */ /* 0x000fca00078e00ff */
[----:B------:R-:W-:-:S04]  /*51aa0*/  LOP3.LUT R192, R193, 0x20, RZ, 0x3c, !PT ;  /* 0x00000020c1c07812 */ /* 0x000fc800078e3cff */
[C---:B------:R-:W-:Y:S02]  /*51ab0*/  IADD3 R14, R192.reuse, 0x100000, RZ ;  /* 0x00100000c00e7810 */ /* 0x040fe40007ffe0ff */
[C---:B------:R-:W-:Y:S02]  /*51ac0*/  IADD3 R13, R192.reuse, 0x100000, RZ ;  /* 0x00100000c00d7810 */ /* 0x040fe40007ffe0ff */
[C---:B------:R-:W-:Y:S01]  /*51ad0*/  IADD3 R12, R192.reuse, 0x100000, RZ ;  /* 0x00100000c00c7810 */ /* 0x040fe20007ffe0ff */
[C---:B--2---:R-:W-:Y:S01]  /*51ae0*/  IMAD.WIDE R28, R175.reuse, 0x4, R204 ;  /* 0x00000004af1c7825 */ /* 0x044fe200078e02cc */
[----:B------:R1:W-:Y:S04]  /*51af0*/  STL.64 [R1+0xc0], R30 ;  /* 0x0000c01e01007387 */ /* 0x0003e80000100a00 */
[----:B------:R2:W-:Y:S01]  /*51b00*/  LDGSTS.E [R14+-0x3fc00], [R218.64], P5 ;  /* 0xc0400000da0e7fae */ /* 0x0005e2000a921844 */
[----:B------:R-:W-:Y:S01]  /*51b10*/  IADD3 R0, R192, 0x100000, RZ ;  /* 0x00100000c0007810 */ /* 0x000fe20007ffe0ff */
[----:B------:R1:W-:Y:S02]  /*51b20*/  LDGSTS.E [R13+-0x3ec00], [R246.64], P5 ;  /* 0xc1400000f60d7fae */ /* 0x0003e4000a921844 */
[----:B------:R1:W-:Y:S01]  /*51b30*/  LDGSTS.E [R12+-0x3dc00], [R30.64], P5 ;  /* 0xc24000001e0c7fae */ /* 0x0003e2000a921844 */
[----:B------:R-:W2:Y:S01]  /*51b40*/  LDL.LU.64 R204, [R1+0x9c0] ;  /* 0x0009c00001cc7983 */ /* 0x000ea20000300a00 */
[----:B------:R1:W-:Y:S03]  /*51b50*/  STL.64 [R1+0x108], R28 ;  /* 0x0001081c01007387 */ /* 0x0003e60000100a00 */
[----:B------:R1:W-:Y:S01]  /*51b60*/  LDGSTS.E [R0+-0x3cc00], [R28.64], P5 ;  /* 0xc34000001c007fae */ /* 0x0003e2000a921844 */
[----:B---3--:R-:W-:-:S04]  /*51b70*/  IMAD.WIDE R44, R175, 0x4, R198 ;  /* 0x00000004af2c7825 */ /* 0x008fc800078e02c6 */
[----:B-1----:R-:W-:-:S04]  /*51b80*/  IMAD.WIDE R30, R175, 0x4, R200 ;  /* 0x00000004af1e7825 */ /* 0x002fc800078e02c8 */
[C---:B------:R-:W-:Y:S01]  /*51b90*/  IMAD.WIDE R28, R175.reuse, 0x4, R196 ;  /* 0x00000004af1c7825 */ /* 0x040fe200078e02c4 */
[----:B------:R-:W3:Y:S03]  /*51ba0*/  LDL.LU.64 R200, [R1+0x988] ;  /* 0x0009880001c87983 */ /* 0x000ee60000300a00 */
[----:B------:R1:W-:Y:S02]  /*51bb0*/  STL.64 [R1+0x200], R30 ;  /* 0x0002001e01007387 */ /* 0x0003e40000100a00 */
[----:B------:R-:W3:Y:S02]  /*51bc0*/  LDL.LU.64 R198, [R1+0x950] ;  /* 0x0009500001c67983 */ /* 0x000ee40000300a00 */
[----:B------:R-:W3:Y:S01]  /*51bd0*/  LDL.LU.64 R196, [R1+0x918] ;  /* 0x0009180001c47983 */ /* 0x000ee20000300a00 */
[----:B------:R-:W-:Y:S04]  /*51be0*/  STL.64 [R1+0x248], R44 ;  /* 0x0002482c01007387 */ /* 0x000fe80000100a00 */
[----:B------:R1:W-:Y:S01]  /*51bf0*/  LDGSTS.E [R14+-0x3bc00], [R30.64], P5 ;  /* 0xc44000001e0e7fae */ /* 0x0003e2000a921844 */
[----:B------:R4:W-:Y:S02]  /*51c00*/  STL.64 [R1+0x2c0], R28 ;  /* 0x0002c01c01007387 */ /* 0x0009e40000100a00 */
[----:B------:R5:W-:Y:S02]  /*51c10*/  LDGSTS.E [R13+-0x3ac00], [R44.64], P5 ;  /* 0xc54000002c0d7fae */ /* 0x000be4000a921844 */
[----:B------:R4:W-:Y:S02]  /*51c20*/  LDGSTS.E [R12+-0x39c00], [R28.64], P5 ;  /* 0xc64000001c0c7fae */ /* 0x0009e4000a921844 */
[----:B-1----:R-:W-:-:S02]  /*51c30*/  IMAD.WIDE R30, R175, 0x4, R194 ;  /* 0x00000004af1e7825 */ /* 0x002fc400078e02c2 */
[----:B------:R-:W3:Y:S03]  /*51c40*/  LDL.LU.64 R194, [R1+0x8e0] ;  /* 0x0008e00001c27983 */ /* 0x000ee60000300a00 */
[----:B------:R1:W-:Y:S01]  /*51c50*/  STL.64 [R1+0x300], R30 ;  /* 0x0003001e01007387 */ /* 0x0003e20000100a00 */
[----:B------:R1:W-:Y:S01]  /*51c60*/  LDGSTS.E [R0+-0x38c00], [R30.64], P5 ;  /* 0xc74000001e007fae */ /* 0x0003e2000a921844 */
[----:B----4-:R-:W-:-:S03]  /*51c70*/  IMAD.WIDE R28, R175, 0x4, R190 ;  /* 0x00000004af1c7825 */ /* 0x010fc600078e02be */
[----:B------:R-:W4:Y:S02]  /*51c80*/  LDL.LU.64 R190, [R1+0x8a8] ;  /* 0x0008a80001be7983 */ /* 0x000f240000300a00 */
[----:B------:R2:W-:Y:S02]  /*51c90*/  STL.64 [R1+0x340], R28 ;  /* 0x0003401c01007387 */ /* 0x0005e40000100a00 */
[C---:B-----5:R-:W-:Y:S01]  /*51ca0*/  IMAD.WIDE R44, R175.reuse, 0x4, R202 ;  /* 0x00000004af2c7825 */ /* 0x060fe200078e02ca */
[----:B------:R2:W-:Y:S04]  /*51cb0*/  LDGSTS.E [R14+-0x37c00], [R28.64], P5 ;  /* 0xc84000001c0e7fae */ /* 0x0005e8000a921844 */
[----:B------:R-:W5:Y:S04]  /*51cc0*/  LDL.LU.64 R202, [R1+0x870] ;  /* 0x0008700001ca7983 */ /* 0x000f680000300a00 */
[----:B------:R2:W-:Y:S01]  /*51cd0*/  LDGSTS.E [R13+-0x36c00], [R44.64], P5 ;  /* 0xc94000002c0d7fae */ /* 0x0005e2000a921844 */
[----:B-1----:R-:W-:-:S03]  /*51ce0*/  IMAD.WIDE R30, R175, 0x4, R188 ;  /* 0x00000004af1e7825 */ /* 0x002fc600078e02bc */
[----:B------:R-:W5:Y:S01]  /*51cf0*/  LDL.LU.64 R188, [R1+0x838] ;  /* 0x0008380001bc7983 */ /* 0x000f620000300a00 */
[----:B------:R-:W-:Y:S03]  /*51d00*/  STL.64 [R1+0x380], R44 ;  /* 0x0003802c01007387 */ /* 0x000fe60000100a00 */
[----:B------:R3:W-:Y:S04]  /*51d10*/  STL.64 [R1+0xbc0], R30 ;  /* 0x000bc01e01007387 */ /* 0x0007e80000100a00 */
[----:B------:R3:W-:Y:S01]  /*51d20*/  LDGSTS.E [R12+-0x35c00], [R30.64], P5 ;  /* 0xca4000001e0c7fae */ /* 0x0007e2000a921844 */
[----:B--2---:R-:W-:-:S03]  /*51d30*/  IMAD.WIDE R28, R175, 0x4, R204 ;  /* 0x00000004af1c7825 */ /* 0x004fc600078e02cc */
[----:B------:R-:W2:Y:S02]  /*51d40*/  LDL.LU.64 R204, [R1+0x800] ;  /* 0x0008000001cc7983 */ /* 0x000ea40000300a00 */
[----:B------:R1:W-:Y:S02]  /*51d50*/  STL.64 [R1+0xc28], R28 ;  /* 0x000c281c01007387 */ /* 0x0003e40000100a00 */
[----:B------:R1:W-:Y:S01]  /*51d60*/  LDGSTS.E [R0+-0x34c00], [R28.64], P5 ;  /* 0xcb4000001c007fae */ /* 0x0003e2000a921844 */
[----:B---3--:R-:W-:-:S03]  /*51d70*/  IMAD.WIDE R30, R175, 0x4, R200 ;  /* 0x00000004af1e7825 */ /* 0x008fc600078e02c8 */
[----:B------:R-:W3:Y:S01]  /*51d80*/  LDL.LU.64 R200, [R1+0x7c8] ;  /* 0x0007c80001c87983 */ /* 0x000ee20000300a00 */
[----:B------:R-:W-:-:S04]  /*51d90*/  IMAD.WIDE R44, R175, 0x4, R198 ;  /* 0x00000004af2c7825 */ /* 0x000fc800078e02c6 */
[----:B------:R1:W-:Y:S02]  /*51da0*/  STL.64 [R1+0x1668], R30 ;  /* 0x0016681e01007387 */ /* 0x0003e40000100a00 */
[C---:B-1----:R-:W-:Y:S01]  /*51db0*/  IMAD.WIDE R28, R175.reuse, 0x4, R196 ;  /* 0x00000004af1c7825 */ /* 0x042fe200078e02c4 */
[----:B------:R-:W3:Y:S04]  /*51dc0*/  LDL.LU.64 R198, [R1+0x790] ;  /* 0x0007900001c67983 */ /* 0x000ee80000300a00 */
[----:B------:R1:W-:Y:S01]  /*51dd0*/  LDGSTS.E [R14+-0x33c00], [R30.64], P5 ;  /* 0xcc4000001e0e7fae */ /* 0x0003e2000a921844 */
[----:B------:R-:W3:Y:S02]  /*51de0*/  LDL.LU.64 R196, [R1+0x758] ;  /* 0x0007580001c47983 */ /* 0x000ee40000300a00 */
[----:B------:R-:W-:Y:S02]  /*51df0*/  STL.64 [R1+0x1690], R44 ;  /* 0x0016902c01007387 */ /* 0x000fe40000100a00 */
[----:B------:R4:W-:Y:S01]  /*51e00*/  STL.64 [R1+0x16d0], R28 ;  /* 0x0016d01c01007387 */ /* 0x0009e20000100a00 */
[----:B------:R5:W-:Y:S01]  /*51e10*/  LDGSTS.E [R13+-0x32c00], [R44.64], P5 ;  /* 0xcd4000002c0d7fae */ /* 0x000be2000a921844 */
        /* <DEDUP_REMOVED lines=15> */
[----:B------:R3:W-:Y:S01]  /*51f10*/  STL.64 [R1+0x1978], R30 ;  /* 0x0019781e01007387 */ /* 0x0007e20000100a00 */
[----:B------:R-:W5:Y:S03]  /*51f20*/  LDL.LU.64 R206, [R1+0x640] ;  /* 0x0006400001ce7983 */ /* 0x000f660000300a00 */
[----:B------:R3:W-:Y:S01]  /*51f30*/  LDGSTS.E [R12+-0x2dc00], [R30.64], P5 ;  /* 0xd24000001e0c7fae */ /* 0x0007e2000a921844 */
[----:B--2---:R-:W-:-:S05]  /*51f40*/  IMAD.WIDE R28, R175, 0x4, R204 ;  /* 0x00000004af1c7825 */ /* 0x004fca00078e02cc */
[----:B------:R1:W-:Y:S04]  /*51f50*/  STL.64 [R1+0x1998], R28 ;  /* 0x0019981c01007387 */ /* 0x0003e80000100a00 */
[----:B------:R1:W-:Y:S01]  /*51f60*/  LDGSTS.E [R0+-0x2cc00], [R28.64], P5 ;  /* 0xd34000001c007fae */ /* 0x0003e2000a921844 */
[----:B---3--:R-:W-:-:S03]  /*51f70*/  IMAD.WIDE R30, R175, 0x4, R200 ;  /* 0x00000004af1e7825 */ /* 0x008fc600078e02c8 */
[----:B------:R-:W2:Y:S02]  /*51f80*/  LDL.LU.64 R200, [R1+0x608] ;  /* 0x0006080001c87983 */ /* 0x000ea40000300a00 */
[----:B------:R3:W-:Y:S02]  /*51f90*/  STL.64 [R1+0x19b0], R30 ;  /* 0x0019b01e01007387 */ /* 0x0007e40000100a00 */
[----:B------:R-:W-:-:S04]  /*51fa0*/  IMAD.WIDE R44, R175, 0x4, R198 ;  /* 0x00000004af2c7825 */ /* 0x000fc800078e02c6 */
[C---:B-1----:R-:W-:Y:S01]  /*51fb0*/  IMAD.WIDE R28, R175.reuse, 0x4, R196 ;  /* 0x00000004af1c7825 */ /* 0x042fe200078e02c4 */
[----:B------:R-:W2:Y:S03]  /*51fc0*/  LDL.LU.64 R198, [R1+0x5d0] ;  /* 0x0005d00001c67983 */ /* 0x000ea60000300a00 */
[----:B------:R-:W2:Y:S01]  /*51fd0*/  LDL.LU.64 R196, [R1+0x598] ;  /* 0x0005980001c47983 */ /* 0x000ea20000300a00 */
[----:B------:R3:W-:Y:S01]  /*51fe0*/  LDGSTS.E [R14+-0x2bc00], [R30.64], P5 ;  /* 0xd44000001e0e7fae */ /* 0x0007e2000a921844 */
[----:B------:R-:W-:Y:S02]  /*51ff0*/  STL.64 [R1+0x19d8], R44 ;  /* 0x0019d82c01007387 */ /* 0x000fe40000100a00 */
[----:B------:R5:W-:Y:S02]  /*52000*/  LDGSTS.E [R13+-0x2ac00], [R44.64], P5 ;  /* 0xd54000002c0d7fae */ /* 0x000be4000a921844 */
[----:B------:R4:W-:Y:S01]  /*52010*/  STL.64 [R1+0x1a08], R28 ;  /* 0x001a081c01007387 */ /* 0x0009e20000100a00 */
[----:B------:R4:W-:Y:S01]  /*52020*/  LDGSTS.E [R12+-0x29c00], [R28.64], P5 ;  /* 0xd64000001c0c7fae */ /* 0x0009e2000a921844 */
[----:B---3--:R-:W-:-:S03]  /*52030*/  IMAD.WIDE R30, R175, 0x4, R194 ;  /* 0x00000004af1e7825 */ /* 0x008fc600078e02c2 */
[----:B------:R-:W3:Y:S02]  /*52040*/  LDL.LU.64 R194, [R1+0x560] ;  /* 0x0005600001c27983 */ /* 0x000ee40000300a00 */
[----:B------:R1:W-:Y:S02]  /*52050*/  STL.64 [R1+0x1a50], R30 ;  /* 0x001a501e01007387 */ /* 0x0003e40000100a00 */
[----:B------:R1:W-:Y:S01]  /*52060*/  LDGSTS.E [R0+-0x28c00], [R30.64], P5 ;  /* 0xd74000001e007fae */ /* 0x0003e2000a921844 */
[----:B----4-:R-:W-:-:S03]  /*52070*/  IMAD.WIDE R28, R175, 0x4, R190 ;  /* 0x00000004af1c7825 */ /* 0x010fc600078e02be */
[----:B------:R-:W4:Y:S02]  /*52080*/  LDL.LU.64 R190, [R1+0x528] ;  /* 0x0005280001be7983 */ /* 0x000f240000300a00 */
[----:B------:R1:W-:Y:S02]  /*52090*/  STL.64 [R1+0x1a68], R28 ;  /* 0x001a681c01007387 */ /* 0x0003e40000100a00 */
[C---:B-----5:R-:W-:Y:S01]  /*520a0*/  IMAD.WIDE R44, R175.reuse, 0x4, R202 ;  /* 0x00000004af2c7825 */ /* 0x060fe200078e02ca */
[----:B------:R-:W5:Y:S04]  /*520b0*/  LDL.LU.64 R204, [R1+0x4e8] ;  /* 0x0004e80001cc7983 */ /* 0x000f680000300a00 */
[----:B------:R-:W5:Y:S01]  /*520c0*/  LDL.LU.64 R202, [R1+0x4b0] ;  /* 0x0004b00001ca7983 */ /* 0x000f620000300a00 */
[----:B------:R-:W-:Y:S03]  /*520d0*/  STL.64 [R1+0x1ba0], R44 ;  /* 0x001ba02c01007387 */ /* 0x000fe60000100a00 */
[----:B------:R1:W-:Y:S01]  /*520e0*/  LDGSTS.E [R14+-0x27c00], [R28.64], P5 ;  /* 0xd84000001c0e7fae */ /* 0x0003e2000a921844 */
[----:B------:R2:W-:Y:S02]  /*520f0*/  LDGSTS.E [R13+-0x26c00], [R44.64], P5 ;  /* 0xd94000002c0d7fae */ /* 0x0005e4000a921844 */
[----:B-1----:R-:W-:-:S05]  /*52100*/  IMAD.WIDE R30, R175, 0x4, R188 ;  /* 0x00000004af1e7825 */ /* 0x002fca00078e02bc */
[----:B------:R2:W-:Y:S01]  /*52110*/  STL.64 [R1+0x1bd0], R30 ;  /* 0x001bd01e01007387 */ /* 0x0005e20000100a00 */
[----:B------:R-:W5:Y:S02]  /*52120*/  LDL.LU.64 R188, [R1+0x478] ;  /* 0x0004780001bc7983 */ /* 0x000f640000300a00 */
[C---:B------:R-:W-:Y:S01]  /*52130*/  IMAD.WIDE R28, R175.reuse, 0x4, R206 ;  /* 0x00000004af1c7825 */ /* 0x040fe200078e02ce */
[----:B------:R2:W-:Y:S04]  /*52140*/  LDGSTS.E [R12+-0x25c00], [R30.64], P5 ;  /* 0xda4000001e0c7fae */ /* 0x0005e8000a921844 */
[----:B------:R1:W-:Y:S04]  /*52150*/  STL.64 [R1+0x3670], R28 ;  /* 0x0036701c01007387 */ /* 0x0003e80000100a00 */
[----:B------:R1:W-:Y:S01]  /*52160*/  LDGSTS.E [R0+-0x24c00], [R28.64], P5 ;  /* 0xdb4000001c007fae */ /* 0x0003e2000a921844 */
[----:B--2---:R-:W-:-:S03]  /*52170*/  IMAD.WIDE R30, R175, 0x4, R200 ;  /* 0x00000004af1e7825 */ /* 0x004fc600078e02c8 */
[----:B------:R-:W2:Y:S02]  /*52180*/  LDL.LU.64 R200, [R1+0x438] ;  /* 0x0004380001c87983 */ /* 0x000ea40000300a00 */
[----:B------:R3:W-:Y:S02]  /*52190*/  STL.64 [R1+0x3678], R30 ;  /* 0x0036781e01007387 */ /* 0x0007e40000100a00 */
[----:B------:R-:W-:-:S04]  /*521a0*/  IMAD.WIDE R44, R175, 0x4, R198 ;  /* 0x00000004af2c7825 */ /* 0x000fc800078e02c6 */
[C---:B-1----:R-:W-:Y:S01]  /*521b0*/  IMAD.WIDE R28, R175.reuse, 0x4, R196 ;  /* 0x00000004af1c7825 */ /* 0x042fe200078e02c4 */
[----:B------:R-:W2:Y:S03]  /*521c0*/  LDL.LU.64 R198, [R1+0x3f8] ;  /* 0x0003f80001c67983 */ /* 0x000ea60000300a00 */
[----:B------:R-:W2:Y:S02]  /*521d0*/  LDL.LU.64 R196, [R1+0x3b8] ;  /* 0x0003b80001c47983 */ /* 0x000ea40000300a00 */
[----:B------:R-:W-:Y:S01]  /*521e0*/  STL.64 [R1+0x37c0], R44 ;  /* 0x0037c02c01007387 */ /* 0x000fe20000100a00 */
[----:B------:R3:W-:Y:S04]  /*521f0*/  LDGSTS.E [R14+-0x23c00], [R30.64], P5 ;  /* 0xdc4000001e0e7fae */ /* 0x0007e8000a921844 */
[----:B------:R4:W-:Y:S01]  /*52200*/  STL.64 [R1+0x3c08], R28 ;  /* 0x003c081c01007387 */ /* 0x0009e20000100a00 */
[----:B------:R5:W-:Y:S02]  /*52210*/  LDGSTS.E [R13+-0x22c00], [R44.64], P5 ;  /* 0xdd4000002c0d7fae */ /* 0x000be4000a921844 */
[----:B------:R4:W-:Y:S02]  /*52220*/  LDGSTS.E [R12+-0x21c00], [R28.64], P5 ;  /* 0xde4000001c0c7fae */ /* 0x0009e4000a921844 */
[----:B---3--:R-:W-:-:S02]  /*52230*/  IMAD.WIDE R30, R175, 0x4, R194 ;  /* 0x00000004af1e7825 */ /* 0x008fc400078e02c2 */
[----:B------:R-:W3:Y:S03]  /*52240*/  LDL.LU.64 R194, [R1+0x378] ;  /* 0x0003780001c27983 */ /* 0x000ee60000300a00 */
[----:B------:R1:W-:Y:S01]  /*52250*/  STL.64 [R1+0x3c10], R30 ;  /* 0x003c101e01007387 */ /* 0x0003e20000100a00 */
[----:B------:R1:W-:Y:S01]  /*52260*/  LDGSTS.E [R0+-0x20c00], [R30.64], P5 ;  /* 0xdf4000001e007fae */ /* 0x0003e2000a921844 */
[----:B----4-:R-:W-:-:S04]  /*52270*/  IMAD.WIDE R28, R175, 0x4, R190 ;  /* 0x00000004af1c7825 */ /* 0x010fc800078e02be */
[----:B-----5:R-:W-:-:S04]  /*52280*/  IMAD.WIDE R44, R175, 0x4, R204 ;  /* 0x00000004af2c7825 */ /* 0x020fc800078e02cc */
[C---:B-1----:R-:W-:Y:S01]  /*52290*/  IMAD.WIDE R30, R175.reuse, 0x4, R202 ;  /* 0x00000004af1e7825 */ /* 0x042fe200078e02ca */
[----:B------:R-:W4:Y:S03]  /*522a0*/  LDL.LU.64 R190, [R1+0x338] ;  /* 0x0003380001be7983 */ /* 0x000f260000300a00 */
[----:B------:R1:W-:Y:S02]  /*522b0*/  STL.64 [R1+0x3c18], R28 ;  /* 0x003c181c01007387 */ /* 0x0003e40000100a00 */
[----:B------:R-:W-:Y:S01]  /*522c0*/  STL.64 [R1+0x3d60], R44 ;  /* 0x003d602c01007387 */ /* 0x000fe20000100a00 */
[----:B------:R1:W-:Y:S04]  /*522d0*/  LDGSTS.E [R14+-0x1fc00], [R28.64], P5 ;  /* 0xe04000001c0e7fae */ /* 0x0003e8000a921844 */
[----:B------:R2:W-:Y:S01]  /*522e0*/  STL.64 [R1+0x3d58], R30 ;  /* 0x003d581e01007387 */ /* 0x0005e20000100a00 */
[----:B------:R-:W5:Y:S02]  /*522f0*/  LDL.LU.64 R210, [R1+0x2f8] ;  /* 0x0002f80001d27983 */ /* 0x000f640000300a00 */
[----:B------:R1:W-:Y:S02]  /*52300*/  LDGSTS.E [R13+-0x1ec00], [R44.64], P5 ;  /* 0xe14000002c0d7fae */ /* 0x0003e4000a921844 */
[----:B------:R2:W-:Y:S02]  /*52310*/  LDGSTS.E [R12+-0x1dc00], [R30.64], P5 ;  /* 0xe24000001e0c7fae */ /* 0x0005e4000a921844 */
[----:B-1----:R-:W-:-:S02]  /*52320*/  IMAD.WIDE R28, R175, 0x4, R188 ;  /* 0x00000004af1c7825 */ /* 0x002fc400078e02bc */
[----:B------:R-:W5:Y:S03]  /*52330*/  LDL.LU.64 R188, [R1+0x2b8] ;  /* 0x0002b80001bc7983 */ /* 0x000f660000300a00 */
[----:B------:R1:W-:Y:S02]  /*52340*/  STL.64 [R1+0x3d50], R28 ;  /* 0x003d501c01007387 */ /* 0x0003e40000100a00 */
[----:B------:R-:W5:Y:S01]  /*52350*/  LDL.LU.64 R208, [R1+0x278] ;  /* 0x0002780001d07983 */ /* 0x000f620000300a00 */
[----:B------:R1:W-:Y:S01]  /*52360*/  LDGSTS.E [R0+-0x1cc00], [R28.64], P5 ;  /* 0xe34000001c007fae */ /* 0x0003e2000a921844 */
[----:B------:R-:W5:Y:S02]  /*52370*/  LDL.LU.64 R206, [R1+0x238] ;  /* 0x0002380001ce7983 */ /* 0x000f640000300a00 */
[----:B--2---:R-:W-:-:S04]  /*52380*/  IMAD.WIDE R30, R175, 0x4, R200 ;  /* 0x00000004af1e7825 */ /* 0x004fc800078e02c8 */
[----:B------:R-:W-:-:S04]  /*52390*/  IMAD.WIDE R44, R175, 0x4, R198 ;  /* 0x00000004af2c7825 */ /* 0x000fc800078e02c6 */
[C---:B-1----:R-:W-:Y:S01]  /*523a0*/  IMAD.WIDE R28, R175.reuse, 0x4, R196 ;  /* 0x00000004af1c7825 */ /* 0x042fe200078e02c4 */
[----:B------:R3:W-:Y:S03]  /*523b0*/  STL.64 [R1+0x3d48], R30 ;  /* 0x003d481e01007387 */ /* 0x0007e60000100a00 */
[----:B------:R-:W2:Y:S02]  /*523c0*/  LDL.LU.64 R204, [R1+0x1f8] ;  /* 0x0001f80001cc7983 */ /* 0x000ea40000300a00 */
[----:B------:R-:W2:Y:S02]  /*523d0*/  LDL.LU.64 R202, [R1+0x1b8] ;  /* 0x0001b80001ca7983 */ /* 0x000ea40000300a00 */
[----:B------:R-:W-:Y:S01]  /*523e0*/  STL.64 [R1+0x3d40], R44 ;  /* 0x003d402c01007387 */ /* 0x000fe20000100a00 */
[----:B------:R3:W-:Y:S04]  /*523f0*/  LDGSTS.E [R14+-0x1bc00], [R30.64], P5 ;  /* 0xe44000001e0e7fae */ /* 0x0007e8000a921844 */
[----:B------:R4:W-:Y:S01]  /*52400*/  STL.64 [R1+0x3d38], R28 ;  /* 0x003d381c01007387 */ /* 0x0009e20000100a00 */
[----:B------:R-:W2:Y:S02]  /*52410*/  LDL.LU.64 R200, [R1+0x178] ;  /* 0x0001780001c87983 */ /* 0x000ea40000300a00 */
[----:B------:R5:W-:Y:S02]  /*52420*/  LDGSTS.E [R13+-0x1ac00], [R44.64], P5 ;  /* 0xe54000002c0d7fae */ /* 0x000be4000a921844 */
[----:B------:R-:W2:Y:S01]  /*52430*/  LDL.LU.64 R198, [R1+0x138] ;  /* 0x0001380001c67983 */ /* 0x000ea20000300a00 */
[----:B------:R4:W-:Y:S01]  /*52440*/  LDGSTS.E [R12+-0x19c00], [R28.64], P5 ;  /* 0xe64000001c0c7fae */ /* 0x0009e2000a921844 */
[----:B---3--:R-:W-:-:S05]  /*52450*/  IMAD.WIDE R30, R175, 0x4, R194 ;  /* 0x00000004af1e7825 */ /* 0x008fca00078e02c2 */
[----:B------:R1:W-:Y:S01]  /*52460*/  STL.64 [R1+0x3d20], R30 ;  /* 0x003d201e01007387 */ /* 0x0003e20000100a00 */
[----:B------:R-:W2:Y:S02]  /*52470*/  LDL.LU.64 R196, [R1+0xf8] ;  /* 0x0000f80001c47983 */ /* 0x000ea40000300a00 */
[----:B------:R-:W2:Y:S01]  /*52480*/  LDL.LU.64 R194, [R1+0xb8] ;  /* 0x0000b80001c27983 */ /* 0x000ea20000300a00 */
[----:B------:R1:W-:Y:S01]  /*52490*/  LDGSTS.E [R0+-0x18c00], [R30.64], P5 ;  /* 0xe74000001e007fae */ /* 0x0003e2000a921844 */
[----:B----4-:R-:W-:-:S05]  /*524a0*/  IMAD.WIDE R28, R175, 0x4, R190 ;  /* 0x00000004af1c7825 */ /* 0x010fca00078e02be */
[----:B------:R4:W-:Y:S01]  /*524b0*/  STL.64 [R1+0x3d18], R28 ;  /* 0x003d181c01007387 */ /* 0x0009e20000100a00 */
[----:B------:R-:W3:Y:S02]  /*524c0*/  LDL.LU.64 R190, [R1+0x78] ;  /* 0x0000780001be7983 */ /* 0x000ee40000300a00 */
[C---:B-----5:R-:W-:Y:S01]  /*524d0*/  IMAD.WIDE R44, R175.reuse, 0x4, R210 ;  /* 0x00000004af2c7825 */ /* 0x060fe200078e02d2 */
[----:B------:R4:W-:Y:S04]  /*524e0*/  LDGSTS.E [R14+-0x17c00], [R28.64], P5 ;  /* 0xe84000001c0e7fae */ /* 0x0009e8000a921844 */
[----:B------:R2:W-:Y:S01]  /*524f0*/  LDGSTS.E [R13+-0x16c00], [R44.64], P5 ;  /* 0xe94000002c0d7fae */ /* 0x0005e2000a921844 */
[----:B-1----:R-:W-:-:S03]  /*52500*/  IMAD.WIDE R30, R175, 0x4, R188 ;  /* 0x00000004af1e7825 */ /* 0x002fc600078e02bc */
[----:B------:R-:W5:Y:S01]  /*52510*/  LDL.LU.64 R188, [R1+0x38] ;  /* 0x0000380001bc7983 */ /* 0x000f620000300a00 */
[----:B------:R-:W-:Y:S02]  /*52520*/  STL.64 [R1+0x3d10], R44 ;  /* 0x003d102c01007387 */ /* 0x000fe40000100a00 */
[C---:B----4-:R-:W-:Y:S01]  /*52530*/  IMAD.WIDE R28, R175.reuse, 0x4, R208 ;  /* 0x00000004af1c7825 */ /* 0x050fe200078e02d0 */
[----:B------:R1:W-:Y:S04]  /*52540*/  STL.64 [R1+0x3d08], R30 ;  /* 0x003d081e01007387 */ /* 0x0003e80000100a00 */
[----:B------:R1:W-:Y:S04]  /*52550*/  LDGSTS.E [R12+-0x15c00], [R30.64], P5 ;  /* 0xea4000001e0c7fae */ /* 0x0003e8000a921844 */
[----:B------:R4:W-:Y:S01]  /*52560*/  STL.64 [R1+0x3d00], R28 ;  /* 0x003d001c01007387 */ /* 0x0009e20000100a00 */
[----:B------:R4:W-:Y:S02]  /*52570*/  LDGSTS.E [R0+-0x14c00], [R28.64], P5 ;  /* 0xeb4000001c007fae */ /* 0x0009e4000a921844 */
[----:B-1----:R-:W-:-:S05]  /*52580*/  IMAD.WIDE R30, R175, 0x4, R206 ;  /* 0x00000004af1e7825 */ /* 0x002fca00078e02ce */
[----:B------:R1:W-:Y:S04]  /*52590*/  STL.64 [R1+0x3cf8], R30 ;  /* 0x003cf81e01007387 */ /* 0x0003e80000100a00 */
[----:B------:R1:W-:Y:S01]  /*525a0*/  LDGSTS.E [R14+-0x13c00], [R30.64], P5 ;  /* 0xec4000001e0e7fae */ /* 0x0003e2000a921844 */
[----:B--2---:R-:W-:-:S04]  /*525b0*/  IMAD.WIDE R44, R175, 0x4, R204 ;  /* 0x00000004af2c7825 */ /* 0x004fc800078e02cc */
[----:B----4-:R-:W-:-:S04]  /*525c0*/  IMAD.WIDE R28, R175, 0x4, R202 ;  /* 0x00000004af1c7825 */ /* 0x010fc800078e02ca */
[C---:B-1----:R-:W-:Y:S01]  /*525d0*/  IMAD.WIDE R30, R175.reuse, 0x4, R200 ;  /* 0x00000004af1e7825 */ /* 0x042fe200078e02c8 */
[----:B------:R-:W-:Y:S04]  /*525e0*/  STL.64 [R1+0x3ce0], R44 ;  /* 0x003ce02c01007387 */ /* 0x000fe80000100a00 */
[----:B------:R1:W-:Y:S01]  /*525f0*/  LDGSTS.E [R13+-0x12c00], [R44.64], P5 ;  /* 0xed4000002c0d7fae */ /* 0x0003e2000a921844 */
[----:B------:R2:W-:Y:S02]  /*52600*/  STL.64 [R1+0x3cd8], R28 ;  /* 0x003cd81c01007387 */ /* 0x0005e40000100a00 */
[----:B------:R2:W-:Y:S02]  /*52610*/  LDGSTS.E [R12+-0x11c00], [R28.64], P5 ;  /* 0xee4000001c0c7fae */ /* 0x0005e4000a921844 */
[----:B------:R4:W-:Y:S01]  /*52620*/  STL.64 [R1+0x3cd0], R30 ;  /* 0x003cd01e01007387 */ /* 0x0009e20000100a00 */
[----:B------:R4:W-:Y:S01]  /*52630*/  LDGSTS.E [R0+-0x10c00], [R30.64], P5 ;  /* 0xef4000001e007fae */ /* 0x0009e2000a921844 */
[----:B--2---:R-:W-:-:S04]  /*52640*/  IMAD.WIDE R28, R175, 0x4, R198 ;  /* 0x00000004af1c7825 */ /* 0x004fc800078e02c6 */
[----:B-1----:R-:W-:-:S04]  /*52650*/  IMAD.WIDE R44, R175, 0x4, R196 ;  /* 0x00000004af2c7825 */ /* 0x002fc800078e02c4 */
[C---:B----4-:R-:W-:Y:S01]  /*52660*/  IMAD.WIDE R30, R175.reuse, 0x4, R194 ;  /* 0x00000004af1e7825 */ /* 0x050fe200078e02c2 */
[----:B------:R-:W-:Y:S04]  /*52670*/  STL.64 [R1+0x3cc8], R28 ;  /* 0x003cc81c01007387 */ /* 0x000fe80000100a00 */
[----:B------:R3:W-:Y:S01]  /*52680*/  LDGSTS.E [R14+-0xfc00], [R28.64], P5 ;  /* 0xf04000001c0e7fae */ /* 0x0007e2000a921844 */
[----:B------:R1:W-:Y:S02]  /*52690*/  STL.64 [R1+0x3cc0], R44 ;  /* 0x003cc02c01007387 */ /* 0x0003e40000100a00 */
[----:B------:R1:W-:Y:S02]  /*526a0*/  LDGSTS.E [R13+-0xec00], [R44.64], P5 ;  /* 0xf14000002c0d7fae */ /* 0x0003e4000a921844 */
[----:B------:R5:W-:Y:S01]  /*526b0*/  STL.64 [R1+0x3cb8], R30 ;  /* 0x003cb81e01007387 */ /* 0x000be20000100a00 */
[----:B------:R5:W-:Y:S01]  /*526c0*/  LDGSTS.E [R12+-0xdc00], [R30.64], P5 ;  /* 0xf24000001e0c7fae */ /* 0x000be2000a921844 */
[----:B-1----:R-:W-:-:S04]  /*526d0*/  IMAD.WIDE R44, R175, 0x4, R170 ;  /* 0x00000004af2c7825 */ /* 0x002fc800078e02aa */
[----:B---3--:R-:W-:-:S05]  /*526e0*/  IMAD.WIDE R28, R175, 0x4, R190 ;  /* 0x00000004af1c7825 */ /* 0x008fca00078e02be */
[----:B------:R1:W-:Y:S04]  /*526f0*/  STL.64 [R1+0x3ca0], R28 ;  /* 0x003ca01c01007387 */ /* 0x0003e80000100a00 */
[----:B------:R1:W-:Y:S01]  /*52700*/  LDGSTS.E [R0+-0xcc00], [R28.64], P5 ;  /* 0xf34000001c007fae */ /* 0x0003e2000a921844 */
[----:B-----5:R-:W-:-:S04]  /*52710*/  IMAD.WIDE R30, R175, 0x4, R188 ;  /* 0x00000004af1e7825 */ /* 0x020fc800078e02bc */
[C---:B-1----:R-:W-:Y:S01]  /*52720*/  IMAD.WIDE R28, R175.reuse, 0x4, R154 ;  /* 0x00000004af1c7825 */ /* 0x042fe200078e029a */
[----:B------:R1:W-:Y:S04]  /*52730*/  STL.64 [R1+0x3c98], R30 ;  /* 0x003c981e01007387 */ /* 0x0003e80000100a00 */
[----:B------:R1:W-:Y:S01]  /*52740*/  LDGSTS.E [R14+-0xbc00], [R30.64], P5 ;  /* 0xf44000001e0e7fae */ /* 0x0003e2000a921844 */
[----:B------:R-:W-:Y:S02]  /*52750*/  STL.64 [R1+0x3c90], R44 ;  /* 0x003c902c01007387 */ /* 0x000fe40000100a00 */
[----:B------:R2:W-:Y:S02]  /*52760*/  STL.64 [R1+0x3c88], R28 ;  /* 0x003c881c01007387 */ /* 0x0005e40000100a00 */
[----:B------:R3:W-:Y:S01]  /*52770*/  LDGSTS.E [R13+-0xac00], [R44.64], P5 ;  /* 0xf54000002c0d7fae */ /* 0x0007e2000a921844 */
[----:B------:R2:W-:Y:S01]  /*52780*/  LDGSTS.E [R12+-0x9c00], [R28.64], P5 ;  /* 0xf64000001c0c7fae */ /* 0x0005e2000a921844 */
[----:B-1----:R-:W-:-:S05]  /*52790*/  IMAD.WIDE R30, R175, 0x4, R138 ;  /* 0x00000004af1e7825 */ /* 0x002fca00078e028a */
[----:B------:R1:W-:Y:S01]  /*527a0*/  STL.64 [R1+0x3c80], R30 ;  /* 0x003c801e01007387 */ /* 0x0003e20000100a00 */
[----:B------:R-:W4:Y:S02]  /*527b0*/  LDL.LU.64 R190, [R1+0xc20] ;  /* 0x000c200001be7983 */ /* 0x000f240000300a00 */
[----:B--2---:R-:W-:-:S04]  /*527c0*/  IMAD.WIDE R28, R175, 0x4, R122 ;  /* 0x00000004af1c7825 */ /* 0x004fc800078e027a */
[----:B------:R-:W2:Y:S01]  /*527d0*/  LDL.LU.64 R194, [R1+0xbe8] ;  /* 0x000be80001c27983 */ /* 0x000ea20000300a00 */
[----:B------:R-:W5:Y:S04]  /*527e0*/  S2R R193, SR_TID.X ;  /* 0x0000000000c17919 */ /* 0x000f680000002100 */
[----:B------:R1:W-:Y:S01]  /*527f0*/  STL.64 [R1+0x3c78], R28 ;  /* 0x003c781c01007387 */ /* 0x0003e20000100a00 */
[----:B------:R-:W2:Y:S03]  /*52800*/  LDL.LU.64 R188, [R1+0xbb0] ;  /* 0x000bb00001bc7983 */ /* 0x000ea60000300a00 */
[----:B------:R1:W-:Y:S01]  /*52810*/  LDGSTS.E [R0+-0x8c00], [R30.64], P5 ;  /* 0xf74000001e007fae */ /* 0x0003e2000a921844 */
[----:B---3--:R-:W-:-:S04]  /*52820*/  IMAD.WIDE R44, R175, 0x4, R106 ;  /* 0x00000004af2c7825 */ /* 0x008fc800078e026a */
[----:B------:R3:W-:Y:S01]  /*52830*/  LDGSTS.E [R14+-0x7c00], [R28.64], P5 ;  /* 0xf84000001c0e7fae */ /* 0x0007e2000a921844 */
[----:B------:R-:W-:Y:S04]  /*52840*/  STL.64 [R1+0x3c60], R44 ;  /* 0x003c602c01007387 */ /* 0x000fe80000100a00 */
[----:B------:R2:W-:Y:S01]  /*52850*/  LDGSTS.E [R13+-0x6c00], [R44.64], P5 ;  /* 0xf94000002c0d7fae */ /* 0x0005e2000a921844 */
[----:B-1----:R-:W-:-:S04]  /*52860*/  IMAD.WIDE R30, R175, 0x4, R90 ;  /* 0x00000004af1e7825 */ /* 0x002fc800078e025a */
[----:B---3--:R-:W-:Y:S01]  /*52870*/  IMAD.WIDE R28, R175, 0x4, R74 ;  /* 0x00000004af1c7825 */ /* 0x008fe200078e024a */
[----:B------:R1:W-:Y:S04]  /*52880*/  STL.64 [R1+0x3c58], R30 ;  /* 0x003c581e01007387 */ /* 0x0003e80000100a00 */
[----:B------:R1:W-:Y:S01]  /*52890*/  LDGSTS.E [R12+-0x5c00], [R30.64], P5 ;  /* 0xfa4000001e0c7fae */ /* 0x0003e2000a921844 */
[----:B------:R-:W3:Y:S02]  /*528a0*/  LDL.LU.64 R206, [R1+0xb78] ;  /* 0x000b780001ce7983 */ /* 0x000ee40000300a00 */
[----:B------:R1:W-:Y:S01]  /*528b0*/  STL.64 [R1+0x3c50], R28 ;  /* 0x003c501c01007387 */ /* 0x0003e20000100a00 */
[----:B-----5:R-:W-:Y:S01]  /*528c0*/  LOP3.LUT R193, R193, 0x7f, RZ, 0xc0, !PT ;  /* 0x0000007fc1c17812 */ /* 0x020fe200078ec0ff */
[----:B------:R5:W-:Y:S04]  /*528d0*/  LDGSTS.E [R0+-0x4c00], [R28.64], P5 ;  /* 0xfb4000001c007fae */ /* 0x000be8000a921844 */
[----:B------:R-:W3:Y:S01]  /*528e0*/  LDL.LU.64 R202, [R1+0xb40] ;  /* 0x000b400001ca7983 */ /* 0x000ee20000300a00 */
[----:B------:R-:W3:Y:S02]  /*528f0*/  LDL.LU.64 R200, [R1+0xb08] ;  /* 0x000b080001c87983 */ /* 0x000ee40000300a00 */
[----:B------:R-:W-:-:S04]  /*52900*/  IMAD.WIDE R26, R175, 0x4, R26 ;  /* 0x00000004af1a7825 */ /* 0x000fc800078e021a */
[----:B-1----:R-:W-:Y:S01]  /*52910*/  IMAD.WIDE R30, R175, 0x4, R58 ;  /* 0x00000004af1e7825 */ /* 0x002fe200078e023a */
[----:B------:R-:W-:-:S03]  /*52920*/  SHF.L.U32 R193, R193, 0x2, RZ ;  /* 0x00000002c1c17819 */ /* 0x000fc600000006ff */
[----:B-----5:R-:W-:Y:S01]  /*52930*/  IMAD.WIDE R28, R175, 0x4, R42 ;  /* 0x00000004af1c7825 */ /* 0x020fe200078e022a */
[----:B------:R-:W-:Y:S03]  /*52940*/  STL.64 [R1+0x3c48], R30 ;  /* 0x003c481e01007387 */ /* 0x000fe60000100a00 */
[----:B------:R-:W5:Y:S01]  /*52950*/  LDL.LU.64 R198, [R1+0xad0] ;  /* 0x000ad00001c67983 */ /* 0x000f620000300a00 */
[----:B------:R-:W-:Y:S01]  /*52960*/  LOP3.LUT R196, R193, 0x30, RZ, 0x3c, !PT ;  /* 0x00000030c1c47812 */ /* 0x000fe200078e3cff */
[C---:B------:R-:W-:Y:S01]  /*52970*/  IMAD.WIDE R10, R175.reuse, 0x4, R10 ;  /* 0x00000004af0a7825 */ /* 0x040fe200078e020a */
[----:B------:R-:W-:Y:S03]  /*52980*/  STL.64 [R1+0x3c40], R28 ;  /* 0x003c401c01007387 */ /* 0x000fe60000100a00 */
[----:B------:R-:W-:Y:S02]  /*52990*/  STL.64 [R1+0x3c38], R26 ;  /* 0x003c381a01007387 */ /* 0x000fe40000100a00 */
[----:B------:R-:W5:Y:S01]  /*529a0*/  LDL.LU.64 R192, [R1+0xa98] ;  /* 0x000a980001c07983 */ /* 0x000f620000300a00 */
[----:B------:R5:W-:Y:S04]  /*529b0*/  LDGSTS.E [R14+-0x3c00], [R30.64], P5 ;  /* 0xfc4000001e0e7fae */ /* 0x000be8000a921844 */
[----:B------:R1:W-:Y:S01]  /*529c0*/  STL.64 [R1+0x3c20], R10 ;  /* 0x003c200a01007387 */ /* 0x0003e20000100a00 */
[----:B------:R1:W-:Y:S02]  /*529d0*/  LDGSTS.E [R13+-0x2c00], [R28.64], P5 ;  /* 0xfd4000001c0d7fae */ /* 0x0003e4000a921844 */
[----:B------:R1:W-:Y:S02]  /*529e0*/  LDGSTS.E [R12+-0x1c00], [R26.64], P5 ;  /* 0xfe4000001a0c7fae */ /* 0x0003e4000a921844 */
[----:B------:R1:W-:Y:S02]  /*529f0*/  LDGSTS.E [R0+-0xc00], [R10.64], P5 ;  /* 0xff4000000a007fae */ /* 0x0003e4000a921844 */
[----:B----4-:R-:W-:-:S02]  /*52a00*/  IMAD.WIDE R154, R175, 0x4, R190 ;  /* 0x00000004af9a7825 */ /* 0x010fc400078e02be */
[----:B------:R-:W4:Y:S02]  /*52a10*/  LDL.LU.64 R190, [R1+0xa60] ;  /* 0x000a600001be7983 */ /* 0x000f240000300a00 */
[----:B--2---:R-:W-:-:S04]  /*52a20*/  IMAD.WIDE R170, R175, 0x4, R194 ;  /* 0x00000004afaa7825 */ /* 0x004fc800078e02c2 */
[----:B------:R-:W-:-:S04]  /*52a30*/  IMAD.WIDE R194, R175, 0x4, R188 ;  /* 0x00000004afc27825 */ /* 0x000fc800078e02bc */
[----:B------:R-:W2:Y:S01]  /*52a40*/  LDL.LU.64 R204, [R1+0xa28] ;  /* 0x000a280001cc7983 */ /* 0x000ea20000300a00 */
[----:B------:R-:W2:Y:S01]  /*52a50*/  LDL.LU.64 R188, [R1+0x9f0] ;  /* 0x0009f00001bc7983 */ /* 0x000ea20000300a00 */
[----:B------:R-:W2:Y:S01]  /*52a60*/  LDL.LU.64 R208, [R1+0x9b8] ;  /* 0x0009b80001d07983 */ /* 0x000ea20000300a00 */
[C---:B-1----:R-:W-:Y:S02]  /*52a70*/  IADD3 R12, R196.reuse, 0x100000, RZ ;  /* 0x00100000c40c7810 */ /* 0x042fe40007ffe0ff */
[C---:B------:R-:W-:Y:S02]  /*52a80*/  IADD3 R11, R196.reuse, 0x100000, RZ ;  /* 0x00100000c40b7810 */ /* 0x040fe40007ffe0ff */
[C---:B------:R-:W-:Y:S02]  /*52a90*/  IADD3 R10, R196.reuse, 0x100000, RZ ;  /* 0x00100000c40a7810 */ /* 0x040fe40007ffe0ff */
[----:B------:R-:W-:Y:S01]  /*52aa0*/  IADD3 R0, R196, 0x100000, RZ ;  /* 0x00100000c4007810 */ /* 0x000fe20007ffe0ff */
[----:B------:R1:W-:Y:S01]  /*52ab0*/  LDGSTS.E [R12+-0x3fa00], [R154.64], P5 ;  /* 0xc06000009a0c7fae */ /* 0x0003e2000a921844 */
[----:B------:R1:W-:Y:S02]  /*52ac0*/  LDGSTS.E [R11+-0x3ea00], [R170.64], P5 ;  /* 0xc1600000aa0b7fae */ /* 0x0003e4000a921844 */
[----:B------:R1:W-:Y:S02]  /*52ad0*/  LDGSTS.E [R10+-0x3da00], [R194.64], P5 ;  /* 0xc2600000c20a7fae */ /* 0x0003e4000a921844 */
[----:B---3--:R-:W-:-:S04]  /*52ae0*/  IMAD.WIDE R206, R175, 0x4, R206 ;  /* 0x00000004afce7825 */ /* 0x008fc800078e02ce */
[----:B------:R-:W-:-:S04]  /*52af0*/  IMAD.WIDE R216, R175, 0x4, R202 ;  /* 0x00000004afd87825 */ /* 0x000fc800078e02ca */
[C---:B------:R-:W-:Y:S01]  /*52b00*/  IMAD.WIDE R244, R175.reuse, 0x4, R200 ;  /* 0x00000004aff47825 */ /* 0x040fe200078e02c8 */
[----:B------:R-:W3:Y:S03]  /*52b10*/  LDL.LU.64 R202, [R1+0x980] ;  /* 0x0009800001ca7983 */ /* 0x000ee60000300a00 */
[----:B------:R-:W3:Y:S01]  /*52b20*/  LDL.LU.64 R200, [R1+0x948] ;  /* 0x0009480001c87983 */ /* 0x000ee20000300a00 */
[----:B------:R1:W-:Y:S01]  /*52b30*/  LDGSTS.E [R0+-0x3ca00], [R206.64], P5 ;  /* 0xc3600000ce007fae */ /* 0x0003e2000a921844 */
[----:B------:R1:W-:Y:S02]  /*52b40*/  LDGSTS.E [R12+-0x3ba00], [R216.64], P5 ;  /* 0xc4600000d80c7fae */ /* 0x0003e4000a921844 */
[----:B------:R1:W-:Y:S02]  /*52b50*/  LDGSTS.E [R11+-0x3aa00], [R244.64], P5 ;  /* 0xc5600000f40b7fae */ /* 0x0003e4000a921844 */
[----:B-----5:R-:W-:-:S02]  /*52b60*/  IMAD.WIDE R14, R175, 0x4, R198 ;  /* 0x00000004af0e7825 */ /* 0x020fc400078e02c6 */
[----:B------:R-:W5:Y:S03]  /*52b70*/  LDL.LU.64 R198, [R1+0x910] ;  /* 0x0009100001c67983 */ /* 0x000f660000300a00 */
[----:B------:R4:W-:Y:S01]  /*52b80*/  STL.64 [R1+0xb8], R14 ;  /* 0x0000b80e01007387 */ /* 0x0009e20000100a00 */
[----:B------:R4:W-:Y:S01]  /*52b90*/  LDGSTS.E [R10+-0x39a00], [R14.64], P5 ;  /* 0xc66000000e0a7fae */ /* 0x0009e2000a921844 */
[----:B------:R-:W-:-:S04]  /*52ba0*/  IMAD.WIDE R26, R175, 0x4, R192 ;  /* 0x00000004af1a7825 */ /* 0x000fc800078e02c0 */
[----:B------:R-:W5:Y:S01]  /*52bb0*/  LDL.LU.64 R192, [R1+0x8d8] ;  /* 0x0008d80001c07983 */ /* 0x000f620000300a00 */
[----:B------:R1:W-:Y:S04]  /*52bc0*/  STL.64 [R1+0xf8], R26 ;  /* 0x0000f81a01007387 */ /* 0x0003e80000100a00 */
[----:B------:R1:W-:Y:S01]  /*52bd0*/  LDGSTS.E [R0+-0x38a00], [R26.64], P5 ;  /* 0xc76000001a007fae */ /* 0x0003e2000a921844 */
[----:B----4-:R-:W-:-:S03]  /*52be0*/  IMAD.WIDE R14, R175, 0x4, R190 ;  /* 0x00000004af0e7825 */ /* 0x010fc600078e02be */
[----:B------:R-:W4:Y:S02]  /*52bf0*/  LDL.LU.64 R190, [R1+0x8a0] ;  /* 0x0008a00001be7983 */ /* 0x000f240000300a00 */
[----:B------:R3:W-:Y:S02]  /*52c00*/  STL.64 [R1+0x1f8], R14 ;  /* 0x0001f80e01007387 */ /* 0x0007e40000100a00 */
[----:B--2---:R-:W-:-:S04]  /*52c10*/  IMAD.WIDE R28, R175, 0x4, R204 ;  /* 0x00000004af1c7825 */ /* 0x004fc800078e02cc */
        /* <DEDUP_REMOVED lines=12> */
[----:B-1----:R-:W-:-:S03]  /*52ce0*/  IMAD.WIDE R26, R175, 0x4, R202 ;  /* 0x00000004af1a7825 */ /* 0x002fc600078e02ca */
[----:B------:R-:W3:Y:S01]  /*52cf0*/  LDL.LU.64 R202, [R1+0x7c0] ;  /* 0x0007c00001ca7983 */ /* 0x000ee20000300a00 */
[----:B------:R-:W-:-:S03]  /*52d00*/  IMAD.WIDE R28, R175, 0x4, R200 ;  /* 0x00000004af1c7825 */ /* 0x000fc600078e02c8 */
[----:B------:R1:W-:Y:S01]  /*52d10*/  STL.64 [R1+0x338], R26 ;  /* 0x0003381a01007387 */ /* 0x0003e20000100a00 */
[----:B------:R-:W3:Y:S03]  /*52d20*/  LDL.LU.64 R200, [R1+0x788] ;  /* 0x0007880001c87983 */ /* 0x000ee60000300a00 */
[----:B------:R1:W-:Y:S01]  /*52d30*/  LDGSTS.E [R12+-0x33a00], [R26.64], P5 ;  /* 0xcc6000001a0c7fae */ /* 0x0003e2000a921844 */
[----:B------:R2:W-:Y:S02]  /*52d40*/  LDGSTS.E [R11+-0x32a00], [R28.64], P5 ;  /* 0xcd6000001c0b7fae */ /* 0x0005e4000a921844 */
[C---:B-----5:R-:W-:Y:S02]  /*52d50*/  IMAD.WIDE R14, R175.reuse, 0x4, R198 ;  /* 0x00000004af0e7825 */ /* 0x060fe400078e02c6 */
[----:B------:R-:W5:Y:S02]  /*52d60*/  LDL.LU.64 R198, [R1+0x750] ;  /* 0x0007500001c67983 */ /* 0x000f640000300a00 */
[----:B------:R-:W-:Y:S02]  /*52d70*/  STL.64 [R1+0x378], R28 ;  /* 0x0003781c01007387 */ /* 0x000fe40000100a00 */
[C---:B-1----:R-:W-:Y:S01]  /*52d80*/  IMAD.WIDE R26, R175.reuse, 0x4, R192 ;  /* 0x00000004af1a7825 */ /* 0x042fe200078e02c0 */
[----:B------:R4:W-:Y:S04]  /*52d90*/  STL.64 [R1+0x3b8], R14 ;  /* 0x0003b80e01007387 */ /* 0x0009e80000100a00 */
[----:B------:R4:W-:Y:S01]  /*52da0*/  LDGSTS.E [R10+-0x31a00], [R14.64], P5 ;  /* 0xce6000000e0a7fae */ /* 0x0009e2000a921844 */
[----:B------:R-:W5:Y:S02]  /*52db0*/  LDL.LU.64 R192, [R1+0x718] ;  /* 0x0007180001c07983 */ /* 0x000f640000300a00 */
[----:B------:R1:W-:Y:S02]  /*52dc0*/  STL.64 [R1+0xbe8], R26 ;  /* 0x000be81a01007387 */ /* 0x0003e40000100a00 */
[----:B------:R1:W-:Y:S02]  /*52dd0*/  LDGSTS.E [R0+-0x30a00], [R26.64], P5 ;  /* 0xcf6000001a007fae */ /* 0x0003e4000a921844 */
[----:B----4-:R-:W-:-:S02]  /*52de0*/  IMAD.WIDE R14, R175, 0x4, R190 ;  /* 0x00000004af0e7825 */ /* 0x010fc400078e02be */
[----:B------:R-:W4:Y:S03]  /*52df0*/  LDL.LU.64 R190, [R1+0x6e0] ;  /* 0x0006e00001be7983 */ /* 0x000f260000300a00 */
[----:B------:R3:W-:Y:S02]  /*52e00*/  STL.64 [R1+0x1658], R14 ;  /* 0x0016580e01007387 */ /* 0x0007e40000100a00 */
[----:B--2---:R-:W-:-:S04]  /*52e10*/  IMAD.WIDE R28, R175, 0x4, R204 ;  /* 0x00000004af1c7825 */ /* 0x004fc800078e02cc */
[C---:B-1----:R-:W-:Y:S01]  /*52e20*/  IMAD.WIDE R26, R175.reuse, 0x4, R188 ;  /* 0x00000004af1a7825 */ /* 0x042fe200078e02bc */
[----:B------:R-:W2:Y:S03]  /*52e30*/  LDL.LU.64 R204, [R1+0x6a8] ;  /* 0x0006a80001cc7983 */ /* 0x000ea60000300a00 */
[----:B------:R-:W2:Y:S01]  /*52e40*/  LDL.LU.64 R188, [R1+0x670] ;  /* 0x0006700001bc7983 */ /* 0x000ea20000300a00 */
[----:B------:R3:W-:Y:S01]  /*52e50*/  LDGSTS.E [R12+-0x2fa00], [R14.64], P5 ;  /* 0xd06000000e0c7fae */ /* 0x0007e2000a921844 */
[----:B------:R-:W-:Y:S02]  /*52e60*/  STL.64 [R1+0x1680], R28 ;  /* 0x0016801c01007387 */ /* 0x000fe40000100a00 */
[----:B------:R1:W-:Y:S02]  /*52e70*/  STL.64 [R1+0x1688], R26 ;  /* 0x0016881a01007387 */ /* 0x0003e40000100a00 */
[----:B------:R1:W-:Y:S01]  /*52e80*/  LDGSTS.E [R11+-0x2ea00], [R28.64], P5 ;  /* 0xd16000001c0b7fae */ /* 0x0003e2000a921844 */
[----:B------:R-:W2:Y:S04]  /*52e90*/  LDL.LU.64 R210, [R1+0x638] ;  /* 0x0006380001d27983 */ /* 0x000ea80000300a00 */
[----:B------:R1:W-:Y:S01]  /*52ea0*/  LDGSTS.E [R10+-0x2da00], [R26.64], P5 ;  /* 0xd26000001a0a7fae */ /* 0x0003e2000a921844 */
[----:B---3--:R-:W-:-:S05]  /*52eb0*/  IMAD.WIDE R14, R175, 0x4, R208 ;  /* 0x00000004af0e7825 */ /* 0x008fca00078e02d0 */
[----:B------:R5:W-:Y:S04]  /*52ec0*/  STL.64 [R1+0x16a0], R14 ;  /* 0x0016a00e01007387 */ /* 0x000be80000100a00 */
        /* <DEDUP_REMOVED lines=11> */
[----:B------:R4:W-:Y:S01]  /*52f80*/  STL.64 [R1+0x1708], R14 ;  /* 0x0017080e01007387 */ /* 0x0009e20000100a00 */
[----:B------:R4:W-:Y:S01]  /*52f90*/  LDGSTS.E [R10+-0x29a00], [R14.64], P5 ;  /* 0xd66000000e0a7fae */ /* 0x0009e2000a921844 */
[----:B-1----:R-:W-:-:S03]  /*52fa0*/  IMAD.WIDE R26, R175, 0x4, R192 ;  /* 0x00000004af1a7825 */ /* 0x002fc600078e02c0 */
[----:B------:R-:W5:Y:S04]  /*52fb0*/  LDL.LU.64 R192, [R1+0x558] ;  /* 0x0005580001c07983 */ /* 0x000f680000300a00 */
[----:B------:R1:W-:Y:S04]  /*52fc0*/  STL.64 [R1+0x18e0], R26 ;  /* 0x0018e01a01007387 */ /* 0x0003e80000100a00 */
[----:B------:R1:W-:Y:S01]  /*52fd0*/  LDGSTS.E [R0+-0x28a00], [R26.64], P5 ;  /* 0xd76000001a007fae */ /* 0x0003e2000a921844 */
[----:B----4-:R-:W-:-:S03]  /*52fe0*/  IMAD.WIDE R14, R175, 0x4, R190 ;  /* 0x00000004af0e7825 */ /* 0x010fc600078e02be */
[----:B------:R-:W4:Y:S02]  /*52ff0*/  LDL.LU.64 R190, [R1+0x520] ;  /* 0x0005200001be7983 */ /* 0x000f240000300a00 */
[----:B------:R2:W-:Y:S02]  /*53000*/  STL.64 [R1+0x1908], R14 ;  /* 0x0019080e01007387 */ /* 0x0005e40000100a00 */
[C---:B--2---:R-:W-:Y:S01]  /*53010*/  IMAD.WIDE R28, R175.reuse, 0x4, R204 ;  /* 0x00000004af1c7825 */ /* 0x044fe200078e02cc */
[----:B------:R-:W2:Y:S03]  /*53020*/  LDL.LU.64 R208, [R1+0x4e0] ;  /* 0x0004e00001d07983 */ /* 0x000ea60000300a00 */
[C---:B-1----:R-:W-:Y:S01]  /*53030*/  IMAD.WIDE R26, R175.reuse, 0x4, R188 ;  /* 0x00000004af1a7825 */ /* 0x042fe200078e02bc */
[----:B------:R-:W2:Y:S03]  /*53040*/  LDL.LU.64 R204, [R1+0x4a8] ;  /* 0x0004a80001cc7983 */ /* 0x000ea60000300a00 */
[----:B------:R-:W-:Y:S01]  /*53050*/  STL.64 [R1+0x19f0], R28 ;  /* 0x0019f01c01007387 */ /* 0x000fe20000100a00 */
[----:B------:R1:W-:Y:S04]  /*53060*/  LDGSTS.E [R12+-0x27a00], [R14.64], P5 ;  /* 0xd86000000e0c7fae */ /* 0x0003e8000a921844 */
[----:B------:R3:W-:Y:S01]  /*53070*/  STL.64 [R1+0x1a20], R26 ;  /* 0x001a201a01007387 */ /* 0x0007e20000100a00 */
[----:B------:R-:W2:Y:S02]  /*53080*/  LDL.LU.64 R188, [R1+0x470] ;  /* 0x0004700001bc7983 */ /* 0x000ea40000300a00 */
[----:B------:R3:W-:Y:S02]  /*53090*/  LDGSTS.E [R11+-0x26a00], [R28.64], P5 ;  /* 0xd96000001c0b7fae */ /* 0x0007e4000a921844 */
[----:B------:R3:W-:Y:S02]  /*530a0*/  LDGSTS.E [R10+-0x25a00], [R26.64], P5 ;  /* 0xda6000001a0a7fae */ /* 0x0007e4000a921844 */
[----:B-1----:R-:W-:-:S05]  /*530b0*/  IMAD.WIDE R14, R175, 0x4, R210 ;  /* 0x00000004af0e7825 */ /* 0x002fca00078e02d2 */
[----:B------:R5:W-:Y:S04]  /*530c0*/  STL.64 [R1+0x1a58], R14 ;  /* 0x001a580e01007387 */ /* 0x000be80000100a00 */
[----:B------:R5:W-:Y:S01]  /*530d0*/  LDGSTS.E [R0+-0x24a00], [R14.64], P5 ;  /* 0xdb6000000e007fae */ /* 0x000be2000a921844 */
[----:B---3--:R-:W-:-:S03]  /*530e0*/  IMAD.WIDE R26, R175, 0x4, R202 ;  /* 0x00000004af1a7825 */ /* 0x008fc600078e02ca */
[----:B------:R-:W3:Y:S02]  /*530f0*/  LDL.LU.64 R202, [R1+0x430] ;  /* 0x0004300001ca7983 */ /* 0x000ee40000300a00 */
[----:B------:R1:W-:Y:S02]  /*53100*/  STL.64 [R1+0x1a60], R26 ;  /* 0x001a601a01007387 */ /* 0x0003e40000100a00 */
[C---:B------:R-:W-:Y:S01]  /*53110*/  IMAD.WIDE R28, R175.reuse, 0x4, R200 ;  /* 0x00000004af1c7825 */ /* 0x040fe200078e02c8 */
[----:B------:R1:W-:Y:S04]  /*53120*/  LDGSTS.E [R12+-0x23a00], [R26.64], P5 ;  /* 0xdc6000001a0c7fae */ /* 0x0003e8000a921844 */
[----:B------:R-:W3:Y:S04]  /*53130*/  LDL.LU.64 R200, [R1+0x3f0] ;  /* 0x0003f00001c87983 */ /* 0x000ee80000300a00 */
[----:B------:R2:W-:Y:S01]  /*53140*/  LDGSTS.E [R11+-0x22a00], [R28.64], P5 ;  /* 0xdd6000001c0b7fae */ /* 0x0005e2000a921844 */
[----:B-----5:R-:W-:-:S03]  /*53150*/  IMAD.WIDE R14, R175, 0x4, R198 ;  /* 0x00000004af0e7825 */ /* 0x020fc600078e02c6 */
[----:B------:R-:W5:Y:S01]  /*53160*/  LDL.LU.64 R198, [R1+0x3b0] ;  /* 0x0003b00001c67983 */ /* 0x000f620000300a00 */
[----:B------:R-:W-:Y:S02]  /*53170*/  STL.64 [R1+0x1b78], R28 ;  /* 0x001b781c01007387 */ /* 0x000fe40000100a00 */
[----:B------:R4:W-:Y:S02]  /*53180*/  STL.64 [R1+0x1b98], R14 ;  /* 0x001b980e01007387 */ /* 0x0009e40000100a00 */
[C---:B-1----:R-:W-:Y:S01]  /*53190*/  IMAD.WIDE R26, R175.reuse, 0x4, R192 ;  /* 0x00000004af1a7825 */ /* 0x042fe200078e02c0 */
[----:B------:R4:W-:Y:S04]  /*531a0*/  LDGSTS.E [R10+-0x21a00], [R14.64], P5 ;  /* 0xde6000000e0a7fae */ /* 0x0009e8000a921844 */
[----:B------:R-:W5:Y:S01]  /*531b0*/  LDL.LU.64 R192, [R1+0x370] ;  /* 0x0003700001c07983 */ /* 0x000f620000300a00 */
[----:B------:R1:W-:Y:S03]  /*531c0*/  STL.64 [R1+0x1bc8], R26 ;  /* 0x001bc81a01007387 */ /* 0x0003e60000100a00 */
[----:B------:R1:W-:Y:S01]  /*531d0*/  LDGSTS.E [R0+-0x20a00], [R26.64], P5 ;  /* 0xdf6000001a007fae */ /* 0x0003e2000a921844 */
[----:B----4-:R-:W-:-:S04]  /*531e0*/  IMAD.WIDE R14, R175, 0x4, R190 ;  /* 0x00000004af0e7825 */ /* 0x010fc800078e02be */
[C---:B--2---:R-:W-:Y:S01]  /*531f0*/  IMAD.WIDE R28, R175.reuse, 0x4, R208 ;  /* 0x00000004af1c7825 */ /* 0x044fe200078e02d0 */
[----:B------:R-:W2:Y:S03]  /*53200*/  LDL.LU.64 R190, [R1+0x330] ;  /* 0x0003300001be7983 */ /* 0x000ea60000300a00 */
[C---:B-1----:R-:W-:Y:S01]  /*53210*/  IMAD.WIDE R26, R175.reuse, 0x4, R204 ;  /* 0x00000004af1a7825 */ /* 0x042fe200078e02cc */
[----:B------:R1:W-:Y:S03]  /*53220*/  STL.64 [R1+0x1bf0], R14 ;  /* 0x001bf00e01007387 */ /* 0x0003e60000100a00 */
[----:B------:R-:W-:Y:S01]  /*53230*/  STL.64 [R1+0x3790], R28 ;  /* 0x0037901c01007387 */ /* 0x000fe20000100a00 */
[----:B------:R1:W-:Y:S04]  /*53240*/  LDGSTS.E [R12+-0x1fa00], [R14.64], P5 ;  /* 0xe06000000e0c7fae */ /* 0x0003e8000a921844 */
[----:B------:R3:W-:Y:S01]  /*53250*/  STL.64 [R1+0x37a0], R26 ;  /* 0x0037a01a01007387 */ /* 0x0007e20000100a00 */
[----:B------:R-:W4:Y:S02]  /*53260*/  LDL.LU.64 R214, [R1+0x2f0] ;  /* 0x0002f00001d67983 */ /* 0x000f240000300a00 */
[----:B------:R3:W-:Y:S02]  /*53270*/  LDGSTS.E [R11+-0x1ea00], [R28.64], P5 ;  /* 0xe16000001c0b7fae */ /* 0x0007e4000a921844 */
[----:B------:R3:W-:Y:S02]  /*53280*/  LDGSTS.E [R10+-0x1da00], [R26.64], P5 ;  /* 0xe26000001a0a7fae */ /* 0x0007e4000a921844 */
[----:B-1----:R-:W-:-:S02]  /*53290*/  IMAD.WIDE R14, R175, 0x4, R188 ;  /* 0x00000004af0e7825 */ /* 0x002fc400078e02bc */
[----:B------:R-:W4:Y:S03]  /*532a0*/  LDL.LU.64 R188, [R1+0x2b0] ;  /* 0x0002b00001bc7983 */ /* 0x000f260000300a00 */
[----:B------:R5:W-:Y:S02]  /*532b0*/  STL.64 [R1+0x37a8], R14 ;  /* 0x0037a80e01007387 */ /* 0x000be40000100a00 */
[----:B------:R-:W4:Y:S01]  /*532c0*/  LDL.LU.64 R212, [R1+0x270] ;  /* 0x0002700001d47983 */ /* 0x000f220000300a00 */
[----:B------:R5:W-:Y:S01]  /*532d0*/  LDGSTS.E [R0+-0x1ca00], [R14.64], P5 ;  /* 0xe36000000e007fae */ /* 0x000be2000a921844 */
[----:B------:R-:W4:Y:S02]  /*532e0*/  LDL.LU.64 R210, [R1+0x230] ;  /* 0x0002300001d27983 */ /* 0x000f240000300a00 */
[----:B---3--:R-:W-:-:S04]  /*532f0*/  IMAD.WIDE R26, R175, 0x4, R202 ;  /* 0x00000004af1a7825 */ /* 0x008fc800078e02ca */
[C---:B------:R-:W-:Y:S01]  /*53300*/  IMAD.WIDE R28, R175.reuse, 0x4, R200 ;  /* 0x00000004af1c7825 */ /* 0x040fe200078e02c8 */
[----:B------:R1:W-:Y:S03]  /*53310*/  STL.64 [R1+0x37b8], R26 ;  /* 0x0037b81a01007387 */ /* 0x0003e60000100a00 */
[----:B------:R-:W3:Y:S02]  /*53320*/  LDL.LU.64 R208, [R1+0x1f0] ;  /* 0x0001f00001d07983 */ /* 0x000ee40000300a00 */
[----:B------:R-:W3:Y:S01]  /*53330*/  LDL.LU.64 R204, [R1+0x1b0] ;  /* 0x0001b00001cc7983 */ /* 0x000ee20000300a00 */
[----:B------:R1:W-:Y:S04]  /*53340*/  LDGSTS.E [R12+-0x1ba00], [R26.64], P5 ;  /* 0xe46000001a0c7fae */ /* 0x0003e8000a921844 */
[----:B------:R-:W-:Y:S01]  /*53350*/  STL.64 [R1+0x37d0], R28 ;  /* 0x0037d01c01007387 */ /* 0x000fe20000100a00 */
[----:B------:R2:W-:Y:S02]  /*53360*/  LDGSTS.E [R11+-0x1aa00], [R28.64], P5 ;  /* 0xe56000001c0b7fae */ /* 0x0005e4000a921844 */
[----:B-----5:R-:W-:-:S05]  /*53370*/  IMAD.WIDE R14, R175, 0x4, R198 ;  /* 0x00000004af0e7825 */ /* 0x020fca00078e02c6 */
[----:B------:R2:W-:Y:S01]  /*53380*/  STL.64 [R1+0x3c00], R14 ;  /* 0x003c000e01007387 */ /* 0x0005e20000100a00 */
[----:B------:R-:W5:Y:S02]  /*53390*/  LDL.LU.64 R202, [R1+0x170] ;  /* 0x0001700001ca7983 */ /* 0x000f640000300a00 */
[----:B-1----:R-:W-:-:S04]  /*533a0*/  IMAD.WIDE R26, R175, 0x4, R192 ;  /* 0x00000004af1a7825 */ /* 0x002fc800078e02c0 */
[----:B------:R-:W5:Y:S01]  /*533b0*/  LDL.LU.64 R200, [R1+0x130] ;  /* 0x0001300001c87983 */ /* 0x000f620000300a00 */
[----:B------:R2:W-:Y:S04]  /*533c0*/  LDGSTS.E [R10+-0x19a00], [R14.64], P5 ;  /* 0xe66000000e0a7fae */ /* 0x0005e8000a921844 */
[----:B------:R4:W-:Y:S01]  /*533d0*/  STL.64 [R1+0x3bf8], R26 ;  /* 0x003bf81a01007387 */ /* 0x0009e20000100a00 */
[----:B------:R-:W5:Y:S02]  /*533e0*/  LDL.LU.64 R198, [R1+0xf0] ;  /* 0x0000f00001c67983 */ /* 0x000f640000300a00 */
[----:B------:R-:W5:Y:S02]  /*533f0*/  LDL.LU.64 R192, [R1+0xb0] ;  /* 0x0000b00001c07983 */ /* 0x000f640000300a00 */
[----:B------:R4:W-:Y:S02]  /*53400*/  LDGSTS.E [R0+-0x18a00], [R26.64], P5 ;  /* 0xe76000001a007fae */ /* 0x0009e4000a921844 */
[----:B--2---:R-:W-:-:S05]  /*53410*/  IMAD.WIDE R14, R175, 0x4, R190 ;  /* 0x00000004af0e7825 */ /* 0x004fca00078e02be */
[----:B------:R1:W-:Y:S01]  /*53420*/  STL.64 [R1+0x3bf0], R14 ;  /* 0x003bf00e01007387 */ /* 0x0003e20000100a00 */
[----:B------:R-:W2:Y:S03]  /*53430*/  LDL.LU.64 R190, [R1+0x70] ;  /* 0x0000700001be7983 */ /* 0x000ea60000300a00 */
[----:B------:R1:W-:Y:S01]  /*53440*/  LDGSTS.E [R12+-0x17a00], [R14.64], P5 ;  /* 0xe86000000e0c7fae */ /* 0x0003e2000a921844 */
[----:B----4-:R-:W-:-:S03]  /*53450*/  IMAD.WIDE R26, R175, 0x4, R188 ;  /* 0x00000004af1a7825 */ /* 0x010fc600078e02bc */
[----:B------:R-:W4:Y:S01]  /*53460*/  LDL.LU.64 R188, [R1+0x30] ;  /* 0x0000300001bc7983 */ /* 0x000f220000300a00 */
[----:B------:R-:W-:-:S04]  /*53470*/  IMAD.WIDE R28, R175, 0x4, R214 ;  /* 0x00000004af1c7825 */ /* 0x000fc800078e02d6 */
[C---:B-1----:R-:W-:Y:S01]  /*53480*/  IMAD.WIDE R14, R175.reuse, 0x4, R212 ;  /* 0x00000004af0e7825 */ /* 0x042fe200078e02d4 */
[----:B------:R-:W-:Y:S04]  /*53490*/  STL.64 [R1+0x3be8], R28 ;  /* 0x003be81c01007387 */ /* 0x000fe80000100a00 */
[----:B------:R3:W-:Y:S01]  /*534a0*/  LDGSTS.E [R11+-0x16a00], [R28.64], P5 ;  /* 0xe96000001c0b7fae */ /* 0x0007e2000a921844 */
[----:B------:R1:W-:Y:S02]  /*534b0*/  STL.64 [R1+0x3be0], R26 ;  /* 0x003be01a01007387 */ /* 0x0003e40000100a00 */
[----:B------:R1:W-:Y:S02]  /*534c0*/  LDGSTS.E [R10+-0x15a00], [R26.64], P5 ;  /* 0xea6000001a0a7fae */ /* 0x0003e4000a921844 */
[----:B------:R3:W-:Y:S01]  /*534d0*/  STL.64 [R1+0x3bd8], R14 ;  /* 0x003bd80e01007387 */ /* 0x0007e20000100a00 */
[----:B------:R3:W-:Y:S01]  /*534e0*/  LDGSTS.E [R0+-0x14a00], [R14.64], P5 ;  /* 0xeb6000000e007fae */ /* 0x0007e2000a921844 */
[----:B-1----:R-:W-:-:S04]  /*534f0*/  IMAD.WIDE R26, R175, 0x4, R210 ;  /* 0x00000004af1a7825 */ /* 0x002fc800078e02d2 */
[----:B---3--:R-:W-:-:S04]  /*53500*/  IMAD.WIDE R28, R175, 0x4, R208 ;  /* 0x00000004af1c7825 */ /* 0x008fc800078e02d0 */
[C---:B------:R-:W-:Y:S01]  /*53510*/  IMAD.WIDE R14, R175.reuse, 0x4, R204 ;  /* 0x00000004af0e7825 */ /* 0x040fe200078e02cc */
[----:B------:R5:W-:Y:S04]  /*53520*/  STL.64 [R1+0x3bd0], R26 ;  /* 0x003bd01a01007387 */ /* 0x000be80000100a00 */
[----:B------:R5:W-:Y:S01]  /*53530*/  LDGSTS.E [R12+-0x13a00], [R26.64], P5 ;  /* 0xec6000001a0c7fae */ /* 0x000be2000a921844 */
[----:B------:R1:W-:Y:S02]  /*53540*/  STL.64 [R1+0x3868], R28 ;  /* 0x0038681c01007387 */ /* 0x0003e40000100a00 */
[----:B------:R1:W-:Y:S02]  /*53550*/  LDGSTS.E [R11+-0x12a00], [R28.64], P5 ;  /* 0xed6000001c0b7fae */ /* 0x0003e4000a921844 */
[----:B------:R3:W-:Y:S01]  /*53560*/  STL.64 [R1+0x3860], R14 ;  /* 0x0038600e01007387 */ /* 0x0007e20000100a00 */
[----:B------:R3:W-:Y:S01]  /*53570*/  LDGSTS.E [R10+-0x11a00], [R14.64], P5 ;  /* 0xee6000000e0a7fae */ /* 0x0007e2000a921844 */
[----:B-----5:R-:W-:-:S04]  /*53580*/  IMAD.WIDE R26, R175, 0x4, R202 ;  /* 0x00000004af1a7825 */ /* 0x020fc800078e02ca */
[----:B-1----:R-:W-:-:S04]  /*53590*/  IMAD.WIDE R28, R175, 0x4, R198 ;  /* 0x00000004af1c7825 */ /* 0x002fc800078e02c6 */
[C---:B---3--:R-:W-:Y:S01]  /*535a0*/  IMAD.WIDE R14, R175.reuse, 0x4, R200 ;  /* 0x00000004af0e7825 */ /* 0x048fe200078e02c8 */
[----:B------:R1:W-:Y:S04]  /*535b0*/  STL.64 [R1+0x3858], R26 ;  /* 0x0038581a01007387 */ /* 0x0003e80000100a00 */
[----:B------:R1:W-:Y:S01]  /*535c0*/  LDGSTS.E [R0+-0x10a00], [R26.64], P5 ;  /* 0xef6000001a007fae */ /* 0x0003e2000a921844 */
[----:B------:R-:W-:Y:S02]  /*535d0*/  STL.64 [R1+0x3850], R14 ;  /* 0x0038500e01007387 */ /* 0x000fe40000100a00 */
[----:B------:R2:W-:Y:S02]  /*535e0*/  LDGSTS.E [R12+-0xfa00], [R14.64], P5 ;  /* 0xf06000000e0c7fae */ /* 0x0005e4000a921844 */
[----:B------:R3:W-:Y:S01]  /*535f0*/  STL.64 [R1+0x3848], R28 ;  /* 0x0038481c01007387 */ /* 0x0007e20000100a00 */
[----:B------:R3:W-:Y:S01]  /*53600*/  LDGSTS.E [R11+-0xea00], [R28.64], P5 ;  /* 0xf16000001c0b7fae */ /* 0x0007e2000a921844 */
[----:B-1----:R-:W-:-:S05]  /*53610*/  IMAD.WIDE R26, R175, 0x4, R192 ;  /* 0x00000004af1a7825 */ /* 0x002fca00078e02c0 */
[----:B------:R4:W-:Y:S04]  /*53620*/  STL.64 [R1+0x3840], R26 ;  /* 0x0038401a01007387 */ /* 0x0009e80000100a00 */
[----:B------:R4:W-:Y:S01]  /*53630*/  LDGSTS.E [R10+-0xda00], [R26.64], P5 ;  /* 0xf26000001a0a7fae */ /* 0x0009e2000a921844 */
[----:B---3--:R-:W-:-:S04]  /*53640*/  IMAD.WIDE R28, R175, 0x4, R168 ;  /* 0x00000004af1c7825 */ /* 0x008fc800078e02a8 */
[----:B--2---:R-:W-:-:S05]  /*53650*/  IMAD.WIDE R14, R175, 0x4, R190 ;  /* 0x00000004af0e7825 */ /* 0x004fca00078e02be */
[----:B------:R1:W-:Y:S04]  /*53660*/  STL.64 [R1+0x3838], R14 ;  /* 0x0038380e01007387 */ /* 0x0003e80000100a00 */
[----:B------:R1:W-:Y:S01]  /*53670*/  LDGSTS.E [R0+-0xca00], [R14.64], P5 ;  /* 0xf36000000e007fae */ /* 0x0003e2000a921844 */
[----:B----4-:R-:W-:-:S04]  /*53680*/  IMAD.WIDE R26, R175, 0x4, R188 ;  /* 0x00000004af1a7825 */ /* 0x010fc800078e02bc */
        /* <DEDUP_REMOVED lines=10> */
[----:B------:R-:W5:Y:S02]  /*53730*/  LDL.LU.64 R188, [R1+0xbe0] ;  /* 0x000be00001bc7983 */ /* 0x000f640000300a00 */
[C---:B--2---:R-:W-:Y:S01]  /*53740*/  IMAD.WIDE R14, R175.reuse, 0x4, R120 ;  /* 0x00000004af0e7825 */ /* 0x044fe200078e0278 */
[----:B------:R1:W-:Y:S03]  /*53750*/  LDGSTS.E [R0+-0x8a00], [R26.64], P5 ;  /* 0xf76000001a007fae */ /* 0x0003e6000a921844 */
[C---:B---3--:R-:W-:Y:S01]  /*53760*/  IMAD.WIDE R28, R175.reuse, 0x4, R104 ;  /* 0x00000004af1c7825 */ /* 0x048fe200078e0268 */
[----:B------:R2:W-:Y:S04]  /*53770*/  STL.64 [R1+0x3810], R14 ;  /* 0x0038100e01007387 */ /* 0x0005e80000100a00 */
[----:B------:R2:W-:Y:S01]  /*53780*/  LDGSTS.E [R12+-0x7a00], [R14.64], P5 ;  /* 0xf86000000e0c7fae */ /* 0x0005e2000a921844 */
[----:B------:R-:W3:Y:S02]  /*53790*/  LDL.LU.64 R208, [R1+0xba8] ;  /* 0x000ba80001d07983 */ /* 0x000ee40000300a00 */
[----:B------:R2:W-:Y:S02]  /*537a0*/  STL.64 [R1+0x3808], R28 ;  /* 0x0038081c01007387 */ /* 0x0005e40000100a00 */
[----:B------:R2:W-:Y:S02]  /*537b0*/  LDGSTS.E [R11+-0x6a00], [R28.64], P5 ;  /* 0xf96000001c0b7fae */ /* 0x0005e4000a921844 */
[----:B-1----:R-:W-:-:S04]  /*537c0*/  IMAD.WIDE R26, R175, 0x4, R88 ;  /* 0x00000004af1a7825 */ /* 0x002fc800078e0258 */
[C---:B--2---:R-:W-:Y:S01]  /*537d0*/  IMAD.WIDE R14, R175.reuse, 0x4, R72 ;  /* 0x00000004af0e7825 */ /* 0x044fe200078e0248 */
[----:B------:R1:W-:Y:S03]  /*537e0*/  STL.64 [R1+0x3800], R26 ;  /* 0x0038001a01007387 */ /* 0x0003e60000100a00 */
[----:B------:R-:W-:-:S04]  /*537f0*/  IMAD.WIDE R28, R175, 0x4, R56 ;  /* 0x00000004af1c7825 */ /* 0x000fc800078e0238 */
[----:B------:R-:W2:Y:S01]  /*53800*/  LDL.LU.64 R204, [R1+0xb70] ;  /* 0x000b700001cc7983 */ /* 0x000ea20000300a00 */
[----:B------:R1:W-:Y:S04]  /*53810*/  LDGSTS.E [R10+-0x5a00], [R26.64], P5 ;  /* 0xfa6000001a0a7fae */ /* 0x0003e8000a921844 */
[----:B------:R1:W-:Y:S01]  /*53820*/  STL.64 [R1+0x37f8], R14 ;  /* 0x0037f80e01007387 */ /* 0x0003e20000100a00 */
[----:B------:R1:W-:Y:S02]  /*53830*/  LDGSTS.E [R0+-0x4a00], [R14.64], P5 ;  /* 0xfb6000000e007fae */ /* 0x0003e4000a921844 */
[----:B------:R-:W2:Y:S02]  /*53840*/  LDL.LU.64 R202, [R1+0xb38] ;  /* 0x000b380001ca7983 */ /* 0x000ea40000300a00 */
[----:B------:R-:W2:Y:S01]  /*53850*/  LDL.LU.64 R200, [R1+0xb00] ;  /* 0x000b000001c87983 */ /* 0x000ea20000300a00 */
[----:B------:R-:W-:Y:S01]  /*53860*/  STL.64 [R1+0x37f0], R28 ;  /* 0x0037f01c01007387 */ /* 0x000fe20000100a00 */
[----:B------:R-:W2:Y:S02]  /*53870*/  LDL.LU.64 R190, [R1+0xac8] ;  /* 0x000ac80001be7983 */ /* 0x000ea40000300a00 */
[C---:B------:R-:W-:Y:S01]  /*53880*/  IMAD.WIDE R8, R175.reuse, 0x4, R8 ;  /* 0x00000004af087825 */ /* 0x040fe200078e0208 */
[----:B------:R2:W-:Y:S03]  /*53890*/  LDGSTS.E [R12+-0x3a00], [R28.64], P5 ;  /* 0xfc6000001c0c7fae */ /* 0x0005e6000a921844 */
[----:B-1----:R-:W-:-:S04]  /*538a0*/  IMAD.WIDE R26, R175, 0x4, R40 ;  /* 0x00000004af1a7825 */ /* 0x002fc800078e0228 */
[C---:B------:R-:W-:Y:S01]  /*538b0*/  IMAD.WIDE R14, R175.reuse, 0x4, R24 ;  /* 0x00000004af0e7825 */ /* 0x040fe200078e0218 */
[----:B------:R-:W-:Y:S04]  /*538c0*/  STL.64 [R1+0x37e8], R26 ;  /* 0x0037e81a01007387 */ /* 0x000fe80000100a00 */
[----:B------:R1:W-:Y:S02]  /*538d0*/  STL.64 [R1+0x37e0], R14 ;  /* 0x0037e00e01007387 */ /* 0x0003e40000100a00 */
[----:B------:R-:W2:Y:S02]  /*538e0*/  LDL.LU.64 R198, [R1+0xa90] ;  /* 0x000a900001c67983 */ /* 0x000ea40000300a00 */
[----:B------:R1:W-:Y:S01]  /*538f0*/  STL.64 [R1+0x37d8], R8 ;  /* 0x0037d80801007387 */ /* 0x0003e20000100a00 */
[----:B------:R1:W-:Y:S01]  /*53900*/  LDGSTS.E [R11+-0x2a00], [R26.64], P5 ;  /* 0xfd6000001a0b7fae */ /* 0x0003e2000a921844 */
[----:B------:R1:W-:Y:S03]  /*53910*/  LDGSTS.E [R10+-0x1a00], [R14.64], P5 ;  /* 0xfe6000000e0a7fae */ /* 0x0003e6000a921844 */
[----:B------:R-:W1:Y:S01]  /*53920*/  S2R R197, SR_TID.X ;  /* 0x0000000000c57919 */ /* 0x000e620000002100 */
[----:B------:R1:W-:Y:S02]  /*53930*/  LDGSTS.E [R0+-0xa00], [R8.64], P5 ;  /* 0xff60000008007fae */ /* 0x0003e4000a921844 */
[----:B----4-:R-:W-:-:S02]  /*53940*/  IMAD.WIDE R110, R175, 0x4, R192 ;  /* 0x00000004af6e7825 */ /* 0x010fc400078e02c0 */
[----:B------:R-:W4:Y:S02]  /*53950*/  LDL.LU.64 R192, [R1+0xa58] ;  /* 0x000a580001c07983 */ /* 0x000f240000300a00 */
[----:B-----5:R-:W-:-:S04]  /*53960*/  IMAD.WIDE R120, R175, 0x4, R188 ;  /* 0x00000004af787825 */ /* 0x020fc800078e02bc */
[----:B------:R-:W5:Y:S02]  /*53970*/  LDL.LU.64 R210, [R1+0xa20] ;  /* 0x000a200001d27983 */ /* 0x000f640000300a00 */
[----:B------:R-:W1:Y:S01]  /*53980*/  LDL.LU.64 R188, [R1+0x9e8] ;  /* 0x0009e80001bc7983 */ /* 0x000e620000300a00 */
[----:B------:R-:W5:Y:S01]  /*53990*/  LDL.LU.64 R212, [R1+0x9b0] ;  /* 0x0009b00001d47983 */ /* 0x000f620000300a00 */
[----:B---3--:R-:W-:-:S03]  /*539a0*/  IMAD.WIDE R136, R175, 0x4, R208 ;  /* 0x00000004af887825 */ /* 0x008fc600078e02d0 */
[----:B------:R-:W3:Y:S01]  /*539b0*/  LDL.LU.64 R208, [R1+0x978] ;  /* 0x0009780001d07983 */ /* 0x000ee20000300a00 */
[----:B--2---:R-:W-:-:S03]  /*539c0*/  IMAD.WIDE R138, R175, 0x4, R204 ;  /* 0x00000004af8a7825 */ /* 0x004fc600078e02cc */
[----:B------:R-:W2:Y:S01]  /*539d0*/  LDL.LU.64 R204, [R1+0x940] ;  /* 0x0009400001cc7983 */ /* 0x000ea20000300a00 */
[----:B------:R-:W-:-:S04]  /*539e0*/  IMAD.WIDE R152, R175, 0x4, R202 ;  /* 0x00000004af987825 */ /* 0x000fc800078e02ca */
[C---:B------:R-:W-:Y:S02]  /*539f0*/  IMAD.WIDE R168, R175.reuse, 0x4, R200 ;  /* 0x00000004afa87825 */ /* 0x040fe400078e02c8 */
[----:B------:R-:W2:Y:S02]  /*53a00*/  LDL.LU.64 R200, [R1+0x908] ;  /* 0x0009080001c87983 */ /* 0x000ea40000300a00 */
[C---:B------:R-:W-:Y:S02]  /*53a10*/  IMAD.WIDE R202, R175.reuse, 0x4, R198 ;  /* 0x00000004afca7825 */ /* 0x040fe400078e02c6 */
[----:B------:R-:W3:Y:S02]  /*53a20*/  LDL.LU.64 R198, [R1+0x8d0] ;  /* 0x0008d00001c67983 */ /* 0x000ee40000300a00 */
[C---:B----4-:R-:W-:Y:S02]  /*53a30*/  IMAD.WIDE R214, R175.reuse, 0x4, R192 ;  /* 0x00000004afd67825 */ /* 0x050fe400078e02c0 */
[----:B------:R-:W4:Y:S02]  /*53a40*/  LDL.LU.64 R192, [R1+0x898] ;  /* 0x0008980001c07983 */ /* 0x000f240000300a00 */
[----:B-----5:R-:W-:-:S04]  /*53a50*/  IMAD.WIDE R226, R175, 0x4, R210 ;  /* 0x00000004afe27825 */ /* 0x020fc800078e02d2 */
[----:B-1----:R-:W-:Y:S01]  /*53a60*/  IMAD.WIDE R14, R175, 0x4, R188 ;  /* 0x00000004af0e7825 */ /* 0x002fe200078e02bc */
[----:B------:R-:W5:Y:S04]  /*53a70*/  LDL.LU.64 R210, [R1+0x860] ;  /* 0x0008600001d27983 */ /* 0x000f680000300a00 */
[----:B------:R-:W5:Y:S01]  /*53a80*/  LDL.LU.64 R188, [R1+0x828] ;  /* 0x0008280001bc7983 */ /* 0x000f620000300a00 */
[----:B------:R-:W-:-:S05]  /*53a90*/  LOP3.LUT R197, R197, 0x7f, RZ, 0xc0, !PT ;  /* 0x0000007fc5c57812 */ /* 0x000fca00078ec0ff */
[----:B------:R-:W-:-:S05]  /*53aa0*/  IMAD.SHL.U32 R197, R197, 0x4, RZ ;  /* 0x00000004c5c57824 */ /* 0x000fca00078e00ff */
[----:B------:R-:W-:-:S04]  /*53ab0*/  LOP3.LUT R196, R197, 0x40, RZ, 0x3c, !PT ;  /* 0x00000040c5c47812 */ /* 0x000fc800078e3cff */
[C---:B------:R-:W-:Y:S02]  /*53ac0*/  IADD3 R10, R196.reuse, 0x100000, RZ ;  /* 0x00100000c40a7810 */ /* 0x040fe40007ffe0ff */
[C---:B------:R-:W-:Y:S02]  /*53ad0*/  IADD3 R9, R196.reuse, 0x100000, RZ ;  /* 0x00100000c4097810 */ /* 0x040fe40007ffe0ff */
[C---:B------:R-:W-:Y:S02]  /*53ae0*/  IADD3 R8, R196.reuse, 0x100000, RZ ;  /* 0x00100000c4087810 */ /* 0x040fe40007ffe0ff */
[----:B------:R-:W-:Y:S01]  /*53af0*/  IADD3 R0, R196, 0x100000, RZ ;  /* 0x00100000c4007810 */ /* 0x000fe20007ffe0ff */
[C---:B------:R-:W-:Y:S01]  /*53b00*/  IMAD.WIDE R190, R175.reuse, 0x4, R190 ;  /* 0x00000004afbe7825 */ /* 0x040fe200078e02be */
[----:B------:R1:W-:Y:S03]  /*53b10*/  LDGSTS.E [R10+-0x3f800], [R110.64], P5 ;  /* 0xc08000006e0a7fae */ /* 0x0003e6000a921844 */
[----:B------:R1:W-:Y:S02]  /*53b20*/  LDGSTS.E [R9+-0x3e800], [R120.64], P5 ;  /* 0xc180000078097fae */ /* 0x0003e4000a921844 */
[----:B------:R1:W-:Y:S02]  /*53b30*/  LDGSTS.E [R8+-0x3d800], [R136.64], P5 ;  /* 0xc280000088087fae */ /* 0x0003e4000a921844 */
[----:B------:R1:W-:Y:S01]  /*53b40*/  LDGSTS.E [R0+-0x3c800], [R138.64], P5 ;  /* 0xc38000008a007fae */ /* 0x0003e2000a921844 */
[----:B------:R1:W-:Y:S01]  /*53b50*/  LDGSTS.E [R10+-0x3b800], [R152.64], P5 ;  /* 0xc4800000980a7fae */ /* 0x0003e2000a921844 */
[----:B------:R1:W-:Y:S02]  /*53b60*/  LDGSTS.E [R9+-0x3a800], [R168.64], P5 ;  /* 0xc5800000a8097fae */ /* 0x0003e4000a921844 */
[----:B------:R1:W-:Y:S02]  /*53b70*/  LDGSTS.E [R8+-0x39800], [R190.64], P5 ;  /* 0xc6800000be087fae */ /* 0x0003e4000a921844 */
[----:B------:R1:W-:Y:S01]  /*53b80*/  LDGSTS.E [R0+-0x38800], [R202.64], P5 ;  /* 0xc7800000ca007fae */ /* 0x0003e2000a921844 */
[----:B------:R3:W-:Y:S01]  /*53b90*/  STL.64 [R1+0xb0], R14 ;  /* 0x0000b00e01007387 */ /* 0x0007e20000100a00 */
[----:B------:R-:W-:-:S03]  /*53ba0*/  IMAD.WIDE R12, R175, 0x4, R212 ;  /* 0x00000004af0c7825 */ /* 0x000fc600078e02d4 */
[----:B------:R1:W-:Y:S01]  /*53bb0*/  LDGSTS.E [R10+-0x37800], [R214.64], P5 ;  /* 0xc8800000d60a7fae */ /* 0x0003e2000a921844 */
[----:B------:R-:W5:Y:S02]  /*53bc0*/  LDL.LU.64 R212, [R1+0x7f0] ;  /* 0x0007f00001d47983 */ /* 0x000f640000300a00 */
[----:B------:R1:W-:Y:S02]  /*53bd0*/  LDGSTS.E [R9+-0x36800], [R226.64], P5 ;  /* 0xc9800000e2097fae */ /* 0x0003e4000a921844 */
[----:B------:R3:W-:Y:S01]  /*53be0*/  LDGSTS.E [R8+-0x35800], [R14.64], P5 ;  /* 0xca8000000e087fae */ /* 0x0007e2000a921844 */
[----:B------:R1:W-:Y:S04]  /*53bf0*/  STL.64 [R1+0xf0], R12 ;  /* 0x0000f00c01007387 */ /* 0x0003e80000100a00 */
[----:B------:R1:W-:Y:S01]  /*53c00*/  LDGSTS.E [R0+-0x34800], [R12.64], P5 ;  /* 0xcb8000000c007fae */ /* 0x0003e2000a921844 */
[----:B--2---:R-:W-:-:S04]  /*53c10*/  IMAD.WIDE R24, R175, 0x4, R204 ;  /* 0x00000004af187825 */ /* 0x004fc800078e02cc */
[C---:B---3--:R-:W-:Y:S02]  /*53c20*/  IMAD.WIDE R14, R175.reuse, 0x4, R208 ;  /* 0x00000004af0e7825 */ /* 0x048fe400078e02d0 */
[----:B------:R-:W2:Y:S03]  /*53c30*/  LDL.LU.64 R208, [R1+0x7b8] ;  /* 0x0007b80001d07983 */ /* 0x000ea60000300a00 */
[----:B------:R3:W-:Y:S02]  /*53c40*/  STL.64 [R1+0x1f0], R14 ;  /* 0x0001f00e01007387 */ /* 0x0007e40000100a00 */
[----:B-1----:R-:W-:-:S04]  /*53c50*/  IMAD.WIDE R12, R175, 0x4, R200 ;  /* 0x00000004af0c7825 */ /* 0x002fc800078e02c8 */
[----:B------:R-:W2:Y:S01]  /*53c60*/  LDL.LU.64 R204, [R1+0x780] ;  /* 0x0007800001cc7983 */ /* 0x000ea20000300a00 */
[----:B------:R3:W-:Y:S04]  /*53c70*/  LDGSTS.E [R10+-0x33800], [R14.64], P5 ;  /* 0xcc8000000e0a7fae */ /* 0x0007e8000a921844 */
[----:B------:R-:W2:Y:S01]  /*53c80*/  LDL.LU.64 R200, [R1+0x748] ;  /* 0x0007480001c87983 */ /* 0x000ea20000300a00 */
[----:B------:R-:W-:Y:S02]  /*53c90*/  STL.64 [R1+0x230], R24 ;  /* 0x0002301801007387 */ /* 0x000fe40000100a00 */
[----:B------:R4:W-:Y:S02]  /*53ca0*/  STL.64 [R1+0x270], R12 ;  /* 0x0002700c01007387 */ /* 0x0009e40000100a00 */
[----:B------:R5:W-:Y:S01]  /*53cb0*/  LDGSTS.E [R9+-0x32800], [R24.64], P5 ;  /* 0xcd80000018097fae */ /* 0x000be2000a921844 */
        /* <DEDUP_REMOVED lines=8> */
[----:B-----5:R-:W-:-:S04]  /*53d40*/  IMAD.WIDE R24, R175, 0x4, R210 ;  /* 0x00000004af187825 */ /* 0x020fc800078e02d2 */
[C---:B-1----:R-:W-:Y:S01]  /*53d50*/  IMAD.WIDE R14, R175.reuse, 0x4, R188 ;  /* 0x00000004af0e7825 */ /* 0x042fe200078e02bc */
[----:B------:R-:W5:Y:S03]  /*53d60*/  LDL.LU.64 R210, [R1+0x6a0] ;  /* 0x0006a00001d27983 */ /* 0x000f660000300a00 */
[----:B------:R-:W5:Y:S01]  /*53d70*/  LDL.LU.64 R188, [R1+0x668] ;  /* 0x0006680001bc7983 */ /* 0x000f620000300a00 */
[----:B------:R1:W-:Y:S01]  /*53d80*/  LDGSTS.E [R10+-0x2f800], [R12.64], P5 ;  /* 0xd08000000c0a7fae */ /* 0x0003e2000a921844 */
[----:B------:R-:W-:Y:S02]  /*53d90*/  STL.64 [R1+0x330], R24 ;  /* 0x0003301801007387 */ /* 0x000fe40000100a00 */
[----:B------:R2:W-:Y:S02]  /*53da0*/  STL.64 [R1+0x370], R14 ;  /* 0x0003700e01007387 */ /* 0x0005e40000100a00 */
[----:B------:R1:W-:Y:S01]  /*53db0*/  LDGSTS.E [R9+-0x2e800], [R24.64], P5 ;  /* 0xd180000018097fae */ /* 0x0003e2000a921844 */
[----:B------:R-:W5:Y:S04]  /*53dc0*/  LDL.LU.64 R220, [R1+0x630] ;  /* 0x0006300001dc7983 */ /* 0x000f680000300a00 */
[----:B------:R2:W-:Y:S01]  /*53dd0*/  LDGSTS.E [R8+-0x2d800], [R14.64], P5 ;  /* 0xd28000000e087fae */ /* 0x0005e2000a921844 */
[----:B-1----:R-:W-:-:S05]  /*53de0*/  IMAD.WIDE R12, R175, 0x4, R212 ;  /* 0x00000004af0c7825 */ /* 0x002fca00078e02d4 */
[----:B------:R1:W-:Y:S04]  /*53df0*/  STL.64 [R1+0x388], R12 ;  /* 0x0003880c01007387 */ /* 0x0003e80000100a00 */
[----:B------:R1:W-:Y:S01]  /*53e00*/  LDGSTS.E [R0+-0x2c800], [R12.64], P5 ;  /* 0xd38000000c007fae */ /* 0x0003e2000a921844 */
[----:B--2---:R-:W-:-:S03]  /*53e10*/  IMAD.WIDE R14, R175, 0x4, R208 ;  /* 0x00000004af0e7825 */ /* 0x004fc600078e02d0 */
[----:B------:R-:W2:Y:S01]  /*53e20*/  LDL.LU.64 R208, [R1+0x5f8] ;  /* 0x0005f80001d07983 */ /* 0x000ea20000300a00 */
[----:B------:R-:W-:-:S04]  /*53e30*/  IMAD.WIDE R24, R175, 0x4, R204 ;  /* 0x00000004af187825 */ /* 0x000fc800078e02cc */
[----:B------:R3:W-:Y:S02]  /*53e40*/  STL.64 [R1+0x3b0], R14 ;  /* 0x0003b00e01007387 */ /* 0x0007e40000100a00 */
        /* <DEDUP_REMOVED lines=16> */
[----:B------:R-:W5:Y:S03]  /*53f50*/  LDL.LU.64 R212, [R1+0x4d8] ;  /* 0x0004d80001d47983 */ /* 0x000f660000300a00 */
[C---:B-1----:R-:W-:Y:S01]  /*53f60*/  IMAD.WIDE R14, R175.reuse, 0x4, R188 ;  /* 0x00000004af0e7825 */ /* 0x042fe200078e02bc */
[----:B------:R-:W5:Y:S03]  /*53f70*/  LDL.LU.64 R210, [R1+0x4a0] ;  /* 0x0004a00001d27983 */ /* 0x000f660000300a00 */
[----:B------:R-:W-:Y:S01]  /*53f80*/  STL.64 [R1+0x1700], R24 ;  /* 0x0017001801007387 */ /* 0x000fe20000100a00 */
[----:B------:R1:W-:Y:S04]  /*53f90*/  LDGSTS.E [R10+-0x27800], [R12.64], P5 ;  /* 0xd88000000c0a7fae */ /* 0x0003e8000a921844 */
[----:B------:R2:W-:Y:S01]  /*53fa0*/  STL.64 [R1+0x1718], R14 ;  /* 0x0017180e01007387 */ /* 0x0005e20000100a00 */
[----:B------:R-:W5:Y:S02]  /*53fb0*/  LDL.LU.64 R188, [R1+0x468] ;  /* 0x0004680001bc7983 */ /* 0x000f640000300a00 */
[----:B------:R2:W-:Y:S02]  /*53fc0*/  LDGSTS.E [R9+-0x26800], [R24.64], P5 ;  /* 0xd980000018097fae */ /* 0x0005e4000a921844 */
[----:B------:R2:W-:Y:S02]  /*53fd0*/  LDGSTS.E [R8+-0x25800], [R14.64], P5 ;  /* 0xda8000000e087fae */ /* 0x0005e4000a921844 */
[----:B-1----:R-:W-:-:S05]  /*53fe0*/  IMAD.WIDE R12, R175, 0x4, R220 ;  /* 0x00000004af0c7825 */ /* 0x002fca00078e02dc */
        /* <DEDUP_REMOVED lines=19> */
[C---:B-----5:R-:W-:Y:S01]  /*54120*/  IMAD.WIDE R24, R175.reuse, 0x4, R212 ;  /* 0x00000004af187825 */ /* 0x060fe200078e02d4 */
[----:B------:R-:W4:Y:S03]  /*54130*/  LDL.LU.64 R192, [R1+0x328] ;  /* 0x0003280001c07983 */ /* 0x000f260000300a00 */
[C---:B-1----:R-:W-:Y:S01]  /*54140*/  IMAD.WIDE R14, R175.reuse, 0x4, R210 ;  /* 0x00000004af0e7825 */ /* 0x042fe200078e02d2 */
[----:B------:R1:W-:Y:S03]  /*54150*/  STL.64 [R1+0x1a40], R12 ;  /* 0x001a400c01007387 */ /* 0x0003e60000100a00 */
        /* <DEDUP_REMOVED lines=32> */
[----:B------:R-:W3:Y:S03]  /*54360*/  LDL.LU.64 R192, [R1+0x68] ;  /* 0x0000680001c07983 */ /* 0x000ee60000300a00 */
[----:B------:R4:W-:Y:S01]  /*54370*/  LDGSTS.E [R10+-0x17800], [R12.64], P5 ;  /* 0xe88000000c0a7fae */ /* 0x0009e2000a921844 */
[----:B-----5:R-:W-:-:S03]  /*54380*/  IMAD.WIDE R14, R175, 0x4, R188 ;  /* 0x00000004af0e7825 */ /* 0x020fc600078e02bc */
[----:B------:R-:W5:Y:S01]  /*54390*/  LDL.LU.64 R188, [R1+0x28] ;  /* 0x0000280001bc7983 */ /* 0x000f620000300a00 */
        /* <DEDUP_REMOVED lines=38> */
[----:B------:R2:W-:Y:S01]  /*54600*/  STL.64 [R1+0x3730], R12 ;  /* 0x0037300c01007387 */ /* 0x0005e20000100a00 */
[----:B------:R-:W3:Y:S01]  /*54610*/  S2R R197, SR_TID.X ;  /* 0x0000000000c57919 */ /* 0x000ee20000002100 */
[----:B------:R4:W-:Y:S02]  /*54620*/  LDGSTS.E [R9+-0xa800], [R24.64], P5 ;  /* 0xf580000018097fae */ /* 0x0009e4000a921844 */
[----:B------:R2:W-:Y:S02]  /*54630*/  LDGSTS.E [R8+-0x9800], [R12.64], P5 ;  /* 0xf68000000c087fae */ /* 0x0005e4000a921844 */
[----:B-1----:R-:W-:-:S05]  /*54640*/  IMAD.WIDE R14, R175, 0x4, R134 ;  /* 0x00000004af0e7825 */ /* 0x002fca00078e0286 */
[----:B------:R1:W-:Y:S01]  /*54650*/  STL.64 [R1+0x3708], R14 ;  /* 0x0037080e01007387 */ /* 0x0003e20000100a00 */
[----:B------:R-:W5:Y:S02]  /*54660*/  LDL.LU.64 R192, [R1+0xc10] ;  /* 0x000c100001c07983 */ /* 0x000f640000300a00 */
[C---:B--2---:R-:W-:Y:S01]  /*54670*/  IMAD.WIDE R12, R175.reuse, 0x4, R118 ;  /* 0x00000004af0c7825 */ /* 0x044fe200078e0276 */
[----:B------:R1:W-:Y:S03]  /*54680*/  LDGSTS.E [R0+-0x8800], [R14.64], P5 ;  /* 0xf78000000e007fae */ /* 0x0003e6000a921844 */
[----:B----4-:R-:W-:-:S04]  /*54690*/  IMAD.WIDE R24, R175, 0x4, R102 ;  /* 0x00000004af187825 */ /* 0x010fc800078e0266 */
[----:B------:R-:W2:Y:S01]  /*546a0*/  LDL.LU.64 R188, [R1+0xbd8] ;  /* 0x000bd80001bc7983 */ /* 0x000ea20000300a00 */
[----:B------:R4:W-:Y:S04]  /*546b0*/  STL.64 [R1+0x3700], R12 ;  /* 0x0037000c01007387 */ /* 0x0009e80000100a00 */
[----:B------:R4:W-:Y:S01]  /*546c0*/  LDGSTS.E [R10+-0x7800], [R12.64], P5 ;  /* 0xf88000000c0a7fae */ /* 0x0009e2000a921844 */
[----:B------:R-:W2:Y:S02]  /*546d0*/  LDL.LU.64 R212, [R1+0xba0] ;  /* 0x000ba00001d47983 */ /* 0x000ea40000300a00 */
[----:B------:R3:W-:Y:S02]  /*546e0*/  STL.64 [R1+0x36f8], R24 ;  /* 0x0036f81801007387 */ /* 0x0007e40000100a00 */
[----:B------:R3:W-:Y:S02]  /*546f0*/  LDGSTS.E [R9+-0x6800], [R24.64], P5 ;  /* 0xf980000018097fae */ /* 0x0007e4000a921844 */
[----:B-1----:R-:W-:-:S04]  /*54700*/  IMAD.WIDE R14, R175, 0x4, R86 ;  /* 0x00000004af0e7825 */ /* 0x002fc800078e0256 */
[C---:B----4-:R-:W-:Y:S01]  /*54710*/  IMAD.WIDE R12, R175.reuse, 0x4, R70 ;  /* 0x00000004af0c7825 */ /* 0x050fe200078e0246 */
[----:B------:R1:W-:Y:S04]  /*54720*/  STL.64 [R1+0x36f0], R14 ;  /* 0x0036f00e01007387 */ /* 0x0003e80000100a00 */
[----:B------:R1:W-:Y:S01]  /*54730*/  LDGSTS.E [R8+-0x5800], [R14.64], P5 ;  /* 0xfa8000000e087fae */ /* 0x0003e2000a921844 */
[----:B---3--:R-:W-:-:S04]  /*54740*/  IMAD.WIDE R24, R175, 0x4, R54 ;  /* 0x00000004af187825 */ /* 0x008fc800078e0236 */
[----:B------:R-:W3:Y:S02]  /*54750*/  LDL.LU.64 R200, [R1+0xb68] ;  /* 0x000b680001c87983 */ /* 0x000ee40000300a00 */
[----:B------:R4:W-:Y:S01]  /*54760*/  STL.64 [R1+0x36e8], R12 ;  /* 0x0036e80c01007387 */ /* 0x0009e20000100a00 */
[----:B------:R4:W-:Y:S04]  /*54770*/  LDGSTS.E [R0+-0x4800], [R12.64], P5 ;  /* 0xfb8000000c007fae */ /* 0x0009e8000a921844 */
[----:B------:R-:W3:Y:S01]  /*54780*/  LDL.LU.64 R210, [R1+0xb30] ;  /* 0x000b300001d27983 */ /* 0x000ee20000300a00 */
[----:B------:R-:W-:Y:S01]  /*54790*/  LOP3.LUT R197, R197, 0x7f, RZ, 0xc0, !PT ;  /* 0x0000007fc5c57812 */ /* 0x000fe200078ec0ff */
[----:B------:R-:W3:Y:S02]  /*547a0*/  LDL.LU.64 R208, [R1+0xaf8] ;  /* 0x000af80001d07983 */ /* 0x000ee40000300a00 */
[----:B------:R-:W-:Y:S02]  /*547b0*/  STL.64 [R1+0x36e0], R24 ;  /* 0x0036e01801007387 */ /* 0x000fe40000100a00 */
[----:B------:R-:W-:-:S04]  /*547c0*/  IMAD.WIDE R6, R175, 0x4, R6 ;  /* 0x00000004af067825 */ /* 0x000fc800078e0206 */
[----:B-1----:R-:W-:-:S04]  /*547d0*/  IMAD.WIDE R14, R175, 0x4, R38 ;  /* 0x00000004af0e7825 */ /* 0x002fc800078e0226 */
[----:B------:R-:W-:Y:S01]  /*547e0*/  IMAD.SHL.U32 R197, R197, 0x4, RZ ;  /* 0x00000004c5c57824 */ /* 0x000fe200078e00ff */
[----:B------:R1:W-:Y:S04]  /*547f0*/  LDGSTS.E [R10+-0x3800], [R24.64], P5 ;  /* 0xfc800000180a7fae */ /* 0x0003e8000a921844 */
[----:B------:R-:W-:Y:S01]  /*54800*/  STL.64 [R1+0x36d8], R14 ;  /* 0x0036d80e01007387 */ /* 0x000fe20000100a00 */
[----:B------:R-:W3:Y:S02]  /*54810*/  LDL.LU.64 R220, [R1+0xac0] ;  /* 0x000ac00001dc7983 */ /* 0x000ee40000300a00 */
[----:B------:R1:W-:Y:S02]  /*54820*/  LDGSTS.E [R9+-0x2800], [R14.64], P5 ;  /* 0xfd8000000e097fae */ /* 0x0003e4000a921844 */
[----:B----4-:R-:W-:-:S05]  /*54830*/  IMAD.WIDE R12, R175, 0x4, R22 ;  /* 0x00000004af0c7825 */ /* 0x010fca00078e0216 */
[----:B------:R-:W-:Y:S01]  /*54840*/  STL.64 [R1+0x36d0], R12 ;  /* 0x0036d00c01007387 */ /* 0x000fe20000100a00 */
[----:B------:R-:W4:Y:S01]  /*54850*/  LDL.LU.64 R204, [R1+0xa88] ;  /* 0x000a880001cc7983 */ /* 0x000f220000300a00 */
[----:B------:R-:W-:Y:S01]  /*54860*/  LOP3.LUT R199, R197, 0x50, RZ, 0x3c, !PT ;  /* 0x00000050c5c77812 */ /* 0x000fe200078e3cff */
[----:B------:R1:W-:Y:S01]  /*54870*/  STL.64 [R1+0x36c8], R6 ;  /* 0x0036c80601007387 */ /* 0x0003e20000100a00 */
[----:B------:R-:W4:Y:S04]  /*54880*/  LDL.LU.64 R196, [R1+0xa50] ;  /* 0x000a500001c47983 */ /* 0x000f280000300a00 */
[----:B------:R1:W-:Y:S01]  /*54890*/  LDGSTS.E [R8+-0x1800], [R12.64], P5 ;  /* 0xfe8000000c087fae */ /* 0x0003e2000a921844 */
[----:B------:R1:W-:Y:S02]  /*548a0*/  LDGSTS.E [R0+-0x800], [R6.64], P5 ;  /* 0xff80000006007fae */ /* 0x0003e4000a921844 */
[----:B-----5:R-:W-:-:S02]  /*548b0*/  IMAD.WIDE R86, R175, 0x4, R192 ;  /* 0x00000004af567825 */ /* 0x020fc400078e02c0 */
[----:B------:R-:W5:Y:S02]  /*548c0*/  LDL.LU.64 R192, [R1+0xa18] ;  /* 0x000a180001c07983 */ /* 0x000f640000300a00 */
[C---:B--2---:R-:W-:Y:S02]  /*548d0*/  IMAD.WIDE R88, R175.reuse, 0x4, R188 ;  /* 0x00000004af587825 */ /* 0x044fe400078e02bc */
[----:B------:R-:W2:Y:S02]  /*548e0*/  LDL.LU.64 R188, [R1+0x9e0] ;  /* 0x0009e00001bc7983 */ /* 0x000ea40000300a00 */
[----:B------:R-:W-:-:S04]  /*548f0*/  IMAD.WIDE R94, R175, 0x4, R212 ;  /* 0x00000004af5e7825 */ /* 0x000fc800078e02d4 */
[----:B---3--:R-:W-:-:S04]  /*54900*/  IMAD.WIDE R102, R175, 0x4, R200 ;  /* 0x00000004af667825 */ /* 0x008fc800078e02c8 */
[C---:B------:R-:W-:Y:S01]  /*54910*/  IMAD.WIDE R108, R175.reuse, 0x4, R210 ;  /* 0x00000004af6c7825 */ /* 0x040fe200078e02d2 */
[----:B------:R-:W3:Y:S03]  /*54920*/  LDL.LU.64 R200, [R1+0x9a8] ;  /* 0x0009a80001c87983 */ /* 0x000ee60000300a00 */
[----:B------:R-:W3:Y:S02]  /*54930*/  LDL.LU.64 R210, [R1+0x970] ;  /* 0x0009700001d27983 */ /* 0x000ee40000300a00 */
[----:B------:R-:W3:Y:S02]  /*54940*/  LDL.LU.64 R212, [R1+0x938] ;  /* 0x0009380001d47983 */ /* 0x000ee40000300a00 */
[C---:B------:R-:W-:Y:S02]  /*54950*/  IMAD.WIDE R118, R175.reuse, 0x4, R208 ;  /* 0x00000004af767825 */ /* 0x040fe400078e02d0 */
[----:B------:R-:W3:Y:S02]  /*54960*/  LDL.LU.64 R208, [R1+0x900] ;  /* 0x0009000001d07983 */ /* 0x000ee40000300a00 */
[----:B----4-:R-:W-:-:S02]  /*54970*/  IMAD.WIDE R134, R175, 0x4, R204 ;  /* 0x00000004af867825 */ /* 0x010fc400078e02cc */
[----:B------:R-:W4:Y:S02]  /*54980*/  LDL.LU.64 R204, [R1+0x8c8] ;  /* 0x0008c80001cc7983 */ /* 0x000f240000300a00 */
[----:B------:R-:W-:-:S04]  /*54990*/  IMAD.WIDE R150, R175, 0x4, R196 ;  /* 0x00000004af967825 */ /* 0x000fc800078e02c4 */
[----:B------:R-:W4:Y:S02]  /*549a0*/  LDL.LU.64 R196, [R1+0x890] ;  /* 0x0008900001c47983 */ /* 0x000f240000300a00 */
[----:B------:R-:W4:Y:S02]  /*549b0*/  LDL.LU.64 R224, [R1+0x858] ;  /* 0x0008580001e07983 */ /* 0x000f240000300a00 */
[----:B-----5:R-:W-:Y:S02]  /*549c0*/  IMAD.WIDE R166, R175, 0x4, R192 ;  /* 0x00000004afa67825 */ /* 0x020fe400078e02c0 */
[----:B------:R-:W5:Y:S01]  /*549d0*/  LDL.LU.64 R192, [R1+0x820] ;  /* 0x0008200001c07983 */ /* 0x000f620000300a00 */
[C---:B-1----:R-:W-:Y:S02]  /*549e0*/  IADD3 R8, R199.reuse, 0x100000, RZ ;  /* 0x00100000c7087810 */ /* 0x042fe40007ffe0ff */
[C---:B------:R-:W-:Y:S02]  /*549f0*/  IADD3 R7, R199.reuse, 0x100000, RZ ;  /* 0x00100000c7077810 */ /* 0x040fe40007ffe0ff */
[----:B------:R-:W-:-:S02]  /*54a00*/  IADD3 R6, R199, 0x100000, RZ ;  /* 0x00100000c7067810 */ /* 0x000fc40007ffe0ff */
[----:B------:R-:W-:Y:S01]  /*54a10*/  IADD3 R0, R199, 0x100000, RZ ;  /* 0x00100000c7007810 */ /* 0x000fe20007ffe0ff */
[----:B------:R-:W5:Y:S04]  /*54a20*/  LDL.LU.64 R228, [R1+0x7e8] ;  /* 0x0007e80001e47983 */ /* 0x000f680000300a00 */
[----:B------:R1:W-:Y:S01]  /*54a30*/  LDGSTS.E [R8+-0x3f600], [R86.64], P5 ;  /* 0xc0a0000056087fae */ /* 0x0003e2000a921844 */
[----:B------:R1:W-:Y:S02]  /*54a40*/  LDGSTS.E [R7+-0x3e600], [R88.64], P5 ;  /* 0xc1a0000058077fae */ /* 0x0003e4000a921844 */
[----:B------:R-:W-:-:S04]  /*54a50*/  IMAD.WIDE R126, R175, 0x4, R220 ;  /* 0x00000004af7e7825 */ /* 0x000fc800078e02dc */
[----:B------:R1:W-:Y:S01]  /*54a60*/  LDGSTS.E [R6+-0x3d600], [R94.64], P5 ;  /* 0xc2a000005e067fae */ /* 0x0003e2000a921844 */
[----:B------:R1:W-:Y:S01]  /*54a70*/  LDGSTS.E [R0+-0x3c600], [R102.64], P5 ;  /* 0xc3a0000066007fae */ /* 0x0003e2000a921844 */
[----:B------:R1:W-:Y:S02]  /*54a80*/  LDGSTS.E [R8+-0x3b600], [R108.64], P5 ;  /* 0xc4a000006c087fae */ /* 0x0003e4000a921844 */
[----:B------:R1:W-:Y:S02]  /*54a90*/  LDGSTS.E [R7+-0x3a600], [R118.64], P5 ;  /* 0xc5a0000076077fae */ /* 0x0003e4000a921844 */
[C---:B--2---:R-:W-:Y:S01]  /*54aa0*/  IMAD.WIDE R188, R175.reuse, 0x4, R188 ;  /* 0x00000004afbc7825 */ /* 0x044fe200078e02bc */
[----:B------:R-:W2:Y:S04]  /*54ab0*/  LDL.LU.64 R220, [R1+0x7b0] ;  /* 0x0007b00001dc7983 */ /* 0x000ea80000300a00 */
[----:B------:R1:W-:Y:S01]  /*54ac0*/  LDGSTS.E [R6+-0x39600], [R126.64], P5 ;  /* 0xc6a000007e067fae */ /* 0x0003e2000a921844 */
[----:B------:R1:W-:Y:S02]  /*54ad0*/  LDGSTS.E [R0+-0x38600], [R134.64], P5 ;  /* 0xc7a0000086007fae */ /* 0x0003e4000a921844 */
[----:B------:R1:W-:Y:S02]  /*54ae0*/  LDGSTS.E [R8+-0x37600], [R150.64], P5 ;  /* 0xc8a0000096087fae */ /* 0x0003e4000a921844 */
[----:B------:R1:W-:Y:S01]  /*54af0*/  LDGSTS.E [R7+-0x36600], [R166.64], P5 ;  /* 0xc9a00000a6077fae */ /* 0x0003e2000a921844 */
[----:B------:R1:W-:Y:S01]  /*54b00*/  LDGSTS.E [R6+-0x35600], [R188.64], P5 ;  /* 0xcaa00000bc067fae */ /* 0x0003e2000a921844 */
[----:B---3--:R-:W-:-:S04]  /*54b10*/  IMAD.WIDE R200, R175, 0x4, R200 ;  /* 0x00000004afc87825 */ /* 0x008fc800078e02c8 */
[----:B------:R-:W-:-:S04]  /*54b20*/  IMAD.WIDE R210, R175, 0x4, R210 ;  /* 0x00000004afd27825 */ /* 0x000fc800078e02d2 */
[----:B------:R-:W-:-:S04]  /*54b30*/  IMAD.WIDE R222, R175, 0x4, R212 ;  /* 0x00000004afde7825 */ /* 0x000fc800078e02d4 */
[C---:B------:R-:W-:Y:S01]  /*54b40*/  IMAD.WIDE R10, R175.reuse, 0x4, R208 ;  /* 0x00000004af0a7825 */ /* 0x040fe200078e02d0 */
[----:B------:R-:W3:Y:S03]  /*54b50*/  LDL.LU.64 R212, [R1+0x778] ;  /* 0x0007780001d47983 */ /* 0x000ee60000300a00 */
[----:B------:R-:W3:Y:S01]  /*54b60*/  LDL.LU.64 R208, [R1+0x740] ;  /* 0x0007400001d07983 */ /* 0x000ee20000300a00 */
[----:B------:R1:W-:Y:S01]  /*54b70*/  LDGSTS.E [R0+-0x34600], [R200.64], P5 ;  /* 0xcba00000c8007fae */ /* 0x0003e2000a921844 */
[----:B------:R1:W-:Y:S03]  /*54b80*/  LDGSTS.E [R8+-0x33600], [R210.64], P5 ;  /* 0xcca00000d2087fae */ /* 0x0003e6000a921844 */
[----:B------:R1:W-:Y:S01]  /*54b90*/  STL.64 [R1+0xa8], R10 ;  /* 0x0000a80a01007387 */ /* 0x0003e20000100a00 */
[----:B------:R1:W-:Y:S02]  /*54ba0*/  LDGSTS.E [R7+-0x32600], [R222.64], P5 ;  /* 0xcda00000de077fae */ /* 0x0003e4000a921844 */
[----:B------:R1:W-:Y:S02]  /*54bb0*/  LDGSTS.E [R6+-0x31600], [R10.64], P5 ;  /* 0xcea000000a067fae */ /* 0x0003e4000a921844 */
[----:B----4-:R-:W-:-:S04]  /*54bc0*/  IMAD.WIDE R12, R175, 0x4, R204 ;  /* 0x00000004af0c7825 */ /* 0x010fc800078e02cc */
[C---:B-1----:R-:W-:Y:S01]  /*54bd0*/  IMAD.WIDE R10, R175.reuse, 0x4, R196 ;  /* 0x00000004af0a7825 */ /* 0x042fe200078e02c4 */
[----:B------:R-:W4:Y:S03]  /*54be0*/  LDL.LU.64 R204, [R1+0x708] ;  /* 0x0007080001cc7983 */ /* 0x000f260000300a00 */
[----:B------:R5:W-:Y:S02]  /*54bf0*/  STL.64 [R1+0xe8], R12 ;  /* 0x0000e80c01007387 */ /* 0x000be40000100a00 */
[----:B------:R-:W4:Y:S01]  /*54c00*/  LDL.LU.64 R196, [R1+0x6d0] ;  /* 0x0006d00001c47983 */ /* 0x000f220000300a00 */
[----:B------:R5:W-:Y:S04]  /*54c10*/  LDGSTS.E [R0+-0x30600], [R12.64], P5 ;  /* 0xcfa000000c007fae */ /* 0x000be8000a921844 */
[----:B------:R1:W-:Y:S01]  /*54c20*/  STL.64 [R1+0x128], R10 ;  /* 0x0001280a01007387 */ /* 0x0003e20000100a00 */
[----:B------:R-:W-:-:S04]  /*54c30*/  IMAD.WIDE R14, R175, 0x4, R224 ;  /* 0x00000004af0e7825 */ /* 0x000fc800078e02e0 */
[----:B------:R-:W4:Y:S02]  /*54c40*/  LDL.LU.64 R224, [R1+0x698] ;  /* 0x0006980001e07983 */ /* 0x000f240000300a00 */
[----:B------:R1:W-:Y:S01]  /*54c50*/  LDGSTS.E [R8+-0x2f600], [R10.64], P5 ;  /* 0xd0a000000a087fae */ /* 0x0003e2000a921844 */
[----:B------:R3:W-:Y:S01]  /*54c60*/  LDGSTS.E [R7+-0x2e600], [R14.64], P5 ;  /* 0xd1a000000e077fae */ /* 0x0007e2000a921844 */
[----:B-----5:R-:W-:-:S03]  /*54c70*/  IMAD.WIDE R12, R175, 0x4, R192 ;  /* 0x00000004af0c7825 */ /* 0x020fc600078e02c0 */
[----:B------:R-:W5:Y:S01]  /*54c80*/  LDL.LU.64 R192, [R1+0x660] ;  /* 0x0006600001c07983 */ /* 0x000f620000300a00 */
[----:B------:R-:W-:Y:S02]  /*54c90*/  STL.64 [R1+0x1e8], R14 ;  /* 0x0001e80e01007387 */ /* 0x000fe40000100a00 */
[C---:B-1----:R-:W-:Y:S01]  /*54ca0*/  IMAD.WIDE R10, R175.reuse, 0x4, R228 ;  /* 0x00000004af0a7825 */ /* 0x042fe200078e02e4 */
[----:B------:R2:W-:Y:S03]  /*54cb0*/  STL.64 [R1+0x228], R12 ;  /* 0x0002280c01007387 */ /* 0x0005e60000100a00 */
[----:B------:R-:W5:Y:S01]  /*54cc0*/  LDL.LU.64 R230, [R1+0x628] ;  /* 0x0006280001e67983 */ /* 0x000f620000300a00 */
[----:B------:R2:W-:Y:S04]  /*54cd0*/  LDGSTS.E [R6+-0x2d600], [R12.64], P5 ;  /* 0xd2a000000c067fae */ /* 0x0005e8000a921844 */
[----:B------:R1:W-:Y:S01]  /*54ce0*/  STL.64 [R1+0x238], R10 ;  /* 0x0002380a01007387 */ /* 0x0003e20000100a00 */
[----:B------:R1:W-:Y:S02]  /*54cf0*/  LDGSTS.E [R0+-0x2c600], [R10.64], P5 ;  /* 0xd3a000000a007fae */ /* 0x0003e4000a921844 */
[----:B--2---:R-:W-:-:S02]  /*54d00*/  IMAD.WIDE R12, R175, 0x4, R220 ;  /* 0x00000004af0c7825 */ /* 0x004fc400078e02dc */
[----:B------:R-:W2:Y:S03]  /*54d10*/  LDL.LU.64 R220, [R1+0x5f0] ;  /* 0x0005f00001dc7983 */ /* 0x000ea60000300a00 */
[----:B------:R4:W-:Y:S01]  /*54d20*/  STL.64 [R1+0x268], R12 ;  /* 0x0002680c01007387 */ /* 0x0009e20000100a00 */
[----:B------:R4:W-:Y:S01]  /*54d30*/  LDGSTS.E [R8+-0x2b600], [R12.64], P5 ;  /* 0xd4a000000c087fae */ /* 0x0009e2000a921844 */
[----:B---3--:R-:W-:-:S04]  /*54d40*/  IMAD.WIDE R14, R175, 0x4, R212 ;  /* 0x00000004af0e7825 */ /* 0x008fc800078e02d4 */
[C---:B-1----:R-:W-:Y:S01]  /*54d50*/  IMAD.WIDE R10, R175.reuse, 0x4, R208 ;  /* 0x00000004af0a7825 */ /* 0x042fe200078e02d0 */
[----:B------:R-:W3:Y:S04]  /*54d60*/  LDL.LU.64 R212, [R1+0x5b8] ;  /* 0x0005b80001d47983 */ /* 0x000ee80000300a00 */
[----:B------:R-:W3:Y:S01]  /*54d70*/  LDL.LU.64 R208, [R1+0x580] ;  /* 0x0005800001d07983 */ /* 0x000ee20000300a00 */
[----:B------:R-:W-:Y:S03]  /*54d80*/  STL.64 [R1+0x278], R14 ;  /* 0x0002780e01007387 */ /* 0x000fe60000100a00 */
[----:B------:R1:W-:Y:S01]  /*54d90*/  LDGSTS.E [R7+-0x2a600], [R14.64], P5 ;  /* 0xd5a000000e077fae */ /* 0x0003e2000a921844 */
[----:B------:R1:W-:Y:S02]  /*54da0*/  STL.64 [R1+0x2a8], R10 ;  /* 0x0002a80a01007387 */ /* 0x0003e40000100a00 */
        /* <DEDUP_REMOVED lines=10> */
[----:B------:R-:W4:Y:S01]  /*54e50*/  LDL.LU.64 R224, [R1+0x498] ;  /* 0x0004980001e07983 */ /* 0x000f220000300a00 */
[----:B------:R1:W-:Y:S04]  /*54e60*/  LDGSTS.E [R8+-0x27600], [R10.64], P5 ;  /* 0xd8a000000a087fae */ /* 0x0003e8000a921844 */
[----:B------:R-:W-:Y:S01]  /*54e70*/  STL.64 [R1+0x368], R14 ;  /* 0x0003680e01007387 */ /* 0x000fe20000100a00 */
[----:B------:R3:W-:Y:S02]  /*54e80*/  LDGSTS.E [R7+-0x26600], [R14.64], P5 ;  /* 0xd9a000000e077fae */ /* 0x0007e4000a921844 */
[----:B-----5:R-:W-:-:S05]  /*54e90*/  IMAD.WIDE R12, R175, 0x4, R192 ;  /* 0x00000004af0c7825 */ /* 0x020fca00078e02c0 */
[----:B------:R2:W-:Y:S01]  /*54ea0*/  STL.64 [R1+0x3a8], R12 ;  /* 0x0003a80c01007387 */ /* 0x0005e20000100a00 */
[----:B------:R-:W5:Y:S02]  /*54eb0*/  LDL.LU.64 R192, [R1+0x460] ;  /* 0x0004600001c07983 */ /* 0x000f640000300a00 */
[C---:B-1----:R-:W-:Y:S01]  /*54ec0*/  IMAD.WIDE R10, R175.reuse, 0x4, R230 ;  /* 0x00000004af0a7825 */ /* 0x042fe200078e02e6 */
[----:B------:R2:W-:Y:S04]  /*54ed0*/  LDGSTS.E [R6+-0x25600], [R12.64], P5 ;  /* 0xdaa000000c067fae */ /* 0x0005e8000a921844 */
[----:B------:R1:W-:Y:S04]  /*54ee0*/  STL.64 [R1+0x3e8], R10 ;  /* 0x0003e80a01007387 */ /* 0x0003e80000100a00 */
[----:B------:R1:W-:Y:S01]  /*54ef0*/  LDGSTS.E [R0+-0x24600], [R10.64], P5 ;  /* 0xdba000000a007fae */ /* 0x0003e2000a921844 */
[----:B--2---:R-:W-:-:S03]  /*54f00*/  IMAD.WIDE R12, R175, 0x4, R220 ;  /* 0x00000004af0c7825 */ /* 0x004fc600078e02dc */
[----:B------:R-:W2:Y:S02]  /*54f10*/  LDL.LU.64 R220, [R1+0x420] ;  /* 0x0004200001dc7983 */ /* 0x000ea40000300a00 */
[----:B------:R4:W-:Y:S02]  /*54f20*/  STL.64 [R1+0xba0], R12 ;  /* 0x000ba00c01007387 */ /* 0x0009e40000100a00 */
[----:B------:R4:W-:Y:S01]  /*54f30*/  LDGSTS.E [R8+-0x23600], [R12.64], P5 ;  /* 0xdca000000c087fae */ /* 0x0009e2000a921844 */
[----:B---3--:R-:W-:-:S04]  /*54f40*/  IMAD.WIDE R14, R175, 0x4, R212 ;  /* 0x00000004af0e7825 */ /* 0x008fc800078e02d4 */
[----:B-1----:R-:W-:-:S04]  /*54f50*/  IMAD.WIDE R10, R175, 0x4, R208 ;  /* 0x00000004af0a7825 */ /* 0x002fc800078e02d0 */
[----:B------:R-:W3:Y:S01]  /*54f60*/  LDL.LU.64 R212, [R1+0x3e0] ;  /* 0x0003e00001d47983 */ /* 0x000ee20000300a00 */
[----:B------:R-:W3:Y:S01]  /*54f70*/  LDL.LU.64 R208, [R1+0x3a0] ;  /* 0x0003a00001d07983 */ /* 0x000ee20000300a00 */
[----:B------:R-:W-:Y:S02]  /*54f80*/  STL.64 [R1+0x16d8], R14 ;  /* 0x0016d80e01007387 */ /* 0x000fe40000100a00 */
[----:B------:R1:W-:Y:S01]  /*54f90*/  STL.64 [R1+0x16f8], R10 ;  /* 0x0016f80a01007387 */ /* 0x0003e20000100a00 */
[----:B------:R1:W-:Y:S01]  /*54fa0*/  LDGSTS.E [R7+-0x22600], [R14.64], P5 ;  /* 0xdda000000e077fae */ /* 0x0003e2000a921844 */
[----:B------:R1:W-:Y:S02]  /*54fb0*/  LDGSTS.E [R6+-0x21600], [R10.64], P5 ;  /* 0xdea000000a067fae */ /* 0x0003e4000a921844 */
[C---:B----4-:R-:W-:Y:S02]  /*54fc0*/  IMAD.WIDE R12, R175.reuse, 0x4, R204 ;  /* 0x00000004af0c7825 */ /* 0x050fe400078e02cc */
[----:B------:R-:W4:Y:S02]  /*54fd0*/  LDL.LU.64 R204, [R1+0x360] ;  /* 0x0003600001cc7983 */ /* 0x000f240000300a00 */
[----:B-1----:R-:W-:-:S04]  /*54fe0*/  IMAD.WIDE R10, R175, 0x4, R196 ;  /* 0x00000004af0a7825 */ /* 0x002fc800078e02c4 */
[----:B------:R1:W-:Y:S01]  /*54ff0*/  STL.64 [R1+0x1710], R12 ;  /* 0x0017100c01007387 */ /* 0x0003e20000100a00 */
[----:B------:R1:W-:Y:S01]  /*55000*/  LDGSTS.E [R0+-0x20600], [R12.64], P5 ;  /* 0xdfa000000c007fae */ /* 0x0003e2000a921844 */
[----:B------:R-:W-:-:S04]  /*55010*/  IMAD.WIDE R14, R175, 0x4, R228 ;  /* 0x00000004af0e7825 */ /* 0x000fc800078e02e4 */
[----:B------:R-:W4:Y:S02]  /*55020*/  LDL.LU.64 R196, [R1+0x320] ;  /* 0x0003200001c47983 */ /* 0x000f240000300a00 */
[----:B------:R5:W-:Y:S01]  /*55030*/  STL.64 [R1+0x1898], R10 ;  /* 0x0018980a01007387 */ /* 0x000be20000100a00 */
[----:B------:R5:W-:Y:S04]  /*55040*/  LDGSTS.E [R8+-0x1f600], [R10.64], P5 ;  /* 0xe0a000000a087fae */ /* 0x000be8000a921844 */
[----:B------:R-:W-:Y:S01]  /*55050*/  STL.64 [R1+0x1990], R14 ;  /* 0x0019900e01007387 */ /* 0x000fe20000100a00 */
[----:B------:R3:W-:Y:S02]  /*55060*/  LDGSTS.E [R7+-0x1e600], [R14.64], P5 ;  /* 0xe1a000000e077fae */ /* 0x0007e4000a921844 */
[----:B-1----:R-:W-:-:S05]  /*55070*/  IMAD.WIDE R12, R175, 0x4, R224 ;  /* 0x00000004af0c7825 */ /* 0x002fca00078e02e0 */
[----:B------:R2:W-:Y:S01]  /*55080*/  STL.64 [R1+0x19a0], R12 ;  /* 0x0019a00c01007387 */ /* 0x0005e20000100a00 */
[----:B------:R-:W4:Y:S03]  /*55090*/  LDL.LU.64 R234, [R1+0x2e0] ;  /* 0x0002e00001ea7983 */ /* 0x000f260000300a00 */
[----:B------:R2:W-:Y:S01]  /*550a0*/  LDGSTS.E [R6+-0x1d600], [R12.64], P5 ;  /* 0xe2a000000c067fae */ /* 0x0005e2000a921844 */
[----:B-----5:R-:W-:-:S03]  /*550b0*/  IMAD.WIDE R10, R175, 0x4, R192 ;  /* 0x00000004af0a7825 */ /* 0x020fc600078e02c0 */
[----:B------:R-:W5:Y:S02]  /*550c0*/  LDL.LU.64 R192, [R1+0x2a0] ;  /* 0x0002a00001c07983 */ /* 0x000f640000300a00 */
[----:B------:R1:W-:Y:S02]  /*550d0*/  STL.64 [R1+0x19a8], R10 ;  /* 0x0019a80a01007387 */ /* 0x0003e40000100a00 */
[----:B------:R-:W5:Y:S01]  /*550e0*/  LDL.LU.64 R232, [R1+0x260] ;  /* 0x0002600001e87983 */ /* 0x000f620000300a00 */
[----:B------:R1:W-:Y:S01]  /*550f0*/  LDGSTS.E [R0+-0x1c600], [R10.64], P5 ;  /* 0xe3a000000a007fae */ /* 0x0003e2000a921844 */
[----:B------:R-:W5:Y:S02]  /*55100*/  LDL.LU.64 R230, [R1+0x220] ;  /* 0x0002200001e67983 */ /* 0x000f640000300a00 */
[----:B--2---:R-:W-:-:S04]  /*55110*/  IMAD.WIDE R12, R175, 0x4, R220 ;  /* 0x00000004af0c7825 */ /* 0x004fc800078e02dc */
[----:B---3--:R-:W-:-:S04]  /*55120*/  IMAD.WIDE R14, R175, 0x4, R212 ;  /* 0x00000004af0e7825 */ /* 0x008fc800078e02d4 */
[C---:B-1----:R-:W-:Y:S01]  /*55130*/  IMAD.WIDE R10, R175.reuse, 0x4, R208 ;  /* 0x00000004af0a7825 */ /* 0x042fe200078e02d0 */
[----:B------:R4:W-:Y:S03]  /*55140*/  STL.64 [R1+0x19c0], R12 ;  /* 0x0019c00c01007387 */ /* 0x0009e60000100a00 */
[----:B------:R-:W2:Y:S02]  /*55150*/  LDL.LU.64 R228, [R1+0x1e0] ;  /* 0x0001e00001e47983 */ /* 0x000ea40000300a00 */
[----:B------:R-:W3:Y:S02]  /*55160*/  LDL.LU.64 R224, [R1+0x1a0] ;  /* 0x0001a00001e07983 */ /* 0x000ee40000300a00 */
[----:B------:R-:W-:Y:S01]  /*55170*/  STL.64 [R1+0x1a78], R14 ;  /* 0x001a780e01007387 */ /* 0x000fe20000100a00 */
[----:B------:R4:W-:Y:S04]  /*55180*/  LDGSTS.E [R8+-0x1b600], [R12.64], P5 ;  /* 0xe4a000000c087fae */ /* 0x0009e8000a921844 */
[----:B------:R1:W-:Y:S01]  /*55190*/  STL.64 [R1+0x1aa0], R10 ;  /* 0x001aa00a01007387 */ /* 0x0003e20000100a00 */
[----:B------:R-:W3:Y:S02]  /*551a0*/  LDL.LU.64 R220, [R1+0x160] ;  /* 0x0001600001dc7983 */ /* 0x000ee40000300a00 */
[----:B------:R1:W-:Y:S02]  /*551b0*/  LDGSTS.E [R7+-0x1a600], [R14.64], P5 ;  /* 0xe5a000000e077fae */ /* 0x0003e4000a921844 */
[----:B------:R-:W3:Y:S01]  /*551c0*/  LDL.LU.64 R212, [R1+0x120] ;  /* 0x0001200001d47983 */ /* 0x000ee20000300a00 */
[----:B------:R1:W-:Y:S01]  /*551d0*/  LDGSTS.E [R6+-0x19600], [R10.64], P5 ;  /* 0xe6a000000a067fae */ /* 0x0003e2000a921844 */
[----:B----4-:R-:W-:-:S05]  /*551e0*/  IMAD.WIDE R12, R175, 0x4, R204 ;  /* 0x00000004af0c7825 */ /* 0x010fca00078e02cc */
[----:B------:R5:W-:Y:S01]  /*551f0*/  STL.64 [R1+0x1ac0], R12 ;  /* 0x001ac00c01007387 */ /* 0x000be20000100a00 */
[----:B-1----:R-:W-:-:S04]  /*55200*/  IMAD.WIDE R10, R175, 0x4, R196 ;  /* 0x00000004af0a7825 */ /* 0x002fc800078e02c4 */
[----:B------:R-:W4:Y:S02]  /*55210*/  LDL.LU.64 R208, [R1+0xe0] ;  /* 0x0000e00001d07983 */ /* 0x000f240000300a00 */
[----:B------:R-:W4:Y:S01]  /*55220*/  LDL.LU.64 R204, [R1+0xa0] ;  /* 0x0000a00001cc7983 */ /* 0x000f220000300a00 */
[----:B------:R5:W-:Y:S04]  /*55230*/  LDGSTS.E [R0+-0x18600], [R12.64], P5 ;  /* 0xe7a000000c007fae */ /* 0x000be8000a921844 */
[----:B------:R1:W-:Y:S01]  /*55240*/  STL.64 [R1+0x1b18], R10 ;  /* 0x001b180a01007387 */ /* 0x0003e20000100a00 */
[----:B------:R-:W4:Y:S02]  /*55250*/  LDL.LU.64 R196, [R1+0x60] ;  /* 0x0000600001c47983 */ /* 0x000f240000300a00 */
[----:B------:R1:W-:Y:S02]  /*55260*/  LDGSTS.E [R8+-0x17600], [R10.64], P5 ;  /* 0xe8a000000a087fae */ /* 0x0003e4000a921844 */
[----:B-----5:R-:W-:-:S02]  /*55270*/  IMAD.WIDE R12, R175, 0x4, R192 ;  /* 0x00000004af0c7825 */ /* 0x020fc400078e02c0 */
[----:B------:R-:W5:Y:S02]  /*55280*/  LDL.LU.64 R192, [R1+0x20] ;  /* 0x0000200001c07983 */ /* 0x000f640000300a00 */
        /* <DEDUP_REMOVED lines=9> */
[----:B--2---:R-:W-:-:S04]  /*55320*/  IMAD.WIDE R14, R175, 0x4, R228 ;  /* 0x00000004af0e7825 */ /* 0x004fc800078e02e4 */
[C---:B---3--:R-:W-:Y:S01]  /*55330*/  IMAD.WIDE R10, R175.reuse, 0x4, R224 ;  /* 0x00000004af0a7825 */ /* 0x048fe200078e02e0 */
[----:B------:R1:W-:Y:S04]  /*55340*/  STL.64 [R1+0x1ba8], R12 ;  /* 0x001ba80c01007387 */ /* 0x0003e80000100a00 */
[----:B------:R1:W-:Y:S01]  /*55350*/  LDGSTS.E [R8+-0x13600], [R12.64], P5 ;  /* 0xeca000000c087fae */ /* 0x0003e2000a921844 */
[----:B------:R4:W-:Y:S02]  /*55360*/  STL.64 [R1+0x1bb0], R14 ;  /* 0x001bb00e01007387 */ /* 0x0009e40000100a00 */
[----:B------:R4:W-:Y:S02]  /*55370*/  LDGSTS.E [R7+-0x12600], [R14.64], P5 ;  /* 0xeda000000e077fae */ /* 0x0009e4000a921844 */
[----:B------:R2:W-:Y:S01]  /*55380*/  STL.64 [R1+0x1bc0], R10 ;  /* 0x001bc00a01007387 */ /* 0x0005e20000100a00 */
[----:B------:R2:W-:Y:S01]  /*55390*/  LDGSTS.E [R6+-0x11600], [R10.64], P5 ;  /* 0xeea000000a067fae */ /* 0x0005e2000a921844 */
[----:B-1----:R-:W-:-:S04]  /*553a0*/  IMAD.WIDE R12, R175, 0x4, R220 ;  /* 0x00000004af0c7825 */ /* 0x002fc800078e02dc */
[----:B----4-:R-:W-:-:S04]  /*553b0*/  IMAD.WIDE R14, R175, 0x4, R208 ;  /* 0x00000004af0e7825 */ /* 0x010fc800078e02d0 */
[C---:B--2---:R-:W-:Y:S01]  /*553c0*/  IMAD.WIDE R10, R175.reuse, 0x4, R212 ;  /* 0x00000004af0a7825 */ /* 0x044fe200078e02d4 */
[----:B------:R1:W-:Y:S04]  /*553d0*/  STL.64 [R1+0x1bd8], R12 ;  /* 0x001bd80c01007387 */ /* 0x0003e80000100a00 */
[----:B------:R1:W-:Y:S01]  /*553e0*/  LDGSTS.E [R0+-0x10600], [R12.64], P5 ;  /* 0xefa000000c007fae */ /* 0x0003e2000a921844 */
[----:B------:R2:W-:Y:S02]  /*553f0*/  STL.64 [R1+0x1be8], R10 ;  /* 0x001be80a01007387 */ /* 0x0005e40000100a00 */
[----:B------:R2:W-:Y:S02]  /*55400*/  LDGSTS.E [R8+-0xf600], [R10.64], P5 ;  /* 0xf0a000000a087fae */ /* 0x0005e4000a921844 */
[----:B------:R3:W-:Y:S01]  /*55410*/  STL.64 [R1+0x3660], R14 ;  /* 0x0036600e01007387 */ /* 0x0007e20000100a00 */
[----:B------:R3:W-:Y:S01]  /*55420*/  LDGSTS.E [R7+-0xe600], [R14.64], P5 ;  /* 0xf1a000000e077fae */ /* 0x0007e2000a921844 */
[----:B-1----:R-:W-:-:S04]  /*55430*/  IMAD.WIDE R12, R175, 0x4, R204 ;  /* 0x00000004af0c7825 */ /* 0x002fc800078e02cc */
[C---:B--2---:R-:W-:Y:S01]  /*55440*/  IMAD.WIDE R10, R175.reuse, 0x4, R196 ;  /* 0x00000004af0a7825 */ /* 0x044fe200078e02c4 */
[----:B------:R-:W-:Y:S04]  /*55450*/  STL.64 [R1+0x3658], R12 ;  /* 0x0036580c01007387 */ /* 0x000fe80000100a00 */
[----:B------:R5:W-:Y:S01]  /*55460*/  LDGSTS.E [R6+-0xd600], [R12.64], P5 ;  /* 0xf2a000000c067fae */ /* 0x000be2000a921844 */
[----:B------:R1:W-:Y:S02]  /*55470*/  STL.64 [R1+0x3650], R10 ;  /* 0x0036500a01007387 */ /* 0x0003e40000100a00 */
[----:B------:R1:W-:Y:S02]  /*55480*/  LDGSTS.E [R0+-0xc600], [R10.64], P5 ;  /* 0xf3a000000a007fae */ /* 0x0003e4000a921844 */
[----:B---3--:R-:W-:-:S04]  /*55490*/  IMAD.WIDE R14, R175, 0x4, R164 ;  /* 0x00000004af0e7825 */ /* 0x008fc800078e02a4 */
[----:B-1----:R-:W-:-:S04]  /*554a0*/  IMAD.WIDE R10, R175, 0x4, R148 ;  /* 0x00000004af0a7825 */ /* 0x002fc800078e0294 */
[----:B-----5:R-:W-:-:S05]  /*554b0*/  IMAD.WIDE R12, R175, 0x4, R192 ;  /* 0x00000004af0c7825 */ /* 0x020fca00078e02c0 */
        /* <DEDUP_REMOVED lines=16> */
[----:B------:R-:W3:Y:S02]  /*555c0*/  LDL.LU.64 R220, [R1+0xb60] ;  /* 0x000b600001dc7983 */ /* 0x000ee40000300a00 */
[----:B------:R2:W-:Y:S01]  /*555d0*/  STL.64 [R1+0x3620], R14 ;  /* 0x0036200e01007387 */ /* 0x0005e20000100a00 */
[----:B------:R2:W-:Y:S01]  /*555e0*/  LDGSTS.E [R7+-0x6600], [R14.64], P5 ;  /* 0xf9a000000e077fae */ /* 0x0005e2000a921844 */
[----:B-1----:R-:W-:-:S04]  /*555f0*/  IMAD.WIDE R12, R175, 0x4, R84 ;  /* 0x00000004af0c7825 */ /* 0x002fc800078e0254 */
[C---:B--2---:R-:W-:Y:S01]  /*55600*/  IMAD.WIDE R10, R175.reuse, 0x4, R68 ;  /* 0x00000004af0a7825 */ /* 0x044fe200078e0244 */
[----:B------:R1:W-:Y:S04]  /*55610*/  STL.64 [R1+0x3618], R12 ;  /* 0x0036180c01007387 */ /* 0x0003e80000100a00 */
[----:B------:R1:W-:Y:S01]  /*55620*/  LDGSTS.E [R6+-0x5600], [R12.64], P5 ;  /* 0xfaa000000c067fae */ /* 0x0003e2000a921844 */
[----:B------:R-:W2:Y:S02]  /*55630*/  LDL.LU.64 R208, [R1+0xb28] ;  /* 0x000b280001d07983 */ /* 0x000ea40000300a00 */
[----:B------:R-:W-:-:S04]  /*55640*/  IMAD.WIDE R14, R175, 0x4, R52 ;  /* 0x00000004af0e7825 */ /* 0x000fc800078e0234 */
[----:B------:R1:W-:Y:S01]  /*55650*/  STL.64 [R1+0x1c18], R10 ;  /* 0x001c180a01007387 */ /* 0x0003e20000100a00 */
[----:B------:R1:W-:Y:S04]  /*55660*/  LDGSTS.E [R0+-0x4600], [R10.64], P5 ;  /* 0xfba000000a007fae */ /* 0x0003e8000a921844 */
[----:B------:R-:W2:Y:S01]  /*55670*/  LDL.LU.64 R204, [R1+0xaf0] ;  /* 0x000af00001cc7983 */ /* 0x000ea20000300a00 */
[----:B------:R-:W-:Y:S02]  /*55680*/  STL.64 [R1+0x1c10], R14 ;  /* 0x001c100e01007387 */ /* 0x000fe40000100a00 */
[----:B------:R-:W-:-:S04]  /*55690*/  IMAD.WIDE R4, R175, 0x4, R4 ;  /* 0x00000004af047825 */ /* 0x000fc800078e0204 */
[----:B------:R-:W2:Y:S01]  /*556a0*/  LDL.LU.64 R212, [R1+0xab8] ;  /* 0x000ab80001d47983 */ /* 0x000ea20000300a00 */
[----:B------:R2:W-:Y:S01]  /*556b0*/  LDGSTS.E [R8+-0x3600], [R14.64], P5 ;  /* 0xfca000000e087fae */ /* 0x0005e2000a921844 */
[----:B-1----:R-:W-:-:S04]  /*556c0*/  IMAD.WIDE R12, R175, 0x4, R36 ;  /* 0x00000004af0c7825 */ /* 0x002fc800078e0224 */
[C---:B------:R-:W-:Y:S01]  /*556d0*/  IMAD.WIDE R10, R175.reuse, 0x4, R20 ;  /* 0x00000004af0a7825 */ /* 0x040fe200078e0214 */
[----:B------:R-:W-:Y:S04]  /*556e0*/  STL.64 [R1+0x1c08], R12 ;  /* 0x001c080c01007387 */ /* 0x000fe80000100a00 */
[----:B------:R1:W-:Y:S04]  /*556f0*/  LDGSTS.E [R7+-0x2600], [R12.64], P5 ;  /* 0xfda000000c077fae */ /* 0x0003e8000a921844 */
[----:B------:R-:W-:Y:S01]  /*55700*/  STL.64 [R1+0x1c00], R10 ;  /* 0x001c000a01007387 */ /* 0x000fe20000100a00 */
[----:B------:R-:W2:Y:S02]  /*55710*/  LDL.LU.64 R198, [R1+0xa80] ;  /* 0x000a800001c67983 */ /* 0x000ea40000300a00 */
[----:B------:R1:W-:Y:S02]  /*55720*/  STL.64 [R1+0x1bf8], R4 ;  /* 0x001bf80401007387 */ /* 0x0003e40000100a00 */
[----:B------:R1:W-:Y:S01]  /*55730*/  LDGSTS.E [R6+-0x1600], [R10.64], P5 ;  /* 0xfea000000a067fae */ /* 0x0003e2000a921844 */
[----:B------:R1:W-:Y:S01]  /*55740*/  LDGSTS.E [R0+-0x600], [R4.64], P5 ;  /* 0xffa0000004007fae */ /* 0x0003e2000a921844 */
[----:B----4-:R-:W-:-:S03]  /*55750*/  IMAD.WIDE R60, R175, 0x4, R196 ;  /* 0x00000004af3c7825 */ /* 0x010fc600078e02c4 */
[----:B------:R-:W4:Y:S01]  /*55760*/  LDL.LU.64 R196, [R1+0xa48] ;  /* 0x000a480001c47983 */ /* 0x000f220000300a00 */
[----:B-----5:R-:W-:-:S04]  /*55770*/  IMAD.WIDE R68, R175, 0x4, R192 ;  /* 0x00000004af447825 */ /* 0x020fc800078e02c0 */
[----:B------:R-:W5:Y:S02]  /*55780*/  LDL.LU.64 R192, [R1+0xa10] ;  /* 0x000a100001c07983 */ /* 0x000f640000300a00 */
[----:B------:R-:W5:Y:S02]  /*55790*/  LDL.LU.64 R228, [R1+0x9d8] ;  /* 0x0009d80001e47983 */ /* 0x000f640000300a00 */
[C---:B---3--:R-:W-:Y:S02]  /*557a0*/  IMAD.WIDE R70, R175.reuse, 0x4, R224 ;  /* 0x00000004af467825 */ /* 0x048fe400078e02e0 */
[----:B------:R-:W3:Y:S02]  /*557b0*/  LDL.LU.64 R224, [R1+0x9a0] ;  /* 0x0009a00001e07983 */ /* 0x000ee40000300a00 */
[----:B------:R-:W-:-:S04]  /*557c0*/  IMAD.WIDE R74, R175, 0x4, R220 ;  /* 0x00000004af4a7825 */ /* 0x000fc800078e02dc */
[----:B------:R-:W3:Y:S02]  /*557d0*/  LDL.LU.64 R220, [R1+0x968] ;  /* 0x0009680001dc7983 */ /* 0x000ee40000300a00 */
[C---:B--2---:R-:W-:Y:S02]  /*557e0*/  IMAD.WIDE R78, R175.reuse, 0x4, R208 ;  /* 0x00000004af4e7825 */ /* 0x044fe400078e02d0 */
[----:B------:R-:W2:Y:S02]  /*557f0*/  LDL.LU.64 R208, [R1+0x930] ;  /* 0x0009300001d07983 */ /* 0x000ea40000300a00 */
[C---:B------:R-:W-:Y:S02]  /*55800*/  IMAD.WIDE R84, R175.reuse, 0x4, R204 ;  /* 0x00000004af547825 */ /* 0x040fe400078e02cc */
[----:B------:R-:W2:Y:S02]  /*55810*/  LDL.LU.64 R204, [R1+0x8f8] ;  /* 0x0008f80001cc7983 */ /* 0x000ea40000300a00 */
[----:B------:R-:W-:-:S04]  /*55820*/  IMAD.WIDE R92, R175, 0x4, R212 ;  /* 0x00000004af5c7825 */ /* 0x000fc800078e02d4 */
[C---:B------:R-:W-:Y:S02]  /*55830*/  IMAD.WIDE R100, R175.reuse, 0x4, R198 ;  /* 0x00000004af647825 */ /* 0x040fe400078e02c6 */
[----:B------:R-:W2:Y:S02]  /*55840*/  LDL.LU.64 R198, [R1+0x8c0] ;  /* 0x0008c00001c67983 */ /* 0x000ea40000300a00 */
[C---:B----4-:R-:W-:Y:S02]  /*55850*/  IMAD.WIDE R106, R175.reuse, 0x4, R196 ;  /* 0x00000004af6a7825 */ /* 0x050fe400078e02c4 */
[----:B------:R-:W4:Y:S02]  /*55860*/  LDL.LU.64 R196, [R1+0x888] ;  /* 0x0008880001c47983 */ /* 0x000f240000300a00 */
[----:B-----5:R-:W-:-:S04]  /*55870*/  IMAD.WIDE R116, R175, 0x4, R192 ;  /* 0x00000004af747825 */ /* 0x020fc800078e02c0 */
[----:B------:R-:W5:Y:S02]  /*55880*/  LDL.LU.64 R212, [R1+0x850] ;  /* 0x0008500001d47983 */ /* 0x000f640000300a00 */
[----:B------:R-:W5:Y:S02]  /*55890*/  LDL.LU.64 R192, [R1+0x818] ;  /* 0x0008180001c07983 */ /* 0x000f640000300a00 */
[C---:B---3--:R-:W-:Y:S02]  /*558a0*/  IMAD.WIDE R132, R175.reuse, 0x4, R224 ;  /* 0x00000004af847825 */ /* 0x048fe400078e02e0 */
[----:B------:R-:W3:Y:S02]  /*558b0*/  LDL.LU.64 R224, [R1+0x7e0] ;  /* 0x0007e00001e07983 */ /* 0x000ee40000300a00 */
[----:B------:R-:W3:Y:S02]  /*558c0*/  LDL.LU.64 R232, [R1+0x7a8] ;  /* 0x0007a80001e87983 */ /* 0x000ee40000300a00 */
[----:B------:R-:W-:-:S04]  /*558d0*/  IMAD.WIDE R124, R175, 0x4, R228 ;  /* 0x00000004af7c7825 */ /* 0x000fc800078e02e4 */
[----:B------:R-:W3:Y:S01]  /*558e0*/  LDL.LU.64 R230, [R1+0x770] ;  /* 0x0007700001e67983 */ /* 0x000ee20000300a00 */
[----:B------:R-:W3:Y:S01]  /*558f0*/  LDL.LU.64 R228, [R1+0x738] ;  /* 0x0007380001e47983 */ /* 0x000ee20000300a00 */
[----:B------:R-:W-:-:S04]  /*55900*/  IMAD.WIDE R142, R175, 0x4, R220 ;  /* 0x00000004af8e7825 */ /* 0x000fc800078e02dc */
[----:B--2---:R-:W-:-:S04]  /*55910*/  IMAD.WIDE R158, R175, 0x4, R208 ;  /* 0x00000004af9e7825 */ /* 0x004fc800078e02d0 */
[C---:B------:R-:W-:Y:S02]  /*55920*/  IMAD.WIDE R186, R175.reuse, 0x4, R204 ;  /* 0x00000004afba7825 */ /* 0x040fe400078e02cc */
[----:B------:R-:W2:Y:S02]  /*55930*/  LDL.LU.64 R204, [R1+0x700] ;  /* 0x0007000001cc7983 */ /* 0x000ea40000300a00 */
[C---:B----4-:R-:W-:Y:S02]  /*55940*/  IMAD.WIDE R208, R175.reuse, 0x4, R196 ;  /* 0x00000004afd07825 */ /* 0x050fe400078e02c4 */
[----:B------:R-:W4:Y:S02]  /*55950*/  LDL.LU.64 R196, [R1+0x6c8] ;  /* 0x0006c80001c47983 */ /* 0x000f240000300a00 */
[----:B-----5:R-:W-:-:S04]  /*55960*/  IMAD.WIDE R220, R175, 0x4, R192 ;  /* 0x00000004afdc7825 */ /* 0x020fc800078e02c0 */
[----:B------:R-:W5:Y:S02]  /*55970*/  LDL.LU.64 R234, [R1+0x690] ;  /* 0x0006900001ea7983 */ /* 0x000f640000300a00 */
[----:B------:R-:W5:Y:S01]  /*55980*/  LDL.LU.64 R192, [R1+0x658] ;  /* 0x0006580001c07983 */ /* 0x000f620000300a00 */
[C---:B-1----:R-:W-:Y:S02]  /*55990*/  IADD3 R6, R250.reuse, 0x100000, RZ ;  /* 0x00100000fa067810 */ /* 0x042fe40007ffe0ff */
        /* <DEDUP_REMOVED lines=12> */
[----:B------:R1:W-:Y:S01]  /*55a60*/  LDGSTS.E [R6+-0x37400], [R106.64], P5 ;  /* 0xc8c000006a067fae */ /* 0x0003e2000a921844 */
[----:B------:R1:W-:Y:S02]  /*55a70*/  LDGSTS.E [R5+-0x36400], [R116.64], P5 ;  /* 0xc9c0000074057fae */ /* 0x0003e4000a921844 */
[----:B------:R1:W-:Y:S01]  /*55a80*/  LDGSTS.E [R4+-0x35400], [R124.64], P5 ;  /* 0xcac000007c047fae */ /* 0x0003e2000a921844 */
[----:B------:R-:W5:Y:S01]  /*55a90*/  LDL.LU.64 R238, [R1+0x620] ;  /* 0x0006200001ee7983 */ /* 0x000f620000300a00 */
[----:B------:R1:W-:Y:S02]  /*55aa0*/  LDGSTS.E [R0+-0x34400], [R132.64], P5 ;  /* 0xcbc0000084007fae */ /* 0x0003e4000a921844 */
[----:B------:R1:W-:Y:S02]  /*55ab0*/  LDGSTS.E [R6+-0x33400], [R142.64], P5 ;  /* 0xccc000008e067fae */ /* 0x0003e4000a921844 */
[----:B------:R-:W-:-:S04]  /*55ac0*/  IMAD.WIDE R212, R175, 0x4, R212 ;  /* 0x00000004afd47825 */ /* 0x000fc800078e02d4 */
[C---:B---3--:R-:W-:Y:S01]  /*55ad0*/  IMAD.WIDE R8, R175.reuse, 0x4, R232 ;  /* 0x00000004af087825 */ /* 0x048fe200078e02e8 */
[----:B------:R3:W-:Y:S04]  /*55ae0*/  LDGSTS.E [R5+-0x32400], [R158.64], P5 ;  /* 0xcdc000009e057fae */ /* 0x0007e8000a921844 */
[----:B------:R-:W3:Y:S01]  /*55af0*/  LDL.LU.64 R232, [R1+0x5e8] ;  /* 0x0005e80001e87983 */ /* 0x000ee20000300a00 */
[----:B------:R1:W-:Y:S02]  /*55b00*/  LDGSTS.E [R4+-0x31400], [R186.64], P5 ;  /* 0xcec00000ba047fae */ /* 0x0003e4000a921844 */
[----:B------:R-:W-:-:S04]  /*55b10*/  IMAD.WIDE R224, R175, 0x4, R224 ;  /* 0x00000004afe07825 */ /* 0x000fc800078e02e0 */
[----:B------:R1:W-:Y:S01]  /*55b20*/  LDGSTS.E [R0+-0x30400], [R198.64], P5 ;  /* 0xcfc00000c6007fae */ /* 0x0003e2000a921844 */
[----:B------:R1:W-:Y:S01]  /*55b30*/  LDGSTS.E [R6+-0x2f400], [R208.64], P5 ;  /* 0xd0c00000d0067fae */ /* 0x0003e2000a921844 */
[----:B------:R-:W-:-:S04]  /*55b40*/  IMAD.WIDE R12, R175, 0x4, R230 ;  /* 0x00000004af0c7825 */ /* 0x000fc800078e02e6 */
[----:B------:R1:W-:Y:S01]  /*55b50*/  LDGSTS.E [R5+-0x2e400], [R212.64], P5 ;  /* 0xd1c00000d4057fae */ /* 0x0003e2000a921844 */
[----:B------:R2:W-:Y:S01]  /*55b60*/  STL.64 [R1+0x80], R8 ;  /* 0x0000800801007387 */ /* 0x0005e20000100a00 */
[----:B------:R-:W-:-:S04]  /*55b70*/  IMAD.WIDE R10, R175, 0x4, R228 ;  /* 0x00000004af0a7825 */ /* 0x000fc800078e02e4 */
[----:B------:R1:W-:Y:S02]  /*55b80*/  LDGSTS.E [R4+-0x2d400], [R220.64], P5 ;  /* 0xd2c00000dc047fae */ /* 0x0003e4000a921844 */
[----:B------:R-:W3:Y:S01]  /*55b90*/  LDL.LU.64 R230, [R1+0x5b0] ;  /* 0x0005b00001e67983 */ /* 0x000ee20000300a00 */
[----:B------:R1:W-:Y:S04]  /*55ba0*/  LDGSTS.E [R0+-0x2c400], [R224.64], P5 ;  /* 0xd3c00000e0007fae */ /* 0x0003e8000a921844 */
[----:B------:R-:W3:Y:S01]  /*55bb0*/  LDL.LU.64 R228, [R1+0x578] ;  /* 0x0005780001e47983 */ /* 0x000ee20000300a00 */
[----:B------:R2:W-:Y:S02]  /*55bc0*/  LDGSTS.E [R6+-0x2b400], [R8.64], P5 ;  /* 0xd4c0000008067fae */ /* 0x0005e4000a921844 */
[----:B------:R-:W-:Y:S02]  /*55bd0*/  STL.64 [R1+0x88], R12 ;  /* 0x0000880c01007387 */ /* 0x000fe40000100a00 */
[----:B------:R5:W-:Y:S01]  /*55be0*/  LDGSTS.E [R5+-0x2a400], [R12.64], P5 ;  /* 0xd5c000000c057fae */ /* 0x000be2000a921844 */
[----:B------:R4:W-:Y:S04]  /*55bf0*/  STL.64 [R1+0xa0], R10 ;  /* 0x0000a00a01007387 */ /* 0x0009e80000100a00 */
[----:B------:R4:W-:Y:S01]  /*55c00*/  LDGSTS.E [R4+-0x29400], [R10.64], P5 ;  /* 0xd6c000000a047fae */ /* 0x0009e2000a921844 */
[----:B--2---:R-:W-:-:S03]  /*55c10*/  IMAD.WIDE R8, R175, 0x4, R204 ;  /* 0x00000004af087825 */ /* 0x004fc600078e02cc */
[----:B------:R-:W2:Y:S02]  /*55c20*/  LDL.LU.64 R204, [R1+0x540] ;  /* 0x0005400001cc7983 */ /* 0x000ea40000300a00 */
[----:B------:R1:W-:Y:S02]  /*55c30*/  STL.64 [R1+0xe0], R8 ;  /* 0x0000e00801007387 */ /* 0x0003e40000100a00 */
[----:B------:R1:W-:Y:S01]  /*55c40*/  LDGSTS.E [R0+-0x28400], [R8.64], P5 ;  /* 0xd7c0000008007fae */ /* 0x0003e2000a921844 */
[----:B----4-:R-:W-:-:S03]  /*55c50*/  IMAD.WIDE R10, R175, 0x4, R196 ;  /* 0x00000004af0a7825 */ /* 0x010fc600078e02c4 */
[----:B------:R-:W4:Y:S02]  /*55c60*/  LDL.LU.64 R196, [R1+0x508] ;  /* 0x0005080001c47983 */ /* 0x000f240000300a00 */
[----:B------:R5:W-:Y:S02]  /*55c70*/  STL.64 [R1+0x100], R10 ;  /* 0x0001000a01007387 */ /* 0x000be40000100a00 */
[----:B-----5:R-:W-:-:S04]  /*55c80*/  IMAD.WIDE R12, R175, 0x4, R234 ;  /* 0x00000004af0c7825 */ /* 0x020fc800078e02ea */
[----:B------:R-:W5:Y:S02]  /*55c90*/  LDL.LU.64 R236, [R1+0x4c8] ;  /* 0x0004c80001ec7983 */ /* 0x000f640000300a00 */
        /* <DEDUP_REMOVED lines=8> */
[----:B-1----:R-:W-:-:S04]  /*55d20*/  IMAD.WIDE R10, R175, 0x4, R238 ;  /* 0x00000004af0a7825 */ /* 0x002fc800078e02ee */
[C---:B---3--:R-:W-:Y:S01]  /*55d30*/  IMAD.WIDE R8, R175.reuse, 0x4, R232 ;  /* 0x00000004af087825 */ /* 0x048fe200078e02e8 */
[----:B------:R1:W-:Y:S03]  /*55d40*/  STL.64 [R1+0x2a0], R10 ;  /* 0x0002a00a01007387 */ /* 0x0003e60000100a00 */
[----:B------:R-:W3:Y:S01]  /*55d50*/  LDL.LU.64 R232, [R1+0x418] ;  /* 0x0004180001e87983 */ /* 0x000ee20000300a00 */
[----:B------:R1:W-:Y:S04]  /*55d60*/  LDGSTS.E [R0+-0x24400], [R10.64], P5 ;  /* 0xdbc000000a007fae */ /* 0x0003e8000a921844 */
[----:B------:R2:W-:Y:S01]  /*55d70*/  STL.64 [R1+0x320], R8 ;  /* 0x0003200801007387 */ /* 0x0005e20000100a00 */
[----:B------:R2:W-:Y:S02]  /*55d80*/  LDGSTS.E [R6+-0x23400], [R8.64], P5 ;  /* 0xdcc0000008067fae */ /* 0x0005e4000a921844 */
[----:B------:R-:W-:-:S02]  /*55d90*/  IMAD.WIDE R12, R175, 0x4, R230 ;  /* 0x00000004af0c7825 */ /* 0x000fc400078e02e6 */
[----:B------:R-:W3:Y:S04]  /*55da0*/  LDL.LU.64 R230, [R1+0x3d8] ;  /* 0x0003d80001e67983 */ /* 0x000ee80000300a00 */
[----:B------:R5:W-:Y:S01]  /*55db0*/  LDGSTS.E [R5+-0x22400], [R12.64], P5 ;  /* 0xddc000000c057fae */ /* 0x000be2000a921844 */
[----:B-1----:R-:W-:-:S03]  /*55dc0*/  IMAD.WIDE R10, R175, 0x4, R228 ;  /* 0x00000004af0a7825 */ /* 0x002fc600078e02e4 */
[----:B------:R-:W3:Y:S01]  /*55dd0*/  LDL.LU.64 R228, [R1+0x398] ;  /* 0x0003980001e47983 */ /* 0x000ee20000300a00 */
[----:B------:R-:W-:Y:S02]  /*55de0*/  STL.64 [R1+0x328], R12 ;  /* 0x0003280c01007387 */ /* 0x000fe40000100a00 */
[----:B------:R4:W-:Y:S01]  /*55df0*/  STL.64 [R1+0x360], R10 ;  /* 0x0003600a01007387 */ /* 0x0009e20000100a00 */
[----:B------:R4:W-:Y:S01]  /*55e00*/  LDGSTS.E [R4+-0x21400], [R10.64], P5 ;  /* 0xdec000000a047fae */ /* 0x0009e2000a921844 */
[----:B--2---:R-:W-:-:S03]  /*55e10*/  IMAD.WIDE R8, R175, 0x4, R204 ;  /* 0x00000004af087825 */ /* 0x004fc600078e02cc */
[----:B------:R-:W2:Y:S02]  /*55e20*/  LDL.LU.64 R204, [R1+0x358] ;  /* 0x0003580001cc7983 */ /* 0x000ea40000300a00 */
[----:B------:R1:W-:Y:S02]  /*55e30*/  STL.64 [R1+0x3a0], R8 ;  /* 0x0003a00801007387 */ /* 0x0003e40000100a00 */
        /* <DEDUP_REMOVED lines=17> */
[----:B---3--:R-:W-:-:S03]  /*55f50*/  IMAD.WIDE R8, R175, 0x4, R232 ;  /* 0x00000004af087825 */ /* 0x008fc600078e02e8 */
[----:B------:R-:W3:Y:S04]  /*55f60*/  LDL.LU.64 R238, [R1+0x218] ;  /* 0x0002180001ee7983 */ /* 0x000ee80000300a00 */
[----:B------:R2:W-:Y:S01]  /*55f70*/  STL.64 [R1+0x16c8], R8 ;  /* 0x0016c80801007387 */ /* 0x0005e20000100a00 */
[----:B------:R-:W3:Y:S02]  /*55f80*/  LDL.LU.64 R236, [R1+0x1d8] ;  /* 0x0001d80001ec7983 */ /* 0x000ee40000300a00 */
[----:B------:R-:W3:Y:S01]  /*55f90*/  LDL.LU.64 R234, [R1+0x198] ;  /* 0x0001980001ea7983 */ /* 0x000ee20000300a00 */
[----:B------:R2:W-:Y:S01]  /*55fa0*/  LDGSTS.E [R6+-0x1b400], [R8.64], P5 ;  /* 0xe4c0000008067fae */ /* 0x0005e2000a921844 */
[----:B------:R-:W-:-:S04]  /*55fb0*/  IMAD.WIDE R12, R175, 0x4, R230 ;  /* 0x00000004af0c7825 */ /* 0x000fc800078e02e6 */
[C---:B-1----:R-:W-:Y:S01]  /*55fc0*/  IMAD.WIDE R10, R175.reuse, 0x4, R228 ;  /* 0x00000004af0a7825 */ /* 0x042fe200078e02e4 */
[----:B------:R-:W-:Y:S04]  /*55fd0*/  STL.64 [R1+0x1910], R12 ;  /* 0x0019100c01007387 */ /* 0x000fe80000100a00 */
[----:B------:R1:W-:Y:S04]  /*55fe0*/  LDGSTS.E [R5+-0x1a400], [R12.64], P5 ;  /* 0xe5c000000c057fae */ /* 0x0003e8000a921844 */
[----:B------:R4:W-:Y:S01]  /*55ff0*/  STL.64 [R1+0x1928], R10 ;  /* 0x0019280a01007387 */ /* 0x0009e20000100a00 */
[----:B------:R-:W3:Y:S02]  /*56000*/  LDL.LU.64 R232, [R1+0x158] ;  /* 0x0001580001e87983 */ /* 0x000ee40000300a00 */
[----:B------:R-:W3:Y:S02]  /*56010*/  LDL.LU.64 R230, [R1+0x118] ;  /* 0x0001180001e67983 */ /* 0x000ee40000300a00 */
[----:B------:R4:W-:Y:S02]  /*56020*/  LDGSTS.E [R4+-0x19400], [R10.64], P5 ;  /* 0xe6c000000a047fae */ /* 0x0009e4000a921844 */
[----:B--2---:R-:W-:-:S05]  /*56030*/  IMAD.WIDE R8, R175, 0x4, R204 ;  /* 0x00000004af087825 */ /* 0x004fca00078e02cc */
[----:B------:R5:W-:Y:S01]  /*56040*/  STL.64 [R1+0x1938], R8 ;  /* 0x0019380801007387 */ /* 0x000be20000100a00 */
[----:B------:R-:W3:Y:S02]  /*56050*/  LDL.LU.64 R228, [R1+0xd8] ;  /* 0x0000d80001e47983 */ /* 0x000ee40000300a00 */
[----:B------:R-:W3:Y:S01]  /*56060*/  LDL.LU.64 R204, [R1+0x98] ;  /* 0x0000980001cc7983 */ /* 0x000ee20000300a00 */
[----:B------:R5:W-:Y:S01]  /*56070*/  LDGSTS.E [R0+-0x18400], [R8.64], P5 ;  /* 0xe7c0000008007fae */ /* 0x000be2000a921844 */
[----:B----4-:R-:W-:-:S05]  /*56080*/  IMAD.WIDE R10, R175, 0x4, R196 ;  /* 0x00000004af0a7825 */ /* 0x010fca00078e02c4 */
[----:B------:R4:W-:Y:S01]  /*56090*/  STL.64 [R1+0x1948], R10 ;  /* 0x0019480a01007387 */ /* 0x0009e20000100a00 */
[----:B------:R-:W2:Y:S03]  /*560a0*/  LDL.LU.64 R196, [R1+0x58] ;  /* 0x0000580001c47983 */ /* 0x000ea60000300a00 */
        /* <DEDUP_REMOVED lines=11> */
[----:B---3--:R-:W-:-:S04]  /*56160*/  IMAD.WIDE R8, R175, 0x4, R238 ;  /* 0x00000004af087825 */ /* 0x008fc800078e02ee */
[----:B-1----:R-:W-:-:S04]  /*56170*/  IMAD.WIDE R12, R175, 0x4, R236 ;  /* 0x00000004af0c7825 */ /* 0x002fc800078e02ec */
[C---:B----4-:R-:W-:Y:S01]  /*56180*/  IMAD.WIDE R10, R175.reuse, 0x4, R234 ;  /* 0x00000004af0a7825 */ /* 0x050fe200078e02ea */
[----:B------:R1:W-:Y:S04]  /*56190*/  STL.64 [R1+0x19f8], R8 ;  /* 0x0019f80801007387 */ /* 0x0003e80000100a00 */
[----:B------:R1:W-:Y:S01]  /*561a0*/  LDGSTS.E [R6+-0x13400], [R8.64], P5 ;  /* 0xecc0000008067fae */ /* 0x0003e2000a921844 */
[----:B------:R3:W-:Y:S02]  /*561b0*/  STL.64 [R1+0x1a00], R12 ;  /* 0x001a000c01007387 */ /* 0x0007e40000100a00 */
[----:B------:R3:W-:Y:S02]  /*561c0*/  LDGSTS.E [R5+-0x12400], [R12.64], P5 ;  /* 0xedc000000c057fae */ /* 0x0007e4000a921844 */
[----:B------:R4:W-:Y:S01]  /*561d0*/  STL.64 [R1+0x1a10], R10 ;  /* 0x001a100a01007387 */ /* 0x0009e20000100a00 */
[----:B------:R4:W-:Y:S01]  /*561e0*/  LDGSTS.E [R4+-0x11400], [R10.64], P5 ;  /* 0xeec000000a047fae */ /* 0x0009e2000a921844 */
[----:B-1----:R-:W-:-:S04]  /*561f0*/  IMAD.WIDE R8, R175, 0x4, R232 ;  /* 0x00000004af087825 */ /* 0x002fc800078e02e8 */
[----:B---3--:R-:W-:-:S04]  /*56200*/  IMAD.WIDE R12, R175, 0x4, R228 ;  /* 0x00000004af0c7825 */ /* 0x008fc800078e02e4 */
[C---:B----4-:R-:W-:Y:S01]  /*56210*/  IMAD.WIDE R10, R175.reuse, 0x4, R230 ;  /* 0x00000004af0a7825 */ /* 0x050fe200078e02e6 */
        /* <DEDUP_REMOVED lines=35> */
[----:B------:R1:W-:Y:S04]  /*56450*/  STL.64 [R1+0x1af8], R8 ;  /* 0x001af80801007387 */ /* 0x0003e80000100a00 */
[----:B------:R1:W-:Y:S01]  /*56460*/  LDGSTS.E [R4+-0x5400], [R8.64], P5 ;  /* 0xfac0000008047fae */ /* 0x0003e2000a921844 */
[----:B------:R-:W2:Y:S02]  /*56470*/  LDL.LU.64 R232, [R1+0xb58] ;  /* 0x000b580001e87983 */ /* 0x000ea40000300a00 */
[----:B------:R1:W-:Y:S02]  /*56480*/  STL.64 [R1+0x1af0], R10 ;  /* 0x001af00a01007387 */ /* 0x0003e40000100a00 */
[----:B------:R1:W-:Y:S01]  /*56490*/  LDGSTS.E [R0+-0x4400], [R10.64], P5 ;  /* 0xfbc000000a007fae */ /* 0x0003e2000a921844 */
[----:B------:R-:W2:Y:S01]  /*564a0*/  LDL.LU.64 R230, [R1+0xb20] ;  /* 0x000b200001e67983 */ /* 0x000ea20000300a00 */
[----:B------:R-:W-:-:S04]  /*564b0*/  IMAD.WIDE R12, R175, 0x4, R34 ;  /* 0x00000004af0c7825 */ /* 0x000fc800078e0222 */
[----:B------:R-:W2:Y:S02]  /*564c0*/  LDL.LU.64 R192, [R1+0xae8] ;  /* 0x000ae80001c07983 */ /* 0x000ea40000300a00 */
[----:B-1----:R-:W-:-:S04]  /*564d0*/  IMAD.WIDE R8, R175, 0x4, R50 ;  /* 0x00000004af087825 */ /* 0x002fc800078e0232 */
[C---:B------:R-:W-:Y:S01]  /*564e0*/  IMAD.WIDE R10, R175.reuse, 0x4, R18 ;  /* 0x00000004af0a7825 */ /* 0x040fe200078e0212 */
[----:B------:R1:W-:Y:S04]  /*564f0*/  STL.64 [R1+0x1ae8], R8 ;  /* 0x001ae80801007387 */ /* 0x0003e80000100a00 */
[----:B------:R1:W-:Y:S01]  /*56500*/  LDGSTS.E [R6+-0x3400], [R8.64], P5 ;  /* 0xfcc0000008067fae */ /* 0x0003e2000a921844 */
[----:B------:R-:W2:Y:S02]  /*56510*/  LDL.LU.64 R236, [R1+0xab0] ;  /* 0x000ab00001ec7983 */ /* 0x000ea40000300a00 */
[----:B------:R2:W-:Y:S02]  /*56520*/  STL.64 [R1+0x1ae0], R12 ;  /* 0x001ae00c01007387 */ /* 0x0005e40000100a00 */
[----:B------:R-:W-:Y:S01]  /*56530*/  STL.64 [R1+0x1ad8], R10 ;  /* 0x001ad80a01007387 */ /* 0x000fe20000100a00 */
[----:B------:R-:W2:Y:S04]  /*56540*/  LDL.LU.64 R196, [R1+0xa78] ;  /* 0x000a780001c47983 */ /* 0x000ea80000300a00 */
[----:B------:R2:W-:Y:S01]  /*56550*/  LDGSTS.E [R5+-0x2400], [R12.64], P5 ;  /* 0xfdc000000c057fae */ /* 0x0005e2000a921844 */
[----:B------:R2:W-:Y:S02]  /*56560*/  LDGSTS.E [R4+-0x1400], [R10.64], P5 ;  /* 0xfec000000a047fae */ /* 0x0005e4000a921844 */
[----:B-1----:R-:W-:-:S05]  /*56570*/  IMAD.WIDE R8, R175, 0x4, R2 ;  /* 0x00000004af087825 */ /* 0x002fca00078e0202 */
[----:B------:R1:W-:Y:S04]  /*56580*/  STL.64 [R1+0x1ad0], R8 ;  /* 0x001ad00801007387 */ /* 0x0003e80000100a00 */
[----:B------:R1:W-:Y:S01]  /*56590*/  LDGSTS.E [R0+-0x400], [R8.64], P5 ;  /* 0xffc0000008007fae */ /* 0x0003e2000a921844 */
[----:B----4-:R-:W-:-:S03]  /*565a0*/  IMAD.WIDE R2, R175, 0x4, R204 ;  /* 0x00000004af027825 */ /* 0x010fc600078e02cc */
[----:B------:R-:W4:Y:S01]  /*565b0*/  LDL.LU.64 R204, [R1+0xa40] ;  /* 0x000a400001cc7983 */ /* 0x000f220000300a00 */
[----:B-----5:R-:W-:-:S04]  /*565c0*/  IMAD.WIDE R52, R175, 0x4, R228 ;  /* 0x00000004af347825 */ /* 0x020fc800078e02e4 */
[----:B------:R-:W5:Y:S02]  /*565d0*/  LDL.LU.64 R228, [R1+0xa08] ;  /* 0x000a080001e47983 */ /* 0x000f640000300a00 */
[C---:B---3--:R-:W-:Y:S02]  /*565e0*/  IMAD.WIDE R54, R175.reuse, 0x4, R234 ;  /* 0x00000004af367825 */ /* 0x048fe400078e02ea */
[----:B------:R-:W3:Y:S02]  /*565f0*/  LDL.LU.64 R234, [R1+0x9d0] ;  /* 0x0009d00001ea7983 */ /* 0x000ee40000300a00 */
[----:B--2---:R-:W-:-:S04]  /*56600*/  IMAD.WIDE R56, R175, 0x4, R232 ;  /* 0x00000004af387825 */ /* 0x004fc800078e02e8 */
[C---:B------:R-:W-:Y:S01]  /*56610*/  IMAD.WIDE R58, R175.reuse, 0x4, R230 ;  /* 0x00000004af3a7825 */ /* 0x040fe200078e02e6 */
[----:B------:R-:W2:Y:S03]  /*56620*/  LDL.LU.64 R232, [R1+0x998] ;  /* 0x0009980001e87983 */ /* 0x000ea60000300a00 */
[----:B------:R-:W2:Y:S02]  /*56630*/  LDL.LU.64 R230, [R1+0x960] ;  /* 0x0009600001e67983 */ /* 0x000ea40000300a00 */
[C---:B------:R-:W-:Y:S02]  /*56640*/  IMAD.WIDE R62, R175.reuse, 0x4, R192 ;  /* 0x00000004af3e7825 */ /* 0x040fe400078e02c0 */
[----:B------:R-:W2:Y:S02]  /*56650*/  LDL.LU.64 R192, [R1+0x928] ;  /* 0x0009280001c07983 */ /* 0x000ea40000300a00 */
[----:B------:R-:W2:Y:S02]  /*56660*/  LDL.LU.64 R238, [R1+0x8f0] ;  /* 0x0008f00001ee7983 */ /* 0x000ea40000300a00 */
[----:B------:R-:W-:-:S02]  /*56670*/  IMAD.WIDE R72, R175, 0x4, R196 ;  /* 0x00000004af487825 */ /* 0x000fc400078e02c4 */
[----:B------:R-:W2:Y:S02]  /*56680*/  LDL.LU.64 R196, [R1+0x8b8] ;  /* 0x0008b80001c47983 */ /* 0x000ea40000300a00 */
[C---:B----4-:R-:W-:Y:S02]  /*56690*/  IMAD.WIDE R76, R175.reuse, 0x4, R204 ;  /* 0x00000004af4c7825 */ /* 0x050fe400078e02cc */
[----:B------:R-:W4:Y:S02]  /*566a0*/  LDL.LU.64 R204, [R1+0x880] ;  /* 0x0008800001cc7983 */ /* 0x000f240000300a00 */
[----:B-----5:R-:W-:-:S04]  /*566b0*/  IMAD.WIDE R82, R175, 0x4, R228 ;  /* 0x00000004af527825 */ /* 0x020fc800078e02e4 */
[----:B------:R-:W5:Y:S02]  /*566c0*/  LDL.LU.64 R228, [R1+0x848] ;  /* 0x0008480001e47983 */ /* 0x000f640000300a00 */
[C---:B------:R-:W-:Y:S02]  /*566d0*/  IMAD.WIDE R66, R175.reuse, 0x4, R236 ;  /* 0x00000004af427825 */ /* 0x040fe400078e02ec */
        /* <DEDUP_REMOVED lines=9> */
[----:B------:R-:W-:-:S02]  /*56770*/  IMAD.WIDE R130, R175, 0x4, R196 ;  /* 0x00000004af827825 */ /* 0x000fc400078e02c4 */
[----:B------:R-:W2:Y:S02]  /*56780*/  LDL.LU.64 R196, [R1+0x6f8] ;  /* 0x0006f80001c47983 */ /* 0x000ea40000300a00 */
[C---:B----4-:R-:W-:Y:S02]  /*56790*/  IMAD.WIDE R140, R175.reuse, 0x4, R204 ;  /* 0x00000004af8c7825 */ /* 0x050fe400078e02cc */
[----:B------:R-:W4:Y:S02]  /*567a0*/  LDL.LU.64 R204, [R1+0x6c0] ;  /* 0x0006c00001cc7983 */ /* 0x000f240000300a00 */
[----:B------:R-:W4:Y:S02]  /*567b0*/  LDL.LU.64 R240, [R1+0x688] ;  /* 0x0006880001f07983 */ /* 0x000f240000300a00 */
[C---:B-----5:R-:W-:Y:S02]  /*567c0*/  IMAD.WIDE R146, R175.reuse, 0x4, R228 ;  /* 0x00000004af927825 */ /* 0x060fe400078e02e4 */
[----:B------:R-:W5:Y:S02]  /*567d0*/  LDL.LU.64 R228, [R1+0x650] ;  /* 0x0006500001e47983 */ /* 0x000f640000300a00 */
[----:B------:R-:W5:Y:S02]  /*567e0*/  LDL.LU.64 R248, [R1+0x618] ;  /* 0x0006180001f87983 */ /* 0x000f640000300a00 */
[----:B------:R-:W-:-:S02]  /*567f0*/  IMAD.WIDE R122, R175, 0x4, R238 ;  /* 0x00000004af7a7825 */ /* 0x000fc400078e02ee */
[----:B------:R-:W5:Y:S02]  /*56800*/  LDL.LU.64 R238, [R1+0x5e0] ;  /* 0x0005e00001ee7983 */ /* 0x000f640000300a00 */
[----:B------:R-:W-:-:S04]  /*56810*/  IMAD.WIDE R148, R175, 0x4, R236 ;  /* 0x00000004af947825 */ /* 0x000fc800078e02ec */
[----:B---3--:R-:W-:-:S04]  /*56820*/  IMAD.WIDE R156, R175, 0x4, R234 ;  /* 0x00000004af9c7825 */ /* 0x008fc800078e02ea */
[----:B------:R-:W3:Y:S01]  /*56830*/  LDL.LU.64 R236, [R1+0x5a8] ;  /* 0x0005a80001ec7983 */ /* 0x000ee20000300a00 */
[----:B------:R-:W3:Y:S01]  /*56840*/  LDL.LU.64 R234, [R1+0x570] ;  /* 0x0005700001ea7983 */ /* 0x000ee20000300a00 */
[----:B--2---:R-:W-:-:S03]  /*56850*/  IMAD.WIDE R162, R175, 0x4, R232 ;  /* 0x00000004afa27825 */ /* 0x004fc600078e02e8 */
[----:B------:R-:W2:Y:S01]  /*56860*/  LDL.LU.64 R232, [R1+0x538] ;  /* 0x0005380001e87983 */ /* 0x000ea20000300a00 */
[----:B------:R-:W-:-:S04]  /*56870*/  IMAD.WIDE R164, R175, 0x4, R230 ;  /* 0x00000004afa47825 */ /* 0x000fc800078e02e6 */
[----:B------:R-:W2:Y:S02]  /*56880*/  LDL.LU.64 R230, [R1+0x500] ;  /* 0x0005000001e67983 */ /* 0x000ea40000300a00 */
[----:B------:R-:W2:Y:S01]  /*56890*/  LDL.LU.64 R242, [R1+0x4c0] ;  /* 0x0004c00001f27983 */ /* 0x000ea20000300a00 */
[----:B------:R-:W-:-:S04]  /*568a0*/  LOP3.LUT R251, R251, 0x70, RZ, 0x3c, !PT ;  /* 0x00000070fbfb7812 */ /* 0x000fc800078e3cff */
[C---:B------:R-:W-:Y:S02]  /*568b0*/  IADD3 R6, R251.reuse, 0x100000, RZ ;  /* 0x00100000fb067810 */ /* 0x040fe40007ffe0ff */
[C---:B------:R-:W-:Y:S02]  /*568c0*/  IADD3 R5, R251.reuse, 0x100000, RZ ;  /* 0x00100000fb057810 */ /* 0x040fe40007ffe0ff */
[C---:B------:R-:W-:Y:S02]  /*568d0*/  IADD3 R4, R251.reuse, 0x100000, RZ ;  /* 0x00100000fb047810 */ /* 0x040fe40007ffe0ff */
[----:B-1----:R-:W-:Y:S01]  /*568e0*/  IADD3 R0, R251, 0x100000, RZ ;  /* 0x00100000fb007810 */ /* 0x002fe20007ffe0ff */
[----:B------:R1:W-:Y:S01]  /*568f0*/  LDGSTS.E [R6+-0x3f200], [R2.64], P5 ;  /* 0xc0e0000002067fae */ /* 0x0003e2000a921844 */
        /* <DEDUP_REMOVED lines=17> */
[----:B------:R-:W-:-:S04]  /*56a10*/  IMAD.WIDE R192, R175, 0x4, R192 ;  /* 0x00000004afc07825 */ /* 0x000fc800078e02c0 */
[----:B------:R1:W-:Y:S02]  /*56a20*/  LDGSTS.E [R4+-0x2d200], [R148.64], P5 ;  /* 0xd2e0000094047fae */ /* 0x0003e4000a921844 */
[C---:B------:R-:W-:Y:S01]  /*56a30*/  IMAD.WIDE R196, R175.reuse, 0x4, R196 ;  /* 0x00000004afc47825 */ /* 0x040fe200078e02c4 */
[----:B------:R1:W-:Y:S03]  /*56a40*/  LDGSTS.E [R0+-0x2c200], [R156.64], P5 ;  /* 0xd3e000009c007fae */ /* 0x0003e6000a921844 */
[----:B------:R1:W-:Y:S02]  /*56a50*/  LDGSTS.E [R6+-0x2b200], [R162.64], P5 ;  /* 0xd4e00000a2067fae */ /* 0x0003e4000a921844 */
[----:B------:R1:W-:Y:S02]  /*56a60*/  LDGSTS.E [R5+-0x2a200], [R164.64], P5 ;  /* 0xd5e00000a4057fae */ /* 0x0003e4000a921844 */
[----:B------:R1:W-:Y:S01]  /*56a70*/  LDGSTS.E [R4+-0x29200], [R192.64], P5 ;  /* 0xd6e00000c0047fae */ /* 0x0003e2000a921844 */
[----:B------:R1:W-:Y:S01]  /*56a80*/  LDGSTS.E [R0+-0x28200], [R196.64], P5 ;  /* 0xd7e00000c4007fae */ /* 0x0003e2000a921844 */
[----:B----4-:R-:W-:-:S03]  /*56a90*/  IMAD.WIDE R12, R175, 0x4, R240 ;  /* 0x00000004af0c7825 */ /* 0x010fc600078e02f0 */
[----:B------:R-:W4:Y:S01]  /*56aa0*/  LDL.LU.64 R240, [R1+0x488] ;  /* 0x0004880001f07983 */ /* 0x000f220000300a00 */
[----:B-----5:R-:W-:-:S03]  /*56ab0*/  IMAD.WIDE R8, R175, 0x4, R228 ;  /* 0x00000004af087825 */ /* 0x020fc600078e02e4 */
[----:B------:R-:W-:Y:S01]  /*56ac0*/  STL.64 [R1+0x98], R12 ;  /* 0x0000980c01007387 */ /* 0x000fe20000100a00 */
[----:B------:R-:W5:Y:S02]  /*56ad0*/  LDL.LU.64 R228, [R1+0x450] ;  /* 0x0004500001e47983 */ /* 0x000f640000300a00 */
[----:B------:R-:W-:-:S04]  /*56ae0*/  IMAD.WIDE R204, R175, 0x4, R204 ;  /* 0x00000004afcc7825 */ /* 0x000fc800078e02cc */
[C---:B------:R-:W-:Y:S01]  /*56af0*/  IMAD.WIDE R10, R175.reuse, 0x4, R248 ;  /* 0x00000004af0a7825 */ /* 0x040fe200078e02f8 */
[----:B------:R1:W-:Y:S04]  /*56b00*/  STL.64 [R1+0xc8], R8 ;  /* 0x0000c80801007387 */ /* 0x0003e80000100a00 */
[----:B------:R1:W-:Y:S01]  /*56b10*/  LDGSTS.E [R6+-0x27200], [R204.64], P5 ;  /* 0xd8e00000cc067fae */ /* 0x0003e2000a921844 */
[----:B------:R3:W-:Y:S02]  /*56b20*/  LDGSTS.E [R5+-0x26200], [R12.64], P5 ;  /* 0xd9e000000c057fae */ /* 0x0007e4000a921844 */
[----:B------:R1:W-:Y:S01]  /*56b30*/  LDGSTS.E [R4+-0x25200], [R8.64], P5 ;  /* 0xdae0000008047fae */ /* 0x0003e2000a921844 */
[----:B------:R2:W-:Y:S01]  /*56b40*/  STL.64 [R1+0xd8], R10 ;  /* 0x0000d80a01007387 */ /* 0x0005e20000100a00 */
[----:B------:R2:W-:Y:S02]  /*56b50*/  LDGSTS.E [R0+-0x24200], [R10.64], P5 ;  /* 0xdbe000000a007fae */ /* 0x0005e4000a921844 */
[----:B-1----:R-:W-:-:S02]  /*56b60*/  IMAD.WIDE R8, R175, 0x4, R238 ;  /* 0x00000004af087825 */ /* 0x002fc400078e02ee */
[----:B------:R-:W5:Y:S03]  /*56b70*/  LDL.LU.64 R238, [R1+0x410] ;  /* 0x0004100001ee7983 */ /* 0x000f660000300a00 */
[----:B------:R1:W-:Y:S02]  /*56b80*/  STL.64 [R1+0x118], R8 ;  /* 0x0001180801007387 */ /* 0x0003e40000100a00 */
[----:B---3--:R-:W-:-:S04]  /*56b90*/  IMAD.WIDE R12, R175, 0x4, R236 ;  /* 0x00000004af0c7825 */ /* 0x008fc800078e02ec */
[C---:B--2---:R-:W-:Y:S01]  /*56ba0*/  IMAD.WIDE R10, R175.reuse, 0x4, R234 ;  /* 0x00000004af0a7825 */ /* 0x044fe200078e02ea */
[----:B------:R-:W2:Y:S03]  /*56bb0*/  LDL.LU.64 R236, [R1+0x3d0] ;  /* 0x0003d00001ec7983 */ /* 0x000ea60000300a00 */
[----:B------:R-:W3:Y:S02]  /*56bc0*/  LDL.LU.64 R234, [R1+0x390] ;  /* 0x0003900001ea7983 */ /* 0x000ee40000300a00 */
[----:B------:R-:W-:Y:S01]  /*56bd0*/  STL.64 [R1+0x120], R12 ;  /* 0x0001200c01007387 */ /* 0x000fe20000100a00 */
[----:B------:R1:W-:Y:S04]  /*56be0*/  LDGSTS.E [R6+-0x23200], [R8.64], P5 ;  /* 0xdce0000008067fae */ /* 0x0003e8000a921844 */
[----:B------:R1:W-:Y:S01]  /*56bf0*/  STL.64 [R1+0x1e0], R10 ;  /* 0x0001e00a01007387 */ /* 0x0003e20000100a00 */
[----:B------:R1:W-:Y:S02]  /*56c00*/  LDGSTS.E [R5+-0x22200], [R12.64], P5 ;  /* 0xdde000000c057fae */ /* 0x0003e4000a921844 */
[----:B------:R1:W-:Y:S02]  /*56c10*/  LDGSTS.E [R4+-0x21200], [R10.64], P5 ;  /* 0xdee000000a047fae */ /* 0x0003e4000a921844 */
[----:B-1----:R-:W-:-:S02]  /*56c20*/  IMAD.WIDE R8, R175, 0x4, R232 ;  /* 0x00000004af087825 */ /* 0x002fc400078e02e8 */
[----:B------:R-:W3:Y:S02]  /*56c30*/  LDL.LU.64 R232, [R1+0x350] ;  /* 0x0003500001e87983 */ /* 0x000ee40000300a00 */
[----:B------:R-:W-:-:S04]  /*56c40*/  IMAD.WIDE R10, R175, 0x4, R230 ;  /* 0x00000004af0a7825 */ /* 0x000fc800078e02e6 */
[----:B------:R4:W-:Y:S01]  /*56c50*/  STL.64 [R1+0x218], R8 ;  /* 0x0002180801007387 */ /* 0x0009e20000100a00 */
[----:B------:R4:W-:Y:S01]  /*56c60*/  LDGSTS.E [R0+-0x20200], [R8.64], P5 ;  /* 0xdfe0000008007fae */ /* 0x0009e2000a921844 */
[----:B------:R-:W-:-:S04]  /*56c70*/  IMAD.WIDE R12, R175, 0x4, R242 ;  /* 0x00000004af0c7825 */ /* 0x000fc800078e02f2 */
[----:B------:R-:W3:Y:S02]  /*56c80*/  LDL.LU.64 R230, [R1+0x310] ;  /* 0x0003100001e67983 */ /* 0x000ee40000300a00 */
[----:B------:R5:W-:Y:S01]  /*56c90*/  STL.64 [R1+0x258], R10 ;  /* 0x0002580a01007387 */ /* 0x000be20000100a00 */
[----:B------:R5:W-:Y:S04]  /*56ca0*/  LDGSTS.E [R6+-0x1f200], [R10.64], P5 ;  /* 0xe0e000000a067fae */ /* 0x000be8000a921844 */
[----:B------:R-:W-:Y:S01]  /*56cb0*/  STL.64 [R1+0x298], R12 ;  /* 0x0002980c01007387 */ /* 0x000fe20000100a00 */
[----:B------:R2:W-:Y:S02]  /*56cc0*/  LDGSTS.E [R5+-0x1e200], [R12.64], P5 ;  /* 0xe1e000000c057fae */ /* 0x0005e4000a921844 */
[----:B----4-:R-:W-:-:S04]  /*56cd0*/  IMAD.WIDE R8, R175, 0x4, R240 ;  /* 0x00000004af087825 */ /* 0x010fc800078e02f0 */
[C---:B-----5:R-:W-:Y:S01]  /*56ce0*/  IMAD.WIDE R10, R175.reuse, 0x4, R228 ;  /* 0x00000004af0a7825 */ /* 0x060fe200078e02e4 */
[----:B------:R1:W-:Y:S03]  /*56cf0*/  STL.64 [R1+0x2d8], R8 ;  /* 0x0002d80801007387 */ /* 0x0003e60000100a00 */
[----:B------:R-:W4:Y:S02]  /*56d00*/  LDL.LU.64 R44, [R1+0x2d0] ;  /* 0x0002d000012c7983 */ /* 0x000f240000300a00 */
[----:B------:R-:W5:Y:S01]  /*56d10*/  LDL.LU.64 R228, [R1+0x290] ;  /* 0x0002900001e47983 */ /* 0x000f620000300a00 */
[----:B------:R1:W-:Y:S01]  /*56d20*/  LDGSTS.E [R4+-0x1d200], [R8.64], P5 ;  /* 0xe2e0000008047fae */ /* 0x0003e2000a921844 */
[----:B------:R3:W-:Y:S02]  /*56d30*/  STL.64 [R1+0x2e0], R10 ;  /* 0x0002e00a01007387 */ /* 0x0007e40000100a00 */
[----:B------:R-:W4:Y:S02]  /*56d40*/  LDL.LU.64 R46, [R1+0x250] ;  /* 0x00025000012e7983 */ /* 0x000f240000300a00 */
[----:B------:R3:W-:Y:S01]  /*56d50*/  LDGSTS.E [R0+-0x1c200], [R10.64], P5 ;  /* 0xe3e000000a007fae */ /* 0x0007e2000a921844 */
[----:B------:R-:W4:Y:S01]  /*56d60*/  LDL.LU.64 R248, [R1+0x210] ;  /* 0x0002100001f87983 */ /* 0x000f220000300a00 */
[----:B-1----:R-:W-:-:S04]  /*56d70*/  IMAD.WIDE R8, R175, 0x4, R238 ;  /* 0x00000004af087825 */ /* 0x002fc800078e02ee */
[----:B--2---:R-:W-:-:S04]  /*56d80*/  IMAD.WIDE R12, R175, 0x4, R236 ;  /* 0x00000004af0c7825 */ /* 0x004fc800078e02ec */
[C---:B---3--:R-:W-:Y:S01]  /*56d90*/  IMAD.WIDE R10, R175.reuse, 0x4, R234 ;  /* 0x00000004af0a7825 */ /* 0x048fe200078e02ea */
        /* <DEDUP_REMOVED lines=9> */
[----:B------:R1:W-:Y:S02]  /*56e30*/  LDGSTS.E [R4+-0x19200], [R10.64], P5 ;  /* 0xe6e000000a047fae */ /* 0x0003e4000a921844 */
[----:B-1----:R-:W-:-:S05]  /*56e40*/  IMAD.WIDE R8, R175, 0x4, R232 ;  /* 0x00000004af087825 */ /* 0x002fca00078e02e8 */
[----:B------:R5:W-:Y:S01]  /*56e50*/  STL.64 [R1+0x350], R8 ;  /* 0x0003500801007387 */ /* 0x000be20000100a00 */
[----:B------:R-:W-:-:S04]  /*56e60*/  IMAD.WIDE R10, R175, 0x4, R230 ;  /* 0x00000004af0a7825 */ /* 0x000fc800078e02e6 */
[----:B------:R-:W3:Y:S02]  /*56e70*/  LDL.LU.64 R234, [R1+0xd0] ;  /* 0x0000d00001ea7983 */ /* 0x000ee40000300a00 */
[----:B------:R-:W3:Y:S01]  /*56e80*/  LDL.LU.64 R232, [R1+0x90] ;  /* 0x0000900001e87983 */ /* 0x000ee20000300a00 */
[----:B------:R5:W-:Y:S04]  /*56e90*/  LDGSTS.E [R0+-0x18200], [R8.64], P5 ;  /* 0xe7e0000008007fae */ /* 0x000be8000a921844 */
[----:B------:R1:W-:Y:S01]  /*56ea0*/  STL.64 [R1+0x310], R10 ;  /* 0x0003100a01007387 */ /* 0x0003e20000100a00 */
[----:B------:R-:W3:Y:S02]  /*56eb0*/  LDL.LU.64 R230, [R1+0x50] ;  /* 0x0000500001e67983 */ /* 0x000ee40000300a00 */
[----:B------:R1:W-:Y:S02]  /*56ec0*/  LDGSTS.E [R6+-0x17200], [R10.64], P5 ;  /* 0xe8e000000a067fae */ /* 0x0003e4000a921844 */
[----:B-----5:R-:W-:-:S02]  /*56ed0*/  IMAD.WIDE R8, R175, 0x4, R228 ;  /* 0x00000004af087825 */ /* 0x020fc400078e02e4 */
[----:B------:R-:W5:Y:S02]  /*56ee0*/  LDL.LU.64 R228, [R1+0x10] ;  /* 0x0000100001e47983 */ /* 0x000f640000300a00 */
        /* <DEDUP_REMOVED lines=13> */
[----:B------:R-:W-:Y:S02]  /*56fc0*/  STL.64 [R1+0x398], R12 ;  /* 0x0003980c01007387 */ /* 0x000fe40000100a00 */
[----:B------:R2:W-:Y:S02]  /*56fd0*/  LDGSTS.E [R5+-0x12200], [R12.64], P5 ;  /* 0xede000000c057fae */ /* 0x0005e4000a921844 */
[----:B------:R3:W-:Y:S01]  /*56fe0*/  STL.64 [R1+0x3d0], R10 ;  /* 0x0003d00a01007387 */ /* 0x0007e20000100a00 */
[----:B------:R3:W-:Y:S01]  /*56ff0*/  LDGSTS.E [R4+-0x11200], [R10.64], P5 ;  /* 0xeee000000a047fae */ /* 0x0007e2000a921844 */
[----:B-1----:R-:W-:-:S04]  /*57000*/  IMAD.WIDE R8, R175, 0x4, R238 ;  /* 0x00000004af087825 */ /* 0x002fc800078e02ee */
[C---:B---3--:R-:W-:Y:S01]  /*57010*/  IMAD.WIDE R10, R175.reuse, 0x4, R236 ;  /* 0x00000004af0a7825 */ /* 0x048fe200078e02ec */
[----:B------:R1:W-:Y:S04]  /*57020*/  STL.64 [R1+0x3d8], R8 ;  /* 0x0003d80801007387 */ /* 0x0003e80000100a00 */
[----:B------:R1:W-:Y:S01]  /*57030*/  LDGSTS.E [R0+-0x10200], [R8.64], P5 ;  /* 0xefe0000008007fae */ /* 0x0003e2000a921844 */
[----:B--2---:R-:W-:-:S03]  /*57040*/  IMAD.WIDE R12, R175, 0x4, R234 ;  /* 0x00000004af0c7825 */ /* 0x004fc600078e02ea */
[----:B------:R2:W-:Y:S01]  /*57050*/  STL.64 [R1+0x110], R10 ;  /* 0x0001100a01007387 */ /* 0x0005e20000100a00 */
[----:B------:R2:W-:Y:S03]  /*57060*/  LDGSTS.E [R6+-0xf200], [R10.64], P5 ;  /* 0xf0e000000a067fae */ /* 0x0005e6000a921844 */
[----:B------:R3:W-:Y:S04]  /*57070*/  STL.64 [R1+0xd0], R12 ;  /* 0x0000d00c01007387 */ /* 0x0007e80000100a00 */
        /* <DEDUP_REMOVED lines=12> */
[----:B------:R2:W-:Y:S02]  /*57140*/  STL.64 [R1+0x1968], R12 ;  /* 0x0019680c01007387 */ /* 0x0005e40000100a00 */
[----:B------:R-:W-:Y:S02]  /*57150*/  STL.64 [R1+0x1960], R10 ;  /* 0x0019600a01007387 */ /* 0x000fe40000100a00 */
[----:B-1----:R-:W-:-:S05]  /*57160*/  IMAD.WIDE R8, R175, 0x4, R80 ;  /* 0x00000004af087825 */ /* 0x002fca00078e0250 */
[----:B------:R1:W-:Y:S01]  /*57170*/  STL.64 [R1+0x1958], R8 ;  /* 0x0019580801007387 */ /* 0x0003e20000100a00 */
[----:B------:R3:W-:Y:S02]  /*57180*/  STL [R1+0x2c70], RZ ;  /* 0x002c70ff01007387 */ /* 0x0007e40000100800 */
[----:B------:R3:W-:Y:S02]  /*57190*/  STL [R1+0x2c74], RZ ;  /* 0x002c74ff01007387 */ /* 0x0007e40000100800 */
[----:B------:R3:W-:Y:S01]  /*571a0*/  STL [R1+0x2c78], RZ ;  /* 0x002c78ff01007387 */ /* 0x0007e20000100800 */
[----:B------:R3:W-:Y:S01]  /*571b0*/  STL [R1+0x2c7c], RZ ;  /* 0x002c7cff01007387 */ /* 0x0007e20000100800 */
        /* <DEDUP_REMOVED lines=1676> */
[----:B------:R3:W-:Y:S02]  /*5da80*/  STL [R1], RZ ;  /* 0x000000ff01007387 */ /* 0x0007e40000100800 */
        /* <DEDUP_REMOVED lines=295> */
[----:B------:R-:W-:Y:S01]  /*5ed00*/  MOV R229, c[0x0][0x180] ;  /* 0x0000600000e57a02 */ /* 0x000fe20000000f00 */
[----:B------:R3:W-:Y:S02]  /*5ed10*/  STL [R1+0x810], RZ ;  /* 0x000810ff01007387 */ /* 0x0007e40000100800 */
[----:B------:R3:W-:Y:S01]  /*5ed20*/  STL [R1+0x814], RZ ;  /* 0x000814ff01007387 */ /* 0x0007e20000100800 */
[----:B------:R3:W-:Y:S01]  /*5ed30*/  STL [R1+0x818], RZ ;  /* 0x000818ff01007387 */ /* 0x0007e20000100800 */
[----:B------:R3:W-:Y:S02]  /*5ed40*/  STL [R1+0x81c], RZ ;  /* 0x00081cff01007387 */ /* 0x0007e40000100800 */
[----:B------:R-:W-:Y:S01]  /*5ed50*/  IMAD.WIDE R160, R175, 0x4, R160 ;  /* 0x00000004afa07825 */ /* 0x000fe200078e02a0 */
[----:B------:R-:W-:-:S03]  /*5ed60*/  IADD3 R229, R229, 0x7f, RZ ;  /* 0x0000007fe5e57810 */ /* 0x000fc60007ffe0ff */
[----:B------:R-:W-:-:S04]  /*5ed70*/  IMAD.WIDE R144, R175, 0x4, R144 ;  /* 0x00000004af907825 */ /* 0x000fc800078e0290 */
[----:B------:R-:W-:Y:S01]  /*5ed80*/  IMAD.WIDE R128, R175, 0x4, R128 ;  /* 0x00000004af807825 */ /* 0x000fe200078e0280 */
[----:B------:R-:W-:Y:S01]  /*5ed90*/  ISETP.GE.AND P0, PT, R229, 0x80, PT ;  /* 0x00000080e500780c */ /* 0x000fe20003f06270 */
[----:B------:R4:W-:Y:S02]  /*5eda0*/  LDGSTS.E [R5+-0xa200], [R160.64], P5 ;  /* 0xf5e00000a0057fae */ /* 0x0009e4000a921844 */
[----:B------:R4:W-:Y:S02]  /*5edb0*/  LDGSTS.E [R4+-0x9200], [R144.64], P5 ;  /* 0xf6e0000090047fae */ /* 0x0009e4000a921844 */
[----:B------:R-:W-:-:S04]  /*5edc0*/  IMAD.WIDE R112, R175, 0x4, R64 ;  /* 0x00000004af707825 */ /* 0x000fc800078e0240 */
[----:B------:R3:W-:Y:S02]  /*5edd0*/  LDGSTS.E [R0+-0x8200], [R128.64], P5 ;  /* 0xf7e0000080007fae */ /* 0x0007e4000a921844 */
[C---:B------:R-:W-:Y:S01]  /*5ede0*/  IMAD.WIDE R96, R175.reuse, 0x4, R48 ;  /* 0x00000004af607825 */ /* 0x040fe200078e0230 */
[----:B------:R2:W-:Y:S03]  /*5edf0*/  LDGSTS.E [R6+-0x7200], [R12.64], P5 ;  /* 0xf8e000000c067fae */ /* 0x0005e6000a921844 */
[----:B------:R-:W-:-:S04]  /*5ee00*/  IMAD.WIDE R80, R175, 0x4, R32 ;  /* 0x00000004af507825 */ /* 0x000fc800078e0220 */
[----:B------:R5:W-:Y:S02]  /*5ee10*/  LDGSTS.E [R5+-0x6200], [R10.64], P5 ;  /* 0xf9e000000a057fae */ /* 0x000be4000a921844 */
[C---:B------:R-:W-:Y:S01]  /*5ee20*/  IMAD.WIDE R64, R175.reuse, 0x4, R16 ;  /* 0x00000004af407825 */ /* 0x040fe200078e0210 */
[----:B------:R1:W-:Y:S03]  /*5ee30*/  LDGSTS.E [R4+-0x5200], [R8.64], P5 ;  /* 0xfae0000008047fae */ /* 0x0003e6000a921844 */
[----:B------:R-:W-:-:S04]  /*5ee40*/  IMAD.WIDE R172, R175, 0x4, R172 ;  /* 0x00000004afac7825 */ /* 0x000fc800078e02ac */
[----:B------:R3:W-:Y:S02]  /*5ee50*/  LDGSTS.E [R0+-0x4200], [R112.64], P5 ;  /* 0xfbe0000070007fae */ /* 0x0007e4000a921844 */
[----:B------:R1:W-:Y:S01]  /*5ee60*/  LDGSTS.E [R6+-0x3200], [R96.64], P5 ;  /* 0xfce0000060067fae */ /* 0x0003e2000a921844 */
[----:B------:R4:W-:Y:S01]  /*5ee70*/  LDGSTS.E [R5+-0x2200], [R80.64], P5 ;  /* 0xfde0000050057fae */ /* 0x0009e2000a921844 */
[----:B------:R4:W-:Y:S02]  /*5ee80*/  LDGSTS.E [R4+-0x1200], [R64.64], P5 ;  /* 0xfee0000040047fae */ /* 0x0009e4000a921844 */
[----:B------:R3:W-:Y:S02]  /*5ee90*/  LDGSTS.E [R0+-0x200], [R172.64], P5 ;  /* 0xffe00000ac007fae */ /* 0x0007e4000a921844 */
[----:B------:R-:W0:Y:S01]  /*5eea0*/  LDGDEPBAR ;  /* 0x00000000000079af */ /* 0x000e220000000000 */
[----:B------:R-:W-:Y:S01]  /*5eeb0*/  CS2R R248, SRZ ;  /* 0x0000000000f87805 */ /* 0x000fe2000001ff00 */
        /* <DEDUP_REMOVED lines=27> */
[----:B--2---:R-:W-:Y:S01]  /*5f070*/  CS2R R12, SRZ ;  /* 0x00000000000c7805 */ /* 0x004fe2000001ff00 */
[----:B------:R-:W-:Y:S01]  /*5f080*/  CS2R R14, SRZ ;  /* 0x00000000000e7805 */ /* 0x000fe2000001ff00 */
[----:B-1----:R-:W-:Y:S01]  /*5f090*/  CS2R R8, SRZ ;  /* 0x0000000000087805 */ /* 0x002fe2000001ff00 */
[----:B-----5:R-:W-:Y:S01]  /*5f0a0*/  CS2R R10, SRZ ;  /* 0x00000000000a7805 */ /* 0x020fe2000001ff00 */
[----:B----4-:R-:W-:Y:S01]  /*5f0b0*/  CS2R R4, SRZ ;  /* 0x0000000000047805 */ /* 0x010fe2000001ff00 */
[----:B------:R-:W-:Y:S01]  /*5f0c0*/  CS2R R6, SRZ ;  /* 0x0000000000067805 */ /* 0x000fe2000001ff00 */
[----:B------:R-:W-:Y:S05]  /*5f0d0*/  @!P0 BRA `(.L_x_0) ;  /* 0x000fbc2000008947 */ /* 0x000fea0003800000 */
[----:B---3--:R-:W2:Y:S04]  /*5f0e0*/  LDL.LU.64 R8, [R1+0x35d0] ;  /* 0x0035d00001087983 */ /* 0x008ea80000300a00 */
[----:B------:R-:W3:Y:S04]  /*5f0f0*/  LDL.LU.64 R10, [R1+0x35c8] ;  /* 0x0035c800010a7983 */ /* 0x000ee80000300a00 */
[----:B------:R-:W4:Y:S04]  /*5f100*/  LDL.LU.64 R18, [R1+0x35d8] ;  /* 0x0035d80001127983 */ /* 0x000f280000300a00 */
[----:B------:R-:W5:Y:S04]  /*5f110*/  LDL.LU.64 R26, [R1+0x35e0] ;  /* 0x0035e000011a7983 */ /* 0x000f680000300a00 */
[----:B------:R-:W3:Y:S04]  /*5f120*/  LDL.LU.64 R12, [R1+0x31d0] ;  /* 0x0031d000010c7983 */ /* 0x000ee80000300a00 */
[----:B------:R-:W3:Y:S04]  /*5f130*/  LDL.LU.64 R20, [R1+0x31c8] ;  /* 0x0031c80001147983 */ /* 0x000ee80000300a00 */
[----:B------:R-:W4:Y:S04]  /*5f140*/  LDL.LU.64 R4, [R1+0x31c0] ;  /* 0x0031c00001047983 */ /* 0x000f280000300a00 */
[----:B------:R-:W4:Y:S04]  /*5f150*/  LDL.LU.64 R6, [R1+0x31b8] ;  /* 0x0031b80001067983 */ /* 0x000f280000300a00 */
[----:B------:R-:W4:Y:S04]  /*5f160*/  LDL.LU.64 R14, [R1+0x2e10] ;  /* 0x002e1000010e7983 */ /* 0x000f280000300a00 */
[----:B------:R-:W4:Y:S04]  /*5f170*/  LDL.LU.64 R22, [R1+0x2e08] ;  /* 0x002e080001167983 */ /* 0x000f280000300a00 */
[----:B------:R-:W4:Y:S04]  /*5f180*/  LDL.LU.64 R16, [R1+0x2e00] ;  /* 0x002e000001107983 */ /* 0x000f280000300a00 */
[----:B--2---:R1:W-:Y:S01]  /*5f190*/  STL [R1+0x5854], R8 ;  /* 0x0058540801007387 */ /* 0x0043e20000100800 */
[----:B------:R-:W-:-:S03]  /*5f1a0*/  IMAD.MOV.U32 R0, RZ, RZ, R9 ;  /* 0x000000ffff007224 */ /* 0x000fc600078e0009 */
[----:B-1----:R-:W2:Y:S04]  /*5f1b0*/  LDL.LU.64 R8, [R1+0x2df8] ;  /* 0x002df80001087983 */ /* 0x002ea80000300a00 */
[----:B------:R1:W-:Y:S04]  /*5f1c0*/  STL [R1+0x5850], R0 ;  /* 0x0058500001007387 */ /* 0x0003e80000100800 */
[----:B---3--:R3:W-:Y:S01]  /*5f1d0*/  STL [R1+0x585c], R10 ;  /* 0x00585c0a01007387 */ /* 0x0087e20000100800 */
[----:B-1----:R-:W-:-:S03]  /*5f1e0*/  IMAD.MOV.U32 R0, RZ, RZ, R11 ;  /* 0x000000ffff007224 */ /* 0x002fc600078e000b */
[----:B---3--:R-:W3:Y:S04]  /*5f1f0*/  LDL.LU.64 R10, [R1+0x1280] ;  /* 0x00128000010a7983 */ /* 0x008ee80000300a00 */
[----:B------:R1:W-:Y:S04]  /*5f200*/  STL [R1+0x5858], R0 ;  /* 0x0058580001007387 */ /* 0x0003e80000100800 */
[----:B----4-:R4:W-:Y:S01]  /*5f210*/  STL [R1+0x5864], R18 ;  /* 0x0058641201007387 */ /* 0x0109e20000100800 */
[----:B-1----:R-:W-:-:S03]  /*5f220*/  MOV R0, R19 ;  /* 0x0000001300007202 */ /* 0x002fc60000000f00 */
[----:B----4-:R-:W4:Y:S04]  /*5f230*/  LDL.LU.64 R18, [R1+0x1278] ;  /* 0x0012780001127983 */ /* 0x010f280000300a00 */
[----:B------:R1:W-:Y:S04]  /*5f240*/  STL [R1+0x5860], R0 ;  /* 0x0058600001007387 */ /* 0x0003e80000100800 */
[----:B-----5:R5:W-:Y:S01]  /*5f250*/  STL [R1+0x586c], R26 ;  /* 0x00586c1a01007387 */ /* 0x020be20000100800 */
[----:B-1----:R-:W-:-:S03]  /*5f260*/  IMAD.MOV.U32 R0, RZ, RZ, R27 ;  /* 0x000000ffff007224 */ /* 0x002fc600078e001b */
[----:B-----5:R-:W5:Y:S04]  /*5f270*/  LDL.LU.64 R26, [R1+0x1270] ;  /* 0x00127000011a7983 */ /* 0x020f680000300a00 */
[----:B------:R1:W-:Y:S04]  /*5f280*/  STL [R1+0x5868], R0 ;  /* 0x0058680001007387 */ /* 0x0003e80000100800 */
[----:B------:R1:W-:Y:S02]  /*5f290*/  STL [R1+0x5870], R12 ;  /* 0x0058700c01007387 */ /* 0x0003e40000100800 */
[----:B-1----:R-:W-:-:S02]  /*5f2a0*/  IMAD.MOV.U32 R0, RZ, RZ, R13 ;  /* 0x000000ffff007224 */ /* 0x002fc400078e000d */
[----:B------:R-:W5:Y:S04]  /*5f2b0*/  LDL.LU.64 R12, [R1+0x1268] ;  /* 0x00126800010c7983 */ /* 0x000f680000300a00 */
[----:B------:R1:W-:Y:S04]  /*5f2c0*/  STL [R1+0x5848], R0 ;  /* 0x0058480001007387 */ /* 0x0003e80000100800 */
[----:B------:R1:W-:Y:S02]  /*5f2d0*/  STL [R1+0x584c], R20 ;  /* 0x00584c1401007387 */ /* 0x0003e40000100800 */
[----:B-1----:R-:W-:-:S02]  /*5f2e0*/  MOV R0, R21 ;  /* 0x0000001500007202 */ /* 0x002fc40000000f00 */
[----:B------:R-:W5:Y:S04]  /*5f2f0*/  LDL.LU.64 R20, [R1+0x34f0] ;  /* 0x0034f00001147983 */ /* 0x000f680000300a00 */
[----:B------:R1:W-:Y:S04]  /*5f300*/  STL [R1+0x5840], R0 ;  /* 0x0058400001007387 */ /* 0x0003e80000100800 */
[----:B------:R1:W-:Y:S02]  /*5f310*/  STL [R1+0x5844], R4 ;  /* 0x0058440401007387 */ /* 0x0003e40000100800 */
[----:B-1----:R-:W-:-:S02]  /*5f320*/  IMAD.MOV.U32 R0, RZ, RZ, R5 ;  /* 0x000000ffff007224 */ /* 0x002fc400078e0005 */
[----:B------:R-:W5:Y:S04]  /*5f330*/  LDL.LU.64 R4, [R1+0x34e8] ;  /* 0x0034e80001047983 */ /* 0x000f680000300a00 */
        /* <DEDUP_REMOVED lines=17> */
[----:B--2---:R2:W-:Y:S01]  /*5f450*/  STL [R1+0x581c], R8 ;  /* 0x00581c0801007387 */ /* 0x0045e20000100800 */
[----:B-1----:R-:W-:-:S03]  /*5f460*/  MOV R0, R9 ;  /* 0x0000000900007202 */ /* 0x002fc60000000f00 */
[----:B--2---:R-:W2:Y:S04]  /*5f470*/  LDL.LU.64 R8, [R1+0x31a0] ;  /* 0x0031a00001087983 */ /* 0x004ea80000300a00 */
[----:B------:R1:W-:Y:S04]  /*5f480*/  STL [R1+0x5810], R0 ;  /* 0x0058100001007387 */ /* 0x0003e80000100800 */
[----:B---3--:R3:W-:Y:S01]  /*5f490*/  STL [R1+0x5814], R10 ;  /* 0x0058140a01007387 */ /* 0x0087e20000100800 */
[----:B-1----:R-:W-:-:S03]  /*5f4a0*/  IMAD.MOV.U32 R0, RZ, RZ, R11 ;  /* 0x000000ffff007224 */ /* 0x002fc600078e000b */
[----:B---3--:R-:W3:Y:S04]  /*5f4b0*/  LDL.LU.64 R10, [R1+0x3198] ;  /* 0x00319800010a7983 */ /* 0x008ee80000300a00 */
[----:B------:R1:W-:Y:S04]  /*5f4c0*/  STL [R1+0x5808], R0 ;  /* 0x0058080001007387 */ /* 0x0003e80000100800 */
[----:B----4-:R4:W-:Y:S01]  /*5f4d0*/  STL [R1+0x580c], R18 ;  /* 0x00580c1201007387 */ /* 0x0109e20000100800 */
[----:B-1----:R-:W-:-:S03]  /*5f4e0*/  IMAD.MOV.U32 R0, RZ, RZ, R19 ;  /* 0x000000ffff007224 */ /* 0x002fc600078e0013 */
[----:B----4-:R-:W4:Y:S04]  /*5f4f0*/  LDL.LU.64 R18, [R1+0x2df0] ;  /* 0x002df00001127983 */ /* 0x010f280000300a00 */
[----:B------:R1:W-:Y:S04]  /*5f500*/  STL [R1+0x5800], R0 ;  /* 0x0058000001007387 */ /* 0x0003e80000100800 */
[----:B-----5:R5:W-:Y:S01]  /*5f510*/  STL [R1+0x5804], R26 ;  /* 0x0058041a01007387 */ /* 0x020be20000100800 */
[----:B-1----:R-:W-:-:S03]  /*5f520*/  MOV R0, R27 ;  /* 0x0000001b00007202 */ /* 0x002fc60000000f00 */
[----:B-----5:R-:W5:Y:S04]  /*5f530*/  LDL.LU.64 R26, [R1+0x2de8] ;  /* 0x002de800011a7983 */ /* 0x020f680000300a00 */
        /* <DEDUP_REMOVED lines=29> */
[----:B--2---:R2:W-:Y:S01]  /*5f710*/  STL [R1+0x57c4], R8 ;  /* 0x0057c40801007387 */ /* 0x0045e20000100800 */
[----:B-1----:R-:W-:-:S03]  /*5f720*/  IMAD.MOV.U32 R0, RZ, RZ, R9 ;  /* 0x000000ffff007224 */ /* 0x002fc600078e0009 */
[----:B--2---:R-:W2:Y:S04]  /*5f730*/  LDL.LU.64 R8, [R1+0x34c8] ;  /* 0x0034c80001087983 */ /* 0x004ea80000300a00 */
[----:B------:R1:W-:Y:S04]  /*5f740*/  STL [R1+0x57b8], R0 ;  /* 0x0057b80001007387 */ /* 0x0003e80000100800 */
[----:B---3--:R3:W-:Y:S01]  /*5f750*/  STL [R1+0x57bc], R10 ;  /* 0x0057bc0a01007387 */ /* 0x0087e20000100800 */
[----:B-1----:R-:W-:-:S03]  /*5f760*/  MOV R0, R11 ;  /* 0x0000000b00007202 */ /* 0x002fc60000000f00 */
[----:B---3--:R-:W3:Y:S04]  /*5f770*/  LDL.LU.64 R10, [R1+0x34c0] ;  /* 0x0034c000010a7983 */ /* 0x008ee80000300a00 */
[----:B------:R1:W-:Y:S04]  /*5f780*/  STL [R1+0x57b0], R0 ;  /* 0x0057b00001007387 */ /* 0x0003e80000100800 */
[----:B----4-:R4:W-:Y:S01]  /*5f790*/  STL [R1+0x57b4], R18 ;  /* 0x0057b41201007387 */ /* 0x0109e20000100800 */
[----:B-1----:R-:W-:-:S03]  /*5f7a0*/  IMAD.MOV.U32 R0, RZ, RZ, R19 ;  /* 0x000000ffff007224 */ /* 0x002fc600078e0013 */
[----:B----4-:R-:W4:Y:S04]  /*5f7b0*/  LDL.LU.64 R18, [R1+0x34b8] ;  /* 0x0034b80001127983 */ /* 0x010f280000300a00 */
[----:B------:R1:W-:Y:S04]  /*5f7c0*/  STL [R1+0x57a8], R0 ;  /* 0x0057a80001007387 */ /* 0x0003e80000100800 */
[----:B-----5:R5:W-:Y:S01]  /*5f7d0*/  STL [R1+0x57ac], R26 ;  /* 0x0057ac1a01007387 */ /* 0x020be20000100800 */
[----:B-1----:R-:W-:-:S03]  /*5f7e0*/  IMAD.MOV.U32 R0, RZ, RZ, R27 ;  /* 0x000000ffff007224 */ /* 0x002fc600078e001b */
[----:B-----5:R-:W5:Y:S04]  /*5f7f0*/  LDL.LU.64 R26, [R1+0x3190] ;  /* 0x00319000011a7983 */ /* 0x020f680000300a00 */
        /* <DEDUP_REMOVED lines=29> */
[----:B--2---:R2:W-:Y:S01]  /*5f9d0*/  STL [R1+0x576c], R8 ;  /* 0x00576c0801007387 */ /* 0x0045e20000100800 */
[----:B-1----:R-:W-:-:S03]  /*5f9e0*/  IMAD.MOV.U32 R0, RZ, RZ, R9 ;  /* 0x000000ffff007224 */ /* 0x002fc600078e0009 */
[----:B--2---:R-:W2:Y:S04]  /*5f9f0*/  LDL.LU.64 R8, [R1+0x1240] ;  /* 0x0012400001087983 */ /* 0x004ea80000300a00 */
        /* <DEDUP_REMOVED lines=1637> */
[----:B-----5:R-:W-:Y:S04]  /*66050*/  STL [R1+0x4a9c], R26 ;  /* 0x004a9c1a01007387 */ /* 0x020fe80000100800 */
[----:B------:R-:W5:Y:S01]  /*66060*/  LDL.LU.64 R24, [R1+0x2e40] ;  /* 0x002e400001187983 */ /* 0x000f620000300a00 */
[----:B-1----:R-:W-:-:S05]  /*66070*/  MOV R0, R27 ;  /* 0x0000001b00007202 */ /* 0x002fca0000000f00 */
[----:B------:R1:W-:Y:S04]  /*66080*/  STL [R1+0x4a90], R0 ;  /* 0x004a900001007387 */ /* 0x0003e80000100800 */
[----:B------:R1:W-:Y:S02]  /*66090*/  STL [R1+0x4a94], R12 ;  /* 0x004a940c01007387 */ /* 0x0003e40000100800 */
[----:B-1----:R-:W-:Y:S02]  /*660a0*/  IMAD.MOV.U32 R0, RZ, RZ, R13 ;  /* 0x000000ffff007224 */ /* 0x002fe400078e000d */
[----:B------:R-:W5:Y:S04]  /*660b0*/  LDL.LU.64 R12, [R1+0x2e38] ;  /* 0x002e3800010c7983 */ /* 0x000f680000300a00 */
[----:B------:R1:W-:Y:S04]  /*660c0*/  STL [R1+0x4a88], R0 ;  /* 0x004a880001007387 */ /* 0x0003e80000100800 */
[----:B------:R-:W-:Y:S04]  /*660d0*/  STL [R1+0x4a8c], R20 ;  /* 0x004a8c1401007387 */ /* 0x000fe80000100800 */
[----:B------:R-:W5:Y:S01]  /*660e0*/  LDL.LU.64 R26, [R1+0x1300] ;  /* 0x00130000011a7983 */ /* 0x000f620000300a00 */
[----:B-1----:R-:W-:-:S05]  /*660f0*/  IMAD.MOV.U32 R0, RZ, RZ, R21 ;  /* 0x000000ffff007224 */ /* 0x002fca00078e0015 */
[----:B------:R1:W-:Y:S04]  /*66100*/  STL [R1+0x4a80], R0 ;  /* 0x004a800001007387 */ /* 0x0003e80000100800 */
[----:B------:R1:W-:Y:S02]  /*66110*/  STL [R1+0x4a84], R4 ;  /* 0x004a840401007387 */ /* 0x0003e40000100800 */
[----:B-1----:R-:W-:Y:S02]  /*66120*/  MOV R0, R5 ;  /* 0x0000000500007202 */ /* 0x002fe40000000f00 */
        /* <DEDUP_REMOVED lines=10> */
[----:B------:R1:W-:Y:S04]  /*661d0*/  STL [R1+0x4a60], R22 ;  /* 0x004a601601007387 */ /* 0x0003e80000100800 */
[----:B------:R-:W5:Y:S01]  /*661e0*/  LDL.LU.64 R20, [R1+0xd30] ;  /* 0x000d300001147983 */ /* 0x000f620000300a00 */
[----:B-1----:R-:W-:-:S05]  /*661f0*/  MOV R0, R23 ;  /* 0x0000001700007202 */ /* 0x002fca0000000f00 */
[----:B------:R1:W-:Y:S04]  /*66200*/  STL [R1+0x4a5c], R0 ;  /* 0x004a5c0001007387 */ /* 0x0003e80000100800 */
[----:B------:R-:W-:Y:S04]  /*66210*/  STL [R1+0x4a68], R16 ;  /* 0x004a681001007387 */ /* 0x000fe80000100800 */
[----:B------:R-:W5:Y:S01]  /*66220*/  LDL.LU.64 R22, [R1+0xc90] ;  /* 0x000c900001167983 */ /* 0x000f620000300a00 */
[----:B-1----:R-:W-:-:S05]  /*66230*/  IMAD.MOV.U32 R0, RZ, RZ, R17 ;  /* 0x000000ffff007224 */ /* 0x002fca00078e0011 */
        /* <DEDUP_REMOVED lines=9> */
[----:B----4-:R4:W-:Y:S04]  /*662d0*/  STL [R1+0x4a4c], R18 ;  /* 0x004a4c1201007387 */ /* 0x0109e80000100800 */
[----:B------:R-:W3:Y:S01]  /*662e0*/  LDL.LU.64 R16, [R1+0x35a0] ;  /* 0x0035a00001107983 */ /* 0x000ee20000300a00 */
[----:B-1----:R-:W-:-:S03]  /*662f0*/  IMAD.MOV.U32 R0, RZ, RZ, R19 ;  /* 0x000000ffff007224 */ /* 0x002fc600078e0013 */
[----:B-----5:R-:W-:Y:S04]  /*66300*/  STL [R1+0x4a44], R24 ;  /* 0x004a441801007387 */ /* 0x020fe80000100800 */
[----:B------:R1:W-:Y:S04]  /*66310*/  STL [R1+0x4a40], R0 ;  /* 0x004a400001007387 */ /* 0x0003e80000100800 */
[----:B----4-:R-:W4:Y:S01]  /*66320*/  LDL.LU.64 R18, [R1+0x2e30] ;  /* 0x002e300001127983 */ /* 0x010f220000300a00 */
[----:B-1----:R-:W-:-:S03]  /*66330*/  IMAD.MOV.U32 R0, RZ, RZ, R25 ;  /* 0x000000ffff007224 */ /* 0x002fc600078e0019 */
[----:B------:R-:W-:Y:S04]  /*66340*/  STL [R1+0x4a3c], R12 ;  /* 0x004a3c0c01007387 */ /* 0x000fe80000100800 */
        /* <DEDUP_REMOVED lines=34> */
[----:B------:R-:W-:Y:S04]  /*66570*/  STL [R1+0x49f8], R16 ;  /* 0x0049f81001007387 */ /* 0x000fe80000100800 */
[----:B------:R1:W-:Y:S04]  /*66580*/  STL [R1+0x49ec], R0 ;  /* 0x0049ec0001007387 */ /* 0x0003e80000100800 */
[----:B---3--:R-:W3:Y:S01]  /*66590*/  LDL.LU.64 R10, [R1+0xc70] ;  /* 0x000c7000010a7983 */ /* 0x008ee20000300a00 */
[----:B-1----:R-:W-:-:S03]  /*665a0*/  MOV R0, R17 ;  /* 0x0000001100007202 */ /* 0x002fc60000000f00 */
[----:B----4-:R-:W-:Y:S04]  /*665b0*/  STL [R1+0x49fc], R18 ;  /* 0x0049fc1201007387 */ /* 0x010fe80000100800 */
[----:B------:R1:W-:Y:S04]  /*665c0*/  STL [R1+0x49f4], R0 ;  /* 0x0049f40001007387 */ /* 0x0003e80000100800 */
[----:B------:R-:W4:Y:S01]  /*665d0*/  LDL.LU.64 R16, [R1+0xc68] ;  /* 0x000c680001107983 */ /* 0x000f220000300a00 */
[----:B-1----:R-:W-:-:S03]  /*665e0*/  IMAD.MOV.U32 R0, RZ, RZ, R19 ;  /* 0x000000ffff007224 */ /* 0x002fc600078e0013 */
[----:B------:R-:W4:Y:S04]  /*665f0*/  LDL.LU.64 R18, [R1+0xc60] ;  /* 0x000c600001127983 */ /* 0x000f280000300a00 */
[----:B------:R1:W-:Y:S04]  /*66600*/  STL [R1+0x49e0], R0 ;  /* 0x0049e00001007387 */ /* 0x0003e80000100800 */
[----:B-----5:R5:W-:Y:S01]  /*66610*/  STL [R1+0x49e4], R12 ;  /* 0x0049e40c01007387 */ /* 0x020be20000100800 */
[----:B-1----:R-:W-:-:S03]  /*66620*/  IMAD.MOV.U32 R0, RZ, RZ, R13 ;  /* 0x000000ffff007224 */ /* 0x002fc600078e000d */
[----:B-----5:R-:W5:Y:S04]  /*66630*/  LDL.LU.64 R12, [R1+0x35a8] ;  /* 0x0035a800010c7983 */ /* 0x020f680000300a00 */
[----:B------:R1:W-:Y:S04]  /*66640*/  STL [R1+0x49d8], R0 ;  /* 0x0049d80001007387 */ /* 0x0003e80000100800 */
[----:B------:R-:W-:Y:S04]  /*66650*/  STL [R1+0x49dc], R26 ;  /* 0x0049dc1a01007387 */ /* 0x000fe80000100800 */
[----:B------:R-:W5:Y:S01]  /*66660*/  LDL.LU.64 R24, [R1+0x35b0] ;  /* 0x0035b00001187983 */ /* 0x000f620000300a00 */
[----:B-1----:R-:W-:-:S05]  /*66670*/  MOV R0, R27 ;  /* 0x0000001b00007202 */ /* 0x002fca0000000f00 */
[----:B------:R1:W-:Y:S04]  /*66680*/  STL [R1+0x49d0], R0 ;  /* 0x0049d00001007387 */ /* 0x0003e80000100800 */
[----:B------:R1:W-:Y:S02]  /*66690*/  STL [R1+0x49d4], R4 ;  /* 0x0049d40401007387 */ /* 0x0003e40000100800 */
[----:B-1----:R-:W-:Y:S02]  /*666a0*/  IMAD.MOV.U32 R0, RZ, RZ, R5 ;  /* 0x000000ffff007224 */ /* 0x002fe400078e0005 */
        /* <DEDUP_REMOVED lines=8> */
[----:B-1----:R-:W-:-:S03]  /*66730*/  MOV R0, R15 ;  /* 0x0000000f00007202 */ /* 0x002fc60000000f00 */
[----:B------:R-:W-:Y:S04]  /*66740*/  STL [R1+0x49bc], R20 ;  /* 0x0049bc1401007387 */ /* 0x000fe80000100800 */
[----:B------:R1:W-:Y:S04]  /*66750*/  STL [R1+0x49b8], R0 ;  /* 0x0049b80001007387 */ /* 0x0003e80000100800 */
[----:B------:R-:W5:Y:S01]  /*66760*/  LDL.LU.64 R14, [R1+0x3500] ;  /* 0x00350000010e7983 */ /* 0x000f620000300a00 */
[----:B-1----:R-:W-:-:S03]  /*66770*/  IMAD.MOV.U32 R0, RZ, RZ, R21 ;  /* 0x000000ffff007224 */ /* 0x002fc600078e0015 */
[----:B------:R-:W-:Y:S04]  /*66780*/  STL [R1+0x49b4], R22 ;  /* 0x0049b41601007387 */ /* 0x000fe80000100800 */
[----:B------:R1:W-:Y:S04]  /*66790*/  STL [R1+0x49b0], R0 ;  /* 0x0049b00001007387 */ /* 0x0003e80000100800 */
[----:B------:R-:W5:Y:S01]  /*667a0*/  LDL.LU.64 R20, [R1+0x3508] ;  /* 0x0035080001147983 */ /* 0x000f620000300a00 */
[----:B-1----:R-:W-:-:S03]  /*667b0*/  IMAD.MOV.U32 R0, RZ, RZ, R23 ;  /* 0x000000ffff007224 */ /* 0x002fc600078e0017 */
[----:B--2---:R-:W-:Y:S04]  /*667c0*/  STL [R1+0x49ac], R8 ;  /* 0x0049ac0801007387 */ /* 0x004fe80000100800 */
[----:B------:R1:W-:Y:S04]  /*667d0*/  STL [R1+0x49a8], R0 ;  /* 0x0049a80001007387 */ /* 0x0003e80000100800 */
[----:B------:R-:W2:Y:S01]  /*667e0*/  LDL.LU.64 R22, [R1+0x3510] ;  /* 0x0035100001167983 */ /* 0x000ea20000300a00 */
[----:B-1----:R-:W-:-:S03]  /*667f0*/  MOV R0, R9 ;  /* 0x0000000900007202 */ /* 0x002fc60000000f00 */
[----:B------:R-:W2:Y:S04]  /*66800*/  LDL.LU.64 R8, [R1+0x12c0] ;  /* 0x0012c00001087983 */ /* 0x000ea80000300a00 */
[----:B------:R1:W-:Y:S04]  /*66810*/  STL [R1+0x49a0], R0 ;  /* 0x0049a00001007387 */ /* 0x0003e80000100800 */
[----:B---3--:R3:W-:Y:S01]  /*66820*/  STL [R1+0x49a4], R10 ;  /* 0x0049a40a01007387 */ /* 0x0087e20000100800 */
[----:B-1----:R-:W-:-:S03]  /*66830*/  IMAD.MOV.U32 R0, RZ, RZ, R11 ;  /* 0x000000ffff007224 */ /* 0x002fc600078e000b */
[----:B---3--:R-:W3:Y:S04]  /*66840*/  LDL.LU.64 R10, [R1+0x12b8] ;  /* 0x0012b800010a7983 */ /* 0x008ee80000300a00 */
[----:B------:R1:W-:Y:S04]  /*66850*/  STL [R1+0x4998], R0 ;  /* 0x0049980001007387 */ /* 0x0003e80000100800 */
[----:B----4-:R4:W-:Y:S01]  /*66860*/  STL [R1+0x499c], R16 ;  /* 0x00499c1001007387 */ /* 0x0109e20000100800 */
[----:B-1----:R-:W-:-:S03]  /*66870*/  IMAD.MOV.U32 R0, RZ, RZ, R17 ;  /* 0x000000ffff007224 */ /* 0x002fc600078e0011 */
[----:B------:R-:W-:Y:S04]  /*66880*/  STL [R1+0x4994], R18 ;  /* 0x0049941201007387 */ /* 0x000fe80000100800 */
[----:B------:R1:W-:Y:S04]  /*66890*/  STL [R1+0x4990], R0 ;  /* 0x0049900001007387 */ /* 0x0003e80000100800 */
[----:B----4-:R-:W4:Y:S01]  /*668a0*/  LDL.LU.64 R16, [R1+0x12b0] ;  /* 0x0012b00001107983 */ /* 0x010f220000300a00 */
[----:B-1----:R-:W-:-:S03]  /*668b0*/  MOV R0, R19 ;  /* 0x0000001300007202 */ /* 0x002fc60000000f00 */
[----:B-----5:R-:W-:Y:S04]  /*668c0*/  STL [R1+0x4950], R12 ;  /* 0x0049500c01007387 */ /* 0x020fe80000100800 */
[----:B------:R1:W-:Y:S04]  /*668d0*/  STL [R1+0x4948], R0 ;  /* 0x0049480001007387 */ /* 0x0003e80000100800 */
[----:B------:R-:W5:Y:S01]  /*668e0*/  LDL.LU.64 R18, [R1+0x12a8] ;  /* 0x0012a80001127983 */ /* 0x000f620000300a00 */
[----:B-1----:R-:W-:-:S03]  /*668f0*/  IMAD.MOV.U32 R0, RZ, RZ, R13 ;  /* 0x000000ffff007224 */ /* 0x002fc600078e000d */
[----:B------:R-:W-:Y:S04]  /*66900*/  STL [R1+0x4958], R24 ;  /* 0x0049581801007387 */ /* 0x000fe80000100800 */
[----:B------:R1:W-:Y:S04]  /*66910*/  STL [R1+0x494c], R0 ;  /* 0x00494c0001007387 */ /* 0x0003e80000100800 */
[----:B------:R-:W5:Y:S01]  /*66920*/  LDL.LU.64 R12, [R1+0xd10] ;  /* 0x000d1000010c7983 */ /* 0x000f620000300a00 */
        /* <DEDUP_REMOVED lines=17> */
[----:B------:R-:W-:Y:S04]  /*66a40*/  STL [R1+0x4980], R20 ;  /* 0x0049801401007387 */ /* 0x000fe80000100800 */
[----:B------:R-:W5:Y:S01]  /*66a50*/  LDL.LU.64 R28, [R1+0x3610] ;  /* 0x00361000011c7983 */ /* 0x000f620000300a00 */
[----:B-1----:R-:W-:-:S05]  /*66a60*/  IMAD.MOV.U32 R0, RZ, RZ, R21 ;  /* 0x000000ffff007224 */ /* 0x002fca00078e0015 */
[----:B------:R2:W-:Y:S02]  /*66a70*/  STL [R1+0x497c], R0 ;  /* 0x00497c0001007387 */ /* 0x0005e40000100800 */
[----:B--2---:R-:W-:Y:S02]  /*66a80*/  IMAD.MOV.U32 R0, RZ, RZ, R23 ;  /* 0x000000ffff007224 */ /* 0x004fe400078e0017 */
[----:B------:R-:W-:Y:S04]  /*66a90*/  STL [R1+0x4988], R22 ;  /* 0x0049881601007387 */ /* 0x000fe80000100800 */
[----:B------:R-:W-:Y:S04]  /*66aa0*/  STL [R1+0x498c], R8 ;  /* 0x00498c0801007387 */ /* 0x000fe80000100800 */
[----:B------:R1:W-:Y:S04]  /*66ab0*/  STL [R1+0x4984], R0 ;  /* 0x0049840001007387 */ /* 0x0003e80000100800 */
[----:B------:R-:W2:Y:S01]  /*66ac0*/  LDL.LU.64 R30, [R1+0x35e8] ;  /* 0x0035e800011e7983 */ /* 0x000ea20000300a00 */
[----:B-1----:R-:W-:-:S05]  /*66ad0*/  MOV R0, R9 ;  /* 0x0000000900007202 */ /* 0x002fca0000000f00 */
[----:B------:R1:W-:Y:S04]  /*66ae0*/  STL [R1+0x4940], R0 ;  /* 0x0049400001007387 */ /* 0x0003e80000100800 */
[----:B---3--:R-:W-:Y:S04]  /*66af0*/  STL [R1+0x4944], R10 ;  /* 0x0049440a01007387 */ /* 0x008fe80000100800 */
[----:B------:R-:W3:Y:S01]  /*66b00*/  LDL.LU.64 R24, [R1+0x35f0] ;  /* 0x0035f00001187983 */ /* 0x000ee20000300a00 */
[----:B-1----:R-:W-:-:S03]  /*66b10*/  IMAD.MOV.U32 R0, RZ, RZ, R11 ;  /* 0x000000ffff007224 */ /* 0x002fc600078e000b */
[----:B------:R-:W3:Y:S04]  /*66b20*/  LDL.LU.64 R8, [R1+0x35f8] ;  /* 0x0035f80001087983 */ /* 0x000ee80000300a00 */
[----:B------:R1:W-:Y:S04]  /*66b30*/  STL [R1+0x4938], R0 ;  /* 0x0049380001007387 */ /* 0x0003e80000100800 */
[----:B----4-:R-:W-:Y:S01]  /*66b40*/  STL [R1+0x493c], R16 ;  /* 0x00493c1001007387 */ /* 0x010fe20000100800 */
[----:B-1----:R-:W-:-:S03]  /*66b50*/  IMAD.MOV.U32 R0, RZ, RZ, R17 ;  /* 0x000000ffff007224 */ /* 0x002fc600078e0011 */
[----:B------:R-:W4:Y:S04]  /*66b60*/  LDL.LU.64 R10, [R1+0x3608] ;  /* 0x00360800010a7983 */ /* 0x000f280000300a00 */
[----:B-----5:R-:W-:Y:S04]  /*66b70*/  STL [R1+0x4934], R18 ;  /* 0x0049341201007387 */ /* 0x020fe80000100800 */
[----:B------:R1:W-:Y:S04]  /*66b80*/  STL [R1+0x4930], R0 ;  /* 0x0049300001007387 */ /* 0x0003e80000100800 */
[----:B------:R-:W5:Y:S01]  /*66b90*/  LDL.LU.64 R26, [R1+0x3538] ;  /* 0x00353800011a7983 */ /* 0x000f620000300a00 */
[----:B-1----:R-:W-:-:S05]  /*66ba0*/  MOV R0, R19 ;  /* 0x0000001300007202 */ /* 0x002fca0000000f00 */
[----:B------:R1:W-:Y:S04]  /*66bb0*/  STL [R1+0x4928], R0 ;  /* 0x0049280001007387 */ /* 0x0003e80000100800 */
[----:B------:R-:W-:Y:S04]  /*66bc0*/  STL [R1+0x492c], R12 ;  /* 0x00492c0c01007387 */ /* 0x000fe80000100800 */
[----:B------:R-:W5:Y:S01]  /*66bd0*/  LDL.LU.64 R20, [R1+0x3540] ;  /* 0x0035400001147983 */ /* 0x000f620000300a00 */
[----:B-1----:R-:W-:-:S03]  /*66be0*/  IMAD.MOV.U32 R0, RZ, RZ, R13 ;  /* 0x000000ffff007224 */ /* 0x002fc600078e000d */
[----:B------:R-:W5:Y:S04]  /*66bf0*/  LDL.LU.64 R22, [R1+0x3548] ;  /* 0x0035480001167983 */ /* 0x000f680000300a00 */
        /* <DEDUP_REMOVED lines=8> */
[----:B-1----:R-:W-:-:S03]  /*66c80*/  MOV R0, R7 ;  /* 0x0000000700007202 */ /* 0x002fc60000000f00 */
[----:B------:R-:W5:Y:S04]  /*66c90*/  LDL.LU.64 R4, [R1+0x1290] ;  /* 0x0012900001047983 */ /* 0x000f680000300a00 */
[----:B------:R1:W-:Y:S04]  /*66ca0*/  STL [R1+0x4900], R0 ;  /* 0x0049000001007387 */ /* 0x0003e80000100800 */
[----:B------:R1:W-:Y:S02]  /*66cb0*/  STL [R1+0x4908], R14 ;  /* 0x0049080e01007387 */ /* 0x0003e40000100800 */
[----:B-1----:R-:W-:-:S02]  /*66cc0*/  IMAD.MOV.U32 R0, RZ, RZ, R15 ;  /* 0x000000ffff007224 */ /* 0x002fc400078e000f */
[----:B------:R-:W5:Y:S04]  /*66cd0*/  LDL.LU.64 R6, [R1+0x1288] ;  /* 0x0012880001067983 */ /* 0x000f680000300a00 */
[----:B------:R-:W-:Y:S04]  /*66ce0*/  STL [R1+0x4910], R28 ;  /* 0x0049101c01007387 */ /* 0x000fe80000100800 */
[----:B------:R1:W-:Y:S04]  /*66cf0*/  STL [R1+0x4904], R0 ;  /* 0x0049040001007387 */ /* 0x0003e80000100800 */
[----:B------:R-:W5:Y:S01]  /*66d00*/  LDL.LU.64 R14, [R1+0xcf8] ;  /* 0x000cf800010e7983 */ /* 0x000f620000300a00 */
[----:B-1----:R-:W-:-:S03]  /*66d10*/  IMAD.MOV.U32 R0, RZ, RZ, R29 ;  /* 0x000000ffff007224 */ /* 0x002fc600078e001d */
[----:B------:R-:W-:Y:S04]  /*66d20*/  STL [R1+0x4914], R184 ;  /* 0x004914b801007387 */ /* 0x000fe80000100800 */
[----:B------:R2:W-:Y:S04]  /*66d30*/  STL [R1+0x490c], R0 ;  /* 0x00490c0001007387 */ /* 0x0005e80000100800 */
[----:B------:R-:W-:Y:S01]  /*66d40*/  STL [R1+0x48b8], R185 ;  /* 0x0048b8b901007387 */ /* 0x000fe20000100800 */
[----:B--2---:R-:W-:-:S03]  /*66d50*/  MOV R0, R31 ;  /* 0x0000001f00007202 */ /* 0x004fc60000000f00 */
[----:B------:R-:W-:Y:S04]  /*66d60*/  STL [R1+0x48c0], R30 ;  /* 0x0048c01e01007387 */ /* 0x000fe80000100800 */
[----:B---3--:R-:W-:Y:S04]  /*66d70*/  STL [R1+0x48c8], R24 ;  /* 0x0048c81801007387 */ /* 0x008fe80000100800 */
[----:B------:R1:W-:Y:S04]  /*66d80*/  STL [R1+0x48bc], R0 ;  /* 0x0048bc0001007387 */ /* 0x0003e80000100800 */
[----:B------:R-:W-:Y:S01]  /*66d90*/  STL [R1+0x48d0], R8 ;  /* 0x0048d00801007387 */ /* 0x000fe20000100800 */
[----:B-1----:R-:W-:-:S05]  /*66da0*/  IMAD.MOV.U32 R0, RZ, RZ, R25 ;  /* 0x000000ffff007224 */ /* 0x002fca00078e0019 */
[----:B------:R1:W-:Y:S04]  /*66db0*/  STL [R1+0x48c4], R0 ;  /* 0x0048c40001007387 */ /* 0x0003e80000100800 */
[----:B----4-:R-:W-:Y:S01]  /*66dc0*/  STL [R1+0x48d8], R10 ;  /* 0x0048d80a01007387 */ /* 0x010fe20000100800 */
[----:B-1----:R-:W-:-:S05]  /*66dd0*/  IMAD.MOV.U32 R0, RZ, RZ, R9 ;  /* 0x000000ffff007224 */ /* 0x002fca00078e0009 */
[----:B------:R1:W-:Y:S04]  /*66de0*/  STL [R1+0x48cc], R0 ;  /* 0x0048cc0001007387 */ /* 0x0003e80000100800 */
[----:B------:R-:W2:Y:S01]  /*66df0*/  LDL.LU.64 R8, [R1+0x1630] ;  /* 0x0016300001087983 */ /* 0x000ea20000300a00 */
[----:B-1----:R-:W-:-:S03]  /*66e00*/  MOV R0, R11 ;  /* 0x0000000b00007202 */ /* 0x002fc60000000f00 */
[----:B------:R-:W3:Y:S04]  /*66e10*/  LDL.LU.64 R10, [R1+0x208] ;  /* 0x00020800010a7983 */ /* 0x000ee80000300a00 */
[----:B------:R1:W-:Y:S04]  /*66e20*/  STL [R1+0x48d4], R0 ;  /* 0x0048d40001007387 */ /* 0x0003e80000100800 */
[----:B-----5:R-:W-:Y:S01]  /*66e30*/  STL [R1+0x48e0], R26 ;  /* 0x0048e01a01007387 */ /* 0x020fe20000100800 */
[----:B-1----:R-:W-:-:S03]  /*66e40*/  IMAD.MOV.U32 R0, RZ, RZ, R27 ;  /* 0x000000ffff007224 */ /* 0x002fc600078e001b */
[----:B------:R-:W-:Y:S04]  /*66e50*/  STL [R1+0x48e8], R20 ;  /* 0x0048e81401007387 */ /* 0x000fe80000100800 */
[----:B------:R1:W-:Y:S04]  /*66e60*/  STL [R1+0x48dc], R0 ;  /* 0x0048dc0001007387 */ /* 0x0003e80000100800 */
[----:B------:R-:W-:Y:S01]  /*66e70*/  STL [R1+0x48f0], R22 ;  /* 0x0048f01601007387 */ /* 0x000fe20000100800 */
[----:B-1----:R-:W-:-:S05]  /*66e80*/  IMAD.MOV.U32 R0, RZ, RZ, R21 ;  /* 0x000000ffff007224 */ /* 0x002fca00078e0015 */
[----:B------:R1:W-:Y:S04]  /*66e90*/  STL [R1+0x48e4], R0 ;  /* 0x0048e40001007387 */ /* 0x0003e80000100800 */
[----:B------:R-:W-:Y:S01]  /*66ea0*/  STL [R1+0x48f8], R16 ;  /* 0x0048f81001007387 */ /* 0x000fe20000100800 */
[----:B-1----:R-:W-:-:S05]  /*66eb0*/  MOV R0, R23 ;  /* 0x0000001700007202 */ /* 0x002fca0000000f00 */
[----:B------:R1:W-:Y:S04]  /*66ec0*/  STL [R1+0x48ec], R0 ;  /* 0x0048ec0001007387 */ /* 0x0003e80000100800 */
[----:B------:R-:W-:Y:S01]  /*66ed0*/  STL [R1+0x48fc], R18 ;  /* 0x0048fc1201007387 */ /* 0x000fe20000100800 */
[----:B-1----:R-:W-:-:S05]  /*66ee0*/  IMAD.MOV.U32 R0, RZ, RZ, R17 ;  /* 0x000000ffff007224 */ /* 0x002fca00078e0011 */
        /* <DEDUP_REMOVED lines=10> */
[----:B------:R-:W4:Y:S01]  /*66f90*/  LDL.LU.64 R4, [R1+0x1640] ;  /* 0x0016400001047983 */ /* 0x000f220000300a00 */
[----:B-1----:R-:W-:-:S05]  /*66fa0*/  IMAD.MOV.U32 R0, RZ, RZ, R7 ;  /* 0x000000ffff007224 */ /* 0x002fca00078e0007 */
[----:B------:R1:W-:Y:S04]  /*66fb0*/  STL [R1+0x4898], R0 ;  /* 0x0048980001007387 */ /* 0x0003e80000100800 */
[----:B------:R-:W-:Y:S04]  /*66fc0*/  STL [R1+0x489c], R14 ;  /* 0x00489c0e01007387 */ /* 0x000fe80000100800 */
[----:B------:R-:W5:Y:S01]  /*66fd0*/  LDL.LU.64 R6, [R1+0x288] ;  /* 0x0002880001067983 */ /* 0x000f620000300a00 */
[----:B-1----:R-:W-:-:S03]  /*66fe0*/  MOV R0, R15 ;  /* 0x0000000f00007202 */ /* 0x002fc60000000f00 */
[----:B------:R-:W-:Y:S04]  /*66ff0*/  STL [R1+0x4894], R182 ;  /* 0x004894b601007387 */ /* 0x000fe80000100800 */
[----:B------:R2:W-:Y:S04]  /*67000*/  STL [R1+0x4890], R0 ;  /* 0x0048900001007387 */ /* 0x0005e80000100800 */
[----:B------:R-:W-:Y:S04]  /*67010*/  STL [R1+0x4888], R183 ;  /* 0x004888b701007387 */ /* 0x000fe80000100800 */
[----:B------:R-:W-:Y:S04]  /*67020*/  STL [R1+0x488c], R180 ;  /* 0x00488cb401007387 */ /* 0x000fe80000100800 */
[----:B------:R-:W-:Y:S04]  /*67030*/  STL [R1+0x4880], R181 ;  /* 0x004880b501007387 */ /* 0x000fe80000100800 */
[----:B------:R-:W-:Y:S04]  /*67040*/  STL [R1+0x4884], R178 ;  /* 0x004884b201007387 */ /* 0x000fe80000100800 */
[----:B------:R-:W-:Y:S04]  /*67050*/  STL [R1+0x4878], R179 ;  /* 0x004878b301007387 */ /* 0x000fe80000100800 */
[----:B------:R-:W-:Y:S04]  /*67060*/  STL [R1+0x487c], R176 ;  /* 0x00487cb001007387 */ /* 0x000fe80000100800 */
[----:B------:R-:W-:Y:S01]  /*67070*/  STL [R1+0x445c], R177 ;  /* 0x00445cb101007387 */ /* 0x000fe20000100800 */
[----:B--2---:R-:W-:-:S03]  /*67080*/  IMAD.MOV.U32 R0, RZ, RZ, R9 ;  /* 0x000000ffff007224 */ /* 0x004fc600078e0009 */
[----:B------:R-:W-:Y:S04]  /*67090*/  STL [R1+0x4464], R8 ;  /* 0x0044640801007387 */ /* 0x000fe80000100800 */
[----:B---3--:R-:W-:Y:S04]  /*670a0*/  STL [R1+0x446c], R10 ;  /* 0x00446c0a01007387 */ /* 0x008fe80000100800 */
[----:B------:R1:W-:Y:S04]  /*670b0*/  STL [R1+0x4460], R0 ;  /* 0x0044600001007387 */ /* 0x0003e80000100800 */
[----:B------:R-:W-:Y:S01]  /*670c0*/  STL [R1+0x4474], R218 ;  /* 0x004474da01007387 */ /* 0x000fe20000100800 */
[----:B-1----:R-:W-:-:S05]  /*670d0*/  IMAD.MOV.U32 R0, RZ, RZ, R11 ;  /* 0x000000ffff007224 */ /* 0x002fca00078e000b */
[----:B------:R4:W-:Y:S04]  /*670e0*/  STL [R1+0x4468], R0 ;  /* 0x0044680001007387 */ /* 0x0009e80000100800 */
[----:B------:R-:W-:Y:S04]  /*670f0*/  STL [R1+0x4470], R219 ;  /* 0x004470db01007387 */ /* 0x000fe80000100800 */
[----:B------:R-:W-:Y:S04]  /*67100*/  STL [R1+0x447c], R154 ;  /* 0x00447c9a01007387 */ /* 0x000fe80000100800 */
[----:B------:R-:W2:Y:S04]  /*67110*/  LDL.LU.64 R12, [R1+0x1660] ;  /* 0x00166000010c7983 */ /* 0x000ea80000300a00 */
[----:B------:R-:W-:Y:S04]  /*67120*/  STL [R1+0x4478], R155 ;  /* 0x0044789b01007387 */ /* 0x000fe80000100800 */
[----:B------:R-:W3:Y:S04]  /*67130*/  LDL.LU.64 R14, [R1+0x2c8] ;  /* 0x0002c800010e7983 */ /* 0x000ee80000300a00 */
[----:B------:R-:W-:Y:S04]  /*67140*/  STL [R1+0x4484], R110 ;  /* 0x0044846e01007387 */ /* 0x000fe80000100800 */
[----:B------:R-:W3:Y:S04]  /*67150*/  LDL.LU.64 R8, [R1+0xc0] ;  /* 0x0000c00001087983 */ /* 0x000ee80000300a00 */
[----:B------:R-:W-:Y:S04]  /*67160*/  STL [R1+0x4480], R111 ;  /* 0x0044806f01007387 */ /* 0x000fe80000100800 */
[----:B------:R-:W-:Y:S04]  /*67170*/  STL [R1+0x448c], R86 ;  /* 0x00448c5601007387 */ /* 0x000fe80000100800 */
[----:B------:R-:W-:Y:S04]  /*67180*/  STL [R1+0x4488], R87 ;  /* 0x0044885701007387 */ /* 0x000fe80000100800 */
[----:B------:R-:W-:Y:S04]  /*67190*/  STL [R1+0x4494], R60 ;  /* 0x0044943c01007387 */ /* 0x000fe80000100800 */
[----:B------:R-:W-:Y:S04]  /*671a0*/  STL [R1+0x4490], R61 ;  /* 0x0044903d01007387 */ /* 0x000fe80000100800 */
[----:B------:R-:W-:Y:S04]  /*671b0*/  STL [R1+0x449c], R2 ;  /* 0x00449c0201007387 */ /* 0x000fe80000100800 */
[----:B------:R-:W-:Y:S01]  /*671c0*/  STL [R1+0x4498], R3 ;  /* 0x0044980301007387 */ /* 0x000fe20000100800 */
[----:B----4-:R-:W-:-:S03]  /*671d0*/  MOV R0, R5 ;  /* 0x0000000500007202 */ /* 0x010fc60000000f00 */
[----:B------:R-:W-:Y:S04]  /*671e0*/  STL [R1+0x44a4], R4 ;  /* 0x0044a40401007387 */ /* 0x000fe80000100800 */
[----:B-----5:R-:W-:Y:S04]  /*671f0*/  STL [R1+0x44ac], R6 ;  /* 0x0044ac0601007387 */ /* 0x020fe80000100800 */
[----:B------:R1:W-:Y:S04]  /*67200*/  STL [R1+0x44a0], R0 ;  /* 0x0044a00001007387 */ /* 0x0003e80000100800 */
[----:B------:R-:W-:Y:S01]  /*67210*/  STL [R1+0x44b4], R246 ;  /* 0x0044b4f601007387 */ /* 0x000fe20000100800 */
[----:B-1----:R-:W-:-:S05]  /*67220*/  IMAD.MOV.U32 R0, RZ, RZ, R7 ;  /* 0x000000ffff007224 */ /* 0x002fca00078e0007 */
[----:B------:R2:W-:Y:S04]  /*67230*/  STL [R1+0x44a8], R0 ;  /* 0x0044a80001007387 */ /* 0x0005e80000100800 */
[----:B------:R-:W-:Y:S04]  /*67240*/  STL [R1+0x44b0], R247 ;  /* 0x0044b0f701007387 */ /* 0x000fe80000100800 */
[----:B------:R-:W-:Y:S04]  /*67250*/  STL [R1+0x44bc], R170 ;  /* 0x0044bcaa01007387 */ /* 0x000fe80000100800 */
[----:B------:R-:W4:Y:S04]  /*67260*/  LDL.LU.64 R10, [R1+0x1650] ;  /* 0x00165000010a7983 */ /* 0x000f280000300a00 */
[----:B------:R-:W-:Y:S04]  /*67270*/  STL [R1+0x44b8], R171 ;  /* 0x0044b8ab01007387 */ /* 0x000fe80000100800 */
[----:B------:R-:W5:Y:S04]  /*67280*/  LDL.LU.64 R4, [R1+0x308] ;  /* 0x0003080001047983 */ /* 0x000f680000300a00 */
[----:B------:R-:W-:Y:S04]  /*67290*/  STL [R1+0x44c4], R120 ;  /* 0x0044c47801007387 */ /* 0x000fe80000100800 */
[----:B------:R-:W5:Y:S04]  /*672a0*/  LDL.LU.64 R6, [R1+0x108] ;  /* 0x0001080001067983 */ /* 0x000f680000300a00 */
        /* <DEDUP_REMOVED lines=12> */
[----:B-1----:R-:W-:-:S05]  /*67370*/  MOV R0, R15 ;  /* 0x0000000f00007202 */ /* 0x002fca0000000f00 */
[----:B------:R1:W-:Y:S04]  /*67380*/  STL [R1+0x44e8], R0 ;  /* 0x0044e80001007387 */ /* 0x0003e80000100800 */
[----:B------:R-:W-:Y:S01]  /*67390*/  STL [R1+0x44fc], R194 ;  /* 0x0044fcc201007387 */ /* 0x000fe20000100800 */
[----:B-1----:R-:W-:-:S05]  /*673a0*/  IMAD.MOV.U32 R0, RZ, RZ, R9 ;  /* 0x000000ffff007224 */ /* 0x002fca00078e0009 */
[----:B------:R4:W-:Y:S04]  /*673b0*/  STL [R1+0x44f0], R0 ;  /* 0x0044f00001007387 */ /* 0x0009e80000100800 */
        /* <DEDUP_REMOVED lines=12> */
[----:B----4-:R-:W-:-:S03]  /*67480*/  IMAD.MOV.U32 R0, RZ, RZ, R11 ;  /* 0x000000ffff007224 */ /* 0x010fc600078e000b */
[----:B------:R-:W-:Y:S04]  /*67490*/  STL [R1+0x4524], R10 ;  /* 0x0045240a01007387 */ /* 0x000fe80000100800 */
[----:B-----5:R-:W-:Y:S04]  /*674a0*/  STL [R1+0x452c], R4 ;  /* 0x00452c0401007387 */ /* 0x020fe80000100800 */
[----:B------:R1:W-:Y:S04]  /*674b0*/  STL [R1+0x4520], R0 ;  /* 0x0045200001007387 */ /* 0x0003e80000100800 */
[----:B------:R-:W-:Y:S01]  /*674c0*/  STL [R1+0x4534], R6 ;  /* 0x0045340601007387 */ /* 0x000fe20000100800 */
[----:B-1----:R-:W-:-:S05]  /*674d0*/  MOV R0, R5 ;  /* 0x0000000500007202 */ /* 0x002fca0000000f00 */
[----:B------:R1:W-:Y:S04]  /*674e0*/  STL [R1+0x4528], R0 ;  /* 0x0045280001007387 */ /* 0x0003e80000100800 */
[----:B------:R-:W-:Y:S01]  /*674f0*/  STL [R1+0x453c], R206 ;  /* 0x00453cce01007387 */ /* 0x000fe20000100800 */
[----:B-1----:R-:W-:-:S05]  /*67500*/  IMAD.MOV.U32 R0, RZ, RZ, R7 ;  /* 0x000000ffff007224 */ /* 0x002fca00078e0007 */
[----:B------:R2:W-:Y:S04]  /*67510*/  STL [R1+0x4530], R0 ;  /* 0x0045300001007387 */ /* 0x0005e80000100800 */
        /* <DEDUP_REMOVED lines=30> */
[----:B------:R-:W3:Y:S04]  /*67700*/  LDL.LU.64 R8, [R1+0xb8] ;  /* 0x0000b80001087983 */ /* 0x000ee80000300a00 */
        /* <DEDUP_REMOVED lines=22> */
[----:B------:R-:W5:Y:S04]  /*67870*/  LDL.LU.64 R6, [R1+0xf8] ;  /* 0x0000f80001067983 */ /* 0x000f680000300a00 */
        /* <DEDUP_REMOVED lines=75> */
[----:B------:R-:W3:Y:S04]  /*67d30*/  LDL.LU.64 R8, [R1+0xb0] ;  /* 0x0000b00001087983 */ /* 0x000ee80000300a00 */
        /* <DEDUP_REMOVED lines=24> */
[----:B------:R-:W5:Y:S04]  /*67ec0*/  LDL.LU.64 R6, [R1+0xf0] ;  /* 0x0000f00001067983 */ /* 0x000f680000300a00 */
        /* <DEDUP_REMOVED lines=40> */
[----:B------:R-:W4:Y:S01]  /*68150*/  LDL.LU.64 R10, [R1+0x1b38] ;  /* 0x001b3800010a7983 */ /* 0x000f220000300a00 */
[----:B-1----:R-:W-:-:S03]  /*68160*/  MOV R0, R7 ;  /* 0x0000000700007202 */ /* 0x002fc60000000f00 */
[----:B------:R-:W-:Y:S04]  /*68170*/  STL [R1+0x474c], R200 ;  /* 0x00474cc801007387 */ /* 0x000fe80000100800 */
[----:B------:R2:W-:Y:S04]  /*68180*/  STL [R1+0x4740], R0 ;  /* 0x0047400001007387 */ /* 0x0005e80000100800 */
[----:B------:R-:W-:Y:S04]  /*68190*/  STL [R1+0x4748], R201 ;  /* 0x004748c901007387 */ /* 0x000fe80000100800 */
[----:B------:R-:W5:Y:S04]  /*681a0*/  LDL.LU.64 R4, [R1+0x1980] ;  /* 0x0019800001047983 */ /* 0x000f680000300a00 */
[----:B------:R-:W-:Y:S04]  /*681b0*/  STL [R1+0x4754], R132 ;  /* 0x0047548401007387 */ /* 0x000fe80000100800 */
[----:B------:R-:W-:Y:S04]  /*681c0*/  STL [R1+0x4750], R133 ;  /* 0x0047508501007387 */ /* 0x000fe80000100800 */
[----:B------:R-:W5:Y:S04]  /*681d0*/  LDL.LU.64 R12, [R1+0x1690] ;  /* 0x00169000010c7983 */ /* 0x000f680000300a00 */
[----:B------:R-:W-:Y:S04]  /*681e0*/  STL [R1+0x475c], R98 ;  /* 0x00475c6201007387 */ /* 0x000fe80000100800 */
[----:B------:R-:W5:Y:S04]  /*681f0*/  LDL.LU.64 R14, [R1+0x378] ;  /* 0x00037800010e7983 */ /* 0x000f680000300a00 */
[----:B------:R-:W-:Y:S04]  /*68200*/  STL [R1+0x4758], R99 ;  /* 0x0047586301007387 */ /* 0x000fe80000100800 */
[----:B------:R-:W5:Y:S01]  /*68210*/  LDL.LU.64 R6, [R1+0x230] ;  /* 0x0002300001067983 */ /* 0x000f620000300a00 */
        /* <DEDUP_REMOVED lines=24> */
[----:B----4-:R4:W-:Y:S01]  /*683a0*/  STL [R1+0x47a4], R10 ;  /* 0x0047a40a01007387 */ /* 0x0109e20000100800 */
[----:B-1----:R-:W-:-:S03]  /*683b0*/  MOV R0, R11 ;  /* 0x0000000b00007202 */ /* 0x002fc60000000f00 */
[----:B------:R-:W3:Y:S04]  /*683c0*/  LDL.LU.64 R20, [R1+0x3b8] ;  /* 0x0003b80001147983 */ /* 0x000ee80000300a00 */
[----:B----4-:R-:W4:Y:S04]  /*683d0*/  LDL.LU.64 R10, [R1+0x270] ;  /* 0x00027000010a7983 */ /* 0x010f280000300a00 */
[----:B------:R1:W-:Y:S04]  /*683e0*/  STL [R1+0x47a0], R0 ;  /* 0x0047a00001007387 */ /* 0x0003e80000100800 */
[----:B-----5:R5:W-:Y:S01]  /*683f0*/  STL [R1+0x47ac], R4 ;  /* 0x0047ac0401007387 */ /* 0x020be20000100800 */
[----:B-1----:R-:W-:-:S03]  /*68400*/  IMAD.MOV.U32 R0, RZ, RZ, R5 ;  /* 0x000000ffff007224 */ /* 0x002fc600078e0005 */
[----:B-----5:R-:W5:Y:S04]  /*68410*/  LDL.LU.64 R4, [R1+0xa8] ;  /* 0x0000a80001047983 */ /* 0x020f680000300a00 */
[----:B------:R1:W-:Y:S04]  /*68420*/  STL [R1+0x47a8], R0 ;  /* 0x0047a80001007387 */ /* 0x0003e80000100800 */
[----:B------:R-:W-:Y:S01]  /*68430*/  STL [R1+0x47b4], R12 ;  /* 0x0047b40c01007387 */ /* 0x000fe20000100800 */
[----:B-1----:R-:W-:-:S03]  /*68440*/  IMAD.MOV.U32 R0, RZ, RZ, R13 ;  /* 0x000000ffff007224 */ /* 0x002fc600078e000d */
[----:B------:R-:W-:Y:S04]  /*68450*/  STL [R1+0x47bc], R14 ;  /* 0x0047bc0e01007387 */ /* 0x000fe80000100800 */
[----:B------:R1:W-:Y:S04]  /*68460*/  STL [R1+0x47b0], R0 ;  /* 0x0047b00001007387 */ /* 0x0003e80000100800 */
[----:B------:R-:W-:Y:S01]  /*68470*/  STL [R1+0x47c4], R6 ;  /* 0x0047c40601007387 */ /* 0x000fe20000100800 */
[----:B-1----:R-:W-:-:S05]  /*68480*/  MOV R0, R15 ;  /* 0x0000000f00007202 */ /* 0x002fca0000000f00 */
[----:B------:R1:W-:Y:S04]  /*68490*/  STL [R1+0x47b8], R0 ;  /* 0x0047b80001007387 */ /* 0x0003e80000100800 */
[----:B------:R-:W5:Y:S01]  /*684a0*/  LDL.LU.64 R22, [R1+0x1be0] ;  /* 0x001be00001167983 */ /* 0x000f620000300a00 */
[----:B-1----:R-:W-:-:S05]  /*684b0*/  IMAD.MOV.U32 R0, RZ, RZ, R7 ;  /* 0x000000ffff007224 */ /* 0x002fca00078e0007 */
[----:B------:R2:W-:Y:S04]  /*684c0*/  STL [R1+0x47c0], R0 ;  /* 0x0047c00001007387 */ /* 0x0005e80000100800 */
        /* <DEDUP_REMOVED lines=10> */
[----:B------:R-:W5:Y:S01]  /*68570*/  LDL.LU.64 R6, [R1+0xe8] ;  /* 0x0000e80001067983 */ /* 0x000f620000300a00 */
[----:B--2---:R-:W-:-:S03]  /*68580*/  IMAD.MOV.U32 R0, RZ, RZ, R25 ;  /* 0x000000ffff007224 */ /* 0x004fc600078e0019 */
[----:B------:R-:W-:Y:S04]  /*68590*/  STL [R1+0x47e4], R24 ;  /* 0x0047e41801007387 */ /* 0x000fe80000100800 */
[----:B---3--:R-:W-:Y:S04]  /*685a0*/  STL [R1+0x47ec], R26 ;  /* 0x0047ec1a01007387 */ /* 0x008fe80000100800 */
[----:B------:R1:W-:Y:S04]  /*685b0*/  STL [R1+0x47e0], R0 ;  /* 0x0047e00001007387 */ /* 0x0003e80000100800 */
[----:B------:R-:W-:Y:S01]  /*685c0*/  STL [R1+0x47f4], R8 ;  /* 0x0047f40801007387 */ /* 0x000fe20000100800 */
[----:B-1----:R-:W-:-:S05]  /*685d0*/  MOV R0, R27 ;  /* 0x0000001b00007202 */ /* 0x002fca0000000f00 */
[----:B------:R1:W-:Y:S02]  /*685e0*/  STL [R1+0x47e8], R0 ;  /* 0x0047e80001007387 */ /* 0x0003e40000100800 */
[----:B-1----:R-:W-:Y:S02]  /*685f0*/  IMAD.MOV.U32 R0, RZ, RZ, R9 ;  /* 0x000000ffff007224 */ /* 0x002fe400078e0009 */
[----:B------:R-:W2:Y:S04]  /*68600*/  LDL.LU.64 R8, [R1+0x3688] ;  /* 0x0036880001087983 */ /* 0x000ea80000300a00 */
[----:B------:R1:W-:Y:S02]  /*68610*/  STL [R1+0x47f0], R0 ;  /* 0x0047f00001007387 */ /* 0x0003e40000100800 */
[----:B-1----:R-:W-:-:S02]  /*68620*/  IMAD.MOV.U32 R0, RZ, RZ, R21 ;  /* 0x000000ffff007224 */ /* 0x002fc400078e0015 */
[----:B------:R-:W-:Y:S04]  /*68630*/  STL [R1+0x47fc], R20 ;  /* 0x0047fc1401007387 */ /* 0x000fe80000100800 */
[----:B----4-:R-:W-:Y:S04]  /*68640*/  STL [R1+0x4804], R10 ;  /* 0x0048040a01007387 */ /* 0x010fe80000100800 */
[----:B------:R1:W-:Y:S02]  /*68650*/  STL [R1+0x47f8], R0 ;  /* 0x0047f80001007387 */ /* 0x0003e40000100800 */
[----:B-1----:R-:W-:-:S02]  /*68660*/  MOV R0, R11 ;  /* 0x0000000b00007202 */ /* 0x002fc40000000f00 */
[----:B------:R-:W3:Y:S04]  /*68670*/  LDL.LU.64 R10, [R1+0x1a70] ;  /* 0x001a7000010a7983 */ /* 0x000ee80000300a00 */
[----:B------:R1:W-:Y:S04]  /*68680*/  STL [R1+0x4800], R0 ;  /* 0x0048000001007387 */ /* 0x0003e80000100800 */
[----:B-----5:R4:W-:Y:S01]  /*68690*/  STL [R1+0x480c], R4 ;  /* 0x00480c0401007387 */ /* 0x0209e20000100800 */
[----:B-1----:R-:W-:-:S03]  /*686a0*/  IMAD.MOV.U32 R0, RZ, RZ, R5 ;  /* 0x000000ffff007224 */ /* 0x002fc600078e0005 */
[----:B------:R-:W-:Y:S04]  /*686b0*/  STL [R1+0x4814], R186 ;  /* 0x004814ba01007387 */ /* 0x000fe80000100800 */
[----:B------:R1:W-:Y:S04]  /*686c0*/  STL [R1+0x4808], R0 ;  /* 0x0048080001007387 */ /* 0x0003e80000100800 */
[----:B------:R-:W-:Y:S04]  /*686d0*/  STL [R1+0x4810], R187 ;  /* 0x004810bb01007387 */ /* 0x000fe80000100800 */
[----:B----4-:R-:W4:Y:S04]  /*686e0*/  LDL.LU.64 R4, [R1+0x1918] ;  /* 0x0019180001047983 */ /* 0x010f280000300a00 */
[----:B------:R-:W-:Y:S04]  /*686f0*/  STL [R1+0x481c], R122 ;  /* 0x00481c7a01007387 */ /* 0x000fe80000100800 */
[----:B------:R-:W-:Y:S01]  /*68700*/  STL [R1+0x4818], R123 ;  /* 0x0048187b01007387 */ /* 0x000fe20000100800 */
[----:B-1----:R-:W-:-:S03]  /*68710*/  IMAD.MOV.U32 R0, RZ, RZ, R23 ;  /* 0x000000ffff007224 */ /* 0x002fc600078e0017 */
[----:B------:R-:W-:Y:S04]  /*68720*/  STL [R1+0x4824], R22 ;  /* 0x0048241601007387 */ /* 0x000fe80000100800 */
[----:B------:R-:W-:Y:S04]  /*68730*/  STL [R1+0x482c], R16 ;  /* 0x00482c1001007387 */ /* 0x000fe80000100800 */
        /* <DEDUP_REMOVED lines=9> */
[----:B------:R1:W-:Y:S02]  /*687d0*/  STL [R1+0x4838], R0 ;  /* 0x0048380001007387 */ /* 0x0003e40000100800 */
[----:B-1----:R-:W-:-:S05]  /*687e0*/  MOV R0, R15 ;  /* 0x0000000f00007202 */ /* 0x002fca0000000f00 */
[----:B------:R1:W-:Y:S04]  /*687f0*/  STL [R1+0x4840], R0 ;  /* 0x0048400001007387 */ /* 0x0003e80000100800 */
[----:B------:R-:W-:Y:S01]  /*68800*/  STL [R1+0x484c], R6 ;  /* 0x00484c0601007387 */ /* 0x000fe20000100800 */
[----:B-1----:R-:W-:-:S03]  /*68810*/  IMAD.MOV.U32 R0, RZ, RZ, R7 ;  /* 0x000000ffff007224 */ /* 0x002fc600078e0007 */
[----:B------:R-:W-:Y:S04]  /*68820*/  STL [R1+0x4854], R198 ;  /* 0x004854c601007387 */ /* 0x000fe80000100800 */
[----:B------:R-:W-:Y:S04]  /*68830*/  STL [R1+0x4848], R0 ;  /* 0x0048480001007387 */ /* 0x000fe80000100800 */
[----:B------:R-:W-:Y:S04]  /*68840*/  STL [R1+0x4850], R199 ;  /* 0x004850c701007387 */ /* 0x000fe80000100800 */
[----:B------:R-:W-:Y:S04]  /*68850*/  STL [R1+0x485c], R130 ;  /* 0x00485c8201007387 */ /* 0x000fe80000100800 */
[----:B------:R-:W-:Y:S01]  /*68860*/  STL [R1+0x4858], R131 ;  /* 0x0048588301007387 */ /* 0x000fe20000100800 */
[----:B--2---:R-:W-:-:S03]  /*68870*/  IMAD.MOV.U32 R3, RZ, RZ, R9 ;  /* 0x000000ffff037224 */ /* 0x004fc600078e0009 */
[----:B------:R-:W-:Y:S04]  /*68880*/  STL [R1+0x4864], R8 ;  /* 0x0048640801007387 */ /* 0x000fe80000100800 */
[----:B------:R3:W-:Y:S02]  /*68890*/  STL [R1+0x4860], R3 ;  /* 0x0048600301007387 */ /* 0x0007e40000100800 */
[----:B---3--:R-:W-:Y:S02]  /*688a0*/  IMAD.MOV.U32 R3, RZ, RZ, R11 ;  /* 0x000000ffff037224 */ /* 0x008fe400078e000b */
[----:B------:R-:W-:Y:S04]  /*688b0*/  STL [R1+0x486c], R10 ;  /* 0x00486c0a01007387 */ /* 0x000fe80000100800 */
[----:B------:R-:W-:Y:S04]  /*688c0*/  STL [R1+0x4868], R3 ;  /* 0x0048680301007387 */ /* 0x000fe80000100800 */
[----:B----4-:R1:W-:Y:S02]  /*688d0*/  STL [R1+0x4874], R4 ;  /* 0x0048740401007387 */ /* 0x0103e40000100800 */
[----:B-1----:R-:W-:-:S05]  /*688e0*/  IMAD.MOV.U32 R4, RZ, RZ, R5 ;  /* 0x000000ffff047224 */ /* 0x002fca00078e0005 */
[----:B------:R1:W-:Y:S04]  /*688f0*/  STL [R1+0x4870], R4 ;  /* 0x0048700401007387 */ /* 0x0003e80000100800 */
[----:B-1----:R-:W2:Y:S04]  /*68900*/  LDL.LU.64 R4, [R1+0x1658] ;  /* 0x0016580001047983 */ /* 0x002ea80000300a00 */
[----:B------:R-:W1:Y:S01]  /*68910*/  S2R R174, SR_TID.X ;  /* 0x0000000000ae7919 */ /* 0x000e620000002100 */
[----:B------:R-:W-:-:S05]  /*68920*/  IMAD.MOV.U32 R7, RZ, RZ, c[0x0][0x180] ;  /* 0x00006000ff077624 */ /* 0x000fca00078e00ff */
[----:B------:R-:W-:Y:S02]  /*68930*/  IADD3 R7, R7, 0x7f, RZ ;  /* 0x0000007f07077810 */ /* 0x000fe40007ffe0ff */
[C---:B-1----:R-:W-:Y:S02]  /*68940*/  LOP3.LUT R0, R174.reuse, 0x7, RZ, 0xc0, !PT ;  /* 0x00000007ae007812 */ /* 0x042fe400078ec0ff */
[----:B------:R-:W-:-:S03]  /*68950*/  SHF.L.U32 R2, R174, 0x1, RZ ;  /* 0x00000001ae027819 */ /* 0x000fc600000006ff */
[----:B------:R-:W-:-:S05]  /*68960*/  IMAD R0, R0, 0x210, RZ ;  /* 0x0000021000007824 */ /* 0x000fca00078e02ff */
[----:B------:R-:W-:Y:S02]  /*68970*/  LOP3.LUT R0, R0, 0x30, R2, 0x78, !PT ;  /* 0x0000003000007812 */ /* 0x000fe400078e7802 */
[----:B------:R-:W-:-:S04]  /*68980*/  SHF.R.S32.HI R2, RZ, 0x1f, R7 ;  /* 0x0000001fff027819 */ /* 0x000fc80000011407 */
[----:B------:R-:W-:Y:S02]  /*68990*/  LEA.HI R2, R2, R7, RZ, 0x7 ;  /* 0x0000000702027211 */ /* 0x000fe400078f38ff */
[----:B------:R-:W3:Y:S04]  /*689a0*/  LDL.LU.64 R6, [R1+0x2f0] ;  /* 0x0002f00001067983 */ /* 0x000ee80000300a00 */
[----:B--2---:R1:W-:Y:S04]  /*689b0*/  STL.64 [R1+0x3a28], R4 ;  /* 0x003a280401007387 */ /* 0x0043e80000100a00 */
[----:B-1----:R-:W2:Y:S01]  /*689c0*/  LDL.LU.64 R4, [R1+0x128] ;  /* 0x0001280001047983 */ /* 0x002ea20000300a00 */
[----:B------:R-:W-:-:S04]  /*689d0*/  SHF.L.U32 R3, R174, 0x7, RZ ;  /* 0x00000007ae037819 */ /* 0x000fc800000006ff */
[----:B------:R-:W-:Y:S01]  /*689e0*/  LOP3.LUT R52, R0, 0x1000, R3, 0xf8, !PT ;  /* 0x0000100000347812 */ /* 0x000fe200078ef803 */
[----:B---3--:R1:W-:Y:S04]  /*689f0*/  STL.64 [R1+0x39b8], R6 ;  /* 0x0039b80601007387 */ /* 0x0083e80000100a00 */
[----:B------:R-:W-:Y:S04]  /*68a00*/  STL [R1+0x588c], R52 ;  /* 0x00588c3401007387 */ /* 0x000fe80000100800 */
[----:B--2---:R2:W-:Y:S04]  /*68a10*/  STL.64 [R1+0x3948], R4 ;  /* 0x0039480401007387 */ /* 0x0045e80000100a00 */
[----:B------:R-:W-:Y:S04]  /*68a20*/  STL.64 [R1+0x38d8], R208 ;  /* 0x0038d8d001007387 */ /* 0x000fe80000100a00 */
[----:B------:R-:W-:Y:S04]  /*68a30*/  STL.64 [R1+0x3870], R140 ;  /* 0x0038708c01007387 */ /* 0x000fe80000100a00 */
[----:B-1----:R-:W3:Y:S04]  /*68a40*/  LDL.LU.64 R6, [R1+0x36a0] ;  /* 0x0036a00001067983 */ /* 0x002ee80000300a00 */
[----:B--2---:R-:W2:Y:S04]  /*68a50*/  LDL.LU.64 R4, [R1+0x1b10] ;  /* 0x001b100001047983 */ /* 0x004ea80000300a00 */
[----:B---3--:R1:W-:Y:S04]  /*68a60*/  STL.64 [R1+0x3bc8], R6 ;  /* 0x003bc80601007387 */ /* 0x0083e80000100a00 */
[----:B-1----:R-:W3:Y:S04]  /*68a70*/  LDL.LU.64 R6, [R1+0x1940] ;  /* 0x0019400001067983 */ /* 0x002ee80000300a00 */
[----:B--2---:R1:W-:Y:S04]  /*68a80*/  STL.64 [R1+0x3b00], R4 ;  /* 0x003b000401007387 */ /* 0x0043e80000100a00 */
[----:B-1----:R-:W2:Y:S04]  /*68a90*/  LDL.LU.64 R4, [R1+0x1680] ;  /* 0x0016800001047983 */ /* 0x002ea80000300a00 */
[----:B---3--:R1:W-:Y:S04]  /*68aa0*/  STL.64 [R1+0x3a98], R6 ;  /* 0x003a980601007387 */ /* 0x0083e80000100a00 */
[----:B-1----:R-:W3:Y:S04]  /*68ab0*/  LDL.LU.64 R6, [R1+0x330] ;  /* 0x0003300001067983 */ /* 0x002ee80000300a00 */
[----:B--2---:R1:W-:Y:S04]  /*68ac0*/  STL.64 [R1+0x3a30], R4 ;  /* 0x003a300401007387 */ /* 0x0043e80000100a00 */
[----:B-1----:R-:W2:Y:S04]  /*68ad0*/  LDL.LU.64 R4, [R1+0x1e8] ;  /* 0x0001e80001047983 */ /* 0x002ea80000300a00 */
[----:B---3--:R1:W-:Y:S04]  /*68ae0*/  STL.64 [R1+0x39c0], R6 ;  /* 0x0039c00601007387 */ /* 0x0083e80000100a00 */
[----:B------:R-:W-:Y:S04]  /*68af0*/  STL.64 [R1+0x38e0], R212 ;  /* 0x0038e0d401007387 */ /* 0x000fe80000100a00 */
[----:B--2---:R2:W-:Y:S04]  /*68b00*/  STL.64 [R1+0x3950], R4 ;  /* 0x0039500401007387 */ /* 0x0045e80000100a00 */
        /* <DEDUP_REMOVED lines=25> */
[----:B---3--:R-:W-:Y:S04]  /*68ca0*/  STL.64 [R1+0x39d0], R6 ;  /* 0x0039d00601007387 */ /* 0x008fe80000100a00 */
[----:B------:R-:W-:Y:S04]  /*68cb0*/  STL.64 [R1+0x38f0], R224 ;  /* 0x0038f0e001007387 */ /* 0x000fe80000100a00 */
[----:B--2---:R1:W-:Y:S04]  /*68cc0*/  STL.64 [R1+0x3960], R4 ;  /* 0x0039600401007387 */ /* 0x0043e80000100a00 */
[----:B------:R-:W-:Y:S04]  /*68cd0*/  STL.64 [R1+0x3888], R156 ;  /* 0x0038889c01007387 */ /* 0x000fe80000100a00 */
[----:B-1----:R-:W2:Y:S04]  /*68ce0*/  LDL.LU.64 R4, [R1+0x37b0] ;  /* 0x0037b00001047983 */ /* 0x002ea80000300a00 */
[----:B------:R-:W3:Y:S04]  /*68cf0*/  LDL.LU.64 R6, [R1+0x1b60] ;  /* 0x001b600001067983 */ /* 0x000ee80000300a00 */
[----:B--2---:R1:W-:Y:S04]  /*68d00*/  STL.64 [R1+0x3bb0], R4 ;  /* 0x003bb00401007387 */ /* 0x0043e80000100a00 */
[----:B-1----:R-:W2:Y:S04]  /*68d10*/  LDL.LU.64 R4, [R1+0x19b0] ;  /* 0x0019b00001047983 */ /* 0x002ea80000300a00 */
        /* <DEDUP_REMOVED lines=655> */
[----:B------:R-:W-:Y:S04]  /*6b610*/  STL.64 [R1+0x3df8], R144 ;  /* 0x003df89001007387 */ /* 0x000fe80000100a00 */
[----:B--2---:R1:W-:Y:S04]  /*6b620*/  STL.64 [R1+0x3e00], R4 ;  /* 0x003e000401007387 */ /* 0x0043e80000100a00 */
[----:B-1----:R-:W2:Y:S04]  /*6b630*/  LDL.LU.64 R4, [R1+0x1ac8] ;  /* 0x001ac80001047983 */ /* 0x002ea80000300a00 */
        /* <DEDUP_REMOVED lines=26> */
[----:B------:R-:W-:Y:S01]  /*6b7e0*/  STL.64 [R1+0x3c38], R80 ;  /* 0x003c385001007387 */ /* 0x000fe20000100a00 */
[----:B-1----:R-:W-:-:S03]  /*6b7f0*/  IMAD.MOV.U32 R4, RZ, RZ, 0x1 ;  /* 0x00000001ff047424 */ /* 0x002fc600078e00ff */
[----:B------:R-:W-:Y:S04]  /*6b800*/  STL.64 [R1+0x3bf8], R64 ;  /* 0x003bf84001007387 */ /* 0x000fe80000100a00 */
[----:B------:R-:W-:Y:S04]  /*6b810*/  STL.64 [R1+0x3bd8], R172 ;  /* 0x003bd8ac01007387 */ /* 0x000fe80000100a00 */
[----:B------:R-:W-:Y:S04]  /*6b820*/  STL [R1+0x4458], RZ ;  /* 0x004458ff01007387 */ /* 0x000fe80000100800 */
[----:B------:R1:W-:Y:S04]  /*6b830*/  STL [R1+0x3710], R4 ;  /* 0x0037100401007387 */ /* 0x0003e80000100800 */
[----:B------:R2:W-:Y:S04]  /*6b840*/  STL [R1+0x2c70], RZ ;  /* 0x002c70ff01007387 */ /* 0x0005e80000100800 */
        /* <DEDUP_REMOVED lines=1679> */
[----:B------:R2:W-:Y:S04]  /*72140*/  STL [R1], RZ ;  /* 0x000000ff01007387 */ /* 0x0005e80000100800 */
        /* <DEDUP_REMOVED lines=279> */
[----:B------:R2:W-:Y:S01]  /*732c0*/  STL [R1+0x970], RZ ;  /* 0x000970ff01007387 */ /* 0x0005e20000100800 */
[----:B------:R-:W-:-:S03]  /*732d0*/  LOP3.LUT R0, R174, 0x3, RZ, 0xc0, !PT ;  /* 0x00000003ae007812 */ /* 0x000fc600078ec0ff */
[----:B------:R2:W-:Y:S04]  /*732e0*/  STL [R1+0x974], RZ ;  /* 0x000974ff01007387 */ /* 0x0005e80000100800 */
[----:B------:R2:W-:Y:S04]  /*732f0*/  STL [R1+0x978], RZ ;  /* 0x000978ff01007387 */ /* 0x0005e80000100800 */
[----:B------:R2:W-:Y:S04]  /*73300*/  STL [R1+0x97c], RZ ;  /* 0x00097cff01007387 */ /* 0x0005e80000100800 */
[----:B------:R2:W-:Y:S04]  /*73310*/  STL [R1+0x940], RZ ;  /* 0x000940ff01007387 */ /* 0x0005e80000100800 */
[----:B------:R2:W-:Y:S01]  /*73320*/  STL [R1+0x944], RZ ;  /* 0x000944ff01007387 */ /* 0x0005e20000100800 */
[----:B------:R-:W-:-:S03]  /*73330*/  IMAD R0, R0, 0x820, RZ ;  /* 0x0000082000007824 */ /* 0x000fc600078e02ff */
[----:B------:R2:W-:Y:S04]  /*73340*/  STL [R1+0x948], RZ ;  /* 0x000948ff01007387 */ /* 0x0005e80000100800 */
[----:B------:R2:W-:Y:S04]  /*73350*/  STL [R1+0x94c], RZ ;  /* 0x00094cff01007387 */ /* 0x0005e80000100800 */
[----:B------:R2:W-:Y:S04]  /*73360*/  STL [R1+0x920], RZ ;  /* 0x000920ff01007387 */ /* 0x0005e80000100800 */
[----:B------:R2:W-:Y:S04]  /*73370*/  STL [R1+0x924], RZ ;  /* 0x000924ff01007387 */ /* 0x0005e80000100800 */
[----:B------:R2:W-:Y:S01]  /*73380*/  STL [R1+0x928], RZ ;  /* 0x000928ff01007387 */ /* 0x0005e20000100800 */
[----:B------:R-:W-:-:S03]  /*73390*/  LOP3.LUT R53, R0, 0x5c, R174, 0x78, !PT ;  /* 0x0000005c00357812 */ /* 0x000fc600078e78ae */
[----:B------:R2:W-:Y:S01]  /*733a0*/  STL [R1+0x92c], RZ ;  /* 0x00092cff01007387 */ /* 0x0005e20000100800 */
[----:B------:R-:W-:-:S03]  /*733b0*/  LOP3.LUT R0, R52, 0x40, RZ, 0x3c, !PT ;  /* 0x0000004034007812 */ /* 0x000fc600078e3cff */
        /* <DEDUP_REMOVED lines=8> */
[----:B------:R2:W-:Y:S01]  /*73440*/  STL [R1+0x6094], R0 ;  /* 0x0060940001007387 */ /* 0x0005e20000100800 */
[----:B------:R-:W-:-:S02]  /*73450*/  SHF.R.S32.HI R244, RZ, 0x1f, R252 ;  /* 0x0000001ffff47819 */ /* 0x000fc400000114fc */
[----:B------:R-:W-:Y:S02]  /*73460*/  SHF.R.S32.HI R2, RZ, 0x7, R2 ;  /* 0x00000007ff027819 */ /* 0x000fe40000011402 */
[----:B------:R-:W-:Y:S01]  /*73470*/  SHF.R.S32.HI R3, RZ, 0x1f, R175 ;  /* 0x0000001fff037819 */ /* 0x000fe200000114af */
[C---:B------:R-:W-:Y:S01]  /*73480*/  IMAD.SHL.U32 R246, R252.reuse, 0x4, RZ ;  /* 0x00000004fcf67824 */ /* 0x040fe200078e00ff */
[----:B------:R-:W-:Y:S01]  /*73490*/  SHF.L.U64.HI R244, R252, 0x2, R244 ;  /* 0x00000002fcf47819 */ /* 0x000fe200000102f4 */
[----:B------:R-:W-:Y:S01]  /*734a0*/  IMAD.MOV.U32 R252, RZ, RZ, -0x1 ;  /* 0xfffffffffffc7424 */ /* 0x000fe200078e00ff */
[----:B------:R-:W-:Y:S01]  /*734b0*/  IADD3 R54, R2, -0x2, RZ ;  /* 0xfffffffe02367810 */ /* 0x000fe20007ffe0ff */
[----:B------:R-:W-:Y:S01]  /*734c0*/  CS2R R248, SRZ ;  /* 0x0000000000f87805 */ /* 0x000fe2000001ff00 */
[C---:B------:R-:W-:Y:S01]  /*734d0*/  SHF.L.U64.HI R3, R175.reuse, 0x2, R3 ;  /* 0x00000002af037819 */ /* 0x040fe20000010203 */
[----:B------:R-:W-:Y:S01]  /*734e0*/  CS2R R250, SRZ ;  /* 0x0000000000fa7805 */ /* 0x000fe2000001ff00 */
[----:B------:R-:W-:Y:S01]  /*734f0*/  SHF.L.U32 R247, R175, 0x2, RZ ;  /* 0x00000002aff77819 */ /* 0x000fe200000006ff */
        /* <DEDUP_REMOVED lines=30> */
[----:B-1----:R-:W-:Y:S01]  /*736e0*/  CS2R R4, SRZ ;  /* 0x0000000000047805 */ /* 0x002fe2000001ff00 */
[----:B------:R-:W-:Y:S01]  /*736f0*/  CS2R R6, SRZ ;  /* 0x0000000000067805 */ /* 0x000fe2000001ff00 */
[----:B--2---:R-:W-:-:S02]  /*73700*/  LOP3.LUT R2, R53, 0x20, RZ, 0x3c, !PT ;  /* 0x0000002035027812 */ /* 0x004fc400078e3cff */
.L_x_1:
[----:B------:R-:W2:Y:S01]  /*73710*/  LDL R52, [R1+0x588c] ;  /* 0x00588c0001347983 */ /* 0x000ea20000100800 */
[----:B------:R-:W-:-:S04]  /*73720*/  DEPBAR.LE SB0, 0x2 ;  /* 0x000080800000791a */ /* 0x000fc80000000000 */
[----:B------:R-:W-:Y:S01]  /*73730*/  STL.64 [R1+0x7560], R50 ;  /* 0x0075603201007387 */ /* 0x000fe20000100a00 */
[----:B-----5:R-:W-:-:S03]  /*73740*/  IADD3 R0, R252, 0x1, RZ ;  /* 0x00000001fc007810 */ /* 0x020fc60007ffe0ff */
[----:B------:R-:W-:Y:S04]  /*73750*/  STL.64 [R1+0x7558], R48 ;  /* 0x0075583001007387 */ /* 0x000fe80000100a00 */
[----:B------:R-:W-:Y:S01]  /*73760*/  BAR.SYNC.DEFER_BLOCKING 0x0 ;  /* 0x0000000000007b1d */ /* 0x000fe20000010000 */
[----:B------:R-:W-:-:S04]  /*73770*/  ISETP.GT.AND P0, PT, R0, 0x1, PT ;  /* 0x000000010000780c */ /* 0x000fc80003f04270 */
[----:B------:R-:W-:Y:S01]  /*73780*/  SEL R252, R0, RZ, !P0 ;  /* 0x000000ff00fc7207 */ /* 0x000fe20004000000 */
[----:B------:R-:W-:Y:S04]  /*73790*/  STL.64 [R1+0x7550], R46 ;  /* 0x0075502e01007387 */ /* 0x000fe80000100a00 */
        /* <DEDUP_REMOVED lines=28> */
[----:B------:R1:W-:Y:S04]  /*73960*/  STL [R1+0x74b0], R5 ;  /* 0x0074b00501007387 */ /* 0x0003e80000100800 */
[----:B------:R-:W-:Y:S04]  /*73970*/  STL [R1+0x74ac], R6 ;  /* 0x0074ac0601007387 */ /* 0x000fe80000100800 */
[----:B------:R3:W-:Y:S04]  /*73980*/  STL [R1+0x74a8], R7 ;  /* 0x0074a80701007387 */ /* 0x0007e80000100800 */
[----:B------:R-:W-:Y:S04]  /*73990*/  STL [R1+0x60b4], R244 ;  /* 0x0060b4f401007387 */ /* 0x000fe80000100800 */
[----:B------:R-:W-:Y:S04]  /*739a0*/  STL [R1+0x60b0], R3 ;  /* 0x0060b00301007387 */ /* 0x000fe80000100800 */
[----:B-1----:R-:W4:Y:S04]  /*739b0*/  LDL.LU.64 R4, [R1+0x2c70] ;  /* 0x002c700001047983 */ /* 0x002f280000300a00 */
[----:B---3--:R-:W4:Y:S04]  /*739c0*/  LDL.LU.64 R6, [R1+0x2c78] ;  /* 0x002c780001067983 */ /* 0x008f280000300a00 */
[----:B------:R-:W3:Y:S04]  /*739d0*/  LDL.LU.64 R8, [R1+0x2c60] ;  /* 0x002c600001087983 */ /* 0x000ee80000300a00 */
[----:B------:R-:W3:Y:S04]  /*739e0*/  LDL.LU.64 R10, [R1+0x2c68] ;  /* 0x002c6800010a7983 */ /* 0x000ee80000300a00 */
[----:B------:R-:W3:Y:S04]  /*739f0*/  LDL.LU.64 R12, [R1+0x2c50] ;  /* 0x002c5000010c7983 */ /* 0x000ee80000300a00 */
[----:B------:R-:W3:Y:S04]  /*73a00*/  LDL.LU.64 R14, [R1+0x2c58] ;  /* 0x002c5800010e7983 */ /* 0x000ee80000300a00 */
[----:B------:R-:W3:Y:S04]  /*73a10*/  LDL.LU.64 R16, [R1+0x2c40] ;  /* 0x002c400001107983 */ /* 0x000ee80000300a00 */
[----:B------:R-:W3:Y:S04]  /*73a20*/  LDL.LU.64 R18, [R1+0x2c48] ;  /* 0x002c480001127983 */ /* 0x000ee80000300a00 */
[----:B------:R-:W1:Y:S04]  /*73a30*/  S2R R54, SR_TID.X ;  /* 0x0000000000367919 */ /* 0x000e680000002100 */
[----:B------:R-:W3:Y:S04]  /*73a40*/  LDL.LU.64 R20, [R1+0x2c30] ;  /* 0x002c300001147983 */ /* 0x000ee80000300a00 */
[----:B------:R-:W3:Y:S04]  /*73a50*/  LDL.LU.64 R22, [R1+0x2c38] ;  /* 0x002c380001167983 */ /* 0x000ee80000300a00 */
[----:B------:R-:W3:Y:S04]  /*73a60*/  LDL.LU.64 R32, [R1+0x2c20] ;  /* 0x002c200001207983 */ /* 0x000ee80000300a00 */
[----:B------:R-:W3:Y:S01]  /*73a70*/  LDL.LU.64 R34, [R1+0x2c28] ;  /* 0x002c280001227983 */ /* 0x000ee20000300a00 */
[----:B-1----:R-:W-:-:S02]  /*73a80*/  LOP3.LUT R53, R54, 0x3, RZ, 0xc0, !PT ;  /* 0x0000000336357812 */ /* 0x002fc400078ec0ff */
[----:B------:R-:W-:-:S03]  /*73a90*/  LOP3.LUT R2, R54, 0x3, RZ, 0xc0, !PT ;  /* 0x0000000336027812 */ /* 0x000fc600078ec0ff */
[----:B------:R-:W-:Y:S02]  /*73aa0*/  IMAD R53, R53, 0x820, RZ ;  /* 0x0000082035357824 */ /* 0x000fe400078e02ff */
[----:B------:R-:W-:-:S03]  /*73ab0*/  IMAD R2, R2, 0x820, RZ ;  /* 0x0000082002027824 */ /* 0x000fc600078e02ff */
[--C-:B------:R-:W-:Y:S02]  /*73ac0*/  LOP3.LUT R53, R53, 0x5c, R54.reuse, 0x78, !PT ;  /* 0x0000005c35357812 */ /* 0x100fe400078e7836 */
[----:B------:R-:W-:Y:S02]  /*73ad0*/  LOP3.LUT R2, R2, 0x5c, R54, 0x78, !PT ;  /* 0x0000005c02027812 */ /* 0x000fe400078e7836 */
[----:B------:R-:W-:Y:S02]  /*73ae0*/  LOP3.LUT R53, R53, 0x20, RZ, 0x3c, !PT ;  /* 0x0000002035357812 */ /* 0x000fe400078e3cff */
[----:B------:R-:W-:-:S03]  /*73af0*/  LEA R2, R252, R2, 0x12 ;  /* 0x00000002fc027211 */ /* 0x000fc600078e90ff */
[C---:B------:R-:W-:Y:S02]  /*73b00*/  IMAD R0, R252.reuse, 0x40000, R53 ;  /* 0x00040000fc007824 */ /* 0x040fe400078e0235 */
[----:B------:R-:W-:Y:S04]  /*73b10*/  LDS R184, [R2] ;  /* 0x0000000002b87984 */ /* 0x000fe80000000800 */
[----:B------:R-:W-:Y:S04]  /*73b20*/  LDS R186, [R2+0x2000] ;  /* 0x0020000002ba7984 */ /* 0x000fe80000000800 */
[----:B------:R-:W-:Y:S04]  /*73b30*/  LDS R185, [R0] ;  /* 0x0000000000b97984 */ /* 0x000fe80000000800 */
[----:B------:R-:W-:Y:S01]  /*73b40*/  LDS R187, [R0+0x2000] ;  /* 0x0020000000bb7984 */ /* 0x000fe20000000800 */
[----:B--2---:R-:W-:-:S03]  /*73b50*/  IMAD R245, R252, 0x40000, R52 ;  /* 0x00040000fcf57824 */ /* 0x004fc600078e0234 */
[----:B------:R-:W-:Y:S04]  /*73b60*/  STL [R1+0x6f40], R252 ;  /* 0x006f40fc01007387 */ /* 0x000fe80000100800 */
[----:B------:R-:W-:Y:S04]  /*73b70*/  LDSM.16.M88.4 R52, [R245+0x80000] ;  /* 0x08000000f534783b */ /* 0x000fe80000000200 */
[----:B------:R-:W1:Y:S04]  /*73b80*/  LDSM.16.M88.4 R72, [R245+0x8a000] ;  /* 0x08a00000f548783b */ /* 0x000e680000000200 */
[----:B------:R-:W2:Y:S04]  /*73b90*/  LDSM.16.M88.4 R76, [R245+0x8c000] ;  /* 0x08c00000f54c783b */ /* 0x000ea80000000200 */
[----:B------:R-:W-:Y:S04]  /*73ba0*/  LDSM.16.M88.4 R56, [R245+0x82000] ;  /* 0x08200000f538783b */ /* 0x000fe80000000200 */
[----:B------:R-:W1:Y:S04]  /*73bb0*/  LDSM.16.M88.4 R80, [R245+0x8e000] ;  /* 0x08e00000f550783b */ /* 0x000e680000000200 */
        /* <DEDUP_REMOVED lines=9> */
[----:B------:R-:W2:Y:S04]  /*73c50*/  LDSM.16.M88.4 R132, [R245+0xa8000] ;  /* 0x0a800000f584783b */ /* 0x000ea80000000200 */
[----:B------:R-:W2:Y:S04]  /*73c60*/  LDSM.16.M88.4 R136, [R245+0xaa000] ;  /* 0x0aa00000f588783b */ /* 0x000ea80000000200 */
[----:B------:R-:W2:Y:S04]  /*73c70*/  LDSM.16.M88.4 R60, [R245+0x84000] ;  /* 0x08400000f53c783b */ /* 0x000ea80000000200 */
[----:B------:R-:W3:Y:S04]  /*73c80*/  LDSM.16.M88.4 R140, [R245+0xac000] ;  /* 0x0ac00000f58c783b */ /* 0x000ee80000000200 */
[----:B------:R-:W3:Y:S04]  /*73c90*/  LDSM.16.M88.4 R144, [R245+0xae000] ;  /* 0x0ae00000f590783b */ /* 0x000ee80000000200 */
[----:B------:R-:W3:Y:S04]  /*73ca0*/  LDSM.16.M88.4 R148, [R245+0xb0000] ;  /* 0x0b000000f594783b */ /* 0x000ee80000000200 */
[----:B------:R-:W3:Y:S04]  /*73cb0*/  LDSM.16.M88.4 R152, [R245+0xb2000] ;  /* 0x0b200000f598783b */ /* 0x000ee80000000200 */
[----:B------:R-:W3:Y:S04]  /*73cc0*/  LDSM.16.M88.4 R156, [R245+0xb4000] ;  /* 0x0b400000f59c783b */ /* 0x000ee80000000200 */
[----:B------:R-:W3:Y:S04]  /*73cd0*/  LDSM.16.M88.4 R160, [R245+0xb6000] ;  /* 0x0b600000f5a0783b */ /* 0x000ee80000000200 */
[----:B-1----:R-:W-:Y:S04]  /*73ce0*/  STL [R1+0x72d0], R74 ;  /* 0x0072d04a01007387 */ /* 0x002fe80000100800 */
[----:B------:R-:W1:Y:S04]  /*73cf0*/  LDSM.16.M88.4 R164, [R245+0xb8000] ;  /* 0x0b800000f5a4783b */ /* 0x000e680000000200 */
[----:B------:R-:W-:Y:S04]  /*73d00*/  STL [R1+0x72cc], R75 ;  /* 0x0072cc4b01007387 */ /* 0x000fe80000100800 */
[----:B--2---:R-:W-:Y:S04]  /*73d10*/  STL [R1+0x72c8], R78 ;  /* 0x0072c84e01007387 */ /* 0x004fe80000100800 */
[----:B------:R-:W2:Y:S04]  /*73d20*/  LDSM.16.M88.4 R168, [R245+0xba000] ;  /* 0x0ba00000f5a8783b */ /* 0x000ea80000000200 */
[----:B------:R-:W-:Y:S04]  /*73d30*/  STL [R1+0x72c4], R79 ;  /* 0x0072c44f01007387 */ /* 0x000fe80000100800 */
[----:B------:R-:W-:Y:S04]  /*73d40*/  STL [R1+0x72bc], R82 ;  /* 0x0072bc5201007387 */ /* 0x000fe80000100800 */
[----:B------:R-:W1:Y:S04]  /*73d50*/  LDSM.16.M88.4 R172, [R245+0xbc000] ;  /* 0x0bc00000f5ac783b */ /* 0x000e680000000200 */
[----:B------:R-:W-:Y:S04]  /*73d60*/  STL [R1+0x72b8], R83 ;  /* 0x0072b85301007387 */ /* 0x000fe80000100800 */
[----:B------:R-:W1:Y:S04]  /*73d70*/  LDSM.16.M88.4 R176, [R245+0xbe000] ;  /* 0x0be00000f5b0783b */ /* 0x000e680000000200 */
[----:B------:R-:W1:Y:S04]  /*73d80*/  LDSM.16.M88.4 R64, [R245+0x86000] ;  /* 0x08600000f540783b */ /* 0x000e680000000200 */
[----:B------:R-:W1:Y:S04]  /*73d90*/  LDSM.16.M88.4 R108, [R245+0x9c000] ;  /* 0x09c00000f56c783b */ /* 0x000e680000000200 */
[----:B------:R-:W1:Y:S04]  /*73da0*/  LDSM.16.M88.4 R112, [R245+0x9e000] ;  /* 0x09e00000f570783b */ /* 0x000e680000000200 */
[----:B------:R-:W1:Y:S04]  /*73db0*/  LDSM.16.M88.4 R116, [R245+0xa0000] ;  /* 0x0a000000f574783b */ /* 0x000e680000000200 */
[----:B------:R-:W1:Y:S04]  /*73dc0*/  LDSM.16.M88.4 R68, [R245+0x88000] ;  /* 0x08800000f544783b */ /* 0x000e680000000200 */
[----:B------:R-:W-:Y:S01]  /*73dd0*/  LDS R180, [R2+0x80] ;  /* 0x0000800002b47984 */ /* 0x000fe20000000800 */
[C---:B----4-:R-:W-:Y:S03]  /*73de0*/  HMMA.1688.F32.TF32 R24, R184.reuse, R52, R4 ;  /* 0x00000034b818723c */ /* 0x050fe60000081004 */
[----:B------:R-:W-:Y:S04]  /*73df0*/  STL [R1+0x72d4], R86 ;  /* 0x0072d45601007387 */ /* 0x000fe80000100800 */
[----:B------:R-:W-:Y:S04]  /*73e00*/  STL [R1+0x72c0], R87 ;  /* 0x0072c05701007387 */ /* 0x000fe80000100800 */
[----:B------:R-:W-:Y:S04]  /*73e10*/  STL [R1+0x72dc], R90 ;  /* 0x0072dc5a01007387 */ /* 0x000fe80000100800 */
[----:B------:R-:W-:Y:S04]  /*73e20*/  STL [R1+0x72d8], R91 ;  /* 0x0072d85b01007387 */ /* 0x000fe80000100800 */
[----:B------:R-:W-:Y:S04]  /*73e30*/  LDS R182, [R2+0x2080] ;  /* 0x0020800002b67984 */ /* 0x000fe80000000800 */
[----:B------:R-:W-:Y:S01]  /*73e40*/  LDS R181, [R0+0x80] ;  /* 0x0000800000b57984 */ /* 0x000fe20000000800 */
[----:B------:R-:W-:Y:S01]  /*73e50*/  MOV R4, R24 ;  /* 0x0000001800047202 */ /* 0x000fe20000000f00 */
[----:B------:R-:W-:Y:S01]  /*73e60*/  IMAD.MOV.U32 R5, RZ, RZ, R25 ;  /* 0x000000ffff057224 */ /* 0x000fe200078e0019 */
[----:B------:R-:W-:Y:S01]  /*73e70*/  MOV R7, R27 ;  /* 0x0000001b00077202 */ /* 0x000fe20000000f00 */
[----:B------:R-:W-:Y:S01]  /*73e80*/  IMAD.MOV.U32 R6, RZ, RZ, R26 ;  /* 0x000000ffff067224 */ /* 0x000fe200078e001a */
[----:B------:R-:W4:Y:S01]  /*73e90*/  LDS R183, [R0+0x2080] ;  /* 0x0020800000b77984 */ /* 0x000f220000000800 */
[----:B---3--:R-:W-:Y:S03]  /*73ea0*/  HMMA.1688.F32.TF32 R24, R184, R56, R8 ;  /* 0x00000038b818723c */ /* 0x008fe60000081008 */
        /* <DEDUP_REMOVED lines=14> */
[----:B------:R-:W-:-:S03]  /*73f90*/  IMAD.MOV.U32 R8, RZ, RZ, R24 ;  /* 0x000000ffff087224 */ /* 0x000fc600078e0018 */
[----:B------:R-:W-:Y:S01]  /*73fa0*/  STL [R1+0x731c], R134 ;  /* 0x00731c8601007387 */ /* 0x000fe20000100800 */
[----:B------:R-:W-:Y:S01]  /*73fb0*/  IMAD.MOV.U32 R9, RZ, RZ, R25 ;  /* 0x000000ffff097224 */ /* 0x000fe200078e0019 */
[----:B------:R-:W-:Y:S02]  /*73fc0*/  MOV R10, R26 ;  /* 0x0000001a000a7202 */ /* 0x000fe40000000f00 */
[----:B------:R-:W-:Y:S01]  /*73fd0*/  STL [R1+0x7318], R135 ;  /* 0x0073188701007387 */ /* 0x000fe20000100800 */
[----:B------:R-:W-:-:S03]  /*73fe0*/  IMAD.MOV.U32 R11, RZ, RZ, R27 ;  /* 0x000000ffff0b7224 */ /* 0x000fc600078e001b */
[----:B------:R-:W-:Y:S01]  /*73ff0*/  STL [R1+0x7324], R138 ;  /* 0x0073248a01007387 */ /* 0x000fe20000100800 */
[----:B------:R-:W-:Y:S03]  /*74000*/  HMMA.1688.F32.TF32 R24, R184, R60, R12 ;  /* 0x0000003cb818723c */ /* 0x000fe6000008100c */
        /* <DEDUP_REMOVED lines=8> */
[----:B------:R1:W-:Y:S04]  /*74090*/  STL [R1+0x7340], R155 ;  /* 0x0073409b01007387 */ /* 0x0003e80000100800 */
[----:B------:R-:W-:Y:S04]  /*740a0*/  STL [R1+0x734c], R158 ;  /* 0x00734c9e01007387 */ /* 0x000fe80000100800 */
[----:B------:R-:W-:Y:S04]  /*740b0*/  STL [R1+0x7348], R159 ;  /* 0x0073489f01007387 */ /* 0x000fe80000100800 */
[----:B------:R2:W-:Y:S04]  /*740c0*/  STL [R1+0x7354], R162 ;  /* 0x007354a201007387 */ /* 0x0005e80000100800 */
[----:B------:R2:W-:Y:S04]  /*740d0*/  STL [R1+0x7350], R163 ;  /* 0x007350a301007387 */ /* 0x0005e80000100800 */
[----:B-1----:R-:W-:Y:S04]  /*740e0*/  STL [R1+0x735c], R166 ;  /* 0x00735ca601007387 */ /* 0x002fe80000100800 */
[----:B------:R-:W-:Y:S04]  /*740f0*/  STL [R1+0x7358], R167 ;  /* 0x007358a701007387 */ /* 0x000fe80000100800 */
[----:B--2---:R1:W-:Y:S04]  /*74100*/  STL [R1+0x7364], R170 ;  /* 0x007364aa01007387 */ /* 0x0043e80000100800 */
[----:B------:R2:W-:Y:S04]  /*74110*/  STL [R1+0x7360], R171 ;  /* 0x007360ab01007387 */ /* 0x0005e80000100800 */
[----:B------:R-:W-:Y:S04]  /*74120*/  STL [R1+0x736c], R174 ;  /* 0x00736cae01007387 */ /* 0x000fe80000100800 */
[----:B------:R-:W-:Y:S04]  /*74130*/  STL [R1+0x7368], R175 ;  /* 0x007368af01007387 */ /* 0x000fe80000100800 */
[----:B------:R1:W-:Y:S04]  /*74140*/  STL [R1+0x7374], R178 ;  /* 0x007374b201007387 */ /* 0x0003e80000100800 */
[----:B------:R1:W-:Y:S04]  /*74150*/  STL [R1+0x7370], R179 ;  /* 0x007370b301007387 */ /* 0x0003e80000100800 */
[----:B------:R-:W-:Y:S01]  /*74160*/  STL [R1+0x68d8], R245 ;  /* 0x0068d8f501007387 */ /* 0x000fe20000100800 */
[----:B------:R-:W-:-:S03]  /*74170*/  IMAD.MOV.U32 R12, RZ, RZ, R24 ;  /* 0x000000ffff0c7224 */ /* 0x000fc600078e0018 */
[----:B------:R-:W2:Y:S01]  /*74180*/  LDL.LU.64 R28, [R1+0x2c10] ;  /* 0x002c1000011c7983 */ /* 0x000ea20000300a00 */
[----:B------:R-:W-:Y:S01]  /*74190*/  MOV R13, R25 ;  /* 0x00000019000d7202 */ /* 0x000fe20000000f00 */
[----:B------:R-:W-:Y:S02]  /*741a0*/  IMAD.MOV.U32 R14, RZ, RZ, R26 ;  /* 0x000000ffff0e7224 */ /* 0x000fe400078e001a */
[----:B------:R-:W2:Y:S01]  /*741b0*/  LDL.LU.64 R30, [R1+0x2c18] ;  /* 0x002c1800011e7983 */ /* 0x000ea20000300a00 */
[----:B------:R-:W-:Y:S02]  /*741c0*/  IMAD.MOV.U32 R15, RZ, RZ, R27 ;  /* 0x000000ffff0f7224 */ /* 0x000fe400078e001b */
[C---:B------:R-:W-:Y:S11]  /*741d0*/  HMMA.1688.F32.TF32 R24, R184.reuse, R64, R16 ;  /* 0x00000040b818723c */ /* 0x040ff60000081010 */
[----:B------:R-:W-:Y:S11]  /*741e0*/  @!UPT UIADD3 URZ, URZ, URZ, URZ ;  /* 0x0000003f3f3ff290 */ /* 0x000ff6000fffe03f */
[----:B------:R-:W-:Y:S02]  /*741f0*/  @!UPT UIADD3 URZ, URZ, URZ, URZ ;  /* 0x0000003f3f3ff290 */ /* 0x000fe4000fffe03f */
[----:B------:R-:W-:Y:S01]  /*74200*/  MOV R16, R24 ;  /* 0x0000001800107202 */ /* 0x000fe20000000f00 */
[----:B------:R-:W-:Y:S01]  /*74210*/  IMAD.MOV.U32 R17, RZ, RZ, R25 ;  /* 0x000000ffff117224 */ /* 0x000fe200078e0019 */
[----:B------:R-:W-:Y:S01]  /*74220*/  MOV R19, R27 ;  /* 0x0000001b00137202 */ /* 0x000fe20000000f00 */
[----:B------:R-:W-:Y:S01]  /*74230*/  IMAD.MOV.U32 R18, RZ, RZ, R26 ;  /* 0x000000ffff127224 */ /* 0x000fe200078e001a */
[----:B------:R-:W4:Y:S04]  /*74240*/  LDL.LU.64 R24, [R1+0x2c00] ;  /* 0x002c000001187983 */ /* 0x000f280000300a00 */
[----:B------:R-:W4:Y:S01]  /*74250*/  LDL.LU.64 R26, [R1+0x2c08] ;  /* 0x002c0800011a7983 */ /* 0x000f220000300a00 */
[----:B------:R-:W-:Y:S11]  /*74260*/  HMMA.1688.F32.TF32 R32, R184, R72, R32 ;  /* 0x00000048b820723c */ /* 0x000ff60000081020 */
[----:B------:R-:W-:Y:S11]  /*74270*/  @!UPT UIADD3 URZ, URZ, URZ, URZ ;  /* 0x0000003f3f3ff290 */ /* 0x000ff6000fffe03f */
[----:B------:R-:W-:Y:S02]  /*74280*/  @!UPT UIADD3 URZ, URZ, URZ, URZ ;  /* 0x0000003f3f3ff290 */ /* 0x000fe4000fffe03f */
[----:B---3--:R-:W-:Y:S01]  /*74290*/  IMAD.MOV.U32 R154, RZ, RZ, R32 ;  /* 0x000000ffff9a7224 */ /* 0x008fe200078e0020 */
[----:B------:R-:W-:Y:S01]  /*742a0*/  MOV R155, R33 ;  /* 0x00000021009b7202 */ /* 0x000fe20000000f00 */
[----:B------:R-:W-:Y:S01]  /*742b0*/  IMAD.MOV.U32 R151, RZ, RZ, R35 ;  /* 0x000000ffff977224 */ /* 0x000fe200078e0023 */
[----:B------:R-:W3:Y:S01]  /*742c0*/  LDL.LU.64 R32, [R1+0x2bf0] ;  /* 0x002bf00001207983 */ /* 0x000ee20000300a00 */
[----:B------:R-:W-:-:S03]  /*742d0*/  IMAD.MOV.U32 R150, RZ, RZ, R34 ;  /* 0x000000ffff967224 */ /* 0x000fc600078e0022 */
[----:B------:R-:W3:Y:S04]  /*742e0*/  LDL.LU.64 R34, [R1+0x2bf8] ;  /* 0x002bf80001227983 */ /* 0x000ee80000300a00 */
[----:B------:R1:W-:Y:S04]  /*742f0*/  STL [R1+0x7384], R151 ;  /* 0x0073849701007387 */ /* 0x0003e80000100800 */
[----:B------:R-:W-:Y:S04]  /*74300*/  STL [R1+0x7380], R150 ;  /* 0x0073809601007387 */ /* 0x000fe80000100800 */
[----:B------:R1:W-:Y:S04]  /*74310*/  STL [R1+0x737c], R155 ;  /* 0x00737c9b01007387 */ /* 0x0003e80000100800 */
[----:B------:R1:W-:Y:S01]  /*74320*/  STL [R1+0x7378], R154 ;  /* 0x0073789a01007387 */ /* 0x0003e20000100800 */
[C---:B--2---:R-:W-:Y:S11]  /*74330*/  HMMA.1688.F32.TF32 R28, R184.reuse, R76, R28 ;  /* 0x0000004cb81c723c */ /* 0x044ff6000008101c */
[----:B------:R-:W-:Y:S11]  /*74340*/  @!UPT UIADD3 URZ, URZ, URZ, URZ ;  /* 0x0000003f3f3ff290 */ /* 0x000ff6000fffe03f */
[----:B------:R-:W-:Y:S02]  /*74350*/  @!UPT UIADD3 URZ, URZ, URZ, URZ ;  /* 0x0000003f3f3ff290 */ /* 0x000fe4000fffe03f */
[----:B------:R-:W-:Y:S01]  /*74360*/  MOV R162, R28 ;  /* 0x0000001c00a27202 */ /* 0x000fe20000000f00 */
[----:B------:R-:W-:Y:S01]  /*74370*/  IMAD.MOV.U32 R163, RZ, RZ, R29 ;  /* 0x000000ffffa37224 */ /* 0x000fe200078e001d */
[----:B------:R-:W-:Y:S01]  /*74380*/  MOV R159, R31 ;  /* 0x0000001f009f7202 */ /* 0x000fe20000000f00 */
[----:B------:R-:W-:Y:S01]  /*74390*/  IMAD.MOV.U32 R158, RZ, RZ, R30 ;  /* 0x000000ffff9e7224 */ /* 0x000fe200078e001e */
[----:B------:R-:W2:Y:S04]  /*743a0*/  LDL.LU.64 R28, [R1+0x2be0] ;  /* 0x002be000011c7983 */ /* 0x000ea80000300a00 */
[----:B------:R-:W2:Y:S01]  /*743b0*/  LDL.LU.64 R30, [R1+0x2be8] ;  /* 0x002be800011e7983 */ /* 0x000ea20000300a00 */
[----:B----4-:R-:W-:Y:S03]  /*743c0*/  HMMA.1688.F32.TF32 R24, R184, R80, R24 ;  /* 0x00000050b818723c */ /* 0x010fe60000081018 */
[----:B------:R4:W-:Y:S04]  /*743d0*/  STL [R1+0x7394], R159 ;  /* 0x0073949f01007387 */ /* 0x0009e80000100800 */
[----:B------:R1:W-:Y:S04]  /*743e0*/  STL [R1+0x7390], R158 ;  /* 0x0073909e01007387 */ /* 0x0003e80000100800 */
[----:B------:R-:W-:Y:S04]  /*743f0*/  STL [R1+0x738c], R163 ;  /* 0x00738ca301007387 */ /* 0x000fe80000100800 */
[----:B------:R1:W-:Y:S09]  /*74400*/  STL [R1+0x7388], R162 ;  /* 0x007388a201007387 */ /* 0x0003f20000100800 */
[----:B------:R-:W-:Y:S01]  /*74410*/  IMAD.MOV.U32 R146, RZ, RZ, R24 ;  /* 0x000000ffff927224 */ /* 0x000fe200078e0018 */
[----:B------:R-:W-:Y:S01]  /*74420*/  MOV R142, R26 ;  /* 0x0000001a008e7202 */ /* 0x000fe20000000f00 */
[----:B------:R-:W-:-:S02]  /*74430*/  IMAD.MOV.U32 R147, RZ, RZ, R25 ;  /* 0x000000ffff937224 */ /* 0x000fc400078e0019 */
[----:B------:R-:W-:Y:S01]  /*74440*/  IMAD.MOV.U32 R143, RZ, RZ, R27 ;  /* 0x000000ffff8f7224 */ /* 0x000fe200078e001b */
[----:B------:R-:W4:Y:S04]  /*74450*/  LDL.LU.64 R24, [R1+0x2bd0] ;  /* 0x002bd00001187983 */ /* 0x000f280000300a00 */
[----:B------:R-:W4:Y:S01]  /*74460*/  LDL.LU.64 R26, [R1+0x2bd8] ;  /* 0x002bd800011a7983 */ /* 0x000f220000300a00 */
[----:B---3--:R-:W-:Y:S03]  /*74470*/  HMMA.1688.F32.TF32 R32, R184, R84, R32 ;  /* 0x00000054b820723c */ /* 0x008fe60000081020 */
[----:B------:R3:W-:Y:S04]  /*74480*/  STL [R1+0x73a4], R143 ;  /* 0x0073a48f01007387 */ /* 0x0007e80000100800 */
[----:B------:R-:W-:Y:S04]  /*74490*/  STL [R1+0x73a0], R142 ;  /* 0x0073a08e01007387 */ /* 0x000fe80000100800 */
[----:B------:R1:W-:Y:S04]  /*744a0*/  STL [R1+0x739c], R147 ;  /* 0x00739c9301007387 */ /* 0x0003e80000100800 */
[----:B------:R2:W-:Y:S09]  /*744b0*/  STL [R1+0x7398], R146 ;  /* 0x0073989201007387 */ /* 0x0005f20000100800 */
[----:B-1----:R-:W-:Y:S01]  /*744c0*/  IMAD.MOV.U32 R170, RZ, RZ, R32 ;  /* 0x000000ffffaa7224 */ /* 0x002fe200078e0020 */
[----:B------:R-:W-:Y:S01]  /*744d0*/  MOV R171, R33 ;  /* 0x0000002100ab7202 */ /* 0x000fe20000000f00 */
[----:B------:R-:W-:Y:S01]  /*744e0*/  IMAD.MOV.U32 R167, RZ, RZ, R35 ;  /* 0x000000ffffa77224 */ /* 0x000fe200078e0023 */
[----:B------:R-:W3:Y:S01]  /*744f0*/  LDL.LU.64 R32, [R1+0x2bc0] ;  /* 0x002bc00001207983 */ /* 0x000ee20000300a00 */
[----:B------:R-:W-:-:S03]  /*74500*/  IMAD.MOV.U32 R166, RZ, RZ, R34 ;  /* 0x000000ffffa67224 */ /* 0x000fc600078e0022 */
[----:B------:R-:W3:Y:S04]  /*74510*/  LDL.LU.64 R34, [R1+0x2bc8] ;  /* 0x002bc80001227983 */ /* 0x000ee80000300a00 */
[----:B------:R1:W-:Y:S04]  /*74520*/  STL [R1+0x73b4], R167 ;  /* 0x0073b4a701007387 */ /* 0x0003e80000100800 */
[----:B------:R1:W-:Y:S04]  /*74530*/  STL [R1+0x73b0], R166 ;  /* 0x0073b0a601007387 */ /* 0x0003e80000100800 */
[----:B------:R-:W-:Y:S04]  /*74540*/  STL [R1+0x73ac], R171 ;  /* 0x0073acab01007387 */ /* 0x000fe80000100800 */
        /* <DEDUP_REMOVED lines=12> */
[----:B------:R-:W-:Y:S04]  /*74610*/  STL [R1+0x73c0], R174 ;  /* 0x0073c0ae01007387 */ /* 0x000fe80000100800 */
[----:B------:R1:W-:Y:S04]  /*74620*/  STL [R1+0x73bc], R179 ;  /* 0x0073bcb301007387 */ /* 0x0003e80000100800 */
        /* <DEDUP_REMOVED lines=8> */
[----:B------:R-:W-:Y:S04]  /*746b0*/  STL [R1+0x73d4], R154 ;  /* 0x0073d49a01007387 */ /* 0x000fe80000100800 */
[----:B------:R-:W-:Y:S04]  /*746c0*/  STL [R1+0x73d0], R155 ;  /* 0x0073d09b01007387 */ /* 0x000fe80000100800 */
[----:B------:R-:W-:Y:S04]  /*746d0*/  STL [R1+0x73cc], R150 ;  /* 0x0073cc9601007387 */ /* 0x000fe80000100800 */
[----:B------:R3:W-:Y:S09]  /*746e0*/  STL [R1+0x73c8], R151 ;  /* 0x0073c89701007387 */ /* 0x0007f20000100800 */
[----:B------:R-:W-:Y:S01]  /*746f0*/  IMAD.MOV.U32 R138, RZ, RZ, R32 ;  /* 0x000000ffff8a7224 */ /* 0x000fe200078e0020 */
        /* <DEDUP_REMOVED lines=19> */
[----:B------:R-:W-:Y:S04]  /*74830*/  STL [R1+0x73f4], R162 ;  /* 0x0073f4a201007387 */ /* 0x000fe80000100800 */
[----:B------:R-:W-:Y:S04]  /*74840*/  STL [R1+0x73f0], R163 ;  /* 0x0073f0a301007387 */ /* 0x000fe80000100800 */
        /* <DEDUP_REMOVED lines=36> */
[----:B------:R-:W-:Y:S09]  /*74a90*/  STL [R1+0x7418], R130 ;  /* 0x0074188201007387 */ /* 0x000ff20000100800 */
        /* <DEDUP_REMOVED lines=11> */
[----:B------:R-:W-:Y:S01]  /*74b50*/  IMAD.MOV.U32 R151, RZ, RZ, R35 ;  /* 0x000000ffff977224 */ /* 0x000fe200078e0023 */
[----:B------:R-:W-:Y:S01]  /*74b60*/  MOV R155, R33 ;  /* 0x00000021009b7202 */ /* 0x000fe20000000f00 */
[----:B------:R-:W-:-:S02]  /*74b70*/  IMAD.MOV.U32 R150, RZ, RZ, R34 ;  /* 0x000000ffff967224 */ /* 0x000fc400078e0022 */
[----:B------:R-:W-:Y:S02]  /*74b80*/  IMAD.MOV.U32 R154, RZ, RZ, R32 ;  /* 0x000000ffff9a7224 */ /* 0x000fe400078e0020 */
[----:B------:R-:W3:Y:S04]  /*74b90*/  LDL.LU.64 R32, [R1+0x2b30] ;  /* 0x002b300001207983 */ /* 0x000ee80000300a00 */
[----:B------:R-:W3:Y:S04]  /*74ba0*/  LDL.LU.64 R34, [R1+0x2b38] ;  /* 0x002b380001227983 */ /* 0x000ee80000300a00 */
[----:B------:R1:W-:Y:S04]  /*74bb0*/  STL [R1+0x7444], R151 ;  /* 0x0074449701007387 */ /* 0x0003e80000100800 */
[----:B------:R1:W-:Y:S04]  /*74bc0*/  STL [R1+0x7440], R150 ;  /* 0x0074409601007387 */ /* 0x0003e80000100800 */
        /* <DEDUP_REMOVED lines=22> */
[C---:B---3--:R-:W-:Y:S08]  /*74d30*/  HMMA.1688.F32.TF32 R32, R184.reuse, R132, R32 ;  /* 0x00000084b820723c */ /* 0x048ff00000081020 */
[----:B------:R-:W-:Y:S01]  /*74d40*/  HMMA.1688.F32.TF32 R36, R184, R68, R20 ;  /* 0x00000044b824723c */ /* 0x000fe20000081014 */
[----:B------:R-:W-:Y:S04]  /*74d50*/  STL [R1+0x7464], R107 ;  /* 0x0074646b01007387 */ /* 0x000fe80000100800 */
[----:B------:R-:W-:Y:S04]  /*74d60*/  STL [R1+0x7460], R106 ;  /* 0x0074606a01007387 */ /* 0x000fe80000100800 */
[----:B------:R-:W-:Y:S04]  /*74d70*/  STL [R1+0x745c], R123 ;  /* 0x00745c7b01007387 */ /* 0x000fe80000100800 */
[----:B------:R-:W-:Y:S03]  /*74d80*/  STL [R1+0x7458], R122 ;  /* 0x0074587a01007387 */ /* 0x000fe60000100800 */
[----:B------:R-:W-:Y:S01]  /*74d90*/  IMAD.MOV.U32 R159, RZ, RZ, R35 ;  /* 0x000000ffff9f7224 */ /* 0x000fe200078e0023 */
[----:B------:R-:W-:Y:S01]  /*74da0*/  MOV R163, R33 ;  /* 0x0000002100a37202 */ /* 0x000fe20000000f00 */
[----:B------:R-:W-:-:S02]  /*74db0*/  IMAD.MOV.U32 R158, RZ, RZ, R34 ;  /* 0x000000ffff9e7224 */ /* 0x000fc400078e0022 */
[----:B------:R-:W-:Y:S02]  /*74dc0*/  IMAD.MOV.U32 R162, RZ, RZ, R32 ;  /* 0x000000ffffa27224 */ /* 0x000fe400078e0020 */
[----:B------:R-:W3:Y:S04]  /*74dd0*/  LDL.LU.64 R32, [R1+0x2b00] ;  /* 0x002b000001207983 */ /* 0x000ee80000300a00 */
[----:B------:R-:W3:Y:S01]  /*74de0*/  LDL.LU.64 R34, [R1+0x2b08] ;  /* 0x002b080001227983 */ /* 0x000ee20000300a00 */
[----:B------:R-:W-:-:S03]  /*74df0*/  IMAD.MOV.U32 R20, RZ, RZ, R36 ;  /* 0x000000ffff147224 */ /* 0x000fc600078e0024 */
[----:B------:R1:W-:Y:S01]  /*74e00*/  STL [R1+0x7474], R159 ;  /* 0x0074749f01007387 */ /* 0x0003e20000100800 */
[----:B------:R-:W-:-:S03]  /*74e10*/  IMAD.MOV.U32 R21, RZ, RZ, R37 ;  /* 0x000000ffff157224 */ /* 0x000fc600078e0025 */
[----:B------:R1:W-:Y:S01]  /*74e20*/  STL [R1+0x7470], R158 ;  /* 0x0074709e01007387 */ /* 0x0003e20000100800 */
[----:B------:R-:W-:Y:S01]  /*74e30*/  MOV R22, R38 ;  /* 0x0000002600167202 */ /* 0x000fe20000000f00 */
[----:B------:R-:W-:Y:S02]  /*74e40*/  IMAD.MOV.U32 R23, RZ, RZ, R39 ;  /* 0x000000ffff177224 */ /* 0x000fe400078e0027 */
[----:B------:R-:W-:Y:S04]  /*74e50*/  STL [R1+0x746c], R163 ;  /* 0x00746ca301007387 */ /* 0x000fe80000100800 */
[----:B------:R1:W-:Y:S04]  /*74e60*/  STL [R1+0x7468], R162 ;  /* 0x007468a201007387 */ /* 0x0003e80000100800 */
[----:B------:R-:W3:Y:S04]  /*74e70*/  LDL.LU.64 R36, [R1+0x2af0] ;  /* 0x002af00001247983 */ /* 0x000ee80000300a00 */
[----:B------:R-:W3:Y:S01]  /*74e80*/  LDL.LU.64 R38, [R1+0x2af8] ;  /* 0x002af80001267983 */ /* 0x000ee20000300a00 */
[C---:B--2---:R-:W-:Y:S11]  /*74e90*/  HMMA.1688.F32.TF32 R28, R184.reuse, R136, R28 ;  /* 0x00000088b81c723c */ /* 0x044ff6000008101c */
[----:B------:R-:W-:Y:S11]  /*74ea0*/  @!UPT UIADD3 URZ, URZ, URZ, URZ ;  /* 0x0000003f3f3ff290 */ /* 0x000ff6000fffe03f */
[----:B------:R-:W-:Y:S02]  /*74eb0*/  @!UPT UIADD3 URZ, URZ, URZ, URZ ;  /* 0x0000003f3f3ff290 */ /* 0x000fe4000fffe03f */
[----:B------:R-:W-:Y:S01]  /*74ec0*/  MOV R143, R31 ;  /* 0x0000001f008f7202 */ /* 0x000fe20000000f00 */
[----:B------:R-:W-:Y:S01]  /*74ed0*/  IMAD.MOV.U32 R142, RZ, RZ, R30 ;  /* 0x000000ffff8e7224 */ /* 0x000fe200078e001e */
[----:B------:R-:W-:Y:S01]  /*74ee0*/  MOV R146, R28 ;  /* 0x0000001c00927202 */ /* 0x000fe20000000f00 */
[----:B------:R-:W-:Y:S02]  /*74ef0*/  IMAD.MOV.U32 R147, RZ, RZ, R29 ;  /* 0x000000ffff937224 */ /* 0x000fe400078e001d */
[----:B------:R2:W-:Y:S04]  /*74f00*/  STL [R1+0x7484], R143 ;  /* 0x0074848f01007387 */ /* 0x0005e80000100800 */
[----:B------:R1:W-:Y:S04]  /*74f10*/  STL [R1+0x7480], R142 ;  /* 0x0074808e01007387 */ /* 0x0003e80000100800 */
[----:B------:R1:W-:Y:S01]  /*74f20*/  STL [R1+0x747c], R147 ;  /* 0x00747c9301007387 */ /* 0x0003e20000100800 */
[C---:B----4-:R-:W-:Y:S03]  /*74f30*/  HMMA.1688.F32.TF32 R24, R184.reuse, R140, R24 ;  /* 0x0000008cb818723c */ /* 0x050fe60000081018 */
[----:B------:R4:W-:Y:S04]  /*74f40*/  STL [R1+0x7478], R146 ;  /* 0x0074789201007387 */ /* 0x0009e80000100800 */
[----:B------:R-:W2:Y:S04]  /*74f50*/  LDL.LU.64 R28, [R1+0x2ae0] ;  /* 0x002ae000011c7983 */ /* 0x000ea80000300a00 */
[----:B------:R-:W2:Y:S11]  /*74f60*/  LDL.LU.64 R30, [R1+0x2ae8] ;  /* 0x002ae800011e7983 */ /* 0x000eb60000300a00 */
[----:B------:R-:W-:Y:S02]  /*74f70*/  @!UPT UIADD3 URZ, URZ, URZ, URZ ;  /* 0x0000003f3f3ff290 */ /* 0x000fe4000fffe03f */
[----:B-1----:R-:W-:Y:S01]  /*74f80*/  IMAD.MOV.U32 R170, RZ, RZ, R24 ;  /* 0x000000ffffaa7224 */ /* 0x002fe200078e0018 */
[----:B------:R-:W-:Y:S01]  /*74f90*/  MOV R166, R26 ;  /* 0x0000001a00a67202 */ /* 0x000fe20000000f00 */
[----:B------:R-:W-:Y:S02]  /*74fa0*/  IMAD.MOV.U32 R171, RZ, RZ, R25 ;  /* 0x000000ffffab7224 */ /* 0x000fe400078e0019 */
[----:B------:R-:W-:Y:S01]  /*74fb0*/  IMAD.MOV.U32 R167, RZ, RZ, R27 ;  /* 0x000000ffffa77224 */ /* 0x000fe200078e001b */
[----:B------:R-:W4:Y:S04]  /*74fc0*/  LDL.LU.64 R24, [R1+0x2ad0] ;  /* 0x002ad00001187983 */ /* 0x000f280000300a00 */
[----:B------:R-:W4:Y:S01]  /*74fd0*/  LDL.LU.64 R26, [R1+0x2ad8] ;  /* 0x002ad800011a7983 */ /* 0x000f220000300a00 */
[----:B---3--:R-:W-:Y:S03]  /*74fe0*/  HMMA.1688.F32.TF32 R32, R184, R144, R32 ;  /* 0x00000090b820723c */ /* 0x008fe60000081020 */
[----:B------:R1:W-:Y:S04]  /*74ff0*/  STL [R1+0x7494], R167 ;  /* 0x007494a701007387 */ /* 0x0003e80000100800 */
[----:B------:R3:W-:Y:S04]  /*75000*/  STL [R1+0x7490], R166 ;  /* 0x007490a601007387 */ /* 0x0007e80000100800 */
[----:B------:R1:W-:Y:S04]  /*75010*/  STL [R1+0x748c], R171 ;  /* 0x00748cab01007387 */ /* 0x0003e80000100800 */
[----:B------:R1:W-:Y:S09]  /*75020*/  STL [R1+0x7488], R170 ;  /* 0x007488aa01007387 */ /* 0x0003f20000100800 */
[----:B------:R-:W-:Y:S01]  /*75030*/  IMAD.MOV.U32 R102, RZ, RZ, R32 ;  /* 0x000000ffff667224 */ /* 0x000fe200078e0020 */
[----:B------:R-:W-:Y:S01]  /*75040*/  MOV R103, R33 ;  /* 0x0000002100677202 */ /* 0x000fe20000000f00 */
[----:B------:R-:W-:Y:S01]  /*75050*/  IMAD.MOV.U32 R99, RZ, RZ, R35 ;  /* 0x000000ffff637224 */ /* 0x000fe200078e0023 */
[----:B------:R-:W3:Y:S01]  /*75060*/  LDL.LU.64 R32, [R1+0x2ac0] ;  /* 0x002ac00001207983 */ /* 0x000ee20000300a00 */
[----:B------:R-:W-:-:S03]  /*75070*/  IMAD.MOV.U32 R98, RZ, RZ, R34 ;  /* 0x000000ffff627224 */ /* 0x000fc600078e0022 */
[----:B------:R-:W3:Y:S04]  /*75080*/  LDL.LU.64 R34, [R1+0x2ac8] ;  /* 0x002ac80001227983 */ /* 0x000ee80000300a00 */
[----:B------:R-:W3:Y:S04]  /*75090*/  LDL.LU.64 R44, [R1+0x2ab0] ;  /* 0x002ab000012c7983 */ /* 0x000ee80000300a00 */
[----:B------:R-:W3:Y:S04]  /*750a0*/  LDL.LU.64 R46, [R1+0x2ab8] ;  /* 0x002ab800012e7983 */ /* 0x000ee80000300a00 */
[----:B------:R1:W-:Y:S04]  /*750b0*/  STL [R1+0x74a4], R99 ;  /* 0x0074a46301007387 */ /* 0x0003e80000100800 */
[----:B------:R-:W-:Y:S04]  /*750c0*/  STL [R1+0x74a0], R98 ;  /* 0x0074a06201007387 */ /* 0x000fe80000100800 */
[----:B------:R1:W-:Y:S04]  /*750d0*/  STL [R1+0x749c], R103 ;  /* 0x00749c6701007387 */ /* 0x0003e80000100800 */
[----:B------:R1:W-:Y:S04]  /*750e0*/  STL [R1+0x7498], R102 ;  /* 0x0074986601007387 */ /* 0x0003e80000100800 */
[----:B------:R-:W3:Y:S04]  /*750f0*/  LDL.LU.64 R40, [R1+0x2aa0] ;  /* 0x002aa00001287983 */ /* 0x000ee80000300a00 */
[----:B------:R-:W3:Y:S01]  /*75100*/  LDL.LU.64 R42, [R1+0x2aa8] ;  /* 0x002aa800012a7983 */ /* 0x000ee20000300a00 */
[C---:B--2---:R-:W-:Y:S08]  /*75110*/  HMMA.1688.F32.TF32 R28, R184.reuse, R152, R28 ;  /* 0x00000098b81c723c */ /* 0x044ff0000008101c */
[----:B----4-:R-:W-:Y:S11]  /*75120*/  HMMA.1688.F32.TF32 R24, R184, R156, R24 ;  /* 0x0000009cb818723c */ /* 0x010ff60000081018 */
[----:B------:R-:W-:Y:S05]  /*75130*/  @!UPT UIADD3 URZ, URZ, URZ, URZ ;  /* 0x0000003f3f3ff290 */ /* 0x000fea000fffe03f */
[----:B------:R-:W-:Y:S01]  /*75140*/  IMAD.MOV.U32 R178, RZ, RZ, R28 ;  /* 0x000000ffffb27224 */ /* 0x000fe200078e001c */
[----:B------:R-:W-:Y:S01]  /*75150*/  MOV R174, R30 ;  /* 0x0000001e00ae7202 */ /* 0x000fe20000000f00 */
[----:B------:R-:W-:Y:S02]  /*75160*/  IMAD.MOV.U32 R179, RZ, RZ, R29 ;  /* 0x000000ffffb37224 */ /* 0x000fe400078e001d */
[----:B------:R-:W-:Y:S01]  /*75170*/  IMAD.MOV.U32 R175, RZ, RZ, R31 ;  /* 0x000000ffffaf7224 */ /* 0x000fe200078e001f */
[----:B------:R-:W2:Y:S04]  /*75180*/  LDL.LU.64 R28, [R1+0x2cc0] ;  /* 0x002cc000011c7983 */ /* 0x000ea80000300a00 */
[----:B------:R-:W2:Y:S01]  /*75190*/  LDL.LU.64 R30, [R1+0x2cc8] ;  /* 0x002cc800011e7983 */ /* 0x000ea20000300a00 */
[----:B------:R-:W-:Y:S01]  /*751a0*/  IMAD.MOV.U32 R151, RZ, RZ, R24 ;  /* 0x000000ffff977224 */ /* 0x000fe200078e0018 */
[----:B------:R-:W-:Y:S01]  /*751b0*/  MOV R150, R25 ;  /* 0x0000001900967202 */ /* 0x000fe20000000f00 */
[----:B------:R-:W-:Y:S01]  /*751c0*/  IMAD.MOV.U32 R155, RZ, RZ, R26 ;  /* 0x000000ffff9b7224 */ /* 0x000fe200078e001a */
[----:B------:R-:W4:Y:S01]  /*751d0*/  LDL.LU.64 R24, [R1+0x5c0] ;  /* 0x0005c00001187983 */ /* 0x000f220000300a00 */
[----:B------:R-:W-:-:S03]  /*751e0*/  IMAD.MOV.U32 R154, RZ, RZ, R27 ;  /* 0x000000ffff9a7224 */ /* 0x000fc600078e001b */
[----:B------:R-:W4:Y:S01]  /*751f0*/  LDL.LU.64 R26, [R1+0x5c8] ;  /* 0x0005c800011a7983 */ /* 0x000f220000300a00 */
[C---:B------:R-:W-:Y:S08]  /*75200*/  HMMA.1688.F32.TF32 R36, R184.reuse, R148, R36 ;  /* 0x00000094b824723c */ /* 0x040ff00000081024 */
[----:B---3--:R-:W-:Y:S11]  /*75210*/  HMMA.1688.F32.TF32 R32, R184, R160, R32 ;  /* 0x000000a0b820723c */ /* 0x008ff60000081020 */
[----:B------:R-:W-:Y:S05]  /*75220*/  @!UPT UIADD3 URZ, URZ, URZ, URZ ;  /* 0x0000003f3f3ff290 */ /* 0x000fea000fffe03f */
[----:B------:R-:W-:Y:S01]  /*75230*/  MOV R127, R36 ;  /* 0x00000024007f7202 */ /* 0x000fe20000000f00 */
[----:B------:R-:W-:Y:S01]  /*75240*/  IMAD.MOV.U32 R126, RZ, RZ, R37 ;  /* 0x000000ffff7e7224 */ /* 0x000fe200078e0025 */
[----:B------:R-:W-:Y:S01]  /*75250*/  MOV R130, R39 ;  /* 0x0000002700827202 */ /* 0x000fe20000000f00 */
[----:B------:R-:W-:Y:S01]  /*75260*/  IMAD.MOV.U32 R131, RZ, RZ, R38 ;  /* 0x000000ffff837224 */ /* 0x000fe200078e0026 */
[----:B------:R-:W3:Y:S04]  /*75270*/  LDL.LU.64 R36, [R1+0x5b0] ;  /* 0x0005b00001247983 */ /* 0x000ee80000300a00 */
[----:B------:R-:W-:Y:S01]  /*75280*/  MOV R94, R32 ;  /* 0x00000020005e7202 */ /* 0x000fe20000000f00 */
[----:B------:R-:W-:Y:S01]  /*75290*/  IMAD.MOV.U32 R95, RZ, RZ, R33 ;  /* 0x000000ffff5f7224 */ /* 0x000fe200078e0021 */
[----:B------:R-:W3:Y:S01]  /*752a0*/  LDL.LU.64 R38, [R1+0x5b8] ;  /* 0x0005b80001267983 */ /* 0x000ee20000300a00 */
[----:B------:R-:W-:Y:S01]  /*752b0*/  IMAD.MOV.U32 R90, RZ, RZ, R34 ;  /* 0x000000ffff5a7224 */ /* 0x000fe200078e0022 */
[----:B------:R-:W-:-:S02]  /*752c0*/  MOV R91, R35 ;  /* 0x00000023005b7202 */ /* 0x000fc40000000f00 */
[----:B------:R-:W3:Y:S04]  /*752d0*/  LDL.LU.64 R32, [R1+0x5a0] ;  /* 0x0005a00001207983 */ /* 0x000ee80000300a00 */
[----:B------:R-:W3:Y:S01]  /*752e0*/  LDL.LU.64 R34, [R1+0x5a8] ;  /* 0x0005a80001227983 */ /* 0x000ee20000300a00 */
[C---:B--2---:R-:W-:Y:S08]  /*752f0*/  HMMA.1688.F32.TF32 R28, R184.reuse, R172, R28 ;  /* 0x000000acb81c723c */ /* 0x044ff0000008101c */
[----:B----4-:R-:W-:Y:S11]  /*75300*/  HMMA.1688.F32.TF32 R24, R184, R176, R24 ;  /* 0x000000b0b818723c */ /* 0x010ff60000081018 */
[----:B------:R-:W-:Y:S05]  /*75310*/  @!UPT UIADD3 URZ, URZ, URZ, URZ ;  /* 0x0000003f3f3ff290 */ /* 0x000fea000fffe03f */
[----:B------:R-:W-:Y:S01]  /*75320*/  MOV R159, R28 ;  /* 0x0000001c009f7202 */ /* 0x000fe20000000f00 */
[----:B------:R-:W-:Y:S01]  /*75330*/  IMAD.MOV.U32 R158, RZ, RZ, R29 ;  /* 0x000000ffff9e7224 */ /* 0x000fe200078e001d */
[----:B------:R-:W-:Y:S01]  /*75340*/  MOV R162, R31 ;  /* 0x0000001f00a27202 */ /* 0x000fe20000000f00 */
[----:B------:R-:W-:Y:S01]  /*75350*/  IMAD.MOV.U32 R163, RZ, RZ, R30 ;  /* 0x000000ffffa37224 */ /* 0x000fe200078e001e */
[----:B------:R-:W2:Y:S04]  /*75360*/  LDL.LU.64 R28, [R1+0x590] ;  /* 0x00059000011c7983 */ /* 0x000ea80000300a00 */
[----:B------:R-:W2:Y:S01]  /*75370*/  LDL.LU.64 R30, [R1+0x598] ;  /* 0x00059800011e7983 */ /* 0x000ea20000300a00 */
[----:B------:R-:W-:Y:S01]  /*75380*/  IMAD.MOV.U32 R86, RZ, RZ, R24 ;  /* 0x000000ffff567224 */ /* 0x000fe200078e0018 */
[----:B------:R-:W-:Y:S01]  /*75390*/  MOV R75, R26 ;  /* 0x0000001a004b7202 */ /* 0x000fe20000000f00 */
[----:B------:R-:W-:-:S02]  /*753a0*/  IMAD.MOV.U32 R74, RZ, RZ, R25 ;  /* 0x000000ffff4a7224 */ /* 0x000fc400078e0019 */
[----:B------:R-:W-:Y:S01]  /*753b0*/  IMAD.MOV.U32 R78, RZ, RZ, R27 ;  /* 0x000000ffff4e7224 */ /* 0x000fe200078e001b */
[----:B------:R-:W4:Y:S04]  /*753c0*/  LDL.LU.64 R24, [R1+0x580] ;  /* 0x0005800001187983 */ /* 0x000f280000300a00 */
[----:B------:R-:W4:Y:S04]  /*753d0*/  LDL.LU.64 R26, [R1+0x588] ;  /* 0x00058800011a7983 */ /* 0x000f280000300a00 */
[----:B------:R-:W4:Y:S04]  /*753e0*/  LDL.LU.64 R196, [R1+0x570] ;  /* 0x0005700001c47983 */ /* 0x000f280000300a00 */
[----:B------:R-:W4:Y:S01]  /*753f0*/  LDL.LU.64 R198, [R1+0x578] ;  /* 0x0005780001c67983 */ /* 0x000f220000300a00 */
[C---:B------:R-:W-:Y:S03]  /*75400*/  HMMA.1688.F32.TF32 R44, R184.reuse, R164, R44 ;  /* 0x000000a4b82c723c */ /* 0x040fe6000008102c */
[----:B------:R-:W4:Y:S04]  /*75410*/  LDL.LU.64 R192, [R1+0x560] ;  /* 0x0005600001c07983 */ /* 0x000f280000300a00 */
[----:B------:R-:W4:Y:S01]  /*75420*/  LDL.LU.64 R194, [R1+0x568] ;  /* 0x0005680001c27983 */ /* 0x000f220000300a00 */
[----:B------:R-:W-:Y:S03]  /*75430*/  HMMA.1688.F32.TF32 R40, R184, R168, R40 ;  /* 0x000000a8b828723c */ /* 0x000fe60000081028 */
[----:B------:R-:W4:Y:S04]  /*75440*/  LDL.LU.64 R188, [R1+0x550] ;  /* 0x0005500001bc7983 */ /* 0x000f280000300a00 */
[----:B------:R-:W4:Y:S04]  /*75450*/  LDL.LU.64 R190, [R1+0x558] ;  /* 0x0005580001be7983 */ /* 0x000f280000300a00 */
[----:B------:R-:W4:Y:S04]  /*75460*/  LDL.LU.64 R184, [R1+0x540] ;  /* 0x0005400001b87983 */ /* 0x000f280000300a00 */
[----:B------:R-:W4:Y:S04]  /*75470*/  LDL.LU.64 R186, [R1+0x548] ;  /* 0x0005480001ba7983 */ /* 0x000f280000300a00 */
[----:B------:R-:W4:Y:S01]  /*75480*/  LDL.LU.64 R48, [R1+0x530] ;  /* 0x0005300001307983 */ /* 0x000f220000300a00 */
[C---:B---3--:R-:W-:Y:S03]  /*75490*/  HMMA.1688.F32.TF32 R36, R180.reuse, R52, R36 ;  /* 0x00000034b424723c */ /* 0x048fe60000081024 */
[----:B------:R-:W3:Y:S05]  /*754a0*/  LDL.LU.64 R50, [R1+0x538] ;  /* 0x0005380001327983 */ /* 0x000eea0000300a00 */
[----:B------:R-:W-:Y:S01]  /*754b0*/  HMMA.1688.F32.TF32 R32, R180, R56, R32 ;  /* 0x00000038b420723c */ /* 0x000fe20000081020 */
[----:B------:R-:W-:Y:S01]  /*754c0*/  IMAD.MOV.U32 R138, RZ, RZ, R44 ;  /* 0x000000ffff8a7224 */ /* 0x000fe200078e002c */
[----:B------:R-:W-:Y:S01]  /*754d0*/  MOV R134, R46 ;  /* 0x0000002e00867202 */ /* 0x000fe20000000f00 */
[----:B------:R-:W-:Y:S01]  /*754e0*/  IMAD.MOV.U32 R139, RZ, RZ, R45 ;  /* 0x000000ffff8b7224 */ /* 0x000fe200078e002d */
[----:B------:R-:W-:Y:S01]  /*754f0*/  MOV R106, R41 ;  /* 0x00000029006a7202 */ /* 0x000fe20000000f00 */
[----:B------:R-:W-:Y:S01]  /*75500*/  IMAD.MOV.U32 R135, RZ, RZ, R47 ;  /* 0x000000ffff877224 */ /* 0x000fe200078e002f */
[----:B------:R-:W3:Y:S01]  /*75510*/  LDL.LU.64 R44, [R1+0x2a90] ;  /* 0x002a9000012c7983 */ /* 0x000ee20000300a00 */
[----:B------:R-:W-:-:S02]  /*75520*/  IMAD.MOV.U32 R107, RZ, RZ, R40 ;  /* 0x000000ffff6b7224 */ /* 0x000fc400078e0028 */
[----:B------:R-:W-:Y:S01]  /*75530*/  IMAD.MOV.U32 R123, RZ, RZ, R42 ;  /* 0x000000ffff7b7224 */ /* 0x000fe200078e002a */
[----:B------:R-:W3:Y:S01]  /*75540*/  LDL.LU.64 R46, [R1+0x2a98] ;  /* 0x002a9800012e7983 */ /* 0x000ee20000300a00 */
[----:B------:R-:W-:-:S03]  /*75550*/  IMAD.MOV.U32 R122, RZ, RZ, R43 ;  /* 0x000000ffff7a7224 */ /* 0x000fc600078e002b */
[----:B------:R-:W3:Y:S02]  /*75560*/  LDL.LU.64 R40, [R1+0x2a80] ;  /* 0x002a800001287983 */ /* 0x000ee40000300a00 */
[----:B------:R-:W-:Y:S01]  /*75570*/  IMAD.MOV.U32 R143, RZ, RZ, R36 ;  /* 0x000000ffff8f7224 */ /* 0x000fe200078e0024 */
[----:B------:R-:W-:Y:S01]  /*75580*/  MOV R142, R37 ;  /* 0x00000025008e7202 */ /* 0x000fe20000000f00 */
[----:B------:R-:W3:Y:S01]  /*75590*/  LDL.LU.64 R42, [R1+0x2a88] ;  /* 0x002a8800012a7983 */ /* 0x000ee20000300a00 */
[----:B------:R-:W-:Y:S02]  /*755a0*/  IMAD.MOV.U32 R147, RZ, RZ, R38 ;  /* 0x000000ffff937224 */ /* 0x000fe400078e0026 */
[----:B------:R-:W-:Y:S01]  /*755b0*/  IMAD.MOV.U32 R146, RZ, RZ, R39 ;  /* 0x000000ffff927224 */ /* 0x000fe200078e0027 */
[----:B------:R-:W3:Y:S02]  /*755c0*/  LDL.LU.64 R36, [R1+0x2a70] ;  /* 0x002a700001247983 */ /* 0x000ee40000300a00 */
[----:B-1----:R-:W-:Y:S01]  /*755d0*/  MOV R167, R32 ;  /* 0x0000002000a77202 */ /* 0x002fe20000000f00 */
        /* <DEDUP_REMOVED lines=22> */
[C---:B------:R-:W-:Y:S08]  /*75740*/  HMMA.1688.F32.TF32 R196, R180.reuse, R72, R192 ;  /* 0x00000048b4c4723c */ /* 0x040ff000000810c0 */
[C---:B------:R-:W-:Y:S08]  /*75750*/  HMMA.1688.F32.TF32 R192, R180.reuse, R76, R188 ;  /* 0x0000004cb4c0723c */ /* 0x040ff000000810bc */
[C---:B------:R-:W-:Y:S08]  /*75760*/  HMMA.1688.F32.TF32 R188, R180.reuse, R80, R184 ;  /* 0x00000050b4bc723c */ /* 0x040ff000000810b8 */
[C---:B---3--:R-:W-:Y:S01]  /*75770*/  HMMA.1688.F32.TF32 R48, R180.reuse, R84, R48 ;  /* 0x00000054b430723c */ /* 0x048fe20000081030 */
        /* <DEDUP_REMOVED lines=9> */
[----:B------:R1:W-:Y:S04]  /*75810*/  STL.64 [R1+0x1898], R50 ;  /* 0x0018983201007387 */ /* 0x0003e80000100a00 */
[----:B------:R-:W-:Y:S04]  /*75820*/  LDS R184, [R2+0x100] ;  /* 0x0001000002b87984 */ /* 0x000fe80000000800 */
[----:B------:R-:W-:Y:S01]  /*75830*/  LDS R186, [R2+0x2100] ;  /* 0x0021000002ba7984 */ /* 0x000fe20000000800 */
[C---:B-1----:R-:W-:Y:S03]  /*75840*/  HMMA.1688.F32.TF32 R48, R180.reuse, R88, R44 ;  /* 0x00000058b430723c */ /* 0x042fe6000008102c */
[----:B------:R-:W-:Y:S04]  /*75850*/  LDS R185, [R0+0x100] ;  /* 0x0001000000b97984 */ /* 0x000fe80000000800 */
[----:B------:R-:W1:Y:S01]  /*75860*/  LDS R187, [R0+0x2100] ;  /* 0x0021000000bb7984 */ /* 0x000e620000000800 */
[C---:B------:R-:W-:Y:S08]  /*75870*/  HMMA.1688.F32.TF32 R44, R180.reuse, R92, R40 ;  /* 0x0000005cb42c723c */ /* 0x040ff00000081028 */
[C---:B------:R-:W-:Y:S08]  /*75880*/  HMMA.1688.F32.TF32 R40, R180.reuse, R96, R36 ;  /* 0x00000060b428723c */ /* 0x040ff00000081024 */
[C---:B------:R-:W-:Y:S01]  /*75890*/  HMMA.1688.F32.TF32 R36, R180.reuse, R100, R32 ;  /* 0x00000064b424723c */ /* 0x040fe20000081020 */
[----:B------:R3:W-:Y:S04]  /*758a0*/  STL.64 [R1+0x19f0], R48 ;  /* 0x0019f03001007387 */ /* 0x0007e80000100a00 */
[----:B------:R1:W-:Y:S04]  /*758b0*/  STL.64 [R1+0x19f8], R50 ;  /* 0x0019f83201007387 */ /* 0x0003e80000100a00 */
[----:B------:R1:W-:Y:S04]  /*758c0*/  STL.64 [R1+0x19e0], R44 ;  /* 0x0019e02c01007387 */ /* 0x0003e80000100a00 */
[----:B------:R1:W-:Y:S04]  /*758d0*/  STL.64 [R1+0x19e8], R46 ;  /* 0x0019e82e01007387 */ /* 0x0003e80000100a00 */
[----:B------:R1:W-:Y:S04]  /*758e0*/  STL.64 [R1+0x19d0], R40 ;  /* 0x0019d02801007387 */ /* 0x0003e80000100a00 */
[----:B------:R1:W-:Y:S04]  /*758f0*/  STL.64 [R1+0x19d8], R42 ;  /* 0x0019d82a01007387 */ /* 0x0003e80000100a00 */
[----:B------:R1:W-:Y:S04]  /*75900*/  STL.64 [R1+0x19c0], R36 ;  /* 0x0019c02401007387 */ /* 0x0003e80000100a00 */
[----:B------:R1:W-:Y:S01]  /*75910*/  STL.64 [R1+0x19c8], R38 ;  /* 0x0019c82601007387 */ /* 0x0003e20000100a00 */
[C---:B--2---:R-:W-:Y:S08]  /*75920*/  HMMA.1688.F32.TF32 R32, R180.reuse, R104, R28 ;  /* 0x00000068b420723c */ /* 0x044ff0000008101c */
[C---:B----4-:R-:W-:Y:S01]  /*75930*/  HMMA.1688.F32.TF32 R28, R180.reuse, R108, R24 ;  /* 0x0000006cb41c723c */ /* 0x050fe20000081018 */
[----:B------:R-:W2:Y:S11]  /*75940*/  LDL.LU.64 R24, [R1+0x2a30] ;  /* 0x002a300001187983 */ /* 0x000eb60000300a00 */
[----:B------:R-:W-:Y:S03]  /*75950*/  @!UPT UIADD3 URZ, URZ, URZ, URZ ;  /* 0x0000003f3f3ff290 */ /* 0x000fe6000fffe03f */
[----:B------:R4:W-:Y:S04]  /*75960*/  STL.64 [R1+0x19b0], R32 ;  /* 0x0019b02001007387 */ /* 0x0009e80000100a00 */
[----:B------:R1:W-:Y:S04]  /*75970*/  STL.64 [R1+0x19b8], R34 ;  /* 0x0019b82201007387 */ /* 0x0003e80000100a00 */
[----:B------:R-:W2:Y:S04]  /*75980*/  LDL.LU.64 R26, [R1+0x2a38] ;  /* 0x002a3800011a7983 */ /* 0x000ea80000300a00 */
[----:B------:R1:W-:Y:S04]  /*75990*/  STL.64 [R1+0x19a0], R28 ;  /* 0x0019a01c01007387 */ /* 0x0003e80000100a00 */
[----:B------:R1:W-:Y:S04]  /*759a0*/  STL.64 [R1+0x19a8], R30 ;  /* 0x0019a81e01007387 */ /* 0x0003e80000100a00 */
[----:B------:R-:W2:Y:S04]  /*759b0*/  LDL.LU.64 R216, [R1+0x2a20] ;  /* 0x002a200001d87983 */ /* 0x000ea80000300a00 */
        /* <DEDUP_REMOVED lines=15> */
[----:B---3--:R-:W3:Y:S04]  /*75ab0*/  LDL.LU.64 R48, [R1+0x18d0] ;  /* 0x0018d00001307983 */ /* 0x008ee80000300a00 */
[----:B-1----:R-:W3:Y:S04]  /*75ac0*/  LDL.LU.64 R50, [R1+0x18d8] ;  /* 0x0018d80001327983 */ /* 0x002ee80000300a00 */
[----:B------:R-:W3:Y:S04]  /*75ad0*/  LDL.LU.64 R44, [R1+0x18c0] ;  /* 0x0018c000012c7983 */ /* 0x000ee80000300a00 */
[----:B------:R-:W3:Y:S04]  /*75ae0*/  LDL.LU.64 R46, [R1+0x18c8] ;  /* 0x0018c800012e7983 */ /* 0x000ee80000300a00 */
[----:B------:R-:W3:Y:S04]  /*75af0*/  LDL.LU.64 R40, [R1+0x18b0] ;  /* 0x0018b00001287983 */ /* 0x000ee80000300a00 */
[----:B------:R-:W3:Y:S04]  /*75b00*/  LDL.LU.64 R42, [R1+0x18b8] ;  /* 0x0018b800012a7983 */ /* 0x000ee80000300a00 */
[----:B------:R-:W3:Y:S04]  /*75b10*/  LDL.LU.64 R36, [R1+0x18a0] ;  /* 0x0018a00001247983 */ /* 0x000ee80000300a00 */
[----:B------:R-:W3:Y:S04]  /*75b20*/  LDL.LU.64 R38, [R1+0x18a8] ;  /* 0x0018a80001267983 */ /* 0x000ee80000300a00 */
[----:B----4-:R-:W4:Y:S04]  /*75b30*/  LDL.LU.64 R32, [R1+0x2ca0] ;  /* 0x002ca00001207983 */ /* 0x010f280000300a00 */
[----:B------:R-:W4:Y:S04]  /*75b40*/  LDL.LU.64 R34, [R1+0x2ca8] ;  /* 0x002ca80001227983 */ /* 0x000f280000300a00 */
[----:B------:R-:W4:Y:S04]  /*75b50*/  LDL.LU.64 R28, [R1+0x2c90] ;  /* 0x002c9000011c7983 */ /* 0x000f280000300a00 */
[----:B------:R-:W4:Y:S01]  /*75b60*/  LDL.LU.64 R30, [R1+0x2c98] ;  /* 0x002c9800011e7983 */ /* 0x000f220000300a00 */
[C---:B--2---:R-:W-:Y:S03]  /*75b70*/  HMMA.1688.F32.TF32 R220, R180.reuse, R112, R24 ;  /* 0x00000070b4dc723c */ /* 0x044fe60000081018 */
[----:B------:R-:W4:Y:S04]  /*75b80*/  LDL.LU.64 R24, [R1+0x2cb0] ;  /* 0x002cb00001187983 */ /* 0x000f280000300a00 */
[----:B------:R-:W4:Y:S01]  /*75b90*/  LDL.LU.64 R26, [R1+0x2cb8] ;  /* 0x002cb800011a7983 */ /* 0x000f220000300a00 */
[C---:B------:R-:W-:Y:S08]  /*75ba0*/  HMMA.1688.F32.TF32 R216, R180.reuse, R116, R216 ;  /* 0x00000074b4d8723c */ /* 0x040ff000000810d8 */
[C---:B------:R-:W-:Y:S08]  /*75bb0*/  HMMA.1688.F32.TF32 R212, R180.reuse, R120, R212 ;  /* 0x00000078b4d4723c */ /* 0x040ff000000810d4 */
[C---:B------:R-:W-:Y:S08]  /*75bc0*/  HMMA.1688.F32.TF32 R208, R180.reuse, R124, R208 ;  /* 0x0000007cb4d0723c */ /* 0x040ff000000810d0 */
[C---:B------:R-:W-:Y:S08]  /*75bd0*/  HMMA.1688.F32.TF32 R204, R180.reuse, R128, R204 ;  /* 0x00000080b4cc723c */ /* 0x040ff000000810cc */
[C---:B------:R-:W-:Y:S08]  /*75be0*/  HMMA.1688.F32.TF32 R200, R180.reuse, R132, R200 ;  /* 0x00000084b4c8723c */ /* 0x040ff000000810c8 */
[C---:B------:R-:W-:Y:S08]  /*75bf0*/  HMMA.1688.F32.TF32 R196, R180.reuse, R136, R196 ;  /* 0x00000088b4c4723c */ /* 0x040ff000000810c4 */
[C---:B------:R-:W-:Y:S01]  /*75c00*/  HMMA.1688.F32.TF32 R192, R180.reuse, R140, R192 ;  /* 0x0000008cb4c0723c */ /* 0x040fe200000810c0 */
[----:B------:R-:W-:Y:S07]  /*75c10*/  STL.64 [R1+0x1990], R220 ;  /* 0x001990dc01007387 */ /* 0x000fee0000100a00 */
[C---:B------:R-:W-:Y:S01]  /*75c20*/  HMMA.1688.F32.TF32 R188, R180.reuse, R144, R188 ;  /* 0x00000090b4bc723c */ /* 0x040fe200000810bc */
[----:B------:R-:W-:Y:S07]  /*75c30*/  STL.64 [R1+0x1998], R222 ;  /* 0x001998de01007387 */ /* 0x000fee0000100a00 */
[C---:B---3--:R-:W-:Y:S01]  /*75c40*/  HMMA.1688.F32.TF32 R48, R180.reuse, R148, R48 ;  /* 0x00000094b430723c */ /* 0x048fe20000081030 */
[----:B------:R-:W-:Y:S07]  /*75c50*/  STL.64 [R1+0x1980], R216 ;  /* 0x001980d801007387 */ /* 0x000fee0000100a00 */
[C---:B------:R-:W-:Y:S01]  /*75c60*/  HMMA.1688.F32.TF32 R44, R180.reuse, R152, R44 ;  /* 0x00000098b42c723c */ /* 0x040fe2000008102c */
[----:B------:R-:W-:Y:S07]  /*75c70*/  STL.64 [R1+0x1988], R218 ;  /* 0x001988da01007387 */ /* 0x000fee0000100a00 */
[C---:B------:R-:W-:Y:S01]  /*75c80*/  HMMA.1688.F32.TF32 R40, R180.reuse, R156, R40 ;  /* 0x0000009cb428723c */ /* 0x040fe20000081028 */
[----:B------:R-:W-:Y:S07]  /*75c90*/  STL.64 [R1+0x1970], R212 ;  /* 0x001970d401007387 */ /* 0x000fee0000100a00 */
[C---:B------:R-:W-:Y:S01]  /*75ca0*/  HMMA.1688.F32.TF32 R36, R180.reuse, R160, R36 ;  /* 0x000000a0b424723c */ /* 0x040fe20000081024 */
[----:B------:R-:W-:Y:S04]  /*75cb0*/  STL.64 [R1+0x1978], R214 ;  /* 0x001978d601007387 */ /* 0x000fe80000100a00 */
[----:B------:R1:W-:Y:S03]  /*75cc0*/  STL.64 [R1+0x1960], R208 ;  /* 0x001960d001007387 */ /* 0x0003e60000100a00 */
[C---:B----4-:R-:W-:Y:S01]  /*75cd0*/  HMMA.1688.F32.TF32 R32, R180.reuse, R164, R32 ;  /* 0x000000a4b420723c */ /* 0x050fe20000081020 */
[----:B------:R3:W-:Y:S04]  /*75ce0*/  STL.64 [R1+0x1968], R210 ;  /* 0x001968d201007387 */ /* 0x0007e80000100a00 */
        /* <DEDUP_REMOVED lines=15> */
[C---:B------:R-:W-:Y:S03]  /*75de0*/  HMMA.1688.F32.TF32 R28, R180.reuse, R168, R28 ;  /* 0x000000a8b41c723c */ /* 0x040fe6000008101c */
[----:B------:R1:W-:Y:S04]  /*75df0*/  STL.64 [R1+0x18e8], R42 ;  /* 0x0018e82a01007387 */ /* 0x0003e80000100a00 */
[----:B------:R4:W-:Y:S04]  /*75e00*/  STL.64 [R1+0x18d0], R36 ;  /* 0x0018d02401007387 */ /* 0x0009e80000100a00 */
[----:B------:R4:W-:Y:S04]  /*75e10*/  STL.64 [R1+0x18d8], R38 ;  /* 0x0018d82601007387 */ /* 0x0009e80000100a00 */
[----:B-1----:R-:W2:Y:S04]  /*75e20*/  LDL.LU.64 R208, [R1+0x520] ;  /* 0x0005200001d07983 */ /* 0x002ea80000300a00 */
[----:B------:R1:W-:Y:S04]  /*75e30*/  STL.64 [R1+0x18c0], R32 ;  /* 0x0018c02001007387 */ /* 0x0003e80000100a00 */
[----:B------:R1:W-:Y:S04]  /*75e40*/  STL.64 [R1+0x18c8], R34 ;  /* 0x0018c82201007387 */ /* 0x0003e80000100a00 */
[----:B---3--:R-:W2:Y:S04]  /*75e50*/  LDL.LU.64 R210, [R1+0x528] ;  /* 0x0005280001d27983 */ /* 0x008ea80000300a00 */
[----:B------:R3:W-:Y:S04]  /*75e60*/  STL.64 [R1+0x18b0], R28 ;  /* 0x0018b01c01007387 */ /* 0x0007e80000100a00 */
[----:B------:R1:W-:Y:S04]  /*75e70*/  STL.64 [R1+0x18b8], R30 ;  /* 0x0018b81e01007387 */ /* 0x0003e80000100a00 */
[----:B----4-:R-:W4:Y:S04]  /*75e80*/  LDL.LU.64 R204, [R1+0x1880] ;  /* 0x0018800001cc7983 */ /* 0x010f280000300a00 */
[----:B------:R-:W4:Y:S01]  /*75e90*/  LDL.LU.64 R206, [R1+0x1888] ;  /* 0x0018880001ce7983 */ /* 0x000f220000300a00 */
[C---:B------:R-:W-:Y:S11]  /*75ea0*/  HMMA.1688.F32.TF32 R24, R180.reuse, R172, R24 ;  /* 0x000000acb418723c */ /* 0x040ff60000081018 */
[----:B------:R-:W-:Y:S11]  /*75eb0*/  @!UPT UIADD3 URZ, URZ, URZ, URZ ;  /* 0x0000003f3f3ff290 */ /* 0x000ff6000fffe03f */
[----:B------:R-:W-:Y:S01]  /*75ec0*/  @!UPT UIADD3 URZ, URZ, URZ, URZ ;  /* 0x0000003f3f3ff290 */ /* 0x000fe2000fffe03f */
[----:B------:R1:W-:Y:S04]  /*75ed0*/  STL.64 [R1+0x18a0], R24 ;  /* 0x0018a01801007387 */ /* 0x0003e80000100a00 */
[----:B------:R1:W-:Y:S04]  /*75ee0*/  STL.64 [R1+0x18a8], R26 ;  /* 0x0018a81a01007387 */ /* 0x0003e80000100a00 */
[----:B------:R-:W4:Y:S04]  /*75ef0*/  LDL.LU.64 R200, [R1+0x1870] ;  /* 0x0018700001c87983 */ /* 0x000f280000300a00 */
        /* <DEDUP_REMOVED lines=15> */
[----:B-1----:R-:W4:Y:S04]  /*75ff0*/  LDL.LU.64 R32, [R1+0x17f0] ;  /* 0x0017f00001207983 */ /* 0x002f280000300a00 */
[----:B------:R-:W4:Y:S04]  /*76000*/  LDL.LU.64 R34, [R1+0x17f8] ;  /* 0x0017f80001227983 */ /* 0x000f280000300a00 */
[----:B---3--:R-:W3:Y:S04]  /*76010*/  LDL.LU.64 R28, [R1+0x17e0] ;  /* 0x0017e000011c7983 */ /* 0x008ee80000300a00 */
[----:B------:R-:W3:Y:S04]  /*76020*/  LDL.LU.64 R30, [R1+0x17e8] ;  /* 0x0017e800011e7983 */ /* 0x000ee80000300a00 */
[----:B------:R-:W3:Y:S04]  /*76030*/  LDL.LU.64 R24, [R1+0x17d0] ;  /* 0x0017d00001187983 */ /* 0x000ee80000300a00 */
[----:B------:R-:W3:Y:S01]  /*76040*/  LDL.LU.64 R26, [R1+0x17d8] ;  /* 0x0017d800011a7983 */ /* 0x000ee20000300a00 */
[----:B--2---:R-:W-:Y:S03]  /*76050*/  HMMA.1688.F32.TF32 R208, R180, R176, R208 ;  /* 0x000000b0b4d0723c */ /* 0x004fe600000810d0 */
[----:B------:R-:W-:Y:S04]  /*76060*/  LDS R180, [R2+0x180] ;  /* 0x0001800002b47984 */ /* 0x000fe80000000800 */
[----:B------:R-:W-:Y:S04]  /*76070*/  LDS R182, [R2+0x2180] ;  /* 0x0021800002b67984 */ /* 0x000fe80000000800 */
[----:B------:R-:W-:Y:S04]  /*76080*/  LDS R181, [R0+0x180] ;  /* 0x0001800000b57984 */ /* 0x000fe80000000800 */
[----:B------:R-:W1:Y:S08]  /*76090*/  LDS R183, [R0+0x2180] ;  /* 0x0021800000b77984 */ /* 0x000e700000000800 */
[----:B------:R-:W-:Y:S04]  /*760a0*/  STL.64 [R1+0x1690], R208 ;  /* 0x001690d001007387 */ /* 0x000fe80000100a00 */
[----:B------:R4:W-:Y:S02]  /*760b0*/  STL.64 [R1+0x1698], R210 ;  /* 0x001698d201007387 */ /* 0x0009e40000100a00 */
[C---:B----4-:R-:W-:Y:S11]  /*760c0*/  HMMA.1688.F32.TF32 R208, R184.reuse, R52, R204 ;  /* 0x00000034b8d0723c */ /* 0x050ff600000810cc */
[----:B------:R-:W-:Y:S11]  /*760d0*/  @!UPT UIADD3 URZ, URZ, URZ, URZ ;  /* 0x0000003f3f3ff290 */ /* 0x000ff6000fffe03f */
[----:B------:R-:W-:Y:S01]  /*760e0*/  @!UPT UIADD3 URZ, URZ, URZ, URZ ;  /* 0x0000003f3f3ff290 */ /* 0x000fe2000fffe03f */
[----:B------:R2:W-:Y:S04]  /*760f0*/  STL.64 [R1+0x1880], R208 ;  /* 0x001880d001007387 */ /* 0x0005e80000100a00 */
[----:B------:R4:W-:Y:S01]  /*76100*/  STL.64 [R1+0x1888], R210 ;  /* 0x001888d201007387 */ /* 0x0009e20000100a00 */
[C---:B------:R-:W-:Y:S08]  /*76110*/  HMMA.1688.F32.TF32 R204, R184.reuse, R56, R200 ;  /* 0x00000038b8cc723c */ /* 0x040ff000000810c8 */
[C---:B------:R-:W-:Y:S08]  /*76120*/  HMMA.1688.F32.TF32 R200, R184.reuse, R60, R196 ;  /* 0x0000003cb8c8723c */ /* 0x040ff000000810c4 */
[C---:B------:R-:W-:Y:S08]  /*76130*/  HMMA.1688.F32.TF32 R196, R184.reuse, R64, R192 ;  /* 0x00000040b8c4723c */ /* 0x040ff000000810c0 */
[C---:B------:R-:W-:Y:S08]  /*76140*/  HMMA.1688.F32.TF32 R192, R184.reuse, R68, R188 ;  /* 0x00000044b8c0723c */ /* 0x040ff000000810bc */
[C---:B------:R-:W-:Y:S08]  /*76150*/  HMMA.1688.F32.TF32 R188, R184.reuse, R72, R48 ;  /* 0x00000048b8bc723c */ /* 0x040ff00000081030 */
[C---:B------:R-:W-:Y:S08]  /*76160*/  HMMA.1688.F32.TF32 R48, R184.reuse, R76, R44 ;  /* 0x0000004cb830723c */ /* 0x040ff0000008102c */
[C---:B------:R-:W-:Y:S08]  /*76170*/  HMMA.1688.F32.TF32 R44, R184.reuse, R80, R40 ;  /* 0x00000050b82c723c */ /* 0x040ff00000081028 */
[C---:B------:R-:W-:Y:S01]  /*76180*/  HMMA.1688.F32.TF32 R40, R184.reuse, R84, R36 ;  /* 0x00000054b828723c */ /* 0x040fe20000081024 */
[----:B------:R1:W-:Y:S07]  /*76190*/  STL.64 [R1+0x1870], R204 ;  /* 0x001870cc01007387 */ /* 0x0003ee0000100a00 */
[C---:B------:R-:W-:Y:S01]  /*761a0*/  HMMA.1688.F32.TF32 R36, R184.reuse, R88, R32 ;  /* 0x00000058b824723c */ /* 0x040fe20000081020 */
[----:B------:R1:W-:Y:S07]  /*761b0*/  STL.64 [R1+0x1878], R206 ;  /* 0x001878ce01007387 */ /* 0x0003ee0000100a00 */
[C---:B---3--:R-:W-:Y:S01]  /*761c0*/  HMMA.1688.F32.TF32 R32, R184.reuse, R92, R28 ;  /* 0x0000005cb820723c */ /* 0x048fe2000008101c */
        /* <DEDUP_REMOVED lines=16> */
[----:B------:R1:W-:Y:S04]  /*762d0*/  STL.64 [R1+0x17f8], R38 ;  /* 0x0017f82601007387 */ /* 0x0003e80000100a00 */
[----:B------:R-:W3:Y:S04]  /*762e0*/  LDL.LU.64 R24, [R1+0x17c0] ;  /* 0x0017c00001187983 */ /* 0x000ee80000300a00 */
[----:B------:R1:W-:Y:S04]  /*762f0*/  STL.64 [R1+0x17e0], R32 ;  /* 0x0017e02001007387 */ /* 0x0003e80000100a00 */
[----:B------:R1:W-:Y:S04]  /*76300*/  STL.64 [R1+0x17e8], R34 ;  /* 0x0017e82201007387 */ /* 0x0003e80000100a00 */
[----:B------:R-:W3:Y:S04]  /*76310*/  LDL.LU.64 R26, [R1+0x17c8] ;  /* 0x0017c800011a7983 */ /* 0x000ee80000300a00 */
[----:B------:R1:W-:Y:S04]  /*76320*/  STL.64 [R1+0x17d0], R28 ;  /* 0x0017d01c01007387 */ /* 0x0003e80000100a00 */
[----:B------:R1:W-:Y:S04]  /*76330*/  STL.64 [R1+0x17d8], R30 ;  /* 0x0017d81e01007387 */ /* 0x0003e80000100a00 */
[----:B------:R-:W3:Y:S04]  /*76340*/  LDL.LU.64 R216, [R1+0x17b0] ;  /* 0x0017b00001d87983 */ /* 0x000ee80000300a00 */
[----:B------:R-:W3:Y:S04]  /*76350*/  LDL.LU.64 R218, [R1+0x17b8] ;  /* 0x0017b80001da7983 */ /* 0x000ee80000300a00 */
[----:B------:R-:W3:Y:S04]  /*76360*/  LDL.LU.64 R212, [R1+0x17a0] ;  /* 0x0017a00001d47983 */ /* 0x000ee80000300a00 */
[----:B------:R-:W3:Y:S04]  /*76370*/  LDL.LU.64 R214, [R1+0x17a8] ;  /* 0x0017a80001d67983 */ /* 0x000ee80000300a00 */
[----:B--2---:R-:W2:Y:S04]  /*76380*/  LDL.LU.64 R208, [R1+0x1790] ;  /* 0x0017900001d07983 */ /* 0x004ea80000300a00 */
[----:B----4-:R-:W2:Y:S04]  /*76390*/  LDL.LU.64 R210, [R1+0x1798] ;  /* 0x0017980001d27983 */ /* 0x010ea80000300a00 */
[----:B-1----:R-:W4:Y:S04]  /*763a0*/  LDL.LU.64 R204, [R1+0x1780] ;  /* 0x0017800001cc7983 */ /* 0x002f280000300a00 */
[----:B------:R-:W4:Y:S04]  /*763b0*/  LDL.LU.64 R206, [R1+0x1788] ;  /* 0x0017880001ce7983 */ /* 0x000f280000300a00 */
[----:B------:R-:W2:Y:S04]  /*763c0*/  LDL.LU.64 R200, [R1+0x1770] ;  /* 0x0017700001c87983 */ /* 0x000ea80000300a00 */
[----:B------:R-:W2:Y:S04]  /*763d0*/  LDL.LU.64 R202, [R1+0x1778] ;  /* 0x0017780001ca7983 */ /* 0x000ea80000300a00 */
[----:B------:R-:W2:Y:S04]  /*763e0*/  LDL.LU.64 R196, [R1+0x1760] ;  /* 0x0017600001c47983 */ /* 0x000ea80000300a00 */
        /* <DEDUP_REMOVED lines=16> */
[----:B------:R-:W4:Y:S01]  /*764f0*/  LDL.LU.64 R30, [R1+0x2978] ;  /* 0x00297800011e7983 */ /* 0x000f220000300a00 */
[C---:B---3--:R-:W-:Y:S03]  /*76500*/  HMMA.1688.F32.TF32 R220, R184.reuse, R100, R24 ;  /* 0x00000064b8dc723c */ /* 0x048fe60000081018 */
[----:B------:R-:W3:Y:S04]  /*76510*/  LDL.LU.64 R24, [R1+0x2960] ;  /* 0x0029600001187983 */ /* 0x000ee80000300a00 */
[----:B------:R-:W3:Y:S11]  /*76520*/  LDL.LU.64 R26, [R1+0x2968] ;  /* 0x00296800011a7983 */ /* 0x000ef60000300a00 */
[----:B------:R-:W-:Y:S05]  /*76530*/  @!UPT UIADD3 URZ, URZ, URZ, URZ ;  /* 0x0000003f3f3ff290 */ /* 0x000fea000fffe03f */
[----:B------:R-:W-:Y:S04]  /*76540*/  STL.64 [R1+0x17c0], R220 ;  /* 0x0017c0dc01007387 */ /* 0x000fe80000100a00 */
[----:B------:R1:W-:Y:S02]  /*76550*/  STL.64 [R1+0x17c8], R222 ;  /* 0x0017c8de01007387 */ /* 0x0003e40000100a00 */
[C---:B-1----:R-:W-:Y:S08]  /*76560*/  HMMA.1688.F32.TF32 R220, R184.reuse, R104, R216 ;  /* 0x00000068b8dc723c */ /* 0x042ff000000810d8 */
[C---:B------:R-:W-:Y:S08]  /*76570*/  HMMA.1688.F32.TF32 R216, R184.reuse, R108, R212 ;  /* 0x0000006cb8d8723c */ /* 0x040ff000000810d4 */
[C---:B--2---:R-:W-:Y:S08]  /*76580*/  HMMA.1688.F32.TF32 R212, R184.reuse, R112, R208 ;  /* 0x00000070b8d4723c */ /* 0x044ff000000810d0 */
[C---:B----4-:R-:W-:Y:S08]  /*76590*/  HMMA.1688.F32.TF32 R208, R184.reuse, R116, R204 ;  /* 0x00000074b8d0723c */ /* 0x050ff000000810cc */
[C---:B------:R-:W-:Y:S08]  /*765a0*/  HMMA.1688.F32.TF32 R204, R184.reuse, R120, R200 ;  /* 0x00000078b8cc723c */ /* 0x040ff000000810c8 */
[C---:B------:R-:W-:Y:S08]  /*765b0*/  HMMA.1688.F32.TF32 R200, R184.reuse, R124, R196 ;  /* 0x0000007cb8c8723c */ /* 0x040ff000000810c4 */
[C---:B------:R-:W-:Y:S08]  /*765c0*/  HMMA.1688.F32.TF32 R196, R184.reuse, R128, R192 ;  /* 0x00000080b8c4723c */ /* 0x040ff000000810c0 */
[C---:B------:R-:W-:Y:S01]  /*765d0*/  HMMA.1688.F32.TF32 R192, R184.reuse, R132, R188 ;  /* 0x00000084b8c0723c */ /* 0x040fe200000810bc */
[----:B------:R-:W-:Y:S07]  /*765e0*/  STL.64 [R1+0x17b0], R220 ;  /* 0x0017b0dc01007387 */ /* 0x000fee0000100a00 */
[C---:B------:R-:W-:Y:S01]  /*765f0*/  HMMA.1688.F32.TF32 R188, R184.reuse, R136, R48 ;  /* 0x00000088b8bc723c */ /* 0x040fe20000081030 */
[----:B------:R-:W-:Y:S07]  /*76600*/  STL.64 [R1+0x17b8], R222 ;  /* 0x0017b8de01007387 */ /* 0x000fee0000100a00 */
[C---:B------:R-:W-:Y:S01]  /*76610*/  HMMA.1688.F32.TF32 R48, R184.reuse, R140, R44 ;  /* 0x0000008cb830723c */ /* 0x040fe2000008102c */
[----:B------:R-:W-:Y:S07]  /*76620*/  STL.64 [R1+0x17a0], R216 ;  /* 0x0017a0d801007387 */ /* 0x000fee0000100a00 */
[C---:B------:R-:W-:Y:S01]  /*76630*/  HMMA.1688.F32.TF32 R44, R184.reuse, R144, R40 ;  /* 0x00000090b82c723c */ /* 0x040fe20000081028 */
[----:B------:R-:W-:Y:S07]  /*76640*/  STL.64 [R1+0x17a8], R218 ;  /* 0x0017a8da01007387 */ /* 0x000fee0000100a00 */
[C---:B------:R-:W-:Y:S01]  /*76650*/  HMMA.1688.F32.TF32 R40, R184.reuse, R148, R36 ;  /* 0x00000094b828723c */ /* 0x040fe20000081024 */
[----:B------:R-:W-:Y:S04]  /*76660*/  STL.64 [R1+0x1790], R212 ;  /* 0x001790d401007387 */ /* 0x000fe80000100a00 */
[----:B------:R-:W-:Y:S03]  /*76670*/  STL.64 [R1+0x1798], R214 ;  /* 0x001798d601007387 */ /* 0x000fe60000100a00 */
[C---:B------:R-:W-:Y:S01]  /*76680*/  HMMA.1688.F32.TF32 R36, R184.reuse, R152, R32 ;  /* 0x00000098b824723c */ /* 0x040fe20000081020 */
        /* <DEDUP_REMOVED lines=13> */
[----:B------:R-:W-:Y:S01]  /*76760*/  STL.64 [R1+0x1728], R50 ;  /* 0x0017283201007387 */ /* 0x000fe20000100a00 */
[C---:B------:R-:W-:Y:S03]  /*76770*/  HMMA.1688.F32.TF32 R32, R184.reuse, R156, R28 ;  /* 0x0000009cb820723c */ /* 0x040fe6000008101c */
[----:B------:R-:W-:Y:S04]  /*76780*/  STL.64 [R1+0x1710], R44 ;  /* 0x0017102c01007387 */ /* 0x000fe80000100a00 */
[----:B------:R-:W-:Y:S04]  /*76790*/  STL.64 [R1+0x1718], R46 ;  /* 0x0017182e01007387 */ /* 0x000fe80000100a00 */
[----:B------:R-:W-:Y:S04]  /*767a0*/  STL.64 [R1+0x1700], R40 ;  /* 0x0017002801007387 */ /* 0x000fe80000100a00 */
[----:B------:R-:W-:Y:S04]  /*767b0*/  STL.64 [R1+0x1708], R42 ;  /* 0x0017082a01007387 */ /* 0x000fe80000100a00 */
[----:B------:R-:W2:Y:S04]  /*767c0*/  LDL.LU.64 R28, [R1+0x2c80] ;  /* 0x002c8000011c7983 */ /* 0x000ea80000300a00 */
[----:B------:R-:W-:Y:S04]  /*767d0*/  STL.64 [R1+0x16f0], R36 ;  /* 0x0016f02401007387 */ /* 0x000fe80000100a00 */
[----:B------:R-:W-:Y:S04]  /*767e0*/  STL.64 [R1+0x16f8], R38 ;  /* 0x0016f82601007387 */ /* 0x000fe80000100a00 */
[----:B------:R-:W2:Y:S04]  /*767f0*/  LDL.LU.64 R30, [R1+0x2c88] ;  /* 0x002c8800011e7983 */ /* 0x000ea80000300a00 */
[----:B------:R-:W-:Y:S04]  /*76800*/  STL.64 [R1+0x16e0], R32 ;  /* 0x0016e02001007387 */ /* 0x000fe80000100a00 */
[----:B------:R3:W-:Y:S02]  /*76810*/  STL.64 [R1+0x16e8], R34 ;  /* 0x0016e82201007387 */ /* 0x0007e40000100a00 */
[C---:B---3--:R-:W-:Y:S02]  /*76820*/  HMMA.1688.F32.TF32 R32, R184.reuse, R160, R24 ;  /* 0x000000a0b820723c */ /* 0x048fe40000081018 */
[----:B------:R-:W3:Y:S04]  /*76830*/  LDL.LU.64 R24, [R1+0x2950] ;  /* 0x0029500001187983 */ /* 0x000ee80000300a00 */
[----:B------:R-:W3:Y:S11]  /*76840*/  LDL.LU.64 R26, [R1+0x2958] ;  /* 0x00295800011a7983 */ /* 0x000ef60000300a00 */
[----:B------:R-:W-:Y:S06]  /*76850*/  @!UPT UIADD3 URZ, URZ, URZ, URZ ;  /* 0x0000003f3f3ff290 */ /* 0x000fec000fffe03f */
[----:B------:R1:W-:Y:S04]  /*76860*/  STL.64 [R1+0x16d0], R32 ;  /* 0x0016d02001007387 */ /* 0x0003e80000100a00 */
[----:B------:R4:W-:Y:S04]  /*76870*/  STL.64 [R1+0x16d8], R34 ;  /* 0x0016d82201007387 */ /* 0x0009e80000100a00 */
[----:B------:R-:W3:Y:S04]  /*76880*/  LDL.LU.64 R208, [R1+0x1490] ;  /* 0x0014900001d07983 */ /* 0x000ee80000300a00 */
        /* <DEDUP_REMOVED lines=19> */
[----:B-1----:R-:W3:Y:S04]  /*769c0*/  LDL.LU.64 R32, [R1+0x480] ;  /* 0x0004800001207983 */ /* 0x002ee80000300a00 */
[----:B----4-:R-:W4:Y:S01]  /*769d0*/  LDL.LU.64 R34, [R1+0x488] ;  /* 0x0004880001227983 */ /* 0x010f220000300a00 */
[C---:B--2---:R-:W-:Y:S03]  /*769e0*/  HMMA.1688.F32.TF32 R212, R184.reuse, R164, R28 ;  /* 0x000000a4b8d4723c */ /* 0x044fe6000008101c */
[----:B------:R-:W2:Y:S11]  /*769f0*/  LDL.LU.64 R28, [R1+0x2940] ;  /* 0x00294000011c7983 */ /* 0x000eb60000300a00 */
[----:B------:R-:W-:Y:S09]  /*76a00*/  @!UPT UIADD3 URZ, URZ, URZ, URZ ;  /* 0x0000003f3f3ff290 */ /* 0x000ff2000fffe03f */
[----:B------:R-:W-:Y:S04]  /*76a10*/  STL.64 [R1+0x16c0], R212 ;  /* 0x0016c0d401007387 */ /* 0x000fe80000100a00 */
[----:B------:R-:W-:Y:S04]  /*76a20*/  STL.64 [R1+0x16c8], R214 ;  /* 0x0016c8d601007387 */ /* 0x000fe80000100a00 */
[----:B------:R-:W2:Y:S01]  /*76a30*/  LDL.LU.64 R30, [R1+0x2948] ;  /* 0x00294800011e7983 */ /* 0x000ea20000300a00 */
[C---:B---3--:R-:W-:Y:S11]  /*76a40*/  HMMA.1688.F32.TF32 R24, R184.reuse, R168, R24 ;  /* 0x000000a8b818723c */ /* 0x048ff60000081018 */
[----:B------:R-:W-:Y:S11]  /*76a50*/  @!UPT UIADD3 URZ, URZ, URZ, URZ ;  /* 0x0000003f3f3ff290 */ /* 0x000ff6000fffe03f */
[----:B------:R-:W-:Y:S01]  /*76a60*/  @!UPT UIADD3 URZ, URZ, URZ, URZ ;  /* 0x0000003f3f3ff290 */ /* 0x000fe2000fffe03f */
[----:B------:R1:W-:Y:S04]  /*76a70*/  STL.64 [R1+0x16b0], R24 ;  /* 0x0016b01801007387 */ /* 0x0003e80000100a00 */
[----:B------:R3:W-:Y:S04]  /*76a80*/  STL.64 [R1+0x16b8], R26 ;  /* 0x0016b81a01007387 */ /* 0x0007e80000100a00 */
[----:B-1----:R-:W2:Y:S04]  /*76a90*/  LDL.LU.64 R24, [R1+0x2930] ;  /* 0x0029300001187983 */ /* 0x002ea80000300a00 */
[----:B---3--:R-:W3:Y:S01]  /*76aa0*/  LDL.LU.64 R26, [R1+0x2938] ;  /* 0x00293800011a7983 */ /* 0x008ee20000300a00 */
[C---:B------:R-:W-:Y:S08]  /*76ab0*/  HMMA.1688.F32.TF32 R208, R184.reuse, R172, R208 ;  /* 0x000000acb8d0723c */ /* 0x040ff000000810d0 */
[----:B------:R-:W-:Y:S08]  /*76ac0*/  HMMA.1688.F32.TF32 R204, R184, R176, R204 ;  /* 0x000000b0b8cc723c */ /* 0x000ff000000810cc */
[C---:B------:R-:W-:Y:S07]  /*76ad0*/  HMMA.1688.F32.TF32 R184, R180.reuse, R52, R200 ;  /* 0x00000034b4b8723c */ /* 0x040fee00000810c8 */
[----:B------:R-:W-:Y:S01]  /*76ae0*/  STL.64 [R1+0x16a0], R208 ;  /* 0x0016a0d001007387 */ /* 0x000fe20000100a00 */
[C---:B------:R-:W-:Y:S03]  /*76af0*/  HMMA.1688.F32.TF32 R196, R180.reuse, R56, R196 ;  /* 0x00000038b4c4723c */ /* 0x040fe600000810c4 */
[----:B------:R-:W-:Y:S04]  /*76b00*/  STL.64 [R1+0x16a8], R210 ;  /* 0x0016a8d201007387 */ /* 0x000fe80000100a00 */
[----:B------:R-:W-:Y:S01]  /*76b10*/  STL.64 [R1+0x1680], R204 ;  /* 0x001680cc01007387 */ /* 0x000fe20000100a00 */
[C---:B------:R-:W-:Y:S03]  /*76b20*/  HMMA.1688.F32.TF32 R192, R180.reuse, R60, R192 ;  /* 0x0000003cb4c0723c */ /* 0x040fe600000810c0 */
[----:B------:R-:W-:Y:S04]  /*76b30*/  STL.64 [R1+0x1688], R206 ;  /* 0x001688ce01007387 */ /* 0x000fe80000100a00 */
[----:B------:R-:W-:Y:S01]  /*76b40*/  STL.64 [R1+0x1670], R184 ;  /* 0x001670b801007387 */ /* 0x000fe20000100a00 */
[C---:B------:R-:W-:Y:S03]  /*76b50*/  HMMA.1688.F32.TF32 R48, R180.reuse, R68, R48 ;  /* 0x00000044b430723c */ /* 0x040fe60000081030 */
[----:B------:R1:W-:Y:S05]  /*76b60*/  STL.64 [R1+0x1678], R186 ;  /* 0x001678ba01007387 */ /* 0x0003ea0000100a00 */
[C---:B------:R-:W-:Y:S08]  /*76b70*/  HMMA.1688.F32.TF32 R44, R180.reuse, R72, R44 ;  /* 0x00000048b42c723c */ /* 0x040ff0000008102c */
[C---:B-1----:R-:W-:Y:S08]  /*76b80*/  HMMA.1688.F32.TF32 R184, R180.reuse, R64, R188 ;  /* 0x00000040b4b8723c */ /* 0x042ff000000810bc */
[C---:B------:R-:W-:Y:S08]  /*76b90*/  HMMA.1688.F32.TF32 R40, R180.reuse, R76, R40 ;  /* 0x0000004cb428723c */ /* 0x040ff00000081028 */
[C---:B------:R-:W-:Y:S08]  /*76ba0*/  HMMA.1688.F32.TF32 R36, R180.reuse, R80, R36 ;  /* 0x00000050b424723c */ /* 0x040ff00000081024 */
[C---:B----4-:R-:W-:Y:S01]  /*76bb0*/  HMMA.1688.F32.TF32 R32, R180.reuse, R84, R32 ;  /* 0x00000054b420723c */ /* 0x050fe20000081020 */
        /* <DEDUP_REMOVED lines=17> */
[----:B------:R-:W-:Y:S04]  /*76cd0*/  LDS R190, [R2+0x2200] ;  /* 0x0022000002be7984 */ /* 0x000fe80000000800 */
[----:B------:R-:W-:Y:S04]  /*76ce0*/  LDS R189, [R0+0x200] ;  /* 0x0002000000bd7984 */ /* 0x000fe80000000800 */
[----:B------:R-:W1:Y:S01]  /*76cf0*/  LDS R191, [R0+0x2200] ;  /* 0x0022000000bf7984 */ /* 0x000e620000000800 */
[C---:B--2---:R-:W-:Y:S11]  /*76d00*/  HMMA.1688.F32.TF32 R32, R180.reuse, R88, R28 ;  /* 0x00000058b420723c */ /* 0x044ff6000008101c */
[----:B------:R-:W-:Y:S11]  /*76d10*/  @!UPT UIADD3 URZ, URZ, URZ, URZ ;  /* 0x0000003f3f3ff290 */ /* 0x000ff6000fffe03f */
[----:B------:R-:W-:Y:S01]  /*76d20*/  @!UPT UIADD3 URZ, URZ, URZ, URZ ;  /* 0x0000003f3f3ff290 */ /* 0x000fe2000fffe03f */
[----:B------:R2:W-:Y:S04]  /*76d30*/  STL.64 [R1+0x15f0], R32 ;  /* 0x0015f02001007387 */ /* 0x0005e80000100a00 */
[----:B------:R4:W-:Y:S01]  /*76d40*/  STL.64 [R1+0x15f8], R34 ;  /* 0x0015f82201007387 */ /* 0x0009e20000100a00 */
[C---:B---3--:R-:W-:Y:S03]  /*76d50*/  HMMA.1688.F32.TF32 R28, R180.reuse, R92, R24 ;  /* 0x0000005cb41c723c */ /* 0x048fe60000081018 */
[----:B------:R-:W3:Y:S04]  /*76d60*/  LDL.LU.64 R24, [R1+0x15d0] ;  /* 0x0015d00001187983 */ /* 0x000ee80000300a00 */
[----:B------:R-:W3:Y:S11]  /*76d70*/  LDL.LU.64 R26, [R1+0x15d8] ;  /* 0x0015d800011a7983 */ /* 0x000ef60000300a00 */
[----:B------:R-:W-:Y:S05]  /*76d80*/  @!UPT UIADD3 URZ, URZ, URZ, URZ ;  /* 0x0000003f3f3ff290 */ /* 0x000fea000fffe03f */
        /* <DEDUP_REMOVED lines=26> */
[----:B--2---:R-:W2:Y:S04]  /*76f30*/  LDL.LU.64 R32, [R1+0x1500] ;  /* 0x0015000001207983 */ /* 0x004ea80000300a00 */
[----:B----4-:R-:W2:Y:S04]  /*76f40*/  LDL.LU.64 R34, [R1+0x1508] ;  /* 0x0015080001227983 */ /* 0x010ea80000300a00 */
[----:B-1----:R-:W4:Y:S04]  /*76f50*/  LDL.LU.64 R28, [R1+0x14f0] ;  /* 0x0014f000011c7983 */ /* 0x002f280000300a00 */
[----:B------:R-:W4:Y:S01]  /*76f60*/  LDL.LU.64 R30, [R1+0x14f8] ;  /* 0x0014f800011e7983 */ /* 0x000f220000300a00 */
[C---:B---3--:R-:W-:Y:S03]  /*76f70*/  HMMA.1688.F32.TF32 R220, R180.reuse, R96, R24 ;  /* 0x00000060b4dc723c */ /* 0x048fe60000081018 */
        /* <DEDUP_REMOVED lines=21> */
[C---:B--2---:R-:W-:Y:S01]  /*770d0*/  HMMA.1688.F32.TF32 R32, R180.reuse, R148, R32 ;  /* 0x00000094b420723c */ /* 0x044fe20000081020 */
[----:B------:R2:W-:Y:S04]  /*770e0*/  STL.64 [R1+0x15a8], R210 ;  /* 0x0015a8d201007387 */ /* 0x0005e80000100a00 */
[----:B------:R1:W-:Y:S03]  /*770f0*/  STL.64 [R1+0x1590], R204 ;  /* 0x001590cc01007387 */ /* 0x0003e60000100a00 */
[C---:B----4-:R-:W-:Y:S01]  /*77100*/  HMMA.1688.F32.TF32 R28, R180.reuse, R152, R28 ;  /* 0x00000098b41c723c */ /* 0x050fe2000008101c */
[----:B------:R4:W-:Y:S04]  /*77110*/  STL.64 [R1+0x1598], R206 ;  /* 0x001598ce01007387 */ /* 0x0009e80000100a00 */
[----:B------:R1:W-:Y:S04]  /*77120*/  STL.64 [R1+0x1580], R200 ;  /* 0x001580c801007387 */ /* 0x0003e80000100a00 */
[----:B------:R1:W-:Y:S04]  /*77130*/  STL.64 [R1+0x1588], R202 ;  /* 0x001588ca01007387 */ /* 0x0003e80000100a00 */
[----:B------:R1:W-:Y:S04]  /*77140*/  STL.64 [R1+0x1570], R196 ;  /* 0x001570c401007387 */ /* 0x0003e80000100a00 */
[----:B------:R1:W-:Y:S04]  /*77150*/  STL.64 [R1+0x1578], R198 ;  /* 0x001578c601007387 */ /* 0x0003e80000100a00 */
[----:B------:R-:W-:Y:S04]  /*77160*/  STL.64 [R1+0x1560], R192 ;  /* 0x001560c001007387 */ /* 0x000fe80000100a00 */
[----:B------:R-:W-:Y:S04]  /*77170*/  STL.64 [R1+0x1568], R194 ;  /* 0x001568c201007387 */ /* 0x000fe80000100a00 */
        /* <DEDUP_REMOVED lines=10> */
[----:B-1----:R-:W3:Y:S04]  /*77220*/  LDL.LU.64 R208, [R1+0x14d0] ;  /* 0x0014d00001d07983 */ /* 0x002ee80000300a00 */
[----:B------:R1:W-:Y:S04]  /*77230*/  STL.64 [R1+0x1500], R32 ;  /* 0x0015002001007387 */ /* 0x0003e80000100a00 */
[----:B------:R1:W-:Y:S04]  /*77240*/  STL.64 [R1+0x1508], R34 ;  /* 0x0015082201007387 */ /* 0x0003e80000100a00 */
[----:B--2---:R-:W3:Y:S04]  /*77250*/  LDL.LU.64 R210, [R1+0x14d8] ;  /* 0x0014d80001d27983 */ /* 0x004ee80000300a00 */
[----:B------:R2:W-:Y:S04]  /*77260*/  STL.64 [R1+0x14f0], R28 ;  /* 0x0014f01c01007387 */ /* 0x0005e80000100a00 */
[----:B------:R1:W-:Y:S04]  /*77270*/  STL.64 [R1+0x14f8], R30 ;  /* 0x0014f81e01007387 */ /* 0x0003e80000100a00 */
[----:B------:R-:W3:Y:S04]  /*77280*/  LDL.LU.64 R204, [R1+0x14c0] ;  /* 0x0014c00001cc7983 */ /* 0x000ee80000300a00 */
[----:B----4-:R-:W3:Y:S01]  /*77290*/  LDL.LU.64 R206, [R1+0x14c8] ;  /* 0x0014c80001ce7983 */ /* 0x010ee20000300a00 */
        /* <DEDUP_REMOVED lines=23> */
[----:B--2---:R-:W2:Y:S04]  /*77410*/  LDL.LU.64 R28, [R1+0x2900] ;  /* 0x00290000011c7983 */ /* 0x004ea80000300a00 */
[----:B------:R-:W2:Y:S04]  /*77420*/  LDL.LU.64 R30, [R1+0x2908] ;  /* 0x00290800011e7983 */ /* 0x000ea80000300a00 */
[----:B------:R-:W2:Y:S04]  /*77430*/  LDL.LU.64 R24, [R1+0x1410] ;  /* 0x0014100001187983 */ /* 0x000ea80000300a00 */
[----:B------:R-:W2:Y:S01]  /*77440*/  LDL.LU.64 R26, [R1+0x1418] ;  /* 0x00141800011a7983 */ /* 0x000ea20000300a00 */
[C---:B---3--:R-:W-:Y:S08]  /*77450*/  HMMA.1688.F32.TF32 R208, R180.reuse, R160, R208 ;  /* 0x000000a0b4d0723c */ /* 0x048ff000000810d0 */
[C---:B------:R-:W-:Y:S11]  /*77460*/  HMMA.1688.F32.TF32 R204, R180.reuse, R164, R204 ;  /* 0x000000a4b4cc723c */ /* 0x040ff600000810cc */
[----:B------:R-:W-:Y:S04]  /*77470*/  @!UPT UIADD3 URZ, URZ, URZ, URZ ;  /* 0x0000003f3f3ff290 */ /* 0x000fe8000fffe03f */
[----:B------:R-:W-:Y:S04]  /*77480*/  STL.64 [R1+0x14d0], R208 ;  /* 0x0014d0d001007387 */ /* 0x000fe80000100a00 */
[----:B------:R-:W-:Y:S04]  /*77490*/  STL.64 [R1+0x14d8], R210 ;  /* 0x0014d8d201007387 */ /* 0x000fe80000100a00 */
[----:B------:R-:W-:Y:S04]  /*774a0*/  STL.64 [R1+0x14c0], R204 ;  /* 0x0014c0cc01007387 */ /* 0x000fe80000100a00 */
[----:B------:R-:W-:Y:S01]  /*774b0*/  STL.64 [R1+0x14c8], R206 ;  /* 0x0014c8ce01007387 */ /* 0x000fe20000100a00 */
[C---:B----4-:R-:W-:Y:S08]  /*774c0*/  HMMA.1688.F32.TF32 R200, R180.reuse, R168, R200 ;  /* 0x000000a8b4c8723c */ /* 0x050ff000000810c8 */
[C---:B------:R-:W-:Y:S08]  /*774d0*/  HMMA.1688.F32.TF32 R196, R180.reuse, R172, R196 ;  /* 0x000000acb4c4723c */ /* 0x040ff000000810c4 */
[----:B------:R-:W-:Y:S01]  /*774e0*/  HMMA.1688.F32.TF32 R180, R180, R176, R184 ;  /* 0x000000b0b4b4723c */ /* 0x000fe200000810b8 */
[----:B------:R-:W-:Y:S04]  /*774f0*/  LDS R184, [R2+0x280] ;  /* 0x0002800002b87984 */ /* 0x000fe80000000800 */
[----:B------:R-:W-:Y:S04]  /*77500*/  LDS R186, [R2+0x2280] ;  /* 0x0022800002ba7984 */ /* 0x000fe80000000800 */
[----:B------:R-:W-:Y:S01]  /*77510*/  STL.64 [R1+0x14b0], R200 ;  /* 0x0014b0c801007387 */ /* 0x000fe20000100a00 */
[C---:B------:R-:W-:Y:S03]  /*77520*/  HMMA.1688.F32.TF32 R192, R188.reuse, R52, R192 ;  /* 0x00000034bcc0723c */ /* 0x040fe600000810c0 */
[----:B------:R-:W-:Y:S04]  /*77530*/  STL.64 [R1+0x14b8], R202 ;  /* 0x0014b8ca01007387 */ /* 0x000fe80000100a00 */
[----:B------:R-:W-:Y:S04]  /*77540*/  STL.64 [R1+0x14a0], R196 ;  /* 0x0014a0c401007387 */ /* 0x000fe80000100a00 */
[----:B------:R-:W-:Y:S04]  /*77550*/  STL.64 [R1+0x14a8], R198 ;  /* 0x0014a8c601007387 */ /* 0x000fe80000100a00 */
[----:B------:R-:W-:Y:S04]  /*77560*/  STL.64 [R1+0x80], R180 ;  /* 0x000080b401007387 */ /* 0x000fe80000100a00 */
[----:B------:R1:W-:Y:S04]  /*77570*/  STL.64 [R1+0x88], R182 ;  /* 0x000088b601007387 */ /* 0x0003e80000100a00 */
[----:B------:R-:W-:Y:S04]  /*77580*/  LDS R185, [R0+0x280] ;  /* 0x0002800000b97984 */ /* 0x000fe80000000800 */
[----:B------:R-:W3:Y:S01]  /*77590*/  LDS R187, [R0+0x2280] ;  /* 0x0022800000bb7984 */ /* 0x000ee20000000800 */
[C---:B-1----:R-:W-:Y:S08]  /*775a0*/  HMMA.1688.F32.TF32 R180, R188.reuse, R56, R48 ;  /* 0x00000038bcb4723c */ /* 0x042ff00000081030 */
[C---:B------:R-:W-:Y:S08]  /*775b0*/  HMMA.1688.F32.TF32 R48, R188.reuse, R60, R44 ;  /* 0x0000003cbc30723c */ /* 0x040ff0000008102c */
[C---:B------:R-:W-:Y:S08]  /*775c0*/  HMMA.1688.F32.TF32 R44, R188.reuse, R64, R40 ;  /* 0x00000040bc2c723c */ /* 0x040ff00000081028 */
[C---:B------:R-:W-:Y:S08]  /*775d0*/  HMMA.1688.F32.TF32 R40, R188.reuse, R68, R36 ;  /* 0x00000044bc28723c */ /* 0x040ff00000081024 */
[C---:B------:R-:W-:Y:S08]  /*775e0*/  HMMA.1688.F32.TF32 R36, R188.reuse, R72, R32 ;  /* 0x00000048bc24723c */ /* 0x040ff00000081020 */
[C---:B--2---:R-:W-:Y:S01]  /*775f0*/  HMMA.1688.F32.TF32 R32, R188.reuse, R76, R28 ;  /* 0x0000004cbc20723c */ /* 0x044fe2000008101c */
        /* <DEDUP_REMOVED lines=32> */
[----:B--2---:R-:W2:Y:S04]  /*77800*/  LDL.LU.64 R194, [R1+0x2898] ;  /* 0x0028980001c27983 */ /* 0x004ea80000300a00 */
[----:B----4-:R-:W4:Y:S04]  /*77810*/  LDL.LU.64 R180, [R1+0x2880] ;  /* 0x0028800001b47983 */ /* 0x010f280000300a00 */
        /* <DEDUP_REMOVED lines=21> */
[C---:B------:R-:W-:Y:S08]  /*77970*/  HMMA.1688.F32.TF32 R212, R188.reuse, R96, R208 ;  /* 0x00000060bcd4723c */ /* 0x040ff000000810d0 */
[C---:B------:R-:W-:Y:S08]  /*77980*/  HMMA.1688.F32.TF32 R208, R188.reuse, R100, R204 ;  /* 0x00000064bcd0723c */ /* 0x040ff000000810cc */
[C---:B------:R-:W-:Y:S08]  /*77990*/  HMMA.1688.F32.TF32 R204, R188.reuse, R104, R200 ;  /* 0x00000068bccc723c */ /* 0x040ff000000810c8 */
[C---:B------:R-:W-:Y:S08]  /*779a0*/  HMMA.1688.F32.TF32 R200, R188.reuse, R108, R196 ;  /* 0x0000006cbcc8723c */ /* 0x040ff000000810c4 */
[C---:B--2---:R-:W-:Y:S08]  /*779b0*/  HMMA.1688.F32.TF32 R196, R188.reuse, R112, R192 ;  /* 0x00000070bcc4723c */ /* 0x044ff000000810c0 */
[C---:B----4-:R-:W-:Y:S01]  /*779c0*/  HMMA.1688.F32.TF32 R192, R188.reuse, R116, R180 ;  /* 0x00000074bcc0723c */ /* 0x050fe200000810b4 */
        /* <DEDUP_REMOVED lines=30> */
[----:B------:R-:W2:Y:S04]  /*77bb0*/  LDL.LU.64 R32, [R1+0x2800] ;  /* 0x0028000001207983 */ /* 0x000ea80000300a00 */
[----:B------:R-:W-:Y:S04]  /*77bc0*/  STL.64 [R1+0x1330], R36 ;  /* 0x0013302401007387 */ /* 0x000fe80000100a00 */
[----:B------:R-:W-:Y:S04]  /*77bd0*/  STL.64 [R1+0x1338], R38 ;  /* 0x0013382601007387 */ /* 0x000fe80000100a00 */
[----:B------:R-:W2:Y:S04]  /*77be0*/  LDL.LU.64 R34, [R1+0x2808] ;  /* 0x0028080001227983 */ /* 0x000ea80000300a00 */
[----:B------:R1:W-:Y:S04]  /*77bf0*/  STL.64 [R1+0x1320], R28 ;  /* 0x0013201c01007387 */ /* 0x0003e80000100a00 */
[----:B------:R4:W-:Y:S04]  /*77c00*/  STL.64 [R1+0x1328], R30 ;  /* 0x0013281e01007387 */ /* 0x0009e80000100a00 */
[----:B-1----:R-:W2:Y:S04]  /*77c10*/  LDL.LU.64 R28, [R1+0x27f0] ;  /* 0x0027f000011c7983 */ /* 0x002ea80000300a00 */
[----:B----4-:R-:W4:Y:S01]  /*77c20*/  LDL.LU.64 R30, [R1+0x27f8] ;  /* 0x0027f800011e7983 */ /* 0x010f220000300a00 */
[C---:B---3--:R-:W-:Y:S11]  /*77c30*/  HMMA.1688.F32.TF32 R24, R188.reuse, R144, R24 ;  /* 0x00000090bc18723c */ /* 0x048ff60000081018 */
        /* <DEDUP_REMOVED lines=25> */
[----:B---3--:R-:W3:Y:S01]  /*77dd0*/  LDL.LU.64 R26, [R1+0x678] ;  /* 0x00067800011a7983 */ /* 0x008ee20000300a00 */
[C---:B--2---:R-:W-:Y:S03]  /*77de0*/  HMMA.1688.F32.TF32 R212, R188.reuse, R148, R32 ;  /* 0x00000094bcd4723c */ /* 0x044fe60000081020 */
[----:B------:R-:W2:Y:S04]  /*77df0*/  LDL.LU.64 R32, [R1+0x690] ;  /* 0x0006900001207983 */ /* 0x000ea80000300a00 */
[----:B------:R-:W2:Y:S11]  /*77e00*/  LDL.LU.64 R34, [R1+0x698] ;  /* 0x0006980001227983 */ /* 0x000eb60000300a00 */
[----:B------:R-:W-:Y:S05]  /*77e10*/  @!UPT UIADD3 URZ, URZ, URZ, URZ ;  /* 0x0000003f3f3ff290 */ /* 0x000fea000fffe03f */
[----:B------:R-:W-:Y:S04]  /*77e20*/  STL.64 [R1+0x1300], R212 ;  /* 0x001300d401007387 */ /* 0x000fe80000100a00 */
[----:B------:R4:W-:Y:S02]  /*77e30*/  STL.64 [R1+0x1308], R214 ;  /* 0x001308d601007387 */ /* 0x0009e40000100a00 */
[C---:B----4-:R-:W-:Y:S02]  /*77e40*/  HMMA.1688.F32.TF32 R212, R188.reuse, R152, R28 ;  /* 0x00000098bcd4723c */ /* 0x050fe4000008101c */
[----:B------:R-:W4:Y:S04]  /*77e50*/  LDL.LU.64 R28, [R1+0x6b0] ;  /* 0x0006b000011c7983 */ /* 0x000f280000300a00 */
[----:B------:R-:W4:Y:S11]  /*77e60*/  LDL.LU.64 R30, [R1+0x6b8] ;  /* 0x0006b800011e7983 */ /* 0x000f360000300a00 */
[----:B------:R-:W-:Y:S06]  /*77e70*/  @!UPT UIADD3 URZ, URZ, URZ, URZ ;  /* 0x0000003f3f3ff290 */ /* 0x000fec000fffe03f */
[----:B------:R-:W-:Y:S04]  /*77e80*/  STL.64 [R1+0x12f0], R212 ;  /* 0x0012f0d401007387 */ /* 0x000fe80000100a00 */
[----:B------:R-:W-:Y:S01]  /*77e90*/  STL.64 [R1+0x12f8], R214 ;  /* 0x0012f8d601007387 */ /* 0x000fe20000100a00 */
[C---:B------:R-:W-:Y:S08]  /*77ea0*/  HMMA.1688.F32.TF32 R208, R188.reuse, R156, R208 ;  /* 0x0000009cbcd0723c */ /* 0x040ff000000810d0 */
[C---:B------:R-:W-:Y:S08]  /*77eb0*/  HMMA.1688.F32.TF32 R204, R188.reuse, R160, R204 ;  /* 0x000000a0bccc723c */ /* 0x040ff000000810cc */
[C---:B------:R-:W-:Y:S08]  /*77ec0*/  HMMA.1688.F32.TF32 R200, R188.reuse, R164, R200 ;  /* 0x000000a4bcc8723c */ /* 0x040ff000000810c8 */
[C---:B------:R-:W-:Y:S08]  /*77ed0*/  HMMA.1688.F32.TF32 R196, R188.reuse, R168, R196 ;  /* 0x000000a8bcc4723c */ /* 0x040ff000000810c4 */
[C---:B------:R-:W-:Y:S08]  /*77ee0*/  HMMA.1688.F32.TF32 R192, R188.reuse, R172, R192 ;  /* 0x000000acbcc0723c */ /* 0x040ff000000810c0 */
[----:B------:R-:W-:Y:S08]  /*77ef0*/  HMMA.1688.F32.TF32 R188, R188, R176, R180 ;  /* 0x000000b0bcbc723c */ /* 0x000ff000000810b4 */
[C---:B------:R-:W-:Y:S08]  /*77f00*/  HMMA.1688.F32.TF32 R180, R184.reuse, R52, R48 ;  /* 0x00000034b8b4723c */ /* 0x040ff00000081030 */
[C---:B------:R-:W-:Y:S01]  /*77f10*/  HMMA.1688.F32.TF32 R48, R184.reuse, R56, R44 ;  /* 0x00000038b830723c */ /* 0x040fe2000008102c */
[----:B------:R-:W-:Y:S07]  /*77f20*/  STL.64 [R1+0x12e0], R208 ;  /* 0x0012e0d001007387 */ /* 0x000fee0000100a00 */
[C---:B------:R-:W-:Y:S01]  /*77f30*/  HMMA.1688.F32.TF32 R44, R184.reuse, R60, R40 ;  /* 0x0000003cb82c723c */ /* 0x040fe20000081028 */
[----:B------:R-:W-:Y:S07]  /*77f40*/  STL.64 [R1+0x12e8], R210 ;  /* 0x0012e8d201007387 */ /* 0x000fee0000100a00 */
        /* <DEDUP_REMOVED lines=12> */
[----:B------:R1:W-:Y:S01]  /*78010*/  STL.64 [R1+0x118], R182 ;  /* 0x000118b601007387 */ /* 0x0003e20000100a00 */
[C---:B---3--:R-:W-:Y:S03]  /*78020*/  HMMA.1688.F32.TF32 R36, R184.reuse, R68, R24 ;  /* 0x00000044b824723c */ /* 0x048fe60000081018 */
        /* <DEDUP_REMOVED lines=10> */
[----:B-1----:R-:W3:Y:S04]  /*780d0*/  LDL.LU.64 R180, [R1+0x6e0] ;  /* 0x0006e00001b47983 */ /* 0x002ee80000300a00 */
[----:B------:R-:W3:Y:S01]  /*780e0*/  LDL.LU.64 R182, [R1+0x6e8] ;  /* 0x0006e80001b67983 */ /* 0x000ee20000300a00 */
[C---:B--2---:R-:W-:Y:S08]  /*780f0*/  HMMA.1688.F32.TF32 R32, R184.reuse, R72, R32 ;  /* 0x00000048b820723c */ /* 0x044ff00000081020 */
[C---:B----4-:R-:W-:Y:S11]  /*78100*/  HMMA.1688.F32.TF32 R28, R184.reuse, R76, R28 ;  /* 0x0000004cb81c723c */ /* 0x050ff6000008101c */
[----:B------:R-:W-:Y:S04]  /*78110*/  @!UPT UIADD3 URZ, URZ, URZ, URZ ;  /* 0x0000003f3f3ff290 */ /* 0x000fe8000fffe03f */
[----:B------:R1:W-:Y:S04]  /*78120*/  STL.64 [R1+0xc0], R32 ;  /* 0x0000c02001007387 */ /* 0x0003e80000100a00 */
[----:B------:R2:W-:Y:S04]  /*78130*/  STL.64 [R1+0xc8], R34 ;  /* 0x0000c82201007387 */ /* 0x0005e80000100a00 */
[----:B------:R-:W4:Y:S04]  /*78140*/  LDL.LU.64 R196, [R1+0x2790] ;  /* 0x0027900001c47983 */ /* 0x000f280000300a00 */
[----:B------:R-:W4:Y:S04]  /*78150*/  LDL.LU.64 R198, [R1+0x2798] ;  /* 0x0027980001c67983 */ /* 0x000f280000300a00 */
        /* <DEDUP_REMOVED lines=15> */
[----:B--2---:R-:W2:Y:S04]  /*78250*/  LDL.LU.64 R34, [R1+0x2728] ;  /* 0x0027280001227983 */ /* 0x004ea80000300a00 */
[----:B------:R-:W2:Y:S04]  /*78260*/  LDL.LU.64 R28, [R1+0x2710] ;  /* 0x00271000011c7983 */ /* 0x000ea80000300a00 */
[----:B------:R-:W2:Y:S01]  /*78270*/  LDL.LU.64 R30, [R1+0x2718] ;  /* 0x00271800011e7983 */ /* 0x000ea20000300a00 */
[C---:B---3--:R-:W-:Y:S03]  /*78280*/  HMMA.1688.F32.TF32 R200, R184.reuse, R80, R24 ;  /* 0x00000050b8c8723c */ /* 0x048fe60000081018 */
[----:B------:R-:W3:Y:S04]  /*78290*/  LDL.LU.64 R24, [R1+0x2700] ;  /* 0x0027000001187983 */ /* 0x000ee80000300a00 */
[----:B------:R-:W3:Y:S11]  /*782a0*/  LDL.LU.64 R26, [R1+0x2708] ;  /* 0x00270800011a7983 */ /* 0x000ef60000300a00 */
[----:B------:R-:W-:Y:S05]  /*782b0*/  @!UPT UIADD3 URZ, URZ, URZ, URZ ;  /* 0x0000003f3f3ff290 */ /* 0x000fea000fffe03f */
[----:B------:R-:W-:Y:S04]  /*782c0*/  STL.64 [R1+0xa0], R200 ;  /* 0x0000a0c801007387 */ /* 0x000fe80000100a00 */
[----:B------:R1:W-:Y:S02]  /*782d0*/  STL.64 [R1+0xa8], R202 ;  /* 0x0000a8ca01007387 */ /* 0x0003e40000100a00 */
[C---:B-1----:R-:W-:Y:S02]  /*782e0*/  HMMA.1688.F32.TF32 R200, R184.reuse, R84, R180 ;  /* 0x00000054b8c8723c */ /* 0x042fe400000810b4 */
[----:B------:R-:W-:Y:S04]  /*782f0*/  LDS R180, [R2+0x300] ;  /* 0x0003000002b47984 */ /* 0x000fe80000000800 */
[----:B------:R-:W-:Y:S04]  /*78300*/  LDS R182, [R2+0x2300] ;  /* 0x0023000002b67984 */ /* 0x000fe80000000800 */
[----:B------:R-:W-:Y:S04]  /*78310*/  LDS R181, [R0+0x300] ;  /* 0x0003000000b57984 */ /* 0x000fe80000000800 */
[----:B------:R-:W1:Y:S09]  /*78320*/  LDS R183, [R0+0x2300] ;  /* 0x0023000000b77984 */ /* 0x000e720000000800 */
[----:B------:R-:W-:Y:S04]  /*78330*/  STL.64 [R1+0x90], R200 ;  /* 0x000090c801007387 */ /* 0x000fe80000100a00 */
[----:B------:R4:W-:Y:S02]  /*78340*/  STL.64 [R1+0x98], R202 ;  /* 0x000098ca01007387 */ /* 0x0009e40000100a00 */
[C---:B----4-:R-:W-:Y:S08]  /*78350*/  HMMA.1688.F32.TF32 R200, R184.reuse, R88, R196 ;  /* 0x00000058b8c8723c */ /* 0x050ff000000810c4 */
[C---:B------:R-:W-:Y:S08]  /*78360*/  HMMA.1688.F32.TF32 R196, R184.reuse, R92, R192 ;  /* 0x0000005cb8c4723c */ /* 0x040ff000000810c0 */
[C---:B------:R-:W-:Y:S08]  /*78370*/  HMMA.1688.F32.TF32 R192, R184.reuse, R96, R188 ;  /* 0x00000060b8c0723c */ /* 0x040ff000000810bc */
[C---:B------:R-:W-:Y:S08]  /*78380*/  HMMA.1688.F32.TF32 R188, R184.reuse, R100, R48 ;  /* 0x00000064b8bc723c */ /* 0x040ff00000081030 */
[C---:B------:R-:W-:Y:S08]  /*78390*/  HMMA.1688.F32.TF32 R48, R184.reuse, R104, R44 ;  /* 0x00000068b830723c */ /* 0x040ff0000008102c */
[C---:B------:R-:W-:Y:S08]  /*783a0*/  HMMA.1688.F32.TF32 R44, R184.reuse, R108, R40 ;  /* 0x0000006cb82c723c */ /* 0x040ff00000081028 */
[C---:B------:R-:W-:Y:S08]  /*783b0*/  HMMA.1688.F32.TF32 R40, R184.reuse, R112, R36 ;  /* 0x00000070b828723c */ /* 0x040ff00000081024 */
[C---:B--2---:R-:W-:Y:S01]  /*783c0*/  HMMA.1688.F32.TF32 R36, R184.reuse, R116, R32 ;  /* 0x00000074b824723c */ /* 0x044fe20000081020 */
        /* <DEDUP_REMOVED lines=47> */
[----:B----4-:R-:W4:Y:S04]  /*786c0*/  LDL.LU.64 R32, [R1+0x700] ;  /* 0x0007000001207983 */ /* 0x010f280000300a00 */
[----:B-1----:R-:W4:Y:S01]  /*786d0*/  LDL.LU.64 R34, [R1+0x708] ;  /* 0x0007080001227983 */ /* 0x002f220000300a00 */
        /* <DEDUP_REMOVED lines=24> */
[C---:B------:R-:W-:Y:S01]  /*78860*/  HMMA.1688.F32.TF32 R36, R184.reuse, R172, R36 ;  /* 0x000000acb824723c */ /* 0x040fe20000081024 */
[----:B------:R1:W-:Y:S07]  /*78870*/  STL.64 [R1+0x11c0], R204 ;  /* 0x0011c0cc01007387 */ /* 0x0003ee0000100a00 */
[----:B----4-:R-:W-:Y:S01]  /*78880*/  HMMA.1688.F32.TF32 R32, R184, R176, R32 ;  /* 0x000000b0b820723c */ /* 0x010fe20000081020 */
        /* <DEDUP_REMOVED lines=19> */
[----:B------:R-:W4:Y:S04]  /*789c0*/  LDL.LU.64 R224, [R1+0x1110] ;  /* 0x0011100001e07983 */ /* 0x000f280000300a00 */
        /* <DEDUP_REMOVED lines=8> */
[----:B------:R1:W-:Y:S04]  /*78a50*/  STL.64 [R1+0x1138], R30 ;  /* 0x0011381e01007387 */ /* 0x0003e80000100a00 */
[----:B------:R-:W4:Y:S01]  /*78a60*/  LDL.LU.64 R226, [R1+0x1118] ;  /* 0x0011180001e27983 */ /* 0x000f220000300a00 */
        /* <DEDUP_REMOVED lines=13> */
[----:B------:R-:W4:Y:S04]  /*78b40*/  LDL.LU.64 R204, [R1+0x25c0] ;  /* 0x0025c00001cc7983 */ /* 0x000f280000300a00 */
[----:B----4-:R-:W4:Y:S04]  /*78b50*/  LDL.LU.64 R206, [R1+0x25c8] ;  /* 0x0025c80001ce7983 */ /* 0x010f280000300a00 */
        /* <DEDUP_REMOVED lines=18> */
[----:B--2---:R-:W2:Y:S04]  /*78c80*/  LDL.LU.64 R28, [R1+0x2540] ;  /* 0x00254000011c7983 */ /* 0x004ea80000300a00 */
[----:B------:R-:W2:Y:S04]  /*78c90*/  LDL.LU.64 R30, [R1+0x2548] ;  /* 0x00254800011e7983 */ /* 0x000ea80000300a00 */
[----:B---3--:R-:W3:Y:S04]  /*78ca0*/  LDL.LU.64 R24, [R1+0x1010] ;  /* 0x0010100001187983 */ /* 0x008ee80000300a00 */
[----:B------:R-:W3:Y:S01]  /*78cb0*/  LDL.LU.64 R26, [R1+0x1018] ;  /* 0x00101800011a7983 */ /* 0x000ee20000300a00 */
[C---:B------:R-:W-:Y:S11]  /*78cc0*/  HMMA.1688.F32.TF32 R244, R180.reuse, R60, R224 ;  /* 0x0000003cb4f4723c */ /* 0x040ff600000810e0 */
[----:B------:R-:W-:Y:S11]  /*78cd0*/  @!UPT UIADD3 URZ, URZ, URZ, URZ ;  /* 0x0000003f3f3ff290 */ /* 0x000ff6000fffe03f */
[----:B------:R-:W-:Y:S01]  /*78ce0*/  @!UPT UIADD3 URZ, URZ, URZ, URZ ;  /* 0x0000003f3f3ff290 */ /* 0x000fe2000fffe03f */
[----:B------:R-:W-:Y:S04]  /*78cf0*/  STL.64 [R1+0x1110], R244 ;  /* 0x001110f401007387 */ /* 0x000fe80000100a00 */
[----:B------:R-:W-:Y:S01]  /*78d00*/  STL.64 [R1+0x1118], R246 ;  /* 0x001118f601007387 */ /* 0x000fe20000100a00 */
[C---:B------:R-:W-:Y:S08]  /*78d10*/  HMMA.1688.F32.TF32 R224, R180.reuse, R64, R220 ;  /* 0x00000040b4e0723c */ /* 0x040ff000000810dc */
[C---:B------:R-:W-:Y:S08]  /*78d20*/  HMMA.1688.F32.TF32 R220, R180.reuse, R68, R216 ;  /* 0x00000044b4dc723c */ /* 0x040ff000000810d8 */
[C---:B------:R-:W-:Y:S08]  /*78d30*/  HMMA.1688.F32.TF32 R216, R180.reuse, R72, R212 ;  /* 0x00000048b4d8723c */ /* 0x040ff000000810d4 */
[C---:B------:R-:W-:Y:S08]  /*78d40*/  HMMA.1688.F32.TF32 R212, R180.reuse, R76, R208 ;  /* 0x0000004cb4d4723c */ /* 0x040ff000000810d0 */
[C---:B----4-:R-:W-:Y:S08]  /*78d50*/  HMMA.1688.F32.TF32 R208, R180.reuse, R80, R204 ;  /* 0x00000050b4d0723c */ /* 0x050ff000000810cc */
        /* <DEDUP_REMOVED lines=11> */
[----:B------:R1:W-:Y:S07]  /*78e10*/  STL.64 [R1+0x10e0], R216 ;  /* 0x0010e0d801007387 */ /* 0x0003ee0000100a00 */
[C---:B------:R-:W-:Y:S01]  /*78e20*/  HMMA.1688.F32.TF32 R40, R180.reuse, R112, R36 ;  /* 0x00000070b428723c */ /* 0x040fe20000081024 */
[----:B------:R4:W-:Y:S04]  /*78e30*/  STL.64 [R1+0x10e8], R218 ;  /* 0x0010e8da01007387 */ /* 0x0009e80000100a00 */
[----:B------:R1:W-:Y:S03]  /*78e40*/  STL.64 [R1+0x10d0], R212 ;  /* 0x0010d0d401007387 */ /* 0x0003e60000100a00 */
[C---:B------:R-:W-:Y:S01]  /*78e50*/  HMMA.1688.F32.TF32 R36, R180.reuse, R116, R32 ;  /* 0x00000074b424723c */ /* 0x040fe20000081020 */
[----:B------:R1:W-:Y:S04]  /*78e60*/  STL.64 [R1+0x10d8], R214 ;  /* 0x0010d8d601007387 */ /* 0x0003e80000100a00 */
[----:B------:R1:W-:Y:S03]  /*78e70*/  STL.64 [R1+0x10c0], R208 ;  /* 0x0010c0d001007387 */ /* 0x0003e60000100a00 */
        /* <DEDUP_REMOVED lines=28> */
[----:B----4-:R-:W4:Y:S04]  /*79040*/  LDL.LU.64 R218, [R1+0x2528] ;  /* 0x0025280001da7983 */ /* 0x010f280000300a00 */
[----:B------:R-:W4:Y:S04]  /*79050*/  LDL.LU.64 R212, [R1+0xfe0] ;  /* 0x000fe00001d47983 */ /* 0x000f280000300a00 */
[----:B------:R-:W4:Y:S04]  /*79060*/  LDL.LU.64 R214, [R1+0xfe8] ;  /* 0x000fe80001d67983 */ /* 0x000f280000300a00 */
[----:B------:R-:W4:Y:S04]  /*79070*/  LDL.LU.64 R208, [R1+0x2510] ;  /* 0x0025100001d07983 */ /* 0x000f280000300a00 */
[----:B--2---:R-:W2:Y:S04]  /*79080*/  LDL.LU.64 R210, [R1+0x2518] ;  /* 0x0025180001d27983 */ /* 0x004ea80000300a00 */
        /* <DEDUP_REMOVED lines=21> */
[----:B------:R-:W2:Y:S01]  /*791e0*/  LDL.LU.64 R30, [R1+0x768] ;  /* 0x00076800011e7983 */ /* 0x000ea20000300a00 */
[C---:B---3--:R-:W-:Y:S03]  /*791f0*/  HMMA.1688.F32.TF32 R220, R180.reuse, R128, R24 ;  /* 0x00000080b4dc723c */ /* 0x048fe60000081018 */
[----:B------:R-:W4:Y:S04]  /*79200*/  LDL.LU.64 R24, [R1+0x780] ;  /* 0x0007800001187983 */ /* 0x000f280000300a00 */
[----:B------:R-:W4:Y:S02]  /*79210*/  LDL.LU.64 R26, [R1+0x788] ;  /* 0x00078800011a7983 */ /* 0x000f240000300a00 */
[C---:B----4-:R-:W-:Y:S08]  /*79220*/  HMMA.1688.F32.TF32 R216, R180.reuse, R132, R216 ;  /* 0x00000084b4d8723c */ /* 0x050ff000000810d8 */
[C---:B------:R-:W-:Y:S08]  /*79230*/  HMMA.1688.F32.TF32 R212, R180.reuse, R136, R212 ;  /* 0x00000088b4d4723c */ /* 0x040ff000000810d4 */
[C---:B--2---:R-:W-:Y:S08]  /*79240*/  HMMA.1688.F32.TF32 R208, R180.reuse, R140, R208 ;  /* 0x0000008cb4d0723c */ /* 0x044ff000000810d0 */
        /* <DEDUP_REMOVED lines=13> */
[----:B------:R-:W-:Y:S01]  /*79320*/  HMMA.1688.F32.TF32 R36, R180, R176, R36 ;  /* 0x000000b0b424723c */ /* 0x000fe20000081024 */
[----:B------:R-:W-:Y:S04]  /*79330*/  STL.64 [R1+0xfe8], R214 ;  /* 0x000fe8d601007387 */ /* 0x000fe80000100a00 */
[----:B------:R-:W-:Y:S03]  /*79340*/  STL.64 [R1+0xfd0], R208 ;  /* 0x000fd0d001007387 */ /* 0x000fe60000100a00 */
[C---:B------:R-:W-:Y:S01]  /*79350*/  HMMA.1688.F32.TF32 R32, R184.reuse, R52, R32 ;  /* 0x00000034b820723c */ /* 0x040fe20000081020 */
[----:B------:R-:W-:Y:S04]  /*79360*/  STL.64 [R1+0xfd8], R210 ;  /* 0x000fd8d201007387 */ /* 0x000fe80000100a00 */
[----:B------:R1:W-:Y:S03]  /*79370*/  STL.64 [R1+0xfc0], R204 ;  /* 0x000fc0cc01007387 */ /* 0x0003e60000100a00 */
        /* <DEDUP_REMOVED lines=24> */
[----:B----4-:R-:W3:Y:S04]  /*79500*/  LDL.LU.64 R200, [R1+0x7c0] ;  /* 0x0007c00001c87983 */ /* 0x010ee80000300a00 */
[----:B------:R-:W3:Y:S01]  /*79510*/  LDL.LU.64 R202, [R1+0x7c8] ;  /* 0x0007c80001ca7983 */ /* 0x000ee20000300a00 */
        /* <DEDUP_REMOVED lines=36> */
[C---:B------:R-:W-:Y:S08]  /*79760*/  HMMA.1688.F32.TF32 R192, R184.reuse, R80, R188 ;  /* 0x00000050b8c0723c */ /* 0x040ff000000810bc */
        /* <DEDUP_REMOVED lines=30> */
[----:B------:R-:W4:Y:S04]  /*79950*/  LDL.LU.64 R24, [R1+0x2490] ;  /* 0x0024900001187983 */ /* 0x000f280000300a00 */
[----:B------:R1:W-:Y:S04]  /*79960*/  STL.64 [R1+0xef0], R32 ;  /* 0x000ef02001007387 */ /* 0x0003e80000100a00 */
[----:B------:R1:W-:Y:S04]  /*79970*/  STL.64 [R1+0xef8], R34 ;  /* 0x000ef82201007387 */ /* 0x0003e80000100a00 */
        /* <DEDUP_REMOVED lines=18> */
[----:B---3--:R-:W2:Y:S04]  /*79aa0*/  LDL.LU.64 R190, [R1+0xe58] ;  /* 0x000e580001be7983 */ /* 0x008ea80000300a00 */
[----:B------:R-:W3:Y:S04]  /*79ab0*/  LDL.LU.64 R48, [R1+0x2450] ;  /* 0x0024500001307983 */ /* 0x000ee80000300a00 */
[----:B-1----:R-:W3:Y:S04]  /*79ac0*/  LDL.LU.64 R50, [R1+0x2458] ;  /* 0x0024580001327983 */ /* 0x002ee80000300a00 */
        /* <DEDUP_REMOVED lines=9> */
[----:B------:R-:W3:Y:S01]  /*79b60*/  LDL.LU.64 R30, [R1+0xdf8] ;  /* 0x000df800011e7983 */ /* 0x000ee20000300a00 */
[C---:B----4-:R-:W-:Y:S03]  /*79b70*/  HMMA.1688.F32.TF32 R220, R184.reuse, R116, R24 ;  /* 0x00000074b8dc723c */ /* 0x050fe60000081018 */
[----:B------:R-:W3:Y:S04]  /*79b80*/  LDL.LU.64 R24, [R1+0xa10] ;  /* 0x000a100001187983 */ /* 0x000ee80000300a00 */
[----:B------:R-:W3:Y:S01]  /*79b90*/  LDL.LU.64 R26, [R1+0xa18] ;  /* 0x000a1800011a7983 */ /* 0x000ee20000300a00 */
        /* <DEDUP_REMOVED lines=8> */
[C---:B--2---:R-:W-:Y:S01]  /*79c20*/  HMMA.1688.F32.TF32 R188, R184.reuse, R148, R188 ;  /* 0x00000094b8bc723c */ /* 0x044fe200000810bc */
        /* <DEDUP_REMOVED lines=10> */
[C---:B------:R-:W-:Y:S01]  /*79cd0*/  HMMA.1688.F32.TF32 R32, R184.reuse, R168, R32 ;  /* 0x000000a8b820723c */ /* 0x040fe20000081020 */
[----:B------:R2:W-:Y:S04]  /*79ce0*/  STL.64 [R1+0xea8], R210 ;  /* 0x000ea8d201007387 */ /* 0x0005e80000100a00 */
        /* <DEDUP_REMOVED lines=19> */
[----:B-1----:R-:W4:Y:S04]  /*79e20*/  LDL.LU.64 R208, [R1+0x2420] ;  /* 0x0024200001d07983 */ /* 0x002f280000300a00 */
[----:B------:R1:W-:Y:S04]  /*79e30*/  STL.64 [R1+0xe00], R32 ;  /* 0x000e002001007387 */ /* 0x0003e80000100a00 */
[----:B------:R1:W-:Y:S04]  /*79e40*/  STL.64 [R1+0xe08], R34 ;  /* 0x000e082201007387 */ /* 0x0003e80000100a00 */
[----:B--2---:R-:W4:Y:S04]  /*79e50*/  LDL.LU.64 R210, [R1+0x2428] ;  /* 0x0024280001d27983 */ /* 0x004f280000300a00 */
[----:B------:R2:W-:Y:S04]  /*79e60*/  STL.64 [R1+0xdf0], R28 ;  /* 0x000df01c01007387 */ /* 0x0005e80000100a00 */
[----:B------:R1:W-:Y:S04]  /*79e70*/  STL.64 [R1+0xdf8], R30 ;  /* 0x000df81e01007387 */ /* 0x0003e80000100a00 */
[----:B---3--:R-:W4:Y:S04]  /*79e80*/  LDL.LU.64 R204, [R1+0xdd0] ;  /* 0x000dd00001cc7983 */ /* 0x008f280000300a00 */
[----:B------:R-:W4:Y:S01]  /*79e90*/  LDL.LU.64 R206, [R1+0xdd8] ;  /* 0x000dd80001ce7983 */ /* 0x000f220000300a00 */
[----:B------:R-:W-:Y:S03]  /*79ea0*/  HMMA.1688.F32.TF32 R24, R184, R176, R24 ;  /* 0x000000b0b818723c */ /* 0x000fe60000081018 */
[----:B------:R-:W-:Y:S04]  /*79eb0*/  LDS R184, [R2+0x480] ;  /* 0x0004800002b87984 */ /* 0x000fe80000000800 */
[----:B------:R-:W-:Y:S04]  /*79ec0*/  LDS R186, [R2+0x2480] ;  /* 0x0024800002ba7984 */ /* 0x000fe80000000800 */
[----:B------:R-:W-:Y:S04]  /*79ed0*/  LDS R185, [R0+0x480] ;  /* 0x0004800000b97984 */ /* 0x000fe80000000800 */
[----:B------:R-:W1:Y:S08]  /*79ee0*/  LDS R187, [R0+0x2480] ;  /* 0x0024800000bb7984 */ /* 0x000e700000000800 */
        /* <DEDUP_REMOVED lines=19> */
[----:B------:R-:W3:Y:S04]  /*7a020*/  LDL.LU.64 R34, [R1+0xd48] ;  /* 0x000d480001227983 */ /* 0x000ee80000300a00 */
[----:B--2---:R-:W2:Y:S04]  /*7a030*/  LDL.LU.64 R28, [R1+0x23d0] ;  /* 0x0023d000011c7983 */ /* 0x004ea80000300a00 */
[----:B------:R-:W2:Y:S04]  /*7a040*/  LDL.LU.64 R30, [R1+0x23d8] ;  /* 0x0023d800011e7983 */ /* 0x000ea80000300a00 */
[----:B------:R-:W2:Y:S04]  /*7a050*/  LDL.LU.64 R24, [R1+0xd20] ;  /* 0x000d200001187983 */ /* 0x000ea80000300a00 */
[----:B------:R-:W2:Y:S01]  /*7a060*/  LDL.LU.64 R26, [R1+0xd28] ;  /* 0x000d2800011a7983 */ /* 0x000ea20000300a00 */
[C---:B----4-:R-:W-:Y:S08]  /*7a070*/  HMMA.1688.F32.TF32 R208, R180.reuse, R52, R208 ;  /* 0x00000034b4d0723c */ /* 0x050ff000000810d0 */
[C---:B------:R-:W-:Y:S11]  /*7a080*/  HMMA.1688.F32.TF32 R204, R180.reuse, R56, R204 ;  /* 0x00000038b4cc723c */ /* 0x040ff600000810cc */
[----:B------:R-:W-:Y:S04]  /*7a090*/  @!UPT UIADD3 URZ, URZ, URZ, URZ ;  /* 0x0000003f3f3ff290 */ /* 0x000fe8000fffe03f */
[----:B------:R1:W-:Y:S04]  /*7a0a0*/  STL.64 [R1+0xde0], R208 ;  /* 0x000de0d001007387 */ /* 0x0003e80000100a00 */
[----:B------:R4:W-:Y:S04]  /*7a0b0*/  STL.64 [R1+0xde8], R210 ;  /* 0x000de8d201007387 */ /* 0x0009e80000100a00 */
[----:B------:R1:W-:Y:S04]  /*7a0c0*/  STL.64 [R1+0xdd0], R204 ;  /* 0x000dd0cc01007387 */ /* 0x0003e80000100a00 */
[----:B------:R1:W-:Y:S01]  /*7a0d0*/  STL.64 [R1+0xdd8], R206 ;  /* 0x000dd8ce01007387 */ /* 0x0003e20000100a00 */
[C---:B---3--:R-:W-:Y:S08]  /*7a0e0*/  HMMA.1688.F32.TF32 R200, R180.reuse, R60, R200 ;  /* 0x0000003cb4c8723c */ /* 0x048ff000000810c8 */
        /* <DEDUP_REMOVED lines=10> */
[C---:B--2---:R-:W-:Y:S01]  /*7a190*/  HMMA.1688.F32.TF32 R28, R180.reuse, R96, R28 ;  /* 0x00000060b41c723c */ /* 0x044fe2000008101c */
        /* <DEDUP_REMOVED lines=15> */
[----:B-1----:R-:W2:Y:S04]  /*7a290*/  LDL.LU.64 R208, [R1+0x23c0] ;  /* 0x0023c00001d07983 */ /* 0x002ea80000300a00 */
[----:B------:R1:W-:Y:S04]  /*7a2a0*/  STL.64 [R1+0xd40], R32 ;  /* 0x000d402001007387 */ /* 0x0003e80000100a00 */
[----:B------:R1:W-:Y:S04]  /*7a2b0*/  STL.64 [R1+0xd48], R34 ;  /* 0x000d482201007387 */ /* 0x0003e80000100a00 */
[----:B----4-:R-:W2:Y:S04]  /*7a2c0*/  LDL.LU.64 R210, [R1+0x23c8] ;  /* 0x0023c80001d27983 */ /* 0x010ea80000300a00 */
[----:B------:R4:W-:Y:S04]  /*7a2d0*/  STL.64 [R1+0xd30], R28 ;  /* 0x000d301c01007387 */ /* 0x0009e80000100a00 */
[----:B------:R1:W-:Y:S04]  /*7a2e0*/  STL.64 [R1+0xd38], R30 ;  /* 0x000d381e01007387 */ /* 0x0003e80000100a00 */
[----:B------:R-:W2:Y:S04]  /*7a2f0*/  LDL.LU.64 R204, [R1+0xd00] ;  /* 0x000d000001cc7983 */ /* 0x000ea80000300a00 */
[----:B------:R-:W2:Y:S04]  /*7a300*/  LDL.LU.64 R206, [R1+0xd08] ;  /* 0x000d080001ce7983 */ /* 0x000ea80000300a00 */
[----:B------:R1:W-:Y:S04]  /*7a310*/  STL.64 [R1+0xd20], R24 ;  /* 0x000d201801007387 */ /* 0x0003e80000100a00 */
[----:B------:R1:W-:Y:S04]  /*7a320*/  STL.64 [R1+0xd28], R26 ;  /* 0x000d281a01007387 */ /* 0x0003e80000100a00 */
[----:B---3--:R-:W3:Y:S04]  /*7a330*/  LDL.LU.64 R200, [R1+0x23b0] ;  /* 0x0023b00001c87983 */ /* 0x008ee80000300a00 */
        /* <DEDUP_REMOVED lines=17> */
[----:B----4-:R-:W4:Y:S04]  /*7a450*/  LDL.LU.64 R28, [R1+0x2360] ;  /* 0x00236000011c7983 */ /* 0x010f280000300a00 */
[----:B------:R-:W4:Y:S04]  /*7a460*/  LDL.LU.64 R30, [R1+0x2368] ;  /* 0x00236800011e7983 */ /* 0x000f280000300a00 */
[----:B------:R-:W4:Y:S04]  /*7a470*/  LDL.LU.64 R24, [R1+0xc50] ;  /* 0x000c500001187983 */ /* 0x000f280000300a00 */
[----:B------:R-:W4:Y:S01]  /*7a480*/  LDL.LU.64 R26, [R1+0xc58] ;  /* 0x000c5800011a7983 */ /* 0x000f220000300a00 */
[C---:B--2---:R-:W-:Y:S08]  /*7a490*/  HMMA.1688.F32.TF32 R208, R180.reuse, R104, R208 ;  /* 0x00000068b4d0723c */ /* 0x044ff000000810d0 */
[C---:B------:R-:W-:Y:S08]  /*7a4a0*/  HMMA.1688.F32.TF32 R204, R180.reuse, R108, R204 ;  /* 0x0000006cb4cc723c */ /* 0x040ff000000810cc */
[C---:B---3--:R-:W-:Y:S08]  /*7a4b0*/  HMMA.1688.F32.TF32 R200, R180.reuse, R112, R200 ;  /* 0x00000070b4c8723c */ /* 0x048ff000000810c8 */
[C---:B------:R-:W-:Y:S01]  /*7a4c0*/  HMMA.1688.F32.TF32 R196, R180.reuse, R116, R196 ;  /* 0x00000074b4c4723c */ /* 0x040fe200000810c4 */
[----:B------:R-:W-:Y:S07]  /*7a4d0*/  STL.64 [R1+0xd10], R208 ;  /* 0x000d10d001007387 */ /* 0x000fee0000100a00 */
        /* <DEDUP_REMOVED lines=31> */
[----:B------:R1:W-:Y:S04]  /*7a6d0*/  STL.64 [R1+0xc50], R24 ;  /* 0x000c501801007387 */ /* 0x0003e80000100a00 */
[----:B------:R3:W-:Y:S04]  /*7a6e0*/  STL.64 [R1+0xc58], R26 ;  /* 0x000c581a01007387 */ /* 0x0007e80000100a00 */
[----:B-1----:R-:W4:Y:S04]  /*7a6f0*/  LDL.LU.64 R24, [R1+0xc30] ;  /* 0x000c300001187983 */ /* 0x002f280000300a00 */
[----:B---3--:R-:W4:Y:S04]  /*7a700*/  LDL.LU.64 R26, [R1+0xc38] ;  /* 0x000c3800011a7983 */ /* 0x008f280000300a00 */
[----:B------:R-:W3:Y:S01]  /*7a710*/  LDL.LU.64 R212, [R1+0x2340] ;  /* 0x0023400001d47983 */ /* 0x000ee20000300a00 */
[----:B------:R-:W-:Y:S03]  /*7a720*/  HMMA.1688.F32.TF32 R192, R180, R120, R192 ;  /* 0x00000078b4c0723c */ /* 0x000fe600000810c0 */
[----:B------:R-:W3:Y:S04]  /*7a730*/  LDL.LU.64 R214, [R1+0x2348] ;  /* 0x0023480001d67983 */ /* 0x000ee80000300a00 */
[----:B------:R-:W3:Y:S04]  /*7a740*/  LDL.LU.64 R208, [R1+0xc10] ;  /* 0x000c100001d07983 */ /* 0x000ee80000300a00 */
[----:B------:R-:W3:Y:S04]  /*7a750*/  LDL.LU.64 R210, [R1+0xc18] ;  /* 0x000c180001d27983 */ /* 0x000ee80000300a00 */
[----:B------:R-:W3:Y:S04]  /*7a760*/  LDL.LU.64 R204, [R1+0x2330] ;  /* 0x0023300001cc7983 */ /* 0x000ee80000300a00 */
[----:B------:R-:W3:Y:S04]  /*7a770*/  LDL.LU.64 R206, [R1+0x2338] ;  /* 0x0023380001ce7983 */ /* 0x000ee80000300a00 */
[----:B------:R-:W3:Y:S04]  /*7a780*/  LDL.LU.64 R200, [R1+0x9f0] ;  /* 0x0009f00001c87983 */ /* 0x000ee80000300a00 */
[----:B------:R-:W3:Y:S01]  /*7a790*/  LDL.LU.64 R202, [R1+0x9f8] ;  /* 0x0009f80001ca7983 */ /* 0x000ee20000300a00 */
[----:B------:R-:W-:Y:S01]  /*7a7a0*/  MOV R247, R192 ;  /* 0x000000c000f77202 */ /* 0x000fe20000000f00 */
[----:B------:R-:W-:-:S02]  /*7a7b0*/  IMAD.MOV.U32 R246, RZ, RZ, R193 ;  /* 0x000000fffff67224 */ /* 0x000fc400078e00c1 */
[----:B------:R-:W3:Y:S01]  /*7a7c0*/  LDL.LU.64 R196, [R1+0x9d0] ;  /* 0x0009d00001c47983 */ /* 0x000ee20000300a00 */
[----:B------:R-:W-:Y:S01]  /*7a7d0*/  IMAD.MOV.U32 R244, RZ, RZ, R194 ;  /* 0x000000fffff47224 */ /* 0x000fe200078e00c2 */
[----:B------:R-:W-:Y:S02]  /*7a7e0*/  MOV R3, R195 ;  /* 0x000000c300037202 */ /* 0x000fe40000000f00 */
        /* <DEDUP_REMOVED lines=17> */
[C---:B--2---:R-:W-:Y:S08]  /*7a900*/  HMMA.1688.F32.TF32 R220, R180.reuse, R156, R216 ;  /* 0x0000009cb4dc723c */ /* 0x044ff000000810d8 */
[C---:B----4-:R-:W-:Y:S01]  /*7a910*/  HMMA.1688.F32.TF32 R216, R180.reuse, R160, R24 ;  /* 0x000000a0b4d8723c */ /* 0x050fe20000081018 */
[----:B------:R-:W2:Y:S11]  /*7a920*/  LDL.LU.64 R24, [R1+0xbf0] ;  /* 0x000bf00001187983 */ /* 0x000eb60000300a00 */
[----:B------:R-:W-:Y:S03]  /*7a930*/  @!UPT UIADD3 URZ, URZ, URZ, URZ ;  /* 0x0000003f3f3ff290 */ /* 0x000fe6000fffe03f */
[----:B------:R-:W-:Y:S04]  /*7a940*/  STL.64 [R1+0xc40], R220 ;  /* 0x000c40dc01007387 */ /* 0x000fe80000100a00 */
[----:B------:R-:W-:Y:S04]  /*7a950*/  STL.64 [R1+0xc48], R222 ;  /* 0x000c48de01007387 */ /* 0x000fe80000100a00 */
[----:B------:R-:W2:Y:S01]  /*7a960*/  LDL.LU.64 R26, [R1+0xbf8] ;  /* 0x000bf800011a7983 */ /* 0x000ea20000300a00 */
[C---:B---3--:R-:W-:Y:S08]  /*7a970*/  HMMA.1688.F32.TF32 R212, R180.reuse, R164, R212 ;  /* 0x000000a4b4d4723c */ /* 0x048ff000000810d4 */
[C---:B------:R-:W-:Y:S08]  /*7a980*/  HMMA.1688.F32.TF32 R208, R180.reuse, R168, R208 ;  /* 0x000000a8b4d0723c */ /* 0x040ff000000810d0 */
[C---:B------:R-:W-:Y:S08]  /*7a990*/  HMMA.1688.F32.TF32 R204, R180.reuse, R172, R204 ;  /* 0x000000acb4cc723c */ /* 0x040ff000000810cc */
[----:B------:R-:W-:Y:S01]  /*7a9a0*/  HMMA.1688.F32.TF32 R180, R180, R176, R200 ;  /* 0x000000b0b4b4723c */ /* 0x000fe200000810c8 */
[----:B------:R-:W-:Y:S04]  /*7a9b0*/  STL.64 [R1+0xc30], R216 ;  /* 0x000c30d801007387 */ /* 0x000fe80000100a00 */
[----:B------:R-:W-:Y:S04]  /*7a9c0*/  STL.64 [R1+0xc38], R218 ;  /* 0x000c38da01007387 */ /* 0x000fe80000100a00 */
[----:B------:R-:W-:Y:S01]  /*7a9d0*/  STL.64 [R1+0xc20], R212 ;  /* 0x000c20d401007387 */ /* 0x000fe20000100a00 */
[C---:B------:R-:W-:Y:S03]  /*7a9e0*/  HMMA.1688.F32.TF32 R196, R184.reuse, R52, R196 ;  /* 0x00000034b8c4723c */ /* 0x040fe600000810c4 */
[----:B------:R-:W-:Y:S04]  /*7a9f0*/  STL.64 [R1+0xc28], R214 ;  /* 0x000c28d601007387 */ /* 0x000fe80000100a00 */
[----:B------:R-:W-:Y:S01]  /*7aa00*/  STL.64 [R1+0xc10], R208 ;  /* 0x000c10d001007387 */ /* 0x000fe20000100a00 */
[C---:B------:R-:W-:Y:S03]  /*7aa10*/  HMMA.1688.F32.TF32 R192, R184.reuse, R56, R192 ;  /* 0x00000038b8c0723c */ /* 0x040fe600000810c0 */
[----:B------:R-:W-:Y:S04]  /*7aa20*/  STL.64 [R1+0xc18], R210 ;  /* 0x000c18d201007387 */ /* 0x000fe80000100a00 */
[----:B------:R-:W-:Y:S04]  /*7aa30*/  STL.64 [R1+0xc00], R204 ;  /* 0x000c00cc01007387 */ /* 0x000fe80000100a00 */
        /* <DEDUP_REMOVED lines=8> */
[C---:B------:R-:W-:Y:S01]  /*7aac0*/  HMMA.1688.F32.TF32 R32, R184.reuse, R80, R32 ;  /* 0x00000050b820723c */ /* 0x040fe20000081020 */
[----:B------:R1:W-:Y:S07]  /*7aad0*/  STL.64 [R1+0x310], R196 ;  /* 0x000310c401007387 */ /* 0x0003ee0000100a00 */
[C---:B------:R-:W-:Y:S01]  /*7aae0*/  HMMA.1688.F32.TF32 R28, R184.reuse, R84, R28 ;  /* 0x00000054b81c723c */ /* 0x040fe2000008101c */
        /* <DEDUP_REMOVED lines=17> */
[----:B------:R-:W2:Y:S04]  /*7ac00*/  LDL.LU.64 R216, [R1+0x2320] ;  /* 0x0023200001d87983 */ /* 0x000ea80000300a00 */
[----:B------:R-:W2:Y:S04]  /*7ac10*/  LDL.LU.64 R218, [R1+0x2328] ;  /* 0x0023280001da7983 */ /* 0x000ea80000300a00 */
        /* <DEDUP_REMOVED lines=36> */
[----:B------:R-:W2:Y:S01]  /*7ae60*/  LDL.LU.64 R26, [R1+0xb08] ;  /* 0x000b0800011a7983 */ /* 0x000ea20000300a00 */
[C---:B------:R-:W-:Y:S11]  /*7ae70*/  HMMA.1688.F32.TF32 R216, R184.reuse, R92, R216 ;  /* 0x0000005cb8d8723c */ /* 0x040ff600000810d8 */
[----:B------:R-:W-:Y:S11]  /*7ae80*/  @!UPT UIADD3 URZ, URZ, URZ, URZ ;  /* 0x0000003f3f3ff290 */ /* 0x000ff6000fffe03f */
[----:B------:R-:W-:Y:S01]  /*7ae90*/  @!UPT UIADD3 URZ, URZ, URZ, URZ ;  /* 0x0000003f3f3ff290 */ /* 0x000fe2000fffe03f */
[----:B------:R-:W-:Y:S04]  /*7aea0*/  STL.64 [R1+0xbe0], R216 ;  /* 0x000be0d801007387 */ /* 0x000fe80000100a00 */
[----:B------:R-:W-:Y:S01]  /*7aeb0*/  STL.64 [R1+0xbe8], R218 ;  /* 0x000be8da01007387 */ /* 0x000fe20000100a00 */
[C---:B----4-:R-:W-:Y:S08]  /*7aec0*/  HMMA.1688.F32.TF32 R212, R184.reuse, R96, R212 ;  /* 0x00000060b8d4723c */ /* 0x050ff000000810d4 */
[C---:B------:R-:W-:Y:S08]  /*7aed0*/  HMMA.1688.F32.TF32 R208, R184.reuse, R100, R208 ;  /* 0x00000064b8d0723c */ /* 0x040ff000000810d0 */
[C---:B------:R-:W-:Y:S08]  /*7aee0*/  HMMA.1688.F32.TF32 R204, R184.reuse, R104, R204 ;  /* 0x00000068b8cc723c */ /* 0x040ff000000810cc */
[C---:B------:R-:W-:Y:S08]  /*7aef0*/  HMMA.1688.F32.TF32 R200, R184.reuse, R108, R200 ;  /* 0x0000006cb8c8723c */ /* 0x040ff000000810c8 */
[C---:B---3--:R-:W-:Y:S08]  /*7af00*/  HMMA.1688.F32.TF32 R196, R184.reuse, R112, R196 ;  /* 0x00000070b8c4723c */ /* 0x048ff000000810c4 */
[C---:B------:R-:W-:Y:S08]  /*7af10*/  HMMA.1688.F32.TF32 R192, R184.reuse, R116, R192 ;  /* 0x00000074b8c0723c */ /* 0x040ff000000810c0 */
[C---:B------:R-:W-:Y:S08]  /*7af20*/  HMMA.1688.F32.TF32 R188, R184.reuse, R120, R188 ;  /* 0x00000078b8bc723c */ /* 0x040ff000000810bc */
[C---:B------:R-:W-:Y:S01]  /*7af30*/  HMMA.1688.F32.TF32 R48, R184.reuse, R124, R48 ;  /* 0x0000007cb830723c */ /* 0x040fe20000081030 */
[----:B------:R-:W-:Y:S07]  /*7af40*/  STL.64 [R1+0xbd0], R212 ;  /* 0x000bd0d401007387 */ /* 0x000fee0000100a00 */
[C---:B------:R-:W-:Y:S01]  /*7af50*/  HMMA.1688.F32.TF32 R44, R184.reuse, R128, R44 ;  /* 0x00000080b82c723c */ /* 0x040fe2000008102c */
[----:B------:R-:W-:Y:S07]  /*7af60*/  STL.64 [R1+0xbd8], R214 ;  /* 0x000bd8d601007387 */ /* 0x000fee0000100a00 */
[C---:B------:R-:W-:Y:S01]  /*7af70*/  HMMA.1688.F32.TF32 R40, R184.reuse, R132, R40 ;  /* 0x00000084b828723c */ /* 0x040fe20000081028 */
[----:B------:R1:W-:Y:S07]  /*7af80*/  STL.64 [R1+0xbc0], R208 ;  /* 0x000bc0d001007387 */ /* 0x0003ee0000100a00 */
        /* <DEDUP_REMOVED lines=55> */
[C---:B--2---:R-:W-:Y:S08]  /*7b300*/  HMMA.1688.F32.TF32 R208, R184.reuse, R152, R208 ;  /* 0x00000098b8d0723c */ /* 0x044ff000000810d0 */
[C---:B----4-:R-:W-:Y:S08]  /*7b310*/  HMMA.1688.F32.TF32 R204, R184.reuse, R156, R204 ;  /* 0x0000009cb8cc723c */ /* 0x050ff000000810cc */
[C---:B------:R-:W-:Y:S08]  /*7b320*/  HMMA.1688.F32.TF32 R200, R184.reuse, R160, R200 ;  /* 0x000000a0b8c8723c */ /* 0x040ff000000810c8 */
[C---:B------:R-:W-:Y:S08]  /*7b330*/  HMMA.1688.F32.TF32 R196, R184.reuse, R164, R196 ;  /* 0x000000a4b8c4723c */ /* 0x040ff000000810c4 */
[C---:B------:R-:W-:Y:S08]  /*7b340*/  HMMA.1688.F32.TF32 R192, R184.reuse, R168, R192 ;  /* 0x000000a8b8c0723c */ /* 0x040ff000000810c0 */
[C---:B------:R-:W-:Y:S08]  /*7b350*/  HMMA.1688.F32.TF32 R188, R184.reuse, R172, R188 ;  /* 0x000000acb8bc723c */ /* 0x040ff000000810bc */
[----:B------:R-:W-:Y:S08]  /*7b360*/  HMMA.1688.F32.TF32 R48, R184, R176, R48 ;  /* 0x000000b0b830723c */ /* 0x000ff00000081030 */
[C---:B------:R-:W-:Y:S01]  /*7b370*/  HMMA.1688.F32.TF32 R44, R180.reuse, R52, R44 ;  /* 0x00000034b42c723c */ /* 0x040fe2000008102c */
[----:B------:R1:W-:Y:S07]  /*7b380*/  STL.64 [R1+0xaf0], R208 ;  /* 0x000af0d001007387 */ /* 0x0003ee0000100a00 */
[C---:B------:R-:W-:Y:S01]  /*7b390*/  HMMA.1688.F32.TF32 R40, R180.reuse, R56, R40 ;  /* 0x00000038b428723c */ /* 0x040fe20000081028 */
[----:B------:R2:W-:Y:S07]  /*7b3a0*/  STL.64 [R1+0xaf8], R210 ;  /* 0x000af8d201007387 */ /* 0x0005ee0000100a00 */
        /* <DEDUP_REMOVED lines=62> */
[----:B------:R-:W-:Y:S04]  /*7b790*/  LDS R184, [R2+0x580] ;  /* 0x0005800002b87984 */ /* 0x000fe80000000800 */
[----:B------:R-:W-:Y:S04]  /*7b7a0*/  LDS R186, [R2+0x2580] ;  /* 0x0025800002ba7984 */ /* 0x000fe80000000800 */
[----:B------:R-:W-:Y:S04]  /*7b7b0*/  LDS R185, [R0+0x580] ;  /* 0x0005800000b97984 */ /* 0x000fe80000000800 */
[----:B------:R-:W1:Y:S01]  /*7b7c0*/  LDS R187, [R0+0x2580] ;  /* 0x0025800000bb7984 */ /* 0x000e620000000800 */
[C---:B---3--:R-:W-:Y:S11]  /*7b7d0*/  HMMA.1688.F32.TF32 R224, R180.reuse, R76, R224 ;  /* 0x0000004cb4e0723c */ /* 0x048ff600000810e0 */
[----:B------:R-:W-:Y:S11]  /*7b7e0*/  @!UPT UIADD3 URZ, URZ, URZ, URZ ;  /* 0x0000003f3f3ff290 */ /* 0x000ff6000fffe03f */
[----:B------:R-:W-:Y:S01]  /*7b7f0*/  @!UPT UIADD3 URZ, URZ, URZ, URZ ;  /* 0x0000003f3f3ff290 */ /* 0x000fe2000fffe03f */
[----:B------:R-:W-:Y:S04]  /*7b800*/  STL.64 [R1+0x9d0], R224 ;  /* 0x0009d0e001007387 */ /* 0x000fe80000100a00 */
[----:B------:R3:W-:Y:S02]  /*7b810*/  STL.64 [R1+0x9d8], R226 ;  /* 0x0009d8e201007387 */ /* 0x0007e40000100a00 */
[C---:B---3--:R-:W-:Y:S08]  /*7b820*/  HMMA.1688.F32.TF32 R224, R180.reuse, R80, R220 ;  /* 0x00000050b4e0723c */ /* 0x048ff000000810dc */
[C---:B------:R-:W-:Y:S08]  /*7b830*/  HMMA.1688.F32.TF32 R220, R180.reuse, R84, R216 ;  /* 0x00000054b4dc723c */ /* 0x040ff000000810d8 */
[C---:B------:R-:W-:Y:S08]  /*7b840*/  HMMA.1688.F32.TF32 R216, R180.reuse, R88, R212 ;  /* 0x00000058b4d8723c */ /* 0x040ff000000810d4 */
[C---:B--2---:R-:W-:Y:S08]  /*7b850*/  HMMA.1688.F32.TF32 R212, R180.reuse, R92, R208 ;  /* 0x0000005cb4d4723c */ /* 0x044ff000000810d0 */
        /* <DEDUP_REMOVED lines=75> */
[----:B------:R-:W4:Y:S04]  /*7bd10*/  LDL.LU.64 R28, [R1+0x600] ;  /* 0x00060000011c7983 */ /* 0x000f280000300a00 */
[----:B------:R-:W4:Y:S01]  /*7bd20*/  LDL.LU.64 R30, [R1+0x608] ;  /* 0x00060800011e7983 */ /* 0x000f220000300a00 */
[C---:B--2---:R-:W-:Y:S08]  /*7bd30*/  HMMA.1688.F32.TF32 R216, R180.reuse, R148, R216 ;  /* 0x00000094b4d8723c */ /* 0x044ff000000810d8 */
[C---:B---3--:R-:W-:Y:S08]  /*7bd40*/  HMMA.1688.F32.TF32 R212, R180.reuse, R152, R212 ;  /* 0x00000098b4d4723c */ /* 0x048ff000000810d4 */
[C---:B------:R-:W-:Y:S08]  /*7bd50*/  HMMA.1688.F32.TF32 R208, R180.reuse, R156, R208 ;  /* 0x0000009cb4d0723c */ /* 0x040ff000000810d0 */
[C---:B------:R-:W-:Y:S08]  /*7bd60*/  HMMA.1688.F32.TF32 R204, R180.reuse, R160, R204 ;  /* 0x000000a0b4cc723c */ /* 0x040ff000000810cc */
[C---:B------:R-:W-:Y:S08]  /*7bd70*/  HMMA.1688.F32.TF32 R200, R180.reuse, R164, R200 ;  /* 0x000000a4b4c8723c */ /* 0x040ff000000810c8 */
[C---:B------:R-:W-:Y:S08]  /*7bd80*/  HMMA.1688.F32.TF32 R196, R180.reuse, R168, R196 ;  /* 0x000000a8b4c4723c */ /* 0x040ff000000810c4 */
[C---:B------:R-:W-:Y:S01]  /*7bd90*/  HMMA.1688.F32.TF32 R192, R180.reuse, R172, R192 ;  /* 0x000000acb4c0723c */ /* 0x040fe200000810c0 */
[----:B------:R-:W-:Y:S07]  /*7bda0*/  STL.64 [R1+0x880], R220 ;  /* 0x000880dc01007387 */ /* 0x000fee0000100a00 */
[----:B------:R-:W-:Y:S01]  /*7bdb0*/  HMMA.1688.F32.TF32 R188, R180, R176, R188 ;  /* 0x000000b0b4bc723c */ /* 0x000fe200000810bc */
        /* <DEDUP_REMOVED lines=38> */
[----:B--2---:R-:W2:Y:S01]  /*7c020*/  LDL.LU.64 R182, [R1+0x468] ;  /* 0x0004680001b67983 */ /* 0x004ea20000300a00 */
[C---:B----4-:R-:W-:Y:S11]  /*7c030*/  HMMA.1688.F32.TF32 R28, R184.reuse, R76, R28 ;  /* 0x0000004cb81c723c */ /* 0x050ff6000008101c */
[----:B------:R-:W-:Y:S11]  /*7c040*/  @!UPT UIADD3 URZ, URZ, URZ, URZ ;  /* 0x0000003f3f3ff290 */ /* 0x000ff6000fffe03f */
[----:B------:R-:W-:Y:S01]  /*7c050*/  @!UPT UIADD3 URZ, URZ, URZ, URZ ;  /* 0x0000003f3f3ff290 */ /* 0x000fe2000fffe03f */
        /* <DEDUP_REMOVED lines=18> */
[----:B-1----:R-:W2:Y:S04]  /*7c180*/  LDL.LU.64 R28, [R1+0x21c0] ;  /* 0x0021c000011c7983 */ /* 0x002ea80000300a00 */
[----:B----4-:R-:W4:Y:S01]  /*7c190*/  LDL.LU.64 R30, [R1+0x21c8] ;  /* 0x0021c800011e7983 */ /* 0x010f220000300a00 */
[C---:B---3--:R-:W-:Y:S03]  /*7c1a0*/  HMMA.1688.F32.TF32 R200, R184.reuse, R80, R24 ;  /* 0x00000050b8c8723c */ /* 0x048fe60000081018 */
[----:B------:R-:W3:Y:S04]  /*7c1b0*/  LDL.LU.64 R24, [R1+0x750] ;  /* 0x0007500001187983 */ /* 0x000ee80000300a00 */
[----:B------:R-:W3:Y:S11]  /*7c1c0*/  LDL.LU.64 R26, [R1+0x758] ;  /* 0x00075800011a7983 */ /* 0x000ef60000300a00 */
[----:B------:R-:W-:Y:S05]  /*7c1d0*/  @!UPT UIADD3 URZ, URZ, URZ, URZ ;  /* 0x0000003f3f3ff290 */ /* 0x000fea000fffe03f */
[----:B------:R-:W-:Y:S04]  /*7c1e0*/  STL.64 [R1+0x1f0], R200 ;  /* 0x0001f0c801007387 */ /* 0x000fe80000100a00 */
[----:B------:R2:W-:Y:S02]  /*7c1f0*/  STL.64 [R1+0x1f8], R202 ;  /* 0x0001f8ca01007387 */ /* 0x0005e40000100a00 */
[C---:B--2---:R-:W-:Y:S02]  /*7c200*/  HMMA.1688.F32.TF32 R200, R184.reuse, R84, R180 ;  /* 0x00000054b8c8723c */ /* 0x044fe400000810b4 */
[----:B------:R-:W-:Y:S04]  /*7c210*/  LDS R180, [R2+0x600] ;  /* 0x0006000002b47984 */ /* 0x000fe80000000800 */
[----:B------:R-:W-:Y:S04]  /*7c220*/  LDS R182, [R2+0x2600] ;  /* 0x0026000002b67984 */ /* 0x000fe80000000800 */
[----:B------:R-:W-:Y:S04]  /*7c230*/  LDS R181, [R0+0x600] ;  /* 0x0006000000b57984 */ /* 0x000fe80000000800 */
[----:B------:R-:W1:Y:S09]  /*7c240*/  LDS R183, [R0+0x2600] ;  /* 0x0026000000b77984 */ /* 0x000e720000000800 */
[----:B------:R-:W-:Y:S04]  /*7c250*/  STL.64 [R1+0x1e0], R200 ;  /* 0x0001e0c801007387 */ /* 0x000fe80000100a00 */
[----:B------:R2:W-:Y:S02]  /*7c260*/  STL.64 [R1+0x1e8], R202 ;  /* 0x0001e8ca01007387 */ /* 0x0005e40000100a00 */
[C---:B--2---:R-:W-:Y:S08]  /*7c270*/  HMMA.1688.F32.TF32 R200, R184.reuse, R88, R196 ;  /* 0x00000058b8c8723c */ /* 0x044ff000000810c4 */
        /* <DEDUP_REMOVED lines=57> */
[----:B------:R-:W2:Y:S05]  /*7c610*/  LDL.LU.64 R28, [R1+0x2120] ;  /* 0x00212000011c7983 */ /* 0x000eaa0000300a00 */
[C---:B---3--:R-:W-:Y:S11]  /*7c620*/  HMMA.1688.F32.TF32 R24, R184.reuse, R132, R24 ;  /* 0x00000084b818723c */ /* 0x048ff60000081018 */
[----:B------:R-:W-:Y:S04]  /*7c630*/  @!UPT UIADD3 URZ, URZ, URZ, URZ ;  /* 0x0000003f3f3ff290 */ /* 0x000fe8000fffe03f */
[----:B------:R-:W-:Y:S04]  /*7c640*/  STL.64 [R1+0x740], R212 ;  /* 0x000740d401007387 */ /* 0x000fe80000100a00 */
[----:B------:R-:W-:Y:S04]  /*7c650*/  STL.64 [R1+0x748], R214 ;  /* 0x000748d601007387 */ /* 0x000fe80000100a00 */
[----:B------:R-:W2:Y:S04]  /*7c660*/  LDL.LU.64 R30, [R1+0x2128] ;  /* 0x00212800011e7983 */ /* 0x000ea80000300a00 */
        /* <DEDUP_REMOVED lines=38> */
[----:B------:R-:W-:Y:S04]  /*7c8d0*/  LDS R192, [R2+0x680] ;  /* 0x0006800002c07984 */ /* 0x000fe80000000800 */
[----:B------:R-:W-:Y:S04]  /*7c8e0*/  LDS R194, [R2+0x2680] ;  /* 0x0026800002c27984 */ /* 0x000fe80000000800 */
[----:B------:R-:W-:Y:S04]  /*7c8f0*/  LDS R193, [R0+0x680] ;  /* 0x0006800000c17984 */ /* 0x000fe80000000800 */
[----:B------:R-:W1:Y:S01]  /*7c900*/  LDS R195, [R0+0x2680] ;  /* 0x0026800000c37984 */ /* 0x000e620000000800 */
[C---:B--2---:R-:W-:Y:S08]  /*7c910*/  HMMA.1688.F32.TF32 R28, R180.reuse, R52, R28 ;  /* 0x00000034b41c723c */ /* 0x044ff0000008101c */
[C---:B---3--:R-:W-:Y:S11]  /*7c920*/  HMMA.1688.F32.TF32 R24, R180.reuse, R56, R24 ;  /* 0x00000038b418723c */ /* 0x048ff60000081018 */
[----:B------:R-:W-:Y:S04]  /*7c930*/  @!UPT UIADD3 URZ, URZ, URZ, URZ ;  /* 0x0000003f3f3ff290 */ /* 0x000fe8000fffe03f */
        /* <DEDUP_REMOVED lines=35> */
[----:B------:R-:W3:Y:S04]  /*7cb70*/  LDL.LU.64 R24, [R1+0x2000] ;  /* 0x0020000001187983 */ /* 0x000ee80000300a00 */
[----:B------:R-:W3:Y:S01]  /*7cb80*/  LDL.LU.64 R26, [R1+0x2008] ;  /* 0x00200800011a7983 */ /* 0x000ee20000300a00 */
[C---:B----4-:R-:W-:Y:S08]  /*7cb90*/  HMMA.1688.F32.TF32 R224, R180.reuse, R60, R224 ;  /* 0x0000003cb4e0723c */ /* 0x050ff000000810e0 */
[C---:B------:R-:W-:Y:S08]  /*7cba0*/  HMMA.1688.F32.TF32 R220, R180.reuse, R64, R220 ;  /* 0x00000040b4dc723c */ /* 0x040ff000000810dc */
[C---:B------:R-:W-:Y:S08]  /*7cbb0*/  HMMA.1688.F32.TF32 R216, R180.reuse, R68, R216 ;  /* 0x00000044b4d8723c */ /* 0x040ff000000810d8 */
[C---:B------:R-:W-:Y:S08]  /*7cbc0*/  HMMA.1688.F32.TF32 R212, R180.reuse, R72, R212 ;  /* 0x00000048b4d4723c */ /* 0x040ff000000810d4 */
[C---:B------:R-:W-:Y:S08]  /*7cbd0*/  HMMA.1688.F32.TF32 R208, R180.reuse, R76, R208 ;  /* 0x0000004cb4d0723c */ /* 0x040ff000000810d0 */
[C---:B--2---:R-:W-:Y:S08]  /*7cbe0*/  HMMA.1688.F32.TF32 R204, R180.reuse, R80, R204 ;  /* 0x00000050b4cc723c */ /* 0x044ff000000810cc */
        /* <DEDUP_REMOVED lines=16> */
[----:B------:R-:W-:Y:S03]  /*7ccf0*/  STL.64 [R1+0x620], R208 ;  /* 0x000620d001007387 */ /* 0x000fe60000100a00 */
[C---:B------:R-:W-:Y:S01]  /*7cd00*/  HMMA.1688.F32.TF32 R32, R180.reuse, R116, R32 ;  /* 0x00000074b420723c */ /* 0x040fe20000081020 */
[----:B------:R-:W-:Y:S04]  /*7cd10*/  STL.64 [R1+0x628], R210 ;  /* 0x000628d201007387 */ /* 0x000fe80000100a00 */
[----:B------:R-:W-:Y:S03]  /*7cd20*/  STL.64 [R1+0x610], R204 ;  /* 0x000610cc01007387 */ /* 0x000fe60000100a00 */
[C---:B---3--:R-:W-:Y:S01]  /*7cd30*/  HMMA.1688.F32.TF32 R28, R180.reuse, R120, R28 ;  /* 0x00000078b41c723c */ /* 0x048fe2000008101c */
        /* <DEDUP_REMOVED lines=58> */
[C---:B----4-:R-:W-:Y:S08]  /*7d0e0*/  HMMA.1688.F32.TF32 R48, R180.reuse, R128, R48 ;  /* 0x00000080b430723c */ /* 0x050ff00000081030 */
[C---:B---3--:R-:W-:Y:S08]  /*7d0f0*/  HMMA.1688.F32.TF32 R44, R180.reuse, R132, R44 ;  /* 0x00000084b42c723c */ /* 0x048ff0000008102c */
[C---:B------:R-:W-:Y:S08]  /*7d100*/  HMMA.1688.F32.TF32 R40, R180.reuse, R136, R40 ;  /* 0x00000088b428723c */ /* 0x040ff00000081028 */
[C---:B------:R-:W-:Y:S01]  /*7d110*/  HMMA.1688.F32.TF32 R36, R180.reuse, R140, R36 ;  /* 0x0000008cb424723c */ /* 0x040fe20000081024 */
[----:B------:R-:W-:Y:S07]  /*7d120*/  STL.64 [R1+0x550], R48 ;  /* 0x0005503001007387 */ /* 0x000fee0000100a00 */
[C---:B------:R-:W-:Y:S01]  /*7d130*/  HMMA.1688.F32.TF32 R32, R180.reuse, R144, R32 ;  /* 0x00000090b420723c */ /* 0x040fe20000081020 */
[----:B------:R1:W-:Y:S07]  /*7d140*/  STL.64 [R1+0x558], R50 ;  /* 0x0005583201007387 */ /* 0x0003ee0000100a00 */
[C---:B------:R-:W-:Y:S01]  /*7d150*/  HMMA.1688.F32.TF32 R28, R180.reuse, R148, R28 ;  /* 0x00000094b41c723c */ /* 0x040fe2000008101c */
[----:B-1----:R-:W3:Y:S07]  /*7d160*/  LDL.LU.64 R50, [R1+0x7560] ;  /* 0x0075600001327983 */ /* 0x002eee0000300a00 */
[C---:B--2---:R-:W-:Y:S01]  /*7d170*/  HMMA.1688.F32.TF32 R24, R180.reuse, R152, R24 ;  /* 0x00000098b418723c */ /* 0x044fe20000081018 */
[----:B------:R-:W3:Y:S04]  /*7d180*/  LDL.LU.64 R48, [R1+0x7558] ;  /* 0x0075580001307983 */ /* 0x000ee80000300a00 */
[----:B------:R-:W-:Y:S03]  /*7d190*/  STL.64 [R1+0x540], R44 ;  /* 0x0005402c01007387 */ /* 0x000fe60000100a00 */
[C---:B------:R-:W-:Y:S01]  /*7d1a0*/  HMMA.1688.F32.TF32 R224, R180.reuse, R156, R224 ;  /* 0x0000009cb4e0723c */ /* 0x040fe200000810e0 */
[----:B------:R1:W-:Y:S07]  /*7d1b0*/  STL.64 [R1+0x548], R46 ;  /* 0x0005482e01007387 */ /* 0x0003ee0000100a00 */
[C---:B------:R-:W-:Y:S01]  /*7d1c0*/  HMMA.1688.F32.TF32 R220, R180.reuse, R160, R220 ;  /* 0x000000a0b4dc723c */ /* 0x040fe200000810dc */
[----:B-1----:R-:W2:Y:S04]  /*7d1d0*/  LDL.LU.64 R46, [R1+0x7550] ;  /* 0x00755000012e7983 */ /* 0x002ea80000300a00 */
[----:B------:R-:W2:Y:S03]  /*7d1e0*/  LDL.LU.64 R44, [R1+0x7548] ;  /* 0x00754800012c7983 */ /* 0x000ea60000300a00 */
[C---:B------:R-:W-:Y:S01]  /*7d1f0*/  HMMA.1688.F32.TF32 R216, R180.reuse, R164, R216 ;  /* 0x000000a4b4d8723c */ /* 0x040fe200000810d8 */
[----:B------:R-:W-:Y:S04]  /*7d200*/  STL.64 [R1+0x530], R40 ;  /* 0x0005302801007387 */ /* 0x000fe80000100a00 */
[----:B------:R1:W-:Y:S03]  /*7d210*/  STL.64 [R1+0x538], R42 ;  /* 0x0005382a01007387 */ /* 0x0003e60000100a00 */
[C---:B------:R-:W-:Y:S08]  /*7d220*/  HMMA.1688.F32.TF32 R212, R180.reuse, R168, R212 ;  /* 0x000000a8b4d4723c */ /* 0x040ff000000810d4 */
[C---:B------:R-:W-:Y:S01]  /*7d230*/  HMMA.1688.F32.TF32 R208, R180.reuse, R172, R208 ;  /* 0x000000acb4d0723c */ /* 0x040fe200000810d0 */
[----:B-1----:R-:W4:Y:S04]  /*7d240*/  LDL.LU.64 R42, [R1+0x7540] ;  /* 0x00754000012a7983 */ /* 0x002f280000300a00 */
[----:B------:R-:W4:Y:S03]  /*7d250*/  LDL.LU.64 R40, [R1+0x7538] ;  /* 0x0075380001287983 */ /* 0x000f260000300a00 */
[----:B------:R-:W-:Y:S01]  /*7d260*/  HMMA.1688.F32.TF32 R204, R180, R176, R204 ;  /* 0x000000b0b4cc723c */ /* 0x000fe200000810cc */
[----:B------:R-:W-:Y:S04]  /*7d270*/  STL.64 [R1+0x520], R36 ;  /* 0x0005202401007387 */ /* 0x000fe80000100a00 */
[----:B------:R1:W-:Y:S03]  /*7d280*/  STL.64 [R1+0x528], R38 ;  /* 0x0005282601007387 */ /* 0x0003e60000100a00 */
[C---:B------:R-:W-:Y:S01]  /*7d290*/  HMMA.1688.F32.TF32 R200, R192.reuse, R52, R200 ;  /* 0x00000034c0c8723c */ /* 0x040fe200000810c8 */
[----:B-1----:R-:W2:Y:S04]  /*7d2a0*/  LDL.LU.64 R38, [R1+0x7530] ;  /* 0x0075300001267983 */ /* 0x002ea80000300a00 */
[----:B------:R-:W2:Y:S03]  /*7d2b0*/  LDL.LU.64 R36, [R1+0x7528] ;  /* 0x0075280001247983 */ /* 0x000ea60000300a00 */
[C---:B------:R-:W-:Y:S01]  /*7d2c0*/  HMMA.1688.F32.TF32 R180, R192.reuse, R56, R196 ;  /* 0x00000038c0b4723c */ /* 0x040fe200000810c4 */
[----:B------:R-:W-:Y:S04]  /*7d2d0*/  STL.64 [R1+0x510], R32 ;  /* 0x0005102001007387 */ /* 0x000fe80000100a00 */
[----:B------:R1:W-:Y:S03]  /*7d2e0*/  STL.64 [R1+0x518], R34 ;  /* 0x0005182201007387 */ /* 0x0003e60000100a00 */
[C---:B------:R-:W-:Y:S01]  /*7d2f0*/  HMMA.1688.F32.TF32 R188, R192.reuse, R60, R188 ;  /* 0x0000003cc0bc723c */ /* 0x040fe200000810bc */
[----:B-1----:R-:W2:Y:S04]  /*7d300*/  LDL.LU.64 R34, [R1+0x7520] ;  /* 0x0075200001227983 */ /* 0x002ea80000300a00 */
[----:B------:R-:W2:Y:S04]  /*7d310*/  LDL.LU.64 R32, [R1+0x7518] ;  /* 0x0075180001207983 */ /* 0x000ea80000300a00 */
[----:B------:R-:W-:Y:S04]  /*7d320*/  STL.64 [R1+0x500], R28 ;  /* 0x0005001c01007387 */ /* 0x000fe80000100a00 */
[----:B------:R1:W-:Y:S04]  /*7d330*/  STL.64 [R1+0x508], R30 ;  /* 0x0005081e01007387 */ /* 0x0003e80000100a00 */
[----:B-1----:R-:W2:Y:S04]  /*7d340*/  LDL.LU.64 R30, [R1+0x7510] ;  /* 0x00751000011e7983 */ /* 0x002ea80000300a00 */
[----:B------:R-:W2:Y:S04]  /*7d350*/  LDL.LU.64 R28, [R1+0x7508] ;  /* 0x00750800011c7983 */ /* 0x000ea80000300a00 */
[----:B------:R-:W-:Y:S04]  /*7d360*/  STL.64 [R1+0x4f0], R24 ;  /* 0x0004f01801007387 */ /* 0x000fe80000100a00 */
[----:B------:R1:W-:Y:S04]  /*7d370*/  STL.64 [R1+0x4f8], R26 ;  /* 0x0004f81a01007387 */ /* 0x0003e80000100a00 */
[----:B-1----:R-:W2:Y:S04]  /*7d380*/  LDL.LU.64 R26, [R1+0x7500] ;  /* 0x00750000011a7983 */ /* 0x002ea80000300a00 */
[----:B------:R-:W2:Y:S04]  /*7d390*/  LDL.LU.64 R24, [R1+0x74f8] ;  /* 0x0074f80001187983 */ /* 0x000ea80000300a00 */
        /* <DEDUP_REMOVED lines=16> */
[C---:B------:R-:W-:Y:S03]  /*7d4a0*/  HMMA.1688.F32.TF32 R184, R192.reuse, R64, R184 ;  /* 0x00000040c0b8723c */ /* 0x040fe600000810b8 */
[----:B-1----:R-:W2:Y:S04]  /*7d4b0*/  LDL.LU.64 R180, [R1] ;  /* 0x0000000001b47983 */ /* 0x002ea80000300a00 */
[----:B------:R1:W-:Y:S04]  /*7d4c0*/  STL.64 [R1+0x190], R188 ;  /* 0x000190bc01007387 */ /* 0x0003e80000100a00 */
[----:B------:R1:W-:Y:S04]  /*7d4d0*/  STL.64 [R1+0x198], R190 ;  /* 0x000198be01007387 */ /* 0x0003e80000100a00 */
[----:B------:R-:W2:Y:S08]  /*7d4e0*/  LDL.LU.64 R182, [R1+0x8] ;  /* 0x0000080001b67983 */ /* 0x000eb00000300a00 */
[----:B------:R1:W-:Y:S04]  /*7d4f0*/  STL.64 [R1+0x180], R184 ;  /* 0x000180b801007387 */ /* 0x0003e80000100a00 */
[----:B------:R1:W-:Y:S04]  /*7d500*/  STL.64 [R1+0x188], R186 ;  /* 0x000188ba01007387 */ /* 0x0003e80000100a00 */
[----:B------:R-:W3:Y:S04]  /*7d510*/  LDL.LU.64 R216, [R1+0x1fd0] ;  /* 0x001fd00001d87983 */ /* 0x000ee80000300a00 */
[----:B------:R-:W3:Y:S04]  /*7d520*/  LDL.LU.64 R218, [R1+0x1fd8] ;  /* 0x001fd80001da7983 */ /* 0x000ee80000300a00 */
        /* <DEDUP_REMOVED lines=13> */
[----:B------:R-:W4:Y:S01]  /*7d600*/  LDL.LU.64 R186, [R1+0x428] ;  /* 0x0004280001ba7983 */ /* 0x000f220000300a00 */
[C---:B------:R-:W-:Y:S08]  /*7d610*/  HMMA.1688.F32.TF32 R220, R192.reuse, R72, R248 ;  /* 0x00000048c0dc723c */ /* 0x040ff000000810f8 */
[C---:B--2---:R-:W-:Y:S08]  /*7d620*/  HMMA.1688.F32.TF32 R224, R192.reuse, R68, R180 ;  /* 0x00000044c0e0723c */ /* 0x044ff000000810b4 */
[C---:B------:R-:W-:Y:S08]  /*7d630*/  HMMA.1688.F32.TF32 R180, R192.reuse, R76, R240 ;  /* 0x0000004cc0b4723c */ /* 0x040ff000000810f0 */
[C---:B---3--:R-:W-:Y:S07]  /*7d640*/  HMMA.1688.F32.TF32 R216, R192.reuse, R88, R216 ;  /* 0x00000058c0d8723c */ /* 0x048fee00000810d8 */
[----:B------:R-:W-:Y:S04]  /*7d650*/  STL.64 [R1+0x170], R224 ;  /* 0x000170e001007387 */ /* 0x000fe80000100a00 */
[----:B------:R1:W-:Y:S04]  /*7d660*/  STL.64 [R1+0x178], R226 ;  /* 0x000178e201007387 */ /* 0x0003e80000100a00 */
[----:B------:R-:W-:Y:S04]  /*7d670*/  STL.64 [R1+0x160], R220 ;  /* 0x000160dc01007387 */ /* 0x000fe80000100a00 */
[----:B------:R2:W-:Y:S01]  /*7d680*/  STL.64 [R1+0x168], R222 ;  /* 0x000168de01007387 */ /* 0x0005e20000100a00 */
[C---:B-1----:R-:W-:Y:S08]  /*7d690*/  HMMA.1688.F32.TF32 R224, R192.reuse, R80, R236 ;  /* 0x00000050c0e0723c */ /* 0x042ff000000810ec */
        /* <DEDUP_REMOVED lines=26> */
[----:B------:R-:W4:Y:S04]  /*7d840*/  LDL.LU.64 R232, [R1+0x410] ;  /* 0x0004100001e87983 */ /* 0x000f280000300a00 */
[----:B------:R-:W-:Y:S04]  /*7d850*/  STL.64 [R1+0x430], R188 ;  /* 0x000430bc01007387 */ /* 0x000fe80000100a00 */
[----:B------:R-:W-:Y:S04]  /*7d860*/  STL.64 [R1+0x438], R190 ;  /* 0x000438be01007387 */ /* 0x000fe80000100a00 */
[----:B------:R-:W4:Y:S04]  /*7d870*/  LDL.LU.64 R234, [R1+0x418] ;  /* 0x0004180001ea7983 */ /* 0x000f280000300a00 */
[----:B------:R2:W-:Y:S04]  /*7d880*/  STL.64 [R1+0x420], R184 ;  /* 0x000420b801007387 */ /* 0x0005e80000100a00 */
[----:B------:R3:W-:Y:S04]  /*7d890*/  STL.64 [R1+0x428], R186 ;  /* 0x000428ba01007387 */ /* 0x0007e80000100a00 */
[----:B-1----:R-:W4:Y:S04]  /*7d8a0*/  LDL.LU.64 R224, [R1+0x400] ;  /* 0x0004000001e07983 */ /* 0x002f280000300a00 */
[----:B--2---:R-:W2:Y:S04]  /*7d8b0*/  LDL.LU.64 R226, [R1+0x408] ;  /* 0x0004080001e27983 */ /* 0x004ea80000300a00 */
        /* <DEDUP_REMOVED lines=18> */
[----:B------:R-:W-:Y:S04]  /*7d9e0*/  LDS R180, [R2+0x700] ;  /* 0x0007000002b47984 */ /* 0x000fe80000000800 */
[----:B------:R-:W-:Y:S04]  /*7d9f0*/  LDS R182, [R2+0x2700] ;  /* 0x0027000002b67984 */ /* 0x000fe80000000800 */
[----:B------:R-:W-:Y:S04]  /*7da00*/  LDS R181, [R0+0x700] ;  /* 0x0007000000b57984 */ /* 0x000fe80000000800 */
[----:B------:R-:W1:Y:S01]  /*7da10*/  LDS R183, [R0+0x2700] ;  /* 0x0027000000b77984 */ /* 0x000e620000000800 */
[C---:B----4-:R-:W-:Y:S08]  /*7da20*/  HMMA.1688.F32.TF32 R236, R192.reuse, R120, R232 ;  /* 0x00000078c0ec723c */ /* 0x050ff000000810e8 */
[C---:B--2---:R-:W-:Y:S11]  /*7da30*/  HMMA.1688.F32.TF32 R232, R192.reuse, R124, R224 ;  /* 0x0000007cc0e8723c */ /* 0x044ff600000810e0 */
[----:B------:R-:W-:Y:S04]  /*7da40*/  @!UPT UIADD3 URZ, URZ, URZ, URZ ;  /* 0x0000003f3f3ff290 */ /* 0x000fe8000fffe03f */
[----:B------:R-:W-:Y:S01]  /*7da50*/  STL.64 [R1+0x410], R236 ;  /* 0x000410ec01007387 */ /* 0x000fe20000100a00 */
[C---:B---3--:R-:W-:Y:S03]  /*7da60*/  HMMA.1688.F32.TF32 R224, R192.reuse, R128, R196 ;  /* 0x00000080c0e0723c */ /* 0x048fe600000810c4 */
        /* <DEDUP_REMOVED lines=11> */
[----:B------:R-:W-:Y:S04]  /*7db20*/  STL.64 [R1+0x70], R224 ;  /* 0x000070e001007387 */ /* 0x000fe80000100a00 */
[----:B------:R4:W-:Y:S02]  /*7db30*/  STL.64 [R1+0x78], R226 ;  /* 0x000078e201007387 */ /* 0x0009e40000100a00 */
[C---:B----4-:R-:W-:Y:S08]  /*7db40*/  HMMA.1688.F32.TF32 R224, R192.reuse, R136, R220 ;  /* 0x00000088c0e0723c */ /* 0x050ff000000810dc */
[C---:B------:R-:W-:Y:S08]  /*7db50*/  HMMA.1688.F32.TF32 R220, R192.reuse, R140, R216 ;  /* 0x0000008cc0dc723c */ /* 0x040ff000000810d8 */
[C---:B------:R-:W-:Y:S07]  /*7db60*/  HMMA.1688.F32.TF32 R216, R192.reuse, R144, R188 ;  /* 0x00000090c0d8723c */ /* 0x040fee00000810bc */
[----:B------:R-:W-:Y:S04]  /*7db70*/  STL.64 [R1+0x60], R224 ;  /* 0x000060e001007387 */ /* 0x000fe80000100a00 */
[----:B------:R-:W-:Y:S04]  /*7db80*/  STL.64 [R1+0x68], R226 ;  /* 0x000068e201007387 */ /* 0x000fe80000100a00 */
[----:B------:R-:W4:Y:S04]  /*7db90*/  LDL.LU.64 R188, [R1+0x1f00] ;  /* 0x001f000001bc7983 */ /* 0x000f280000300a00 */
[----:B------:R-:W-:Y:S04]  /*7dba0*/  STL.64 [R1+0x50], R220 ;  /* 0x000050dc01007387 */ /* 0x000fe80000100a00 */
[----:B------:R-:W-:Y:S04]  /*7dbb0*/  STL.64 [R1+0x58], R222 ;  /* 0x000058de01007387 */ /* 0x000fe80000100a00 */
[----:B------:R-:W4:Y:S04]  /*7dbc0*/  LDL.LU.64 R190, [R1+0x1f08] ;  /* 0x001f080001be7983 */ /* 0x000f280000300a00 */
[----:B------:R-:W-:Y:S04]  /*7dbd0*/  STL.64 [R1+0x40], R216 ;  /* 0x000040d801007387 */ /* 0x000fe80000100a00 */
[----:B------:R1:W-:Y:S02]  /*7dbe0*/  STL.64 [R1+0x48], R218 ;  /* 0x000048da01007387 */ /* 0x0003e40000100a00 */
[C---:B-1----:R-:W-:Y:S08]  /*7dbf0*/  HMMA.1688.F32.TF32 R216, R192.reuse, R148, R212 ;  /* 0x00000094c0d8723c */ /* 0x042ff000000810d4 */
[C---:B------:R-:W-:Y:S08]  /*7dc00*/  HMMA.1688.F32.TF32 R212, R192.reuse, R152, R208 ;  /* 0x00000098c0d4723c */ /* 0x040ff000000810d0 */
[C---:B------:R-:W-:Y:S08]  /*7dc10*/  HMMA.1688.F32.TF32 R208, R192.reuse, R156, R204 ;  /* 0x0000009cc0d0723c */ /* 0x040ff000000810cc */
[C---:B------:R-:W-:Y:S01]  /*7dc20*/  HMMA.1688.F32.TF32 R204, R192.reuse, R160, R200 ;  /* 0x000000a0c0cc723c */ /* 0x040fe200000810c8 */
[----:B------:R-:W-:Y:S04]  /*7dc30*/  STL.64 [R1+0x30], R216 ;  /* 0x000030d801007387 */ /* 0x000fe80000100a00 */
[----:B------:R-:W-:Y:S04]  /*7dc40*/  STL.64 [R1+0x38], R218 ;  /* 0x000038da01007387 */ /* 0x000fe80000100a00 */
[----:B------:R-:W-:Y:S04]  /*7dc50*/  STL.64 [R1+0x20], R212 ;  /* 0x000020d401007387 */ /* 0x000fe80000100a00 */
[----:B------:R-:W-:Y:S04]  /*7dc60*/  STL.64 [R1+0x28], R214 ;  /* 0x000028d601007387 */ /* 0x000fe80000100a00 */
[----:B------:R-:W4:Y:S04]  /*7dc70*/  LDL.LU.64 R200, [R1+0x1ef0] ;  /* 0x001ef00001c87983 */ /* 0x000f280000300a00 */
[----:B------:R-:W-:Y:S04]  /*7dc80*/  STL.64 [R1+0x10], R208 ;  /* 0x000010d001007387 */ /* 0x000fe80000100a00 */
[----:B------:R-:W-:Y:S04]  /*7dc90*/  STL.64 [R1+0x18], R210 ;  /* 0x000018d201007387 */ /* 0x000fe80000100a00 */
[----:B------:R-:W4:Y:S04]  /*7dca0*/  LDL.LU.64 R202, [R1+0x1ef8] ;  /* 0x001ef80001ca7983 */ /* 0x000f280000300a00 */
[----:B------:R1:W-:Y:S04]  /*7dcb0*/  STL.64 [R1], R204 ;  /* 0x000000cc01007387 */ /* 0x0003e80000100a00 */
[----:B------:R1:W-:Y:S04]  /*7dcc0*/  STL.64 [R1+0x8], R206 ;  /* 0x000008ce01007387 */ /* 0x0003e80000100a00 */
[----:B-1----:R-:W4:Y:S04]  /*7dcd0*/  LDL.LU.64 R204, [R1+0x1ee0] ;  /* 0x001ee00001cc7983 */ /* 0x002f280000300a00 */
[----:B------:R-:W4:Y:S01]  /*7dce0*/  LDL.LU.64 R206, [R1+0x1ee8] ;  /* 0x001ee80001ce7983 */ /* 0x000f220000300a00 */
[C---:B--2---:R-:W-:Y:S03]  /*7dcf0*/  HMMA.1688.F32.TF32 R248, R192.reuse, R164, R196 ;  /* 0x000000a4c0f8723c */ /* 0x044fe600000810c4 */
[----:B------:R-:W-:Y:S04]  /*7dd00*/  LDS R196, [R2+0x780] ;  /* 0x0007800002c47984 */ /* 0x000fe80000000800 */
[----:B------:R-:W-:Y:S04]  /*7dd10*/  LDS R198, [R2+0x2780] ;  /* 0x0027800002c67984 */ /* 0x000fe80000000800 */
[----:B------:R-:W-:Y:S04]  /*7dd20*/  LDS R197, [R0+0x780] ;  /* 0x0007800000c57984 */ /* 0x000fe80000000800 */
[----:B------:R-:W1:Y:S08]  /*7dd30*/  LDS R199, [R0+0x2780] ;  /* 0x0027800000c77984 */ /* 0x000e700000000800 */
[----:B------:R-:W-:Y:S01]  /*7dd40*/  STL.64 [R1+0x70e0], R250 ;  /* 0x0070e0fa01007387 */ /* 0x000fe20000100a00 */
[C---:B---3--:R-:W-:Y:S03]  /*7dd50*/  HMMA.1688.F32.TF32 R184, R192.reuse, R168, R184 ;  /* 0x000000a8c0b8723c */ /* 0x048fe600000810b8 */
[----:B------:R-:W-:Y:S04]  /*7dd60*/  STL.64 [R1+0x70d8], R248 ;  /* 0x0070d8f801007387 */ /* 0x000fe80000100a00 */
[----:B------:R-:W2:Y:S04]  /*7dd70*/  LDL.LU.64 R208, [R1+0x1ed0] ;  /* 0x001ed00001d07983 */ /* 0x000ea80000300a00 */
[----:B------:R-:W2:Y:S11]  /*7dd80*/  LDL.LU.64 R210, [R1+0x1ed8] ;  /* 0x001ed80001d27983 */ /* 0x000eb60000300a00 */
[----:B------:R-:W-:Y:S01]  /*7dd90*/  @!UPT UIADD3 URZ, URZ, URZ, URZ ;  /* 0x0000003f3f3ff290 */ /* 0x000fe2000fffe03f */
[----:B------:R-:W-:Y:S04]  /*7dda0*/  STL.64 [R1+0x70f0], R186 ;  /* 0x0070f0ba01007387 */ /* 0x000fe80000100a00 */
[----:B------:R3:W-:Y:S04]  /*7ddb0*/  STL.64 [R1+0x70e8], R184 ;  /* 0x0070e8b801007387 */ /* 0x0007e80000100a00 */
[----:B------:R-:W2:Y:S04]  /*7ddc0*/  LDL.LU.64 R212, [R1+0x1ec0] ;  /* 0x001ec00001d47983 */ /* 0x000ea80000300a00 */
[----:B------:R-:W2:Y:S04]  /*7ddd0*/  LDL.LU.64 R214, [R1+0x1ec8] ;  /* 0x001ec80001d67983 */ /* 0x000ea80000300a00 */
[----:B---3--:R-:W3:Y:S04]  /*7dde0*/  LDL.LU.64 R184, [R1+0x1eb0] ;  /* 0x001eb00001b87983 */ /* 0x008ee80000300a00 */
[----:B------:R-:W3:Y:S01]  /*7ddf0*/  LDL.LU.64 R186, [R1+0x1eb8] ;  /* 0x001eb80001ba7983 */ /* 0x000ee20000300a00 */
[C---:B----4-:R-:W-:Y:S08]  /*7de00*/  HMMA.1688.F32.TF32 R188, R192.reuse, R172, R188 ;  /* 0x000000acc0bc723c */ /* 0x050ff000000810bc */
[----:B------:R-:W-:Y:S11]  /*7de10*/  HMMA.1688.F32.TF32 R192, R192, R176, R228 ;  /* 0x000000b0c0c0723c */ /* 0x000ff600000810e4 */
[----:B------:R-:W-:Y:S04]  /*7de20*/  @!UPT UIADD3 URZ, URZ, URZ, URZ ;  /* 0x0000003f3f3ff290 */ /* 0x000fe8000fffe03f */
[----:B------:R-:W-:Y:S04]  /*7de30*/  STL.64 [R1+0x7100], R190 ;  /* 0x007100be01007387 */ /* 0x000fe80000100a00 */
[----:B------:R4:W-:Y:S04]  /*7de40*/  STL.64 [R1+0x70f8], R188 ;  /* 0x0070f8bc01007387 */ /* 0x0009e80000100a00 */
[----:B------:R-:W-:Y:S04]  /*7de50*/  STL.64 [R1+0x7110], R194 ;  /* 0x007110c201007387 */ /* 0x000fe80000100a00 */
[----:B------:R1:W-:Y:S04]  /*7de60*/  STL.64 [R1+0x7108], R192 ;  /* 0x007108c001007387 */ /* 0x0003e80000100a00 */
[----:B----4-:R-:W4:Y:S04]  /*7de70*/  LDL.LU.64 R188, [R1+0x1ea0] ;  /* 0x001ea00001bc7983 */ /* 0x010f280000300a00 */
[----:B------:R-:W4:Y:S01]  /*7de80*/  LDL.LU.64 R190, [R1+0x1ea8] ;  /* 0x001ea80001be7983 */ /* 0x000f220000300a00 */
[C---:B------:R-:W-:Y:S08]  /*7de90*/  HMMA.1688.F32.TF32 R200, R180.reuse, R52, R200 ;  /* 0x00000034b4c8723c */ /* 0x040ff000000810c8 */
[C---:B------:R-:W-:Y:S11]  /*7dea0*/  HMMA.1688.F32.TF32 R204, R180.reuse, R56, R204 ;  /* 0x00000038b4cc723c */ /* 0x040ff600000810cc */
[----:B------:R-:W-:Y:S04]  /*7deb0*/  @!UPT UIADD3 URZ, URZ, URZ, URZ ;  /* 0x0000003f3f3ff290 */ /* 0x000fe8000fffe03f */
[----:B------:R-:W-:Y:S04]  /*7dec0*/  STL [R1+0x7030], R200 ;  /* 0x007030c801007387 */ /* 0x000fe80000100800 */
[----:B------:R-:W-:Y:S04]  /*7ded0*/  STL [R1+0x702c], R201 ;  /* 0x00702cc901007387 */ /* 0x000fe80000100800 */
[----:B------:R-:W-:Y:S04]  /*7dee0*/  STL [R1+0x7028], R202 ;  /* 0x007028ca01007387 */ /* 0x000fe80000100800 */
[----:B------:R-:W-:Y:S04]  /*7def0*/  STL [R1+0x7024], R203 ;  /* 0x007024cb01007387 */ /* 0x000fe80000100800 */
[----:B------:R-:W4:Y:S04]  /*7df00*/  LDL.LU.64 R224, [R1+0x1e90] ;  /* 0x001e900001e07983 */ /* 0x000f280000300a00 */
[----:B------:R-:W4:Y:S04]  /*7df10*/  LDL.LU.64 R226, [R1+0x1e98] ;  /* 0x001e980001e27983 */ /* 0x000f280000300a00 */
[----:B------:R-:W-:Y:S04]  /*7df20*/  STL [R1+0x7034], R204 ;  /* 0x007034cc01007387 */ /* 0x000fe80000100800 */
[----:B------:R1:W-:Y:S04]  /*7df30*/  STL [R1+0x7020], R205 ;  /* 0x007020cd01007387 */ /* 0x0003e80000100800 */
[----:B------:R-:W-:Y:S04]  /*7df40*/  STL [R1+0x701c], R206 ;  /* 0x00701cce01007387 */ /* 0x000fe80000100800 */
[----:B------:R2:W-:Y:S04]  /*7df50*/  STL [R1+0x7018], R207 ;  /* 0x007018cf01007387 */ /* 0x0005e80000100800 */
[----:B-1----:R-:W4:Y:S04]  /*7df60*/  LDL.LU.64 R192, [R1+0x1e80] ;  /* 0x001e800001c07983 */ /* 0x002f280000300a00 */
[----:B------:R-:W4:Y:S01]  /*7df70*/  LDL.LU.64 R194, [R1+0x1e88] ;  /* 0x001e880001c27983 */ /* 0x000f220000300a00 */
[C---:B--2---:R-:W-:Y:S11]  /*7df80*/  HMMA.1688.F32.TF32 R208, R180.reuse, R60, R208 ;  /* 0x0000003cb4d0723c */ /* 0x044ff600000810d0 */
[----:B------:R-:W-:Y:S11]  /*7df90*/  @!UPT UIADD3 URZ, URZ, URZ, URZ ;  /* 0x0000003f3f3ff290 */ /* 0x000ff6000fffe03f */
[----:B------:R-:W-:Y:S01]  /*7dfa0*/  @!UPT UIADD3 URZ, URZ, URZ, URZ ;  /* 0x0000003f3f3ff290 */ /* 0x000fe2000fffe03f */
[----:B------:R-:W-:Y:S01]  /*7dfb0*/  STL [R1+0x7014], R208 ;  /* 0x007014d001007387 */ /* 0x000fe20000100800 */
[C---:B------:R-:W-:Y:S03]  /*7dfc0*/  HMMA.1688.F32.TF32 R212, R180.reuse, R64, R212 ;  /* 0x00000040b4d4723c */ /* 0x040fe600000810d4 */
[----:B------:R-:W-:Y:S04]  /*7dfd0*/  STL [R1+0x7010], R209 ;  /* 0x007010d101007387 */ /* 0x000fe80000100800 */
[----:B------:R-:W-:Y:S04]  /*7dfe0*/  STL [R1+0x700c], R210 ;  /* 0x00700cd201007387 */ /* 0x000fe80000100800 */
[----:B------:R-:W-:Y:S04]  /*7dff0*/  STL [R1+0x7008], R211 ;  /* 0x007008d301007387 */ /* 0x000fe80000100800 */
[----:B------:R-:W2:Y:S04]  /*7e000*/  LDL.LU.64 R204, [R1+0x1e70] ;  /* 0x001e700001cc7983 */ /* 0x000ea80000300a00 */
[----:B------:R-:W2:Y:S01]  /*7e010*/  LDL.LU.64 R206, [R1+0x1e78] ;  /* 0x001e780001ce7983 */ /* 0x000ea20000300a00 */
[C---:B---3--:R-:W-:Y:S03]  /*7e020*/  HMMA.1688.F32.TF32 R216, R180.reuse, R68, R184 ;  /* 0x00000044b4d8723c */ /* 0x048fe600000810b8 */
[----:B------:R-:W-:Y:S04]  /*7e030*/  STL [R1+0x7004], R212 ;  /* 0x007004d401007387 */ /* 0x000fe80000100800 */
[----:B------:R-:W-:Y:S04]  /*7e040*/  STL [R1+0x7000], R213 ;  /* 0x007000d501007387 */ /* 0x000fe80000100800 */
[----:B------:R-:W-:Y:S04]  /*7e050*/  STL [R1+0x6ffc], R214 ;  /* 0x006ffcd601007387 */ /* 0x000fe80000100800 */
[----:B------:R-:W-:Y:S04]  /*7e060*/  STL [R1+0x6ff8], R215 ;  /* 0x006ff8d701007387 */ /* 0x000fe80000100800 */
[----:B------:R-:W3:Y:S04]  /*7e070*/  LDL.LU.64 R184, [R1+0x1e60] ;  /* 0x001e600001b87983 */ /* 0x000ee80000300a00 */
[----:B------:R-:W3:Y:S04]  /*7e080*/  LDL.LU.64 R186, [R1+0x1e68] ;  /* 0x001e680001ba7983 */ /* 0x000ee80000300a00 */
[----:B------:R-:W-:Y:S04]  /*7e090*/  STL [R1+0x6ff4], R216 ;  /* 0x006ff4d801007387 */ /* 0x000fe80000100800 */
[----:B------:R-:W-:Y:S04]  /*7e0a0*/  STL [R1+0x6ff0], R217 ;  /* 0x006ff0d901007387 */ /* 0x000fe80000100800 */
[----:B------:R-:W-:Y:S04]  /*7e0b0*/  STL [R1+0x6fec], R218 ;  /* 0x006fecda01007387 */ /* 0x000fe80000100800 */
[----:B------:R-:W-:Y:S04]  /*7e0c0*/  STL [R1+0x6fe8], R219 ;  /* 0x006fe8db01007387 */ /* 0x000fe80000100800 */
[----:B------:R-:W3:Y:S04]  /*7e0d0*/  LDL.LU.64 R200, [R1+0x1e50] ;  /* 0x001e500001c87983 */ /* 0x000ee80000300a00 */
[----:B------:R-:W3:Y:S01]  /*7e0e0*/  LDL.LU.64 R202, [R1+0x1e58] ;  /* 0x001e580001ca7983 */ /* 0x000ee20000300a00 */
[C---:B----4-:R-:W-:Y:S03]  /*7e0f0*/  HMMA.1688.F32.TF32 R220, R180.reuse, R72, R188 ;  /* 0x00000048b4dc723c */ /* 0x050fe600000810bc */
[----:B------:R-:W3:Y:S04]  /*7e100*/  LDL.LU.64 R188, [R1+0x1ca0] ;  /* 0x001ca00001bc7983 */ /* 0x000ee80000300a00 */
[----:B------:R-:W3:Y:S11]  /*7e110*/  LDL.LU.64 R190, [R1+0x1ca8] ;  /* 0x001ca80001be7983 */ /* 0x000ef60000300a00 */
[----:B------:R-:W-:Y:S05]  /*7e120*/  @!UPT UIADD3 URZ, URZ, URZ, URZ ;  /* 0x0000003f3f3ff290 */ /* 0x000fea000fffe03f */
[----:B------:R-:W-:Y:S04]  /*7e130*/  STL [R1+0x7044], R220 ;  /* 0x007044dc01007387 */ /* 0x000fe80000100800 */
[----:B------:R-:W-:Y:S04]  /*7e140*/  STL [R1+0x7040], R221 ;  /* 0x007040dd01007387 */ /* 0x000fe80000100800 */
[----:B------:R-:W-:Y:S04]  /*7e150*/  STL [R1+0x703c], R222 ;  /* 0x00703cde01007387 */ /* 0x000fe80000100800 */
[----:B------:R-:W-:Y:S01]  /*7e160*/  STL [R1+0x7038], R223 ;  /* 0x007038df01007387 */ /* 0x000fe20000100800 */
[C---:B------:R-:W-:Y:S08]  /*7e170*/  HMMA.1688.F32.TF32 R224, R180.reuse, R76, R224 ;  /* 0x0000004cb4e0723c */ /* 0x040ff000000810e0 */
[C---:B------:R-:W-:Y:S11]  /*7e180*/  HMMA.1688.F32.TF32 R228, R180.reuse, R80, R192 ;  /* 0x00000050b4e4723c */ /* 0x040ff600000810c0 */
[----:B------:R-:W-:Y:S04]  /*7e190*/  @!UPT UIADD3 URZ, URZ, URZ, URZ ;  /* 0x0000003f3f3ff290 */ /* 0x000fe8000fffe03f */
[----:B------:R-:W-:Y:S04]  /*7e1a0*/  STL [R1+0x7050], R224 ;  /* 0x007050e001007387 */ /* 0x000fe80000100800 */
[----:B------:R-:W-:Y:S04]  /*7e1b0*/  STL [R1+0x704c], R225 ;  /* 0x00704ce101007387 */ /* 0x000fe80000100800 */
[----:B------:R-:W-:Y:S04]  /*7e1c0*/  STL [R1+0x7048], R226 ;  /* 0x007048e201007387 */ /* 0x000fe80000100800 */
[----:B------:R1:W-:Y:S04]  /*7e1d0*/  STL [R1+0x6fe4], R227 ;  /* 0x006fe4e301007387 */ /* 0x0003e80000100800 */
[----:B------:R-:W4:Y:S04]  /*7e1e0*/  LDL.LU.64 R192, [R1+0x1cc0] ;  /* 0x001cc00001c07983 */ /* 0x000f280000300a00 */
[----:B------:R-:W4:Y:S04]  /*7e1f0*/  LDL.LU.64 R194, [R1+0x1cc8] ;  /* 0x001cc80001c27983 */ /* 0x000f280000300a00 */
[----:B------:R-:W-:Y:S04]  /*7e200*/  STL [R1+0x7060], R228 ;  /* 0x007060e401007387 */ /* 0x000fe80000100800 */
[----:B------:R-:W-:Y:S04]  /*7e210*/  STL [R1+0x705c], R229 ;  /* 0x00705ce501007387 */ /* 0x000fe80000100800 */
[----:B------:R-:W-:Y:S04]  /*7e220*/  STL [R1+0x7058], R230 ;  /* 0x007058e601007387 */ /* 0x000fe80000100800 */
[----:B------:R-:W-:Y:S01]  /*7e230*/  STL [R1+0x7054], R231 ;  /* 0x007054e701007387 */ /* 0x000fe20000100800 */
[C---:B--2---:R-:W-:Y:S11]  /*7e240*/  HMMA.1688.F32.TF32 R232, R180.reuse, R84, R204 ;  /* 0x00000054b4e8723c */ /* 0x044ff600000810cc */
[----:B------:R-:W-:Y:S11]  /*7e250*/  @!UPT UIADD3 URZ, URZ, URZ, URZ ;  /* 0x0000003f3f3ff290 */ /* 0x000ff6000fffe03f */
[----:B------:R-:W-:Y:S01]  /*7e260*/  @!UPT UIADD3 URZ, URZ, URZ, URZ ;  /* 0x0000003f3f3ff290 */ /* 0x000fe2000fffe03f */
[----:B------:R-:W-:Y:S01]  /*7e270*/  STL [R1+0x7068], R232 ;  /* 0x007068e801007387 */ /* 0x000fe20000100800 */
[C---:B---3--:R-:W-:Y:S03]  /*7e280*/  HMMA.1688.F32.TF32 R236, R180.reuse, R88, R184 ;  /* 0x00000058b4ec723c */ /* 0x048fe600000810b8 */
[----:B------:R-:W-:Y:S04]  /*7e290*/  STL [R1+0x7064], R233 ;  /* 0x007064e901007387 */ /* 0x000fe80000100800 */
[----:B------:R-:W-:Y:S04]  /*7e2a0*/  STL [R1+0x6fe0], R234 ;  /* 0x006fe0ea01007387 */ /* 0x000fe80000100800 */
[----:B------:R2:W-:Y:S04]  /*7e2b0*/  STL [R1+0x6fdc], R235 ;  /* 0x006fdceb01007387 */ /* 0x0005e80000100800 */
[----:B------:R-:W3:Y:S04]  /*7e2c0*/  LDL.LU.64 R184, [R1+0x1cd0] ;  /* 0x001cd00001b87983 */ /* 0x000ee80000300a00 */
[----:B------:R-:W3:Y:S01]  /*7e2d0*/  LDL.LU.64 R186, [R1+0x1cd8] ;  /* 0x001cd80001ba7983 */ /* 0x000ee20000300a00 */
[C---:B------:R-:W-:Y:S03]  /*7e2e0*/  HMMA.1688.F32.TF32 R240, R180.reuse, R92, R200 ;  /* 0x0000005cb4f0723c */ /* 0x040fe600000810c8 */
[----:B------:R-:W-:Y:S04]  /*7e2f0*/  STL [R1+0x7074], R236 ;  /* 0x007074ec01007387 */ /* 0x000fe80000100800 */
[----:B------:R-:W-:Y:S01]  /*7e300*/  STL [R1+0x7070], R237 ;  /* 0x007070ed01007387 */ /* 0x000fe20000100800 */
[----:B------:R-:W-:Y:S03]  /*7e310*/  HMMA.1688.F32.TF32 R188, R180, R96, R188 ;  /* 0x00000060b4bc723c */ /* 0x000fe600000810bc */
[----:B------:R-:W-:Y:S04]  /*7e320*/  STL [R1+0x706c], R238 ;  /* 0x00706cee01007387 */ /* 0x000fe80000100800 */
[----:B------:R1:W-:Y:S08]  /*7e330*/  STL [R1+0x6fd8], R239 ;  /* 0x006fd8ef01007387 */ /* 0x0003f00000100800 */
[----:B------:R-:W-:Y:S04]  /*7e340*/  STL [R1+0x7084], R240 ;  /* 0x007084f001007387 */ /* 0x000fe80000100800 */
[----:B------:R-:W-:Y:S04]  /*7e350*/  STL [R1+0x7080], R241 ;  /* 0x007080f101007387 */ /* 0x000fe80000100800 */
[----:B------:R3:W-:Y:S04]  /*7e360*/  STL [R1+0x707c], R242 ;  /* 0x00707cf201007387 */ /* 0x0007e80000100800 */
[----:B------:R3:W-:Y:S01]  /*7e370*/  STL [R1+0x7078], R243 ;  /* 0x007078f301007387 */ /* 0x0007e20000100800 */
[----:B-1----:R-:W-:Y:S01]  /*7e380*/  IMAD.MOV.U32 R227, RZ, RZ, R188 ;  /* 0x000000ffffe37224 */ /* 0x002fe200078e00bc */
[----:B--2---:R-:W-:Y:S01]  /*7e390*/  MOV R235, R190 ;  /* 0x000000be00eb7202 */ /* 0x004fe20000000f00 */
[----:B------:R-:W-:-:S02]  /*7e3a0*/  IMAD.MOV.U32 R234, RZ, RZ, R189 ;  /* 0x000000ffffea7224 */ /* 0x000fc400078e00bd */
[----:B------:R-:W-:Y:S01]  /*7e3b0*/  IMAD.MOV.U32 R239, RZ, RZ, R191 ;  /* 0x000000ffffef7224 */ /* 0x000fe200078e00bf */
[----:B------:R-:W2:Y:S04]  /*7e3c0*/  LDL.LU.64 R188, [R1+0x1ce0] ;  /* 0x001ce00001bc7983 */ /* 0x000ea80000300a00 */
[----:B------:R-:W2:Y:S04]  /*7e3d0*/  LDL.LU.64 R190, [R1+0x1ce8] ;  /* 0x001ce80001be7983 */ /* 0x000ea80000300a00 */
[----:B------:R1:W-:Y:S04]  /*7e3e0*/  STL [R1+0x7094], R239 ;  /* 0x007094ef01007387 */ /* 0x0003e80000100800 */
[----:B------:R-:W-:Y:S04]  /*7e3f0*/  STL [R1+0x7090], R235 ;  /* 0x007090eb01007387 */ /* 0x000fe80000100800 */
[----:B------:R1:W-:Y:S04]  /*7e400*/  STL [R1+0x708c], R234 ;  /* 0x00708cea01007387 */ /* 0x0003e80000100800 */
[----:B------:R1:W-:Y:S01]  /*7e410*/  STL [R1+0x7088], R227 ;  /* 0x007088e301007387 */ /* 0x0003e20000100800 */
[----:B----4-:R-:W-:Y:S11]  /*7e420*/  HMMA.1688.F32.TF32 R192, R180, R100, R192 ;  /* 0x00000064b4c0723c */ /* 0x010ff600000810c0 */
[----:B------:R-:W-:Y:S11]  /*7e430*/  @!UPT UIADD3 URZ, URZ, URZ, URZ ;  /* 0x0000003f3f3ff290 */ /* 0x000ff6000fffe03f */
[----:B------:R-:W-:Y:S02]  /*7e440*/  @!UPT UIADD3 URZ, URZ, URZ, URZ ;  /* 0x0000003f3f3ff290 */ /* 0x000fe4000fffe03f */
[----:B------:R-:W-:Y:S01]  /*7e450*/  IMAD.MOV.U32 R216, RZ, RZ, R192 ;  /* 0x000000ffffd87224 */ /* 0x000fe200078e00c0 */
[----:B------:R-:W-:Y:S01]  /*7e460*/  MOV R217, R193 ;  /* 0x000000c100d97202 */ /* 0x000fe20000000f00 */
[----:B------:R-:W-:Y:S01]  /*7e470*/  IMAD.MOV.U32 R219, RZ, RZ, R195 ;  /* 0x000000ffffdb7224 */ /* 0x000fe200078e00c3 */
[----:B------:R-:W4:Y:S01]  /*7e480*/  LDL.LU.64 R192, [R1+0x1d00] ;  /* 0x001d000001c07983 */ /* 0x000f220000300a00 */
[----:B------:R-:W-:-:S03]  /*7e490*/  IMAD.MOV.U32 R218, RZ, RZ, R194 ;  /* 0x000000ffffda7224 */ /* 0x000fc600078e00c2 */
[----:B------:R-:W4:Y:S04]  /*7e4a0*/  LDL.LU.64 R194, [R1+0x1d08] ;  /* 0x001d080001c27983 */ /* 0x000f280000300a00 */
[----:B------:R1:W-:Y:S04]  /*7e4b0*/  STL [R1+0x70a4], R219 ;  /* 0x0070a4db01007387 */ /* 0x0003e80000100800 */
[----:B------:R1:W-:Y:S04]  /*7e4c0*/  STL [R1+0x70a0], R218 ;  /* 0x0070a0da01007387 */ /* 0x0003e80000100800 */
[----:B------:R1:W-:Y:S04]  /*7e4d0*/  STL [R1+0x709c], R217 ;  /* 0x00709cd901007387 */ /* 0x0003e80000100800 */
[----:B------:R1:W-:Y:S01]  /*7e4e0*/  STL [R1+0x7098], R216 ;  /* 0x007098d801007387 */ /* 0x0003e20000100800 */
[C---:B---3--:R-:W-:Y:S11]  /*7e4f0*/  HMMA.1688.F32.TF32 R184, R180.reuse, R104, R184 ;  /* 0x00000068b4b8723c */ /* 0x048ff600000810b8 */
[----:B------:R-:W-:Y:S11]  /*7e500*/  @!UPT UIADD3 URZ, URZ, URZ, URZ ;  /* 0x0000003f3f3ff290 */ /* 0x000ff6000fffe03f */
[----:B------:R-:W-:Y:S02]  /*7e510*/  @!UPT UIADD3 URZ, URZ, URZ, URZ ;  /* 0x0000003f3f3ff290 */ /* 0x000fe4000fffe03f */
[----:B------:R-:W-:Y:S01]  /*7e520*/  MOV R212, R184 ;  /* 0x000000b800d47202 */ /* 0x000fe20000000f00 */
[----:B------:R-:W-:Y:S01]  /*7e530*/  IMAD.MOV.U32 R213, RZ, RZ, R185 ;  /* 0x000000ffffd57224 */ /* 0x000fe200078e00b9 */
[----:B------:R-:W-:Y:S01]  /*7e540*/  MOV R215, R187 ;  /* 0x000000bb00d77202 */ /* 0x000fe20000000f00 */
[----:B------:R-:W-:Y:S01]  /*7e550*/  IMAD.MOV.U32 R214, RZ, RZ, R186 ;  /* 0x000000ffffd67224 */ /* 0x000fe200078e00ba */
[----:B------:R-:W3:Y:S04]  /*7e560*/  LDL.LU.64 R184, [R1+0x1d10] ;  /* 0x001d100001b87983 */ /* 0x000ee80000300a00 */
[----:B------:R-:W3:Y:S04]  /*7e570*/  LDL.LU.64 R186, [R1+0x1d18] ;  /* 0x001d180001ba7983 */ /* 0x000ee80000300a00 */
[----:B------:R-:W3:Y:S04]  /*7e580*/  LDL.LU.64 R200, [R1+0x1d20] ;  /* 0x001d200001c87983 */ /* 0x000ee80000300a00 */
[----:B------:R-:W3:Y:S01]  /*7e590*/  LDL.LU.64 R202, [R1+0x1d28] ;  /* 0x001d280001ca7983 */ /* 0x000ee20000300a00 */
[----:B--2---:R-:W-:Y:S03]  /*7e5a0*/  HMMA.1688.F32.TF32 R188, R180, R108, R188 ;  /* 0x0000006cb4bc723c */ /* 0x004fe600000810bc */
        /* <DEDUP_REMOVED lines=8> */
[----:B------:R-:W2:Y:S04]  /*7e630*/  LDL.LU.64 R188, [R1+0x1d30] ;  /* 0x001d300001bc7983 */ /* 0x000ea80000300a00 */
[----:B------:R-:W2:Y:S04]  /*7e640*/  LDL.LU.64 R190, [R1+0x1d38] ;  /* 0x001d380001be7983 */ /* 0x000ea80000300a00 */
[----:B------:R-:W-:Y:S04]  /*7e650*/  STL [R1+0x70c4], R211 ;  /* 0x0070c4d301007387 */ /* 0x000fe80000100800 */
[----:B------:R-:W-:Y:S04]  /*7e660*/  STL [R1+0x70c0], R210 ;  /* 0x0070c0d201007387 */ /* 0x000fe80000100800 */
[----:B------:R-:W-:Y:S04]  /*7e670*/  STL [R1+0x70bc], R209 ;  /* 0x0070bcd101007387 */ /* 0x000fe80000100800 */
[----:B------:R1:W-:Y:S01]  /*7e680*/  STL [R1+0x70b8], R208 ;  /* 0x0070b8d001007387 */ /* 0x0003e20000100800 */
[C---:B----4-:R-:W-:Y:S11]  /*7e690*/  HMMA.1688.F32.TF32 R192, R180.reuse, R112, R192 ;  /* 0x00000070b4c0723c */ /* 0x050ff600000810c0 */
[----:B------:R-:W-:Y:S11]  /*7e6a0*/  @!UPT UIADD3 URZ, URZ, URZ, URZ ;  /* 0x0000003f3f3ff290 */ /* 0x000ff6000fffe03f */
[----:B------:R-:W-:Y:S02]  /*7e6b0*/  @!UPT UIADD3 URZ, URZ, URZ, URZ ;  /* 0x0000003f3f3ff290 */ /* 0x000fe4000fffe03f */
[----:B------:R-:W-:Y:S01]  /*7e6c0*/  IMAD.MOV.U32 R226, RZ, RZ, R195 ;  /* 0x000000ffffe27224 */ /* 0x000fe200078e00c3 */
[----:B------:R-:W-:Y:S01]  /*7e6d0*/  MOV R224, R193 ;  /* 0x000000c100e07202 */ /* 0x000fe20000000f00 */
[----:B------:R-:W-:Y:S02]  /*7e6e0*/  IMAD.MOV.U32 R225, RZ, RZ, R194 ;  /* 0x000000ffffe17224 */ /* 0x000fe400078e00c2 */
[----:B------:R-:W-:Y:S02]  /*7e6f0*/  IMAD.MOV.U32 R231, RZ, RZ, R192 ;  /* 0x000000ffffe77224 */ /* 0x000fe400078e00c0 */
[----:B------:R-:W4:Y:S04]  /*7e700*/  LDL.LU.64 R192, [R1+0x1d40] ;  /* 0x001d400001c07983 */ /* 0x000f280000300a00 */
[----:B------:R-:W4:Y:S04]  /*7e710*/  LDL.LU.64 R194, [R1+0x1d48] ;  /* 0x001d480001c27983 */ /* 0x000f280000300a00 */
[----:B------:R-:W-:Y:S04]  /*7e720*/  STL [R1+0x70d4], R226 ;  /* 0x0070d4e201007387 */ /* 0x000fe80000100800 */
[----:B------:R-:W-:Y:S04]  /*7e730*/  STL [R1+0x70d0], R225 ;  /* 0x0070d0e101007387 */ /* 0x000fe80000100800 */
[----:B------:R-:W-:Y:S04]  /*7e740*/  STL [R1+0x70cc], R224 ;  /* 0x0070cce001007387 */ /* 0x000fe80000100800 */
[----:B------:R-:W-:Y:S01]  /*7e750*/  STL [R1+0x70c8], R231 ;  /* 0x0070c8e701007387 */ /* 0x000fe20000100800 */
        /* <DEDUP_REMOVED lines=8> */
[----:B------:R-:W3:Y:S01]  /*7e7e0*/  LDL.LU.64 R186, [R1+0x1d68] ;  /* 0x001d680001ba7983 */ /* 0x000ee20000300a00 */
[----:B--2---:R-:W-:Y:S11]  /*7e7f0*/  HMMA.1688.F32.TF32 R188, R180, R124, R188 ;  /* 0x0000007cb4bc723c */ /* 0x004ff600000810bc */
[----:B------:R-:W-:Y:S11]  /*7e800*/  @!UPT UIADD3 URZ, URZ, URZ, URZ ;  /* 0x0000003f3f3ff290 */ /* 0x000ff6000fffe03f */
[----:B------:R-:W-:Y:S02]  /*7e810*/  @!UPT UIADD3 URZ, URZ, URZ, URZ ;  /* 0x0000003f3f3ff290 */ /* 0x000fe4000fffe03f */
[----:B------:R-:W-:Y:S01]  /*7e820*/  IMAD.MOV.U32 R220, RZ, RZ, R188 ;  /* 0x000000ffffdc7224 */ /* 0x000fe200078e00bc */
[----:B------:R-:W-:Y:S01]  /*7e830*/  MOV R221, R189 ;  /* 0x000000bd00dd7202 */ /* 0x000fe20000000f00 */
[----:B------:R-:W-:Y:S01]  /*7e840*/  IMAD.MOV.U32 R222, RZ, RZ, R190 ;  /* 0x000000ffffde7224 */ /* 0x000fe200078e00be */
[----:B------:R-:W2:Y:S01]  /*7e850*/  LDL.LU.64 R188, [R1+0x1d70] ;  /* 0x001d700001bc7983 */ /* 0x000ea20000300a00 */
[----:B------:R-:W-:-:S03]  /*7e860*/  IMAD.MOV.U32 R223, RZ, RZ, R191 ;  /* 0x000000ffffdf7224 */ /* 0x000fc600078e00bf */
[----:B------:R-:W2:Y:S01]  /*7e870*/  LDL.LU.64 R190, [R1+0x1d78] ;  /* 0x001d780001be7983 */ /* 0x000ea20000300a00 */
[C---:B------:R-:W-:Y:S03]  /*7e880*/  HMMA.1688.F32.TF32 R200, R180.reuse, R120, R200 ;  /* 0x00000078b4c8723c */ /* 0x040fe600000810c8 */
[----:B------:R-:W-:Y:S04]  /*7e890*/  STL.64 [R1+0x7120], R222 ;  /* 0x007120de01007387 */ /* 0x000fe80000100a00 */
[----:B------:R1:W-:Y:S11]  /*7e8a0*/  STL.64 [R1+0x7118], R220 ;  /* 0x007118dc01007387 */ /* 0x0003f60000100a00 */
[----:B------:R-:W-:Y:S06]  /*7e8b0*/  @!UPT UIADD3 URZ, URZ, URZ, URZ ;  /* 0x0000003f3f3ff290 */ /* 0x000fec000fffe03f */
[----:B------:R-:W-:Y:S01]  /*7e8c0*/  IMAD.MOV.U32 R236, RZ, RZ, R200 ;  /* 0x000000ffffec7224 */ /* 0x000fe200078e00c8 */
[----:B------:R-:W-:Y:S01]  /*7e8d0*/  MOV R238, R202 ;  /* 0x000000ca00ee7202 */ /* 0x000fe20000000f00 */
[----:B------:R-:W-:Y:S02]  /*7e8e0*/  IMAD.MOV.U32 R237, RZ, RZ, R201 ;  /* 0x000000ffffed7224 */ /* 0x000fe400078e00c9 */
[----:B------:R-:W-:Y:S01]  /*7e8f0*/  IMAD.MOV.U32 R232, RZ, RZ, R203 ;  /* 0x000000ffffe87224 */ /* 0x000fe200078e00cb */
[----:B------:R-:W2:Y:S04]  /*7e900*/  LDL.LU.64 R200, [R1+0x1d90] ;  /* 0x001d900001c87983 */ /* 0x000ea80000300a00 */
[----:B------:R-:W2:Y:S01]  /*7e910*/  LDL.LU.64 R202, [R1+0x1d98] ;  /* 0x001d980001ca7983 */ /* 0x000ea20000300a00 */
[----:B----4-:R-:W-:Y:S11]  /*7e920*/  HMMA.1688.F32.TF32 R192, R180, R128, R192 ;  /* 0x00000080b4c0723c */ /* 0x010ff600000810c0 */
[----:B------:R-:W-:Y:S11]  /*7e930*/  @!UPT UIADD3 URZ, URZ, URZ, URZ ;  /* 0x0000003f3f3ff290 */ /* 0x000ff6000fffe03f */
[----:B------:R-:W-:Y:S02]  /*7e940*/  @!UPT UIADD3 URZ, URZ, URZ, URZ ;  /* 0x0000003f3f3ff290 */ /* 0x000fe4000fffe03f */
[----:B------:R-:W-:Y:S01]  /*7e950*/  IMAD.MOV.U32 R242, RZ, RZ, R194 ;  /* 0x000000fffff27224 */ /* 0x000fe200078e00c2 */
[----:B------:R-:W-:Y:S01]  /*7e960*/  MOV R243, R195 ;  /* 0x000000c300f37202 */ /* 0x000fe20000000f00 */
[----:B------:R-:W-:Y:S01]  /*7e970*/  IMAD.MOV.U32 R241, RZ, RZ, R193 ;  /* 0x000000fffff17224 */ /* 0x000fe200078e00c1 */
[----:B------:R-:W-:-:S03]  /*7e980*/  MOV R240, R192 ;  /* 0x000000c000f07202 */ /* 0x000fc60000000f00 */
[----:B------:R-:W-:Y:S04]  /*7e990*/  STL.64 [R1+0x7130], R242 ;  /* 0x007130f201007387 */ /* 0x000fe80000100a00 */
[----:B------:R-:W-:Y:S01]  /*7e9a0*/  STL.64 [R1+0x7128], R240 ;  /* 0x007128f001007387 */ /* 0x000fe20000100a00 */
[C---:B---3--:R-:W-:Y:S11]  /*7e9b0*/  HMMA.1688.F32.TF32 R184, R180.reuse, R132, R184 ;  /* 0x00000084b4b8723c */ /* 0x048ff600000810b8 */
[----:B------:R-:W-:Y:S11]  /*7e9c0*/  @!UPT UIADD3 URZ, URZ, URZ, URZ ;  /* 0x0000003f3f3ff290 */ /* 0x000ff6000fffe03f */
[----:B------:R-:W-:Y:S02]  /*7e9d0*/  @!UPT UIADD3 URZ, URZ, URZ, URZ ;  /* 0x0000003f3f3ff290 */ /* 0x000fe4000fffe03f */
[----:B-1----:R-:W-:Y:S01]  /*7e9e0*/  IMAD.MOV.U32 R239, RZ, RZ, R184 ;  /* 0x000000ffffef7224 */ /* 0x002fe200078e00b8 */
[----:B------:R-:W-:Y:S01]  /*7e9f0*/  MOV R234, R186 ;  /* 0x000000ba00ea7202 */ /* 0x000fe20000000f00 */
[----:B------:R-:W-:Y:S02]  /*7ea00*/  IMAD.MOV.U32 R235, RZ, RZ, R185 ;  /* 0x000000ffffeb7224 */ /* 0x000fe400078e00b9 */
[----:B------:R-:W-:Y:S01]  /*7ea10*/  IMAD.MOV.U32 R227, RZ, RZ, R187 ;  /* 0x000000ffffe37224 */ /* 0x000fe200078e00bb */
[----:B------:R-:W3:Y:S04]  /*7ea20*/  LDL.LU.64 R184, [R1+0x1dc0] ;  /* 0x001dc00001b87983 */ /* 0x000ee80000300a00 */
[----:B------:R-:W3:Y:S04]  /*7ea30*/  LDL.LU.64 R186, [R1+0x1dc8] ;  /* 0x001dc80001ba7983 */ /* 0x000ee80000300a00 */
[----:B------:R-:W4:Y:S04]  /*7ea40*/  LDL.LU.64 R192, [R1+0x1dd0] ;  /* 0x001dd00001c07983 */ /* 0x000f280000300a00 */
[----:B------:R-:W4:Y:S01]  /*7ea50*/  LDL.LU.64 R194, [R1+0x1dd8] ;  /* 0x001dd80001c27983 */ /* 0x000f220000300a00 */
[----:B--2---:R-:W-:Y:S03]  /*7ea60*/  HMMA.1688.F32.TF32 R188, R180, R136, R188 ;  /* 0x00000088b4bc723c */ /* 0x004fe600000810bc */
[----:B------:R-:W-:Y:S04]  /*7ea70*/  STL.64 [R1+0x7150], R234 ;  /* 0x007150ea01007387 */ /* 0x000fe80000100a00 */
[----:B------:R-:W-:Y:S04]  /*7ea80*/  STL.64 [R1+0x7148], R232 ;  /* 0x007148e801007387 */ /* 0x000fe80000100a00 */
[----:B------:R-:W-:Y:S04]  /*7ea90*/  STL.64 [R1+0x7140], R238 ;  /* 0x007140ee01007387 */ /* 0x000fe80000100a00 */
[----:B------:R-:W-:Y:S09]  /*7eaa0*/  STL.64 [R1+0x7138], R236 ;  /* 0x007138ec01007387 */ /* 0x000ff20000100a00 */
[----:B------:R-:W-:Y:S01]  /*7eab0*/  IMAD.MOV.U32 R219, RZ, RZ, R188 ;  /* 0x000000ffffdb7224 */ /* 0x000fe200078e00bc */
[----:B------:R-:W-:Y:S01]  /*7eac0*/  MOV R218, R189 ;  /* 0x000000bd00da7202 */ /* 0x000fe20000000f00 */
[----:B------:R-:W-:Y:S01]  /*7ead0*/  IMAD.MOV.U32 R217, RZ, RZ, R190 ;  /* 0x000000ffffd97224 */ /* 0x000fe200078e00be */
[----:B------:R-:W2:Y:S01]  /*7eae0*/  LDL.LU.64 R188, [R1+0x1de0] ;  /* 0x001de00001bc7983 */ /* 0x000ea20000300a00 */
[----:B------:R-:W-:-:S03]  /*7eaf0*/  IMAD.MOV.U32 R216, RZ, RZ, R191 ;  /* 0x000000ffffd87224 */ /* 0x000fc600078e00bf */
[----:B------:R-:W2:Y:S04]  /*7eb00*/  LDL.LU.64 R190, [R1+0x1de8] ;  /* 0x001de80001be7983 */ /* 0x000ea80000300a00 */
[----:B------:R-:W-:Y:S04]  /*7eb10*/  STL.64 [R1+0x7160], R218 ;  /* 0x007160da01007387 */ /* 0x000fe80000100a00 */
[----:B------:R1:W-:Y:S01]  /*7eb20*/  STL.64 [R1+0x7158], R216 ;  /* 0x007158d801007387 */ /* 0x0003e20000100a00 */
[C---:B------:R-:W-:Y:S11]  /*7eb30*/  HMMA.1688.F32.TF32 R208, R180.reuse, R140, R200 ;  /* 0x0000008cb4d0723c */ /* 0x040ff600000810c8 */
[----:B------:R-:W-:Y:S11]  /*7eb40*/  @!UPT UIADD3 URZ, URZ, URZ, URZ ;  /* 0x0000003f3f3ff290 */ /* 0x000ff6000fffe03f */
[----:B------:R-:W-:Y:S02]  /*7eb50*/  @!UPT UIADD3 URZ, URZ, URZ, URZ ;  /* 0x0000003f3f3ff290 */ /* 0x000fe4000fffe03f */
[----:B------:R-:W-:Y:S01]  /*7eb60*/  IMAD.MOV.U32 R201, RZ, RZ, R210 ;  /* 0x000000ffffc97224 */ /* 0x000fe200078e00d2 */
[----:B------:R-:W-:Y:S01]  /*7eb70*/  MOV R202, R211 ;  /* 0x000000d300ca7202 */ /* 0x000fe20000000f00 */
[----:B------:R-:W-:Y:S01]  /*7eb80*/  IMAD.MOV.U32 R200, RZ, RZ, R209 ;  /* 0x000000ffffc87224 */ /* 0x000fe200078e00d1 */
[----:B------:R-:W-:Y:S01]  /*7eb90*/  MOV R204, R208 ;  /* 0x000000d000cc7202 */ /* 0x000fe20000000f00 */
[C---:B---3--:R-:W-:Y:S08]  /*7eba0*/  HMMA.1688.F32.TF32 R184, R180.reuse, R144, R184 ;  /* 0x00000090b4b8723c */ /* 0x048ff000000810b8 */
[----:B----4-:R-:W-:Y:S11]  /*7ebb0*/  HMMA.1688.F32.TF32 R192, R180, R148, R192 ;  /* 0x00000094b4c0723c */ /* 0x010ff600000810c0 */
[----:B------:R-:W-:Y:S05]  /*7ebc0*/  @!UPT UIADD3 URZ, URZ, URZ, URZ ;  /* 0x0000003f3f3ff290 */ /* 0x000fea000fffe03f */
[----:B------:R-:W-:Y:S01]  /*7ebd0*/  IMAD.MOV.U32 R215, RZ, RZ, R184 ;  /* 0x000000ffffd77224 */ /* 0x000fe200078e00b8 */
[----:B------:R-:W-:Y:S01]  /*7ebe0*/  MOV R213, R186 ;  /* 0x000000ba00d57202 */ /* 0x000fe20000000f00 */
[----:B------:R-:W-:Y:S02]  /*7ebf0*/  IMAD.MOV.U32 R214, RZ, RZ, R185 ;  /* 0x000000ffffd67224 */ /* 0x000fe400078e00b9 */
[----:B------:R-:W-:Y:S01]  /*7ec00*/  IMAD.MOV.U32 R212, RZ, RZ, R187 ;  /* 0x000000ffffd47224 */ /* 0x000fe200078e00bb */
[----:B------:R-:W3:Y:S04]  /*7ec10*/  LDL.LU.64 R184, [R1+0x1df0] ;  /* 0x001df00001b87983 */ /* 0x000ee80000300a00 */
[----:B------:R-:W3:Y:S01]  /*7ec20*/  LDL.LU.64 R186, [R1+0x1df8] ;  /* 0x001df80001ba7983 */ /* 0x000ee20000300a00 */
[----:B------:R-:W-:Y:S01]  /*7ec30*/  IMAD.MOV.U32 R211, RZ, RZ, R192 ;  /* 0x000000ffffd37224 */ /* 0x000fe200078e00c0 */
[----:B------:R-:W-:Y:S01]  /*7ec40*/  MOV R210, R193 ;  /* 0x000000c100d27202 */ /* 0x000fe20000000f00 */
[----:B------:R-:W-:Y:S01]  /*7ec50*/  IMAD.MOV.U32 R209, RZ, RZ, R194 ;  /* 0x000000ffffd17224 */ /* 0x000fe200078e00c2 */
[----:B------:R-:W-:Y:S01]  /*7ec60*/  STL.64 [R1+0x7170], R214 ;  /* 0x007170d601007387 */ /* 0x000fe20000100a00 */
[----:B------:R-:W-:-:S03]  /*7ec70*/  IMAD.MOV.U32 R208, RZ, RZ, R195 ;  /* 0x000000ffffd07224 */ /* 0x000fc600078e00c3 */
[----:B------:R4:W-:Y:S04]  /*7ec80*/  STL.64 [R1+0x7168], R212 ;  /* 0x007168d401007387 */ /* 0x0009e80000100a00 */
[----:B------:R-:W3:Y:S04]  /*7ec90*/  LDL.LU.64 R220, [R1+0x1e00] ;  /* 0x001e000001dc7983 */ /* 0x000ee80000300a00 */
[----:B------:R-:W3:Y:S04]  /*7eca0*/  LDL.LU.64 R222, [R1+0x1e08] ;  /* 0x001e080001de7983 */ /* 0x000ee80000300a00 */
[----:B------:R-:W-:Y:S04]  /*7ecb0*/  STL.64 [R1+0x7180], R210 ;  /* 0x007180d201007387 */ /* 0x000fe80000100a00 */
[----:B------:R2:W-:Y:S04]  /*7ecc0*/  STL.64 [R1+0x7178], R208 ;  /* 0x007178d001007387 */ /* 0x0005e80000100a00 */
[----:B-1----:R-:W3:Y:S04]  /*7ecd0*/  LDL.LU.64 R216, [R1+0x1e10] ;  /* 0x001e100001d87983 */ /* 0x002ee80000300a00 */
[----:B------:R-:W3:Y:S04]  /*7ece0*/  LDL.LU.64 R218, [R1+0x1e18] ;  /* 0x001e180001da7983 */ /* 0x000ee80000300a00 */
[----:B------:R-:W3:Y:S04]  /*7ecf0*/  LDL.LU.64 R192, [R1+0x1e20] ;  /* 0x001e200001c07983 */ /* 0x000ee80000300a00 */
[----:B------:R-:W3:Y:S01]  /*7ed00*/  LDL.LU.64 R194, [R1+0x1e28] ;  /* 0x001e280001c27983 */ /* 0x000ee20000300a00 */
[C---:B--2---:R-:W-:Y:S03]  /*7ed10*/  HMMA.1688.F32.TF32 R188, R180.reuse, R152, R188 ;  /* 0x00000098b4bc723c */ /* 0x044fe600000810bc */
[----:B----4-:R-:W2:Y:S04]  /*7ed20*/  LDL.LU.64 R212, [R1+0x1e40] ;  /* 0x001e400001d47983 */ /* 0x010ea80000300a00 */
[----:B------:R-:W2:Y:S11]  /*7ed30*/  LDL.LU.64 R214, [R1+0x1e48] ;  /* 0x001e480001d67983 */ /* 0x000eb60000300a00 */
[----:B------:R-:W-:Y:S06]  /*7ed40*/  @!UPT UIADD3 URZ, URZ, URZ, URZ ;  /* 0x0000003f3f3ff290 */ /* 0x000fec000fffe03f */
[----:B------:R-:W-:Y:S01]  /*7ed50*/  MOV R231, R191 ;  /* 0x000000bf00e77202 */ /* 0x000fe20000000f00 */
[----:B------:R-:W-:Y:S01]  /*7ed60*/  IMAD.MOV.U32 R225, RZ, RZ, R189 ;  /* 0x000000ffffe17224 */ /* 0x000fe200078e00bd */
[----:B------:R-:W-:Y:S01]  /*7ed70*/  MOV R226, R188 ;  /* 0x000000bc00e27202 */ /* 0x000fe20000000f00 */
[----:B------:R-:W-:Y:S02]  /*7ed80*/  IMAD.MOV.U32 R224, RZ, RZ, R190 ;  /* 0x000000ffffe07224 */ /* 0x000fe400078e00be */
[----:B------:R-:W-:Y:S04]  /*7ed90*/  STL.64 [R1+0x71a0], R230 ;  /* 0x0071a0e601007387 */ /* 0x000fe80000100a00 */
[----:B------:R-:W-:Y:S04]  /*7eda0*/  STL.64 [R1+0x7198], R228 ;  /* 0x007198e401007387 */ /* 0x000fe80000100a00 */
[----:B------:R-:W-:Y:S04]  /*7edb0*/  STL.64 [R1+0x7190], R226 ;  /* 0x007190e201007387 */ /* 0x000fe80000100a00 */
[----:B------:R-:W-:Y:S04]  /*7edc0*/  STL.64 [R1+0x7188], R224 ;  /* 0x007188e001007387 */ /* 0x000fe80000100a00 */
[----:B------:R-:W4:Y:S04]  /*7edd0*/  LDL.LU.64 R208, [R1+0x1e30] ;  /* 0x001e300001d07983 */ /* 0x000f280000300a00 */
[----:B------:R-:W4:Y:S04]  /*7ede0*/  LDL.LU.64 R210, [R1+0x1e38] ;  /* 0x001e380001d27983 */ /* 0x000f280000300a00 */
[----:B------:R-:W2:Y:S04]  /*7edf0*/  LDL.LU.64 R188, [R1+0x1db0] ;  /* 0x001db00001bc7983 */ /* 0x000ea80000300a00 */
[----:B------:R-:W2:Y:S01]  /*7ee00*/  LDL.LU.64 R190, [R1+0x1db8] ;  /* 0x001db80001be7983 */ /* 0x000ea20000300a00 */
[C---:B---3--:R-:W-:Y:S11]  /*7ee10*/  HMMA.1688.F32.TF32 R184, R180.reuse, R156, R184 ;  /* 0x0000009cb4b8723c */ /* 0x048ff600000810b8 */
[----:B------:R-:W-:Y:S11]  /*7ee20*/  @!UPT UIADD3 URZ, URZ, URZ, URZ ;  /* 0x0000003f3f3ff290 */ /* 0x000ff6000fffe03f */
[----:B------:R-:W-:Y:S02]  /*7ee30*/  @!UPT UIADD3 URZ, URZ, URZ, URZ ;  /* 0x0000003f3f3ff290 */ /* 0x000fe4000fffe03f */
[----:B------:R-:W-:Y:S01]  /*7ee40*/  MOV R206, R186 ;  /* 0x000000ba00ce7202 */ /* 0x000fe20000000f00 */
[----:B------:R-:W-:Y:S02]  /*7ee50*/  IMAD.MOV.U32 R207, RZ, RZ, R187 ;  /* 0x000000ffffcf7224 */ /* 0x000fe400078e00bb */
[----:B------:R-:W-:Y:S02]  /*7ee60*/  IMAD.MOV.U32 R205, RZ, RZ, R185 ;  /* 0x000000ffffcd7224 */ /* 0x000fe400078e00b9 */
[----:B------:R-:W-:Y:S02]  /*7ee70*/  IMAD.MOV.U32 R203, RZ, RZ, R184 ;  /* 0x000000ffffcb7224 */ /* 0x000fe400078e00b8 */
[----:B------:R-:W3:Y:S04]  /*7ee80*/  LDL.LU.64 R184, [R1+0x1da0] ;  /* 0x001da00001b87983 */ /* 0x000ee80000300a00 */
[----:B------:R-:W3:Y:S04]  /*7ee90*/  LDL.LU.64 R186, [R1+0x1da8] ;  /* 0x001da80001ba7983 */ /* 0x000ee80000300a00 */
[----:B------:R-:W-:Y:S04]  /*7eea0*/  STL.64 [R1+0x71c0], R206 ;  /* 0x0071c0ce01007387 */ /* 0x000fe80000100a00 */
[----:B------:R1:W-:Y:S04]  /*7eeb0*/  STL.64 [R1+0x71b8], R204 ;  /* 0x0071b8cc01007387 */ /* 0x0003e80000100a00 */
[----:B------:R-:W-:Y:S04]  /*7eec0*/  STL.64 [R1+0x71b0], R202 ;  /* 0x0071b0ca01007387 */ /* 0x000fe80000100a00 */
[----:B------:R1:W-:Y:S01]  /*7eed0*/  STL.64 [R1+0x71a8], R200 ;  /* 0x0071a8c801007387 */ /* 0x0003e20000100a00 */
[C---:B------:R-:W-:Y:S03]  /*7eee0*/  HMMA.1688.F32.TF32 R216, R180.reuse, R164, R216 ;  /* 0x000000a4b4d8723c */ /* 0x040fe600000810d8 */
[----:B-1----:R-:W3:Y:S04]  /*7eef0*/  LDL.LU.64 R204, [R1+0x1d80] ;  /* 0x001d800001cc7983 */ /* 0x002ee80000300a00 */
[----:B------:R-:W3:Y:S01]  /*7ef00*/  LDL.LU.64 R206, [R1+0x1d88] ;  /* 0x001d880001ce7983 */ /* 0x000ee20000300a00 */
[C---:B------:R-:W-:Y:S08]  /*7ef10*/  HMMA.1688.F32.TF32 R200, R180.reuse, R160, R220 ;  /* 0x000000a0b4c8723c */ /* 0x040ff000000810dc */
[C---:B------:R-:W-:Y:S11]  /*7ef20*/  HMMA.1688.F32.TF32 R192, R180.reuse, R168, R192 ;  /* 0x000000a8b4c0723c */ /* 0x040ff600000810c0 */
[----:B------:R-:W-:Y:S04]  /*7ef30*/  @!UPT UIADD3 URZ, URZ, URZ, URZ ;  /* 0x0000003f3f3ff290 */ /* 0x000fe8000fffe03f */
[----:B------:R1:W-:Y:S04]  /*7ef40*/  STL.64 [R1+0x1e00], R200 ;  /* 0x001e00c801007387 */ /* 0x0003e80000100a00 */
[----:B------:R2:W-:Y:S04]  /*7ef50*/  STL.64 [R1+0x1e08], R202 ;  /* 0x001e08ca01007387 */ /* 0x0005e80000100a00 */
[----:B-1----:R-:W3:Y:S04]  /*7ef60*/  LDL.LU.64 R200, [R1+0x1d50] ;  /* 0x001d500001c87983 */ /* 0x002ee80000300a00 */
[----:B------:R-:W-:Y:S04]  /*7ef70*/  STL.64 [R1+0x1e10], R216 ;  /* 0x001e10d801007387 */ /* 0x000fe80000100a00 */
[----:B------:R-:W-:Y:S04]  /*7ef80*/  STL.64 [R1+0x1e18], R218 ;  /* 0x001e18da01007387 */ /* 0x000fe80000100a00 */
[----:B--2---:R-:W2:Y:S04]  /*7ef90*/  LDL.LU.64 R202, [R1+0x1d58] ;  /* 0x001d580001ca7983 */ /* 0x004ea80000300a00 */
[----:B------:R1:W-:Y:S04]  /*7efa0*/  STL.64 [R1+0x1e20], R192 ;  /* 0x001e20c001007387 */ /* 0x0003e80000100a00 */
[----:B------:R4:W-:Y:S04]  /*7efb0*/  STL.64 [R1+0x1e28], R194 ;  /* 0x001e28c201007387 */ /* 0x0009e80000100a00 */
[----:B-1----:R-:W2:Y:S04]  /*7efc0*/  LDL.LU.64 R192, [R1+0x1cf0] ;  /* 0x001cf00001c07983 */ /* 0x002ea80000300a00 */
[----:B----4-:R-:W4:Y:S01]  /*7efd0*/  LDL.LU.64 R194, [R1+0x1cf8] ;  /* 0x001cf80001c27983 */ /* 0x010f220000300a00 */
[C---:B------:R-:W-:Y:S08]  /*7efe0*/  HMMA.1688.F32.TF32 R212, R180.reuse, R172, R212 ;  /* 0x000000acb4d4723c */ /* 0x040ff000000810d4 */
[----:B------:R-:W-:Y:S08]  /*7eff0*/  HMMA.1688.F32.TF32 R208, R180, R176, R208 ;  /* 0x000000b0b4d0723c */ /* 0x000ff000000810d0 */
        /* <DEDUP_REMOVED lines=9> */
[C---:B---3--:R-:W-:Y:S02]  /*7f090*/  HMMA.1688.F32.TF32 R180, R196.reuse, R56, R184 ;  /* 0x00000038c4b4723c */ /* 0x048fe400000810b8 */
[----:B------:R-:W3:Y:S04]  /*7f0a0*/  LDL.LU.64 R184, [R1+0x1c90] ;  /* 0x001c900001b87983 */ /* 0x000ee80000300a00 */
[----:B------:R-:W3:Y:S02]  /*7f0b0*/  LDL.LU.64 R186, [R1+0x1c98] ;  /* 0x001c980001ba7983 */ /* 0x000ee40000300a00 */
[----:B------:R-:W-:Y:S11]  /*7f0c0*/  HMMA.1688.F32.TF32 R204, R196, R60, R204 ;  /* 0x0000003cc4cc723c */ /* 0x000ff600000810cc */
[----:B------:R-:W-:Y:S04]  /*7f0d0*/  @!UPT UIADD3 URZ, URZ, URZ, URZ ;  /* 0x0000003f3f3ff290 */ /* 0x000fe8000fffe03f */
[----:B------:R1:W-:Y:S04]  /*7f0e0*/  STL.64 [R1+0x1e50], R180 ;  /* 0x001e50b401007387 */ /* 0x0003e80000100a00 */
[----:B------:R1:W-:Y:S04]  /*7f0f0*/  STL.64 [R1+0x1e58], R182 ;  /* 0x001e58b601007387 */ /* 0x0003e80000100a00 */
[----:B-1----:R-:W3:Y:S04]  /*7f100*/  LDL.LU.64 R180, [R1+0x1c20] ;  /* 0x001c200001b47983 */ /* 0x002ee80000300a00 */
[----:B------:R-:W3:Y:S01]  /*7f110*/  LDL.LU.64 R182, [R1+0x1c28] ;  /* 0x001c280001b67983 */ /* 0x000ee20000300a00 */
[----:B------:R-:W-:Y:S01]  /*7f120*/  MOV R245, R207 ;  /* 0x000000cf00f57202 */ /* 0x000fe20000000f00 */
[----:B------:R-:W-:-:S02]  /*7f130*/  IMAD.MOV.U32 R252, RZ, RZ, R206 ;  /* 0x000000fffffc7224 */ /* 0x000fc400078e00ce */
[----:B------:R-:W-:Y:S04]  /*7f140*/  STL.64 [R1+0x1e40], R204 ;  /* 0x001e40cc01007387 */ /* 0x000fe80000100a00 */
[----:B------:R-:W-:Y:S01]  /*7f150*/  STL [R1+0x6f6c], R245 ;  /* 0x006f6cf501007387 */ /* 0x000fe20000100800 */
[C---:B--2---:R-:W-:Y:S08]  /*7f160*/  HMMA.1688.F32.TF32 R200, R196.reuse, R64, R200 ;  /* 0x00000040c4c8723c */ /* 0x044ff000000810c8 */
[C---:B----4-:R-:W-:Y:S01]  /*7f170*/  HMMA.1688.F32.TF32 R192, R196.reuse, R68, R192 ;  /* 0x00000044c4c0723c */ /* 0x050fe200000810c0 */
[----:B------:R1:W-:Y:S11]  /*7f180*/  STL [R1+0x6f68], R252 ;  /* 0x006f68fc01007387 */ /* 0x0003f60000100800 */
[----:B------:R-:W-:Y:S03]  /*7f190*/  @!UPT UIADD3 URZ, URZ, URZ, URZ ;  /* 0x0000003f3f3ff290 */ /* 0x000fe6000fffe03f */
[----:B------:R2:W-:Y:S04]  /*7f1a0*/  STL.64 [R1+0x1e30], R200 ;  /* 0x001e30c801007387 */ /* 0x0005e80000100a00 */
[----:B------:R4:W-:Y:S05]  /*7f1b0*/  STL.64 [R1+0x1e38], R202 ;  /* 0x001e38ca01007387 */ /* 0x0009ea0000100a00 */
[----:B-1----:R-:W-:Y:S02]  /*7f1c0*/  IMAD.MOV.U32 R252, RZ, RZ, R195 ;  /* 0x000000fffffc7224 */ /* 0x002fe400078e00c3 */
[----:B------:R-:W-:Y:S01]  /*7f1d0*/  IMAD.MOV.U32 R245, RZ, RZ, R194 ;  /* 0x000000fffff57224 */ /* 0x000fe200078e00c2 */
[----:B------:R1:W-:Y:S04]  /*7f1e0*/  STL.64 [R1+0x1db0], R192 ;  /* 0x001db0c001007387 */ /* 0x0003e80000100a00 */
[----:B------:R-:W-:Y:S04]  /*7f1f0*/  STL [R1+0x6fc4], R252 ;  /* 0x006fc4fc01007387 */ /* 0x000fe80000100800 */
[----:B------:R-:W-:Y:S04]  /*7f200*/  STL [R1+0x6fc0], R245 ;  /* 0x006fc0f501007387 */ /* 0x000fe80000100800 */
[----:B--2---:R-:W2:Y:S04]  /*7f210*/  LDL.LU.64 R200, [R1+0xad0] ;  /* 0x000ad00001c87983 */ /* 0x004ea80000300a00 */
[----:B----4-:R-:W2:Y:S01]  /*7f220*/  LDL.LU.64 R202, [R1+0xad8] ;  /* 0x000ad80001ca7983 */ /* 0x010ea20000300a00 */
[C---:B------:R-:W-:Y:S11]  /*7f230*/  HMMA.1688.F32.TF32 R188, R196.reuse, R72, R188 ;  /* 0x00000048c4bc723c */ /* 0x040ff600000810bc */
[----:B------:R-:W-:Y:S11]  /*7f240*/  @!UPT UIADD3 URZ, URZ, URZ, URZ ;  /* 0x0000003f3f3ff290 */ /* 0x000ff6000fffe03f */
[----:B------:R-:W-:Y:S01]  /*7f250*/  @!UPT UIADD3 URZ, URZ, URZ, URZ ;  /* 0x0000003f3f3ff290 */ /* 0x000fe2000fffe03f */
[----:B------:R4:W-:Y:S04]  /*7f260*/  STL.64 [R1+0x1da0], R188 ;  /* 0x001da0bc01007387 */ /* 0x0009e80000100a00 */
[----:B------:R3:W-:Y:S04]  /*7f270*/  STL.64 [R1+0x1da8], R190 ;  /* 0x001da8be01007387 */ /* 0x0007e80000100a00 */
[----:B-1----:R-:W2:Y:S04]  /*7f280*/  LDL.LU.64 R192, [R1+0xac0] ;  /* 0x000ac00001c07983 */ /* 0x002ea80000300a00 */
[----:B------:R-:W2:Y:S04]  /*7f290*/  LDL.LU.64 R194, [R1+0xac8] ;  /* 0x000ac80001c27983 */ /* 0x000ea80000300a00 */
[----:B----4-:R-:W4:Y:S01]  /*7f2a0*/  LDL.LU.64 R188, [R1+0xab0] ;  /* 0x000ab00001bc7983 */ /* 0x010f220000300a00 */
[C---:B------:R-:W-:Y:S08]  /*7f2b0*/  HMMA.1688.F32.TF32 R204, R196.reuse, R84, R48 ;  /* 0x00000054c4cc723c */ /* 0x040ff00000081030 */
[C---:B------:R-:W-:Y:S08]  /*7f2c0*/  HMMA.1688.F32.TF32 R48, R196.reuse, R88, R44 ;  /* 0x00000058c430723c */ /* 0x040ff0000008102c */
[----:B------:R-:W-:Y:S01]  /*7f2d0*/  HMMA.1688.F32.TF32 R44, R196, R92, R40 ;  /* 0x0000005cc42c723c */ /* 0x000fe20000081028 */
[----:B------:R-:W-:Y:S01]  /*7f2e0*/  IMAD.MOV.U32 R248, RZ, RZ, R20 ;  /* 0x000000fffff87224 */ /* 0x000fe200078e0014 */
[----:B------:R-:W-:Y:S01]  /*7f2f0*/  MOV R250, R22 ;  /* 0x0000001600fa7202 */ /* 0x000fe20000000f00 */
[----:B------:R-:W-:-:S02]  /*7f300*/  IMAD.MOV.U32 R249, RZ, RZ, R21 ;  /* 0x000000fffff97224 */ /* 0x000fc400078e0015 */
[----:B------:R-:W-:Y:S01]  /*7f310*/  IMAD.MOV.U32 R251, RZ, RZ, R23 ;  /* 0x000000fffffb7224 */ /* 0x000fe200078e0017 */
[----:B------:R-:W-:Y:S01]  /*7f320*/  MOV R221, R5 ;  /* 0x0000000500dd7202 */ /* 0x000fe20000000f00 */
[----:B------:R-:W-:Y:S01]  /*7f330*/  IMAD.MOV.U32 R220, RZ, RZ, R4 ;  /* 0x000000ffffdc7224 */ /* 0x000fe200078e0004 */
[----:B------:R-:W-:Y:S01]  /*7f340*/  LDS R40, [R2+0x4000] ;  /* 0x0040000002287984 */ /* 0x000fe20000000800 */
[----:B------:R-:W-:Y:S02]  /*7f350*/  IMAD.MOV.U32 R222, RZ, RZ, R6 ;  /* 0x000000ffffde7224 */ /* 0x000fe400078e0006 */
[----:B------:R-:W-:Y:S01]  /*7f360*/  IMAD.MOV.U32 R223, RZ, RZ, R7 ;  /* 0x000000ffffdf7224 */ /* 0x000fe200078e0007 */
[----:B------:R-:W-:Y:S04]  /*7f370*/  LDS R42, [R2+0x6000] ;  /* 0x00600000022a7984 */ /* 0x000fe80000000800 */
[----:B------:R-:W-:Y:S04]  /*7f380*/  LDS R41, [R0+0x4000] ;  /* 0x0040000000297984 */ /* 0x000fe80000000800 */
[----:B------:R-:W1:Y:S01]  /*7f390*/  LDS R43, [R0+0x6000] ;  /* 0x00600000002b7984 */ /* 0x000e620000000800 */
[C---:B---3--:R-:W-:Y:S11]  /*7f3a0*/  HMMA.1688.F32.TF32 R184, R196.reuse, R76, R184 ;  /* 0x0000004cc4b8723c */ /* 0x048ff600000810b8 */
[----:B------:R-:W-:Y:S11]  /*7f3b0*/  @!UPT UIADD3 URZ, URZ, URZ, URZ ;  /* 0x0000003f3f3ff290 */ /* 0x000ff6000fffe03f */
[----:B------:R-:W-:Y:S01]  /*7f3c0*/  @!UPT UIADD3 URZ, URZ, URZ, URZ ;  /* 0x0000003f3f3ff290 */ /* 0x000fe2000fffe03f */
[----:B------:R3:W-:Y:S04]  /*7f3d0*/  STL.64 [R1+0x1d80], R184 ;  /* 0x001d80b801007387 */ /* 0x0007e80000100a00 */
[----:B------:R1:W-:Y:S04]  /*7f3e0*/  STL.64 [R1+0x1d88], R186 ;  /* 0x001d88ba01007387 */ /* 0x0003e80000100a00 */
[----:B------:R-:W4:Y:S01]  /*7f3f0*/  LDL.LU.64 R190, [R1+0xab8] ;  /* 0x000ab80001be7983 */ /* 0x000f220000300a00 */
[C---:B------:R-:W-:Y:S11]  /*7f400*/  HMMA.1688.F32.TF32 R180, R196.reuse, R80, R180 ;  /* 0x00000050c4b4723c */ /* 0x040ff600000810b4 */
[----:B------:R-:W-:Y:S11]  /*7f410*/  @!UPT UIADD3 URZ, URZ, URZ, URZ ;  /* 0x0000003f3f3ff290 */ /* 0x000ff6000fffe03f */
[----:B------:R-:W-:Y:S01]  /*7f420*/  @!UPT UIADD3 URZ, URZ, URZ, URZ ;  /* 0x0000003f3f3ff290 */ /* 0x000fe2000fffe03f */
[----:B------:R1:W-:Y:S04]  /*7f430*/  STL.64 [R1+0x1d50], R180 ;  /* 0x001d50b401007387 */ /* 0x0003e80000100a00 */
[----:B------:R1:W-:Y:S04]  /*7f440*/  STL.64 [R1+0x1d58], R182 ;  /* 0x001d58b601007387 */ /* 0x0003e80000100a00 */
[----:B---3--:R-:W3:Y:S04]  /*7f450*/  LDL.LU.64 R184, [R1+0xaa0] ;  /* 0x000aa00001b87983 */ /* 0x008ee80000300a00 */
[----:B-1----:R-:W3:Y:S04]  /*7f460*/  LDL.LU.64 R186, [R1+0xaa8] ;  /* 0x000aa80001ba7983 */ /* 0x002ee80000300a00 */
[----:B------:R-:W3:Y:S04]  /*7f470*/  LDL.LU.64 R180, [R1+0xa80] ;  /* 0x000a800001b47983 */ /* 0x000ee80000300a00 */
[----:B------:R-:W3:Y:S04]  /*7f480*/  LDL.LU.64 R182, [R1+0xa88] ;  /* 0x000a880001b67983 */ /* 0x000ee80000300a00 */
[----:B------:R-:W-:Y:S04]  /*7f490*/  STL.64 [R1+0x1cf0], R204 ;  /* 0x001cf0cc01007387 */ /* 0x000fe80000100a00 */
[----:B------:R-:W-:Y:S04]  /*7f4a0*/  STL.64 [R1+0x1cf8], R206 ;  /* 0x001cf8ce01007387 */ /* 0x000fe80000100a00 */
[----:B------:R-:W-:Y:S04]  /*7f4b0*/  STL.64 [R1+0x1cb0], R48 ;  /* 0x001cb03001007387 */ /* 0x000fe80000100a00 */
[----:B------:R-:W-:Y:S04]  /*7f4c0*/  STL.64 [R1+0x1cb8], R50 ;  /* 0x001cb83201007387 */ /* 0x000fe80000100a00 */
[----:B------:R1:W-:Y:S04]  /*7f4d0*/  STL.64 [R1+0x1c90], R44 ;  /* 0x001c902c01007387 */ /* 0x0003e80000100a00 */
[----:B------:R2:W-:Y:S04]  /*7f4e0*/  STL.64 [R1+0x1c98], R46 ;  /* 0x001c982e01007387 */ /* 0x0005e80000100a00 */
[----:B-1----:R-:W3:Y:S01]  /*7f4f0*/  LDL.LU.64 R44, [R1+0xa60] ;  /* 0x000a6000012c7983 */ /* 0x002ee20000300a00 */
[C---:B--2---:R-:W-:Y:S11]  /*7f500*/  HMMA.1688.F32.TF32 R200, R196.reuse, R96, R200 ;  /* 0x00000060c4c8723c */ /* 0x044ff600000810c8 */
[----:B------:R-:W-:Y:S11]  /*7f510*/  @!UPT UIADD3 URZ, URZ, URZ, URZ ;  /* 0x0000003f3f3ff290 */ /* 0x000ff6000fffe03f */
[----:B------:R-:W-:Y:S01]  /*7f520*/  @!UPT UIADD3 URZ, URZ, URZ, URZ ;  /* 0x0000003f3f3ff290 */ /* 0x000fe2000fffe03f */
[----:B------:R-:W-:Y:S04]  /*7f530*/  STL.64 [R1+0xad0], R200 ;  /* 0x000ad0c801007387 */ /* 0x000fe80000100a00 */
[----:B------:R-:W-:Y:S04]  /*7f540*/  STL.64 [R1+0xad8], R202 ;  /* 0x000ad8ca01007387 */ /* 0x000fe80000100a00 */
[----:B------:R-:W2:Y:S01]  /*7f550*/  LDL.LU.64 R46, [R1+0xa68] ;  /* 0x000a6800012e7983 */ /* 0x000ea20000300a00 */
[C---:B------:R-:W-:Y:S11]  /*7f560*/  HMMA.1688.F32.TF32 R48, R196.reuse, R100, R192 ;  /* 0x00000064c430723c */ /* 0x040ff600000810c0 */
[----:B------:R-:W-:Y:S11]  /*7f570*/  @!UPT UIADD3 URZ, URZ, URZ, URZ ;  /* 0x0000003f3f3ff290 */ /* 0x000ff6000fffe03f */
[----:B------:R-:W-:Y:S01]  /*7f580*/  @!UPT UIADD3 URZ, URZ, URZ, URZ ;  /* 0x0000003f3f3ff290 */ /* 0x000fe2000fffe03f */
[----:B------:R-:W-:Y:S04]  /*7f590*/  STL.64 [R1+0xac0], R48 ;  /* 0x000ac03001007387 */ /* 0x000fe80000100a00 */
[----:B------:R4:W-:Y:S04]  /*7f5a0*/  STL.64 [R1+0xac8], R50 ;  /* 0x000ac83201007387 */ /* 0x0009e80000100a00 */
[----:B------:R-:W2:Y:S04]  /*7f5b0*/  LDL.LU.64 R192, [R1+0x980] ;  /* 0x0009800001c07983 */ /* 0x000ea80000300a00 */
[----:B------:R-:W2:Y:S01]  /*7f5c0*/  LDL.LU.64 R194, [R1+0x988] ;  /* 0x0009880001c27983 */ /* 0x000ea20000300a00 */
[C---:B----4-:R-:W-:Y:S11]  /*7f5d0*/  HMMA.1688.F32.TF32 R48, R196.reuse, R104, R188 ;  /* 0x00000068c430723c */ /* 0x050ff600000810bc */
[----:B------:R-:W-:Y:S11]  /*7f5e0*/  @!UPT UIADD3 URZ, URZ, URZ, URZ ;  /* 0x0000003f3f3ff290 */ /* 0x000ff6000fffe03f */
[----:B------:R-:W-:Y:S01]  /*7f5f0*/  @!UPT UIADD3 URZ, URZ, URZ, URZ ;  /* 0x0000003f3f3ff290 */ /* 0x000fe2000fffe03f */
[----:B------:R3:W-:Y:S01]  /*7f600*/  STL.64 [R1+0xab0], R48 ;  /* 0x000ab03001007387 */ /* 0x0007e20000100a00 */
[----:B------:R-:W-:Y:S01]  /*7f610*/  MOV R252, R50 ;  /* 0x0000003200fc7202 */ /* 0x000fe20000000f00 */
[----:B------:R-:W-:Y:S02]  /*7f620*/  IMAD.MOV.U32 R245, RZ, RZ, R51 ;  /* 0x000000fffff57224 */ /* 0x000fe400078e0033 */
[C---:B---3--:R-:W-:Y:S03]  /*7f630*/  HMMA.1688.F32.TF32 R48, R196.reuse, R108, R184 ;  /* 0x0000006cc430723c */ /* 0x048fe600000810b8 */
[----:B------:R-:W-:Y:S04]  /*7f640*/  STL [R1+0x6fcc], R245 ;  /* 0x006fccf501007387 */ /* 0x000fe80000100800 */
[----:B------:R-:W-:Y:S04]  /*7f650*/  STL [R1+0x6fc8], R252 ;  /* 0x006fc8fc01007387 */ /* 0x000fe80000100800 */
[----:B------:R-:W3:Y:S04]  /*7f660*/  LDL.LU.64 R188, [R1+0x970] ;  /* 0x0009700001bc7983 */ /* 0x000ee80000300a00 */
[----:B------:R-:W3:Y:S08]  /*7f670*/  LDL.LU.64 R190, [R1+0x978] ;  /* 0x0009780001be7983 */ /* 0x000ef00000300a00 */
[----:B------:R-:W-:Y:S04]  /*7f680*/  STL.64 [R1+0xaa0], R48 ;  /* 0x000aa03001007387 */ /* 0x000fe80000100a00 */
[----:B------:R1:W-:Y:S04]  /*7f690*/  STL.64 [R1+0xaa8], R50 ;  /* 0x000aa83201007387 */ /* 0x0003e80000100a00 */
[----:B------:R-:W4:Y:S04]  /*7f6a0*/  LDL.LU.64 R184, [R1+0x940] ;  /* 0x0009400001b87983 */ /* 0x000f280000300a00 */
[----:B------:R-:W4:Y:S01]  /*7f6b0*/  LDL.LU.64 R186, [R1+0x948] ;  /* 0x0009480001ba7983 */ /* 0x000f220000300a00 */
[C---:B-1----:R-:W-:Y:S11]  /*7f6c0*/  HMMA.1688.F32.TF32 R48, R196.reuse, R112, R180 ;  /* 0x00000070c430723c */ /* 0x042ff600000810b4 */
[----:B------:R-:W-:Y:S11]  /*7f6d0*/  @!UPT UIADD3 URZ, URZ, URZ, URZ ;  /* 0x0000003f3f3ff290 */ /* 0x000ff6000fffe03f */
[----:B------:R-:W-:Y:S02]  /*7f6e0*/  @!UPT UIADD3 URZ, URZ, URZ, URZ ;  /* 0x0000003f3f3ff290 */ /* 0x000fe4000fffe03f */
[----:B------:R-:W-:Y:S01]  /*7f6f0*/  MOV R252, R51 ;  /* 0x0000003300fc7202 */ /* 0x000fe20000000f00 */
[----:B------:R-:W-:Y:S01]  /*7f700*/  IMAD.MOV.U32 R245, RZ, RZ, R50 ;  /* 0x000000fffff57224 */ /* 0x000fe200078e0032 */
[----:B------:R1:W-:Y:S04]  /*7f710*/  STL.64 [R1+0xa80], R48 ;  /* 0x000a803001007387 */ /* 0x0003e80000100a00 */
[----:B------:R-:W3:Y:S04]  /*7f720*/  LDL.LU.64 R180, [R1+0x920] ;  /* 0x0009200001b47983 */ /* 0x000ee80000300a00 */
[----:B------:R-:W3:Y:S01]  /*7f730*/  LDL.LU.64 R182, [R1+0x928] ;  /* 0x0009280001b67983 */ /* 0x000ee20000300a00 */
[C---:B--2---:R-:W-:Y:S03]  /*7f740*/  HMMA.1688.F32.TF32 R44, R196.reuse, R116, R44 ;  /* 0x00000074c42c723c */ /* 0x044fe6000008102c */
[----:B------:R-:W-:Y:S04]  /*7f750*/  STL [R1+0x6fd4], R252 ;  /* 0x006fd4fc01007387 */ /* 0x000fe80000100800 */
[----:B------:R-:W-:Y:S11]  /*7f760*/  STL [R1+0x6fd0], R245 ;  /* 0x006fd0f501007387 */ /* 0x000ff60000100800 */
[----:B------:R-:W-:Y:S05]  /*7f770*/  @!UPT UIADD3 URZ, URZ, URZ, URZ ;  /* 0x0000003f3f3ff290 */ /* 0x000fea000fffe03f */
[----:B------:R2:W-:Y:S04]  /*7f780*/  STL.64 [R1+0xa60], R44 ;  /* 0x000a602c01007387 */ /* 0x0005e80000100a00 */
[----:B-1----:R-:W3:Y:S04]  /*7f790*/  LDL.LU.64 R48, [R1+0x820] ;  /* 0x0008200001307983 */ /* 0x002ee80000300a00 */
[----:B------:R-:W3:Y:S01]  /*7f7a0*/  LDL.LU.64 R50, [R1+0x828] ;  /* 0x0008280001327983 */ /* 0x000ee20000300a00 */
[----:B------:R-:W-:Y:S01]  /*7f7b0*/  HMMA.1688.F32.TF32 R192, R196, R120, R192 ;  /* 0x00000078c4c0723c */ /* 0x000fe200000810c0 */
[----:B------:R-:W-:-:S02]  /*7f7c0*/  IMAD.MOV.U32 R117, RZ, RZ, R46 ;  /* 0x000000ffff757224 */ /* 0x000fc400078e002e */
[----:B--2---:R-:W2:Y:S01]  /*7f7d0*/  LDL.LU.64 R44, [R1+0x810] ;  /* 0x00081000012c7983 */ /* 0x004ea20000300a00 */
[----:B------:R-:W-:-:S03]  /*7f7e0*/  IMAD.MOV.U32 R116, RZ, RZ, R47 ;  /* 0x000000ffff747224 */ /* 0x000fc600078e002f */
[----:B------:R-:W2:Y:S04]  /*7f7f0*/  LDL.LU.64 R46, [R1+0x818] ;  /* 0x00081800012e7983 */ /* 0x000ea80000300a00 */
[----:B------:R-:W-:Y:S04]  /*7f800*/  STL.64 [R1+0x7290], R118 ;  /* 0x0072907601007387 */ /* 0x000fe80000100a00 */
[----:B------:R-:W-:Y:S04]  /*7f810*/  STL.64 [R1+0x7288], R116 ;  /* 0x0072887401007387 */ /* 0x000fe80000100a00 */
[----:B------:R-:W-:Y:S05]  /*7f820*/  STL.64 [R1+0x72b0], R110 ;  /* 0x0072b06e01007387 */ /* 0x000fea0000100a00 */
[----:B------:R-:W-:Y:S01]  /*7f830*/  IMAD.MOV.U32 R109, RZ, RZ, R194 ;  /* 0x000000ffff6d7224 */ /* 0x000fe200078e00c2 */
[----:B------:R-:W-:-:S05]  /*7f840*/  MOV R108, R195 ;  /* 0x000000c3006c7202 */ /* 0x000fca0000000f00 */
[----:B------:R4:W-:Y:S01]  /*7f850*/  STL.64 [R1+0x72a8], R108 ;  /* 0x0072a86c01007387 */ /* 0x0009e20000100a00 */
[----:B------:R-:W-:Y:S01]  /*7f860*/  MOV R113, R192 ;  /* 0x000000c000717202 */ /* 0x000fe20000000f00 */
[----:B------:R-:W-:Y:S02]  /*7f870*/  IMAD.MOV.U32 R112, RZ, RZ, R193 ;  /* 0x000000ffff707224 */ /* 0x000fe400078e00c1 */
[----:B------:R-:W-:Y:S04]  /*7f880*/  STL.64 [R1+0x72a0], R114 ;  /* 0x0072a07201007387 */ /* 0x000fe80000100a00 */
[----:B------:R-:W-:Y:S04]  /*7f890*/  STL.64 [R1+0x7298], R112 ;  /* 0x0072987001007387 */ /* 0x000fe80000100a00 */
[----:B------:R1:W-:Y:S01]  /*7f8a0*/  STL.64 [R1+0x7250], R246 ;  /* 0x007250f601007387 */ /* 0x0003e20000100a00 */
[----:B------:R-:W-:Y:S01]  /*7f8b0*/  IMAD.MOV.U32 R192, RZ, RZ, R8 ;  /* 0x000000ffffc07224 */ /* 0x000fe200078e0008 */
[----:B------:R-:W-:Y:S01]  /*7f8c0*/  MOV R194, R10 ;  /* 0x0000000a00c27202 */ /* 0x000fe20000000f00 */
[----:B------:R-:W-:-:S02]  /*7f8d0*/  IMAD.MOV.U32 R193, RZ, RZ, R9 ;  /* 0x000000ffffc17224 */ /* 0x000fc400078e0009 */
[----:B------:R-:W-:Y:S01]  /*7f8e0*/  IMAD.MOV.U32 R195, RZ, RZ, R11 ;  /* 0x000000ffffc37224 */ /* 0x000fe200078e000b */
[C---:B----4-:R-:W-:Y:S11]  /*7f8f0*/  HMMA.1688.F32.TF32 R108, R196.reuse, R128, R184 ;  /* 0x00000080c46c723c */ /* 0x050ff600000810b8 */
[----:B------:R-:W-:Y:S11]  /*7f900*/  @!UPT UIADD3 URZ, URZ, URZ, URZ ;  /* 0x0000003f3f3ff290 */ /* 0x000ff6000fffe03f */
[----:B------:R-:W-:Y:S02]  /*7f910*/  @!UPT UIADD3 URZ, URZ, URZ, URZ ;  /* 0x0000003f3f3ff290 */ /* 0x000fe4000fffe03f */
[----:B------:R-:W-:Y:S01]  /*7f920*/  IMAD.MOV.U32 R252, RZ, RZ, R108 ;  /* 0x000000fffffc7224 */ /* 0x000fe200078e006c */
[----:B------:R-:W-:Y:S01]  /*7f930*/  MOV R245, R109 ;  /* 0x0000006d00f57202 */ /* 0x000fe20000000f00 */
[----:B------:R-:W-:Y:S02]  /*7f940*/  IMAD.MOV.U32 R129, RZ, RZ, R110 ;  /* 0x000000ffff817224 */ /* 0x000fe400078e006e */
[----:B------:R-:W-:Y:S02]  /*7f950*/  IMAD.MOV.U32 R128, RZ, RZ, R111 ;  /* 0x000000ffff807224 */ /* 0x000fe400078e006f */
[----:B---3--:R-:W-:Y:S01]  /*7f960*/  HMMA.1688.F32.TF32 R108, R196, R132, R180 ;  /* 0x00000084c46c723c */ /* 0x008fe200000810b4 */
[----:B------:R3:W-:Y:S01]  /*7f970*/  STL.64 [R1+0x7248], R244 ;  /* 0x007248f401007387 */ /* 0x0007e20000100a00 */
[----:B------:R-:W-:Y:S01]  /*7f980*/  IMAD.MOV.U32 R184, RZ, RZ, R16 ;  /* 0x000000ffffb87224 */ /* 0x000fe200078e0010 */
[----:B------:R-:W-:Y:S01]  /*7f990*/  MOV R185, R17 ;  /* 0x0000001100b97202 */ /* 0x000fe20000000f00 */
[----:B------:R-:W-:-:S02]  /*7f9a0*/  IMAD.MOV.U32 R186, RZ, RZ, R18 ;  /* 0x000000ffffba7224 */ /* 0x000fc400078e0012 */
[----:B------:R-:W-:Y:S02]  /*7f9b0*/  IMAD.MOV.U32 R187, RZ, RZ, R19 ;  /* 0x000000ffffbb7224 */ /* 0x000fe400078e0013 */
[C---:B------:R-:W-:Y:S07]  /*7f9c0*/  HMMA.1688.F32.TF32 R116, R196.reuse, R124, R188 ;  /* 0x0000007cc474723c */ /* 0x040fee00000810bc */
[----:B------:R-:W-:Y:S01]  /*7f9d0*/  MOV R188, R12 ;  /* 0x0000000c00bc7202 */ /* 0x000fe20000000f00 */
[----:B------:R-:W-:Y:S01]  /*7f9e0*/  IMAD.MOV.U32 R189, RZ, RZ, R13 ;  /* 0x000000ffffbd7224 */ /* 0x000fe200078e000d */
[C---:B------:R-:W-:Y:S01]  /*7f9f0*/  HMMA.1688.F32.TF32 R180, R196.reuse, R136, R48 ;  /* 0x00000088c4b4723c */ /* 0x040fe20000081030 */
[----:B------:R-:W-:Y:S01]  /*7fa00*/  IMAD.MOV.U32 R190, RZ, RZ, R14 ;  /* 0x000000ffffbe7224 */ /* 0x000fe200078e000e */
[----:B------:R-:W-:Y:S11]  /*7fa10*/  MOV R191, R15 ;  /* 0x0000000f00bf7202 */ /* 0x000ff60000000f00 */
[----:B------:R-:W-:Y:S10]  /*7fa20*/  @!UPT UIADD3 URZ, URZ, URZ, URZ ;  /* 0x0000003f3f3ff290 */ /* 0x000ff4000fffe03f */
[----:B------:R-:W-:Y:S04]  /*7fa30*/  STL.64 [R1+0x6f50], R182 ;  /* 0x006f50b601007387 */ /* 0x000fe80000100a00 */
[----:B------:R-:W-:Y:S04]  /*7fa40*/  STL.64 [R1+0x6f48], R180 ;  /* 0x006f48b401007387 */ /* 0x000fe80000100a00 */
[----:B------:R-:W4:Y:S04]  /*7fa50*/  LDL.LU R20, [R1+0x74f4] ;  /* 0x0074f40001147983 */ /* 0x000f280000300800 */
[----:B------:R-:W4:Y:S04]  /*7fa60*/  LDL.LU R21, [R1+0x74f0] ;  /* 0x0074f00001157983 */ /* 0x000f280000300800 */
[----:B------:R-:W4:Y:S04]  /*7fa70*/  LDL.LU R22, [R1+0x74ec] ;  /* 0x0074ec0001167983 */ /* 0x000f280000300800 */
[----:B------:R-:W4:Y:S04]  /*7fa80*/  LDL.LU R23, [R1+0x74e8] ;  /* 0x0074e80001177983 */ /* 0x000f280000300800 */
        /* <DEDUP_REMOVED lines=16> */
[C---:B--2---:R-:W-:Y:S08]  /*7fb90*/  HMMA.1688.F32.TF32 R48, R196.reuse, R140, R44 ;  /* 0x0000008cc430723c */ /* 0x044ff0000008102c */
[C---:B------:R-:W-:Y:S08]  /*7fba0*/  HMMA.1688.F32.TF32 R44, R196.reuse, R144, R36 ;  /* 0x00000090c42c723c */ /* 0x040ff00000081024 */
[C---:B------:R-:W-:Y:S08]  /*7fbb0*/  HMMA.1688.F32.TF32 R36, R196.reuse, R148, R32 ;  /* 0x00000094c424723c */ /* 0x040ff00000081020 */
[C---:B------:R-:W-:Y:S08]  /*7fbc0*/  HMMA.1688.F32.TF32 R32, R196.reuse, R152, R28 ;  /* 0x00000098c420723c */ /* 0x040ff0000008101c */
[----:B------:R-:W-:Y:S01]  /*7fbd0*/  HMMA.1688.F32.TF32 R28, R196, R156, R24 ;  /* 0x0000009cc41c723c */ /* 0x000fe20000081018 */
[----:B------:R2:W-:Y:S04]  /*7fbe0*/  STL.64 [R1+0x6f60], R50 ;  /* 0x006f603201007387 */ /* 0x0005e80000100a00 */
[----:B------:R1:W-:Y:S04]  /*7fbf0*/  STL.64 [R1+0x6f58], R48 ;  /* 0x006f583001007387 */ /* 0x0003e80000100a00 */
[----:B------:R1:W-:Y:S04]  /*7fc00*/  STL.64 [R1+0x6f78], R46 ;  /* 0x006f782e01007387 */ /* 0x0003e80000100a00 */
[----:B------:R1:W-:Y:S04]  /*7fc10*/  STL.64 [R1+0x6f70], R44 ;  /* 0x006f702c01007387 */ /* 0x0003e80000100a00 */
[----:B------:R-:W-:Y:S04]  /*7fc20*/  STL.64 [R1+0x6f88], R38 ;  /* 0x006f882601007387 */ /* 0x000fe80000100a00 */
[----:B------:R1:W-:Y:S04]  /*7fc30*/  STL.64 [R1+0x6f80], R36 ;  /* 0x006f802401007387 */ /* 0x0003e80000100a00 */
[----:B------:R-:W-:Y:S04]  /*7fc40*/  STL.64 [R1+0x6f98], R34 ;  /* 0x006f982201007387 */ /* 0x000fe80000100a00 */
[----:B------:R-:W-:Y:S04]  /*7fc50*/  STL.64 [R1+0x6f90], R32 ;  /* 0x006f902001007387 */ /* 0x000fe80000100a00 */
[----:B------:R1:W-:Y:S04]  /*7fc60*/  STL.64 [R1+0x6fa8], R30 ;  /* 0x006fa81e01007387 */ /* 0x0003e80000100a00 */
        /* <DEDUP_REMOVED lines=17> */
[C---:B----4-:R-:W-:Y:S08]  /*7fd80*/  HMMA.1688.F32.TF32 R24, R196.reuse, R160, R20 ;  /* 0x000000a0c418723c */ /* 0x050ff00000081014 */
[C---:B---3--:R-:W-:Y:S08]  /*7fd90*/  HMMA.1688.F32.TF32 R20, R196.reuse, R164, R16 ;  /* 0x000000a4c414723c */ /* 0x048ff00000081010 */
[C---:B------:R-:W-:Y:S08]  /*7fda0*/  HMMA.1688.F32.TF32 R16, R196.reuse, R168, R12 ;  /* 0x000000a8c410723c */ /* 0x040ff0000008100c */
[----:B------:R-:W-:Y:S08]  /*7fdb0*/  HMMA.1688.F32.TF32 R12, R196, R172, R8 ;  /* 0x000000acc40c723c */ /* 0x000ff00000081008 */
[C---:B------:R-:W-:Y:S11]  /*7fdc0*/  HMMA.1688.F32.TF32 R8, R40.reuse, R58, R192 ;  /* 0x0000003a2808723c */ /* 0x040ff600000810c0 */
[----:B------:R-:W-:Y:S11]  /*7fdd0*/  @!UPT UIADD3 URZ, URZ, URZ, URZ ;  /* 0x0000003f3f3ff290 */ /* 0x000ff6000fffe03f */
[----:B------:R-:W-:Y:S02]  /*7fde0*/  @!UPT UIADD3 URZ, URZ, URZ, URZ ;  /* 0x0000003f3f3ff290 */ /* 0x000fe4000fffe03f */
[----:B------:R-:W-:Y:S01]  /*7fdf0*/  IMAD.MOV.U32 R81, RZ, RZ, R8 ;  /* 0x000000ffff517224 */ /* 0x000fe200078e0008 */
[----:B------:R-:W-:Y:S01]  /*7fe00*/  MOV R77, R10 ;  /* 0x0000000a004d7202 */ /* 0x000fe20000000f00 */
[----:B------:R-:W-:Y:S02]  /*7fe10*/  IMAD.MOV.U32 R80, RZ, RZ, R9 ;  /* 0x000000ffff507224 */ /* 0x000fe400078e0009 */
[----:B------:R-:W-:Y:S02]  /*7fe20*/  IMAD.MOV.U32 R76, RZ, RZ, R11 ;  /* 0x000000ffff4c7224 */ /* 0x000fe400078e000b */
[C---:B------:R-:W-:Y:S11]  /*7fe30*/  HMMA.1688.F32.TF32 R8, R40.reuse, R62, R188 ;  /* 0x0000003e2808723c */ /* 0x040ff600000810bc */
[----:B------:R-:W-:Y:S11]  /*7fe40*/  @!UPT UIADD3 URZ, URZ, URZ, URZ ;  /* 0x0000003f3f3ff290 */ /* 0x000ff6000fffe03f */
[----:B------:R-:W-:Y:S02]  /*7fe50*/  @!UPT UIADD3 URZ, URZ, URZ, URZ ;  /* 0x0000003f3f3ff290 */ /* 0x000fe4000fffe03f */
[----:B------:R-:W-:Y:S01]  /*7fe60*/  IMAD.MOV.U32 R89, RZ, RZ, R8 ;  /* 0x000000ffff597224 */ /* 0x000fe200078e0008 */
[----:B------:R-:W-:Y:S01]  /*7fe70*/  MOV R88, R9 ;  /* 0x0000000900587202 */ /* 0x000fe20000000f00 */
[----:B------:R-:W-:Y:S02]  /*7fe80*/  IMAD.MOV.U32 R85, RZ, RZ, R10 ;  /* 0x000000ffff557224 */ /* 0x000fe400078e000a */
[----:B------:R-:W-:Y:S02]  /*7fe90*/  IMAD.MOV.U32 R84, RZ, RZ, R11 ;  /* 0x000000ffff547224 */ /* 0x000fe400078e000b */
[----:B------:R-:W-:Y:S08]  /*7fea0*/  HMMA.1688.F32.TF32 R8, R40, R66, R184 ;  /* 0x000000422808723c */ /* 0x000ff000000810b8 */
[----:B------:R-:W-:Y:S01]  /*7feb0*/  HMMA.1688.F32.TF32 R196, R196, R176, R4 ;  /* 0x000000b0c4c4723c */ /* 0x000fe20000081004 */
[----:B------:R3:W-:Y:S11]  /*7fec0*/  STL.64 [R1+0x6fb8], R26 ;  /* 0x006fb81a01007387 */ /* 0x0007f60000100a00 */
[----:B------:R-:W-:Y:S04]  /*7fed0*/  @!UPT UIADD3 URZ, URZ, URZ, URZ ;  /* 0x0000003f3f3ff290 */ /* 0x000fe8000fffe03f */
[----:B------:R-:W-:Y:S01]  /*7fee0*/  MOV R97, R8 ;  /* 0x0000000800617202 */ /* 0x000fe20000000f00 */
[----:B------:R-:W-:Y:S01]  /*7fef0*/  IMAD.MOV.U32 R96, RZ, RZ, R9 ;  /* 0x000000ffff607224 */ /* 0x000fe200078e0009 */
[----:B------:R-:W-:Y:S01]  /*7ff00*/  MOV R92, R11 ;  /* 0x0000000b005c7202 */ /* 0x000fe20000000f00 */
[----:B------:R-:W-:Y:S02]  /*7ff10*/  IMAD.MOV.U32 R93, RZ, RZ, R10 ;  /* 0x000000ffff5d7224 */ /* 0x000fe400078e000a */
[----:B------:R-:W-:Y:S01]  /*7ff20*/  IMAD.MOV.U32 R184, RZ, RZ, R99 ;  /* 0x000000ffffb87224 */ /* 0x000fe200078e0063 */
[----:B------:R-:W-:Y:S01]  /*7ff30*/  HMMA.1688.F32.TF32 R8, R40, R70, R248 ;  /* 0x000000462808723c */ /* 0x000fe200000810f8 */
[----:B------:R4:W-:Y:S04]  /*7ff40*/  STL.64 [R1+0x6fb0], R24 ;  /* 0x006fb01801007387 */ /* 0x0009e80000100a00 */
[----:B------:R1:W-:Y:S04]  /*7ff50*/  STL.64 [R1+0x71d0], R22 ;  /* 0x0071d01601007387 */ /* 0x0003e80000100a00 */
[----:B------:R1:W-:Y:S04]  /*7ff60*/  STL.64 [R1+0x71c8], R20 ;  /* 0x0071c81401007387 */ /* 0x0003e80000100a00 */
[----:B------:R-:W-:Y:S04]  /*7ff70*/  STL.64 [R1+0x71e0], R18 ;  /* 0x0071e01201007387 */ /* 0x000fe80000100a00 */
[----:B------:R-:W-:Y:S04]  /*7ff80*/  STL.64 [R1+0x71d8], R16 ;  /* 0x0071d81001007387 */ /* 0x000fe80000100a00 */
[----:B------:R-:W-:Y:S04]  /*7ff90*/  STL.64 [R1+0x71f0], R14 ;  /* 0x0071f00e01007387 */ /* 0x000fe80000100a00 */
[----:B------:R-:W-:Y:S04]  /*7ffa0*/  STL.64 [R1+0x71e8], R12 ;  /* 0x0071e80c01007387 */ /* 0x000fe80000100a00 */
[----:B------:R-:W-:Y:S01]  /*7ffb0*/  STL.64 [R1+0x7200], R198 ;  /* 0x007200c601007387 */ /* 0x000fe20000100a00 */
[----:B------:R-:W-:-:S03]  /*7ffc0*/  IMAD.MOV.U32 R185, RZ, RZ, R98 ;  /* 0x000000ffffb97224 */ /* 0x000fc600078e0062 */
[----:B------:R-:W-:Y:S01]  /*7ffd0*/  STL.64 [R1+0x71f8], R196 ;  /* 0x0071f8c401007387 */ /* 0x000fe20000100a00 */
[----:B------:R-:W-:-:S03]  /*7ffe0*/  MOV R186, R103 ;  /* 0x0000006700ba7202 */ /* 0x000fc60000000f00 */
[----:B------:R-:W2:Y:S01]  /*7fff0*/  LDL.LU R99, [R1+0x74a4] ;  /* 0x0074a40001637983 */ /* 0x000ea20000300800 */
[----:B------:R-:W-:-:S03]  /*80000*/  IMAD.MOV.U32 R187, RZ, RZ, R102 ;  /* 0x000000ffffbb7224 */ /* 0x000fc600078e0066 */
[----:B------:R-:W-:Y:S01]  /*80010*/  STL.64 [R1+0x36c0], R8 ;  /* 0x0036c00801007387 */ /* 0x000fe20000100a00 */
[----:B------:R-:W-:-:S03]  /*80020*/  IMAD.MOV.U32 R188, RZ, RZ, R167 ;  /* 0x000000ffffbc7224 */ /* 0x000fc600078e00a7 */
[----:B------:R1:W-:Y:S01]  /*80030*/  STL.64 [R1+0x36c8], R10 ;  /* 0x0036c80a01007387 */ /* 0x0003e20000100a00 */
[----:B------:R-:W-:-:S03]  /*80040*/  MOV R189, R166 ;  /* 0x000000a600bd7202 */ /* 0x000fc60000000f00 */
[----:B------:R-:W2:Y:S01]  /*80050*/  LDL.LU R98, [R1+0x74a0] ;  /* 0x0074a00001627983 */ /* 0x000ea20000300800 */
[----:B------:R-:W-:-:S03]  /*80060*/  IMAD.MOV.U32 R190, RZ, RZ, R171 ;  /* 0x000000ffffbe7224 */ /* 0x000fc600078e00ab */
[----:B------:R-:W2:Y:S01]  /*80070*/  LDL.LU R103, [R1+0x749c] ;  /* 0x00749c0001677983 */ /* 0x000ea20000300800 */
[----:B------:R-:W-:-:S03]  /*80080*/  IMAD.MOV.U32 R191, RZ, RZ, R170 ;  /* 0x000000ffffbf7224 */ /* 0x000fc600078e00aa */
[----:B------:R-:W2:Y:S01]  /*80090*/  LDL.LU R102, [R1+0x7498] ;  /* 0x0074980001667983 */ /* 0x000ea20000300800 */
[----:B------:R-:W-:-:S03]  /*800a0*/  MOV R192, R143 ;  /* 0x0000008f00c07202 */ /* 0x000fc60000000f00 */
[----:B------:R-:W2:Y:S01]  /*800b0*/  LDL.LU R167, [R1+0x7494] ;  /* 0x0074940001a77983 */ /* 0x000ea20000300800 */
[----:B------:R-:W-:-:S03]  /*800c0*/  IMAD.MOV.U32 R193, RZ, RZ, R142 ;  /* 0x000000ffffc17224 */ /* 0x000fc600078e008e */
[----:B------:R-:W3:Y:S01]  /*800d0*/  LDL.LU R166, [R1+0x7490] ;  /* 0x0074900001a67983 */ /* 0x000ee20000300800 */
[----:B------:R-:W-:-:S03]  /*800e0*/  IMAD.MOV.U32 R194, RZ, RZ, R147 ;  /* 0x000000ffffc27224 */ /* 0x000fc600078e0093 */
[----:B------:R-:W4:Y:S01]  /*800f0*/  LDL.LU R171, [R1+0x748c] ;  /* 0x00748c0001ab7983 */ /* 0x000f220000300800 */
[----:B------:R-:W-:-:S03]  /*80100*/  MOV R195, R146 ;  /* 0x0000009200c37202 */ /* 0x000fc60000000f00 */
[----:B------:R-:W4:Y:S04]  /*80110*/  LDL.LU R170, [R1+0x7488] ;  /* 0x0074880001aa7983 */ /* 0x000f280000300800 */
[----:B------:R-:W4:Y:S04]  /*80120*/  LDL.LU R143, [R1+0x7484] ;  /* 0x00748400018f7983 */ /* 0x000f280000300800 */
[----:B------:R-:W4:Y:S04]  /*80130*/  LDL.LU R142, [R1+0x7480] ;  /* 0x00748000018e7983 */ /* 0x000f280000300800 */
[----:B------:R-:W4:Y:S04]  /*80140*/  LDL.LU R147, [R1+0x747c] ;  /* 0x00747c0001937983 */ /* 0x000f280000300800 */
        /* <DEDUP_REMOVED lines=17> */
[----:B------:R-:W-:Y:S01]  /*80260*/  IMAD.MOV.U32 R208, RZ, RZ, R178 ;  /* 0x000000ffffd07224 */ /* 0x000fe200078e00b2 */
[----:B------:R-:W-:Y:S01]  /*80270*/  MOV R209, R179 ;  /* 0x000000b300d17202 */ /* 0x000fe20000000f00 */
[----:B------:R-:W-:Y:S01]  /*80280*/  IMAD.MOV.U32 R210, RZ, RZ, R174 ;  /* 0x000000ffffd27224 */ /* 0x000fe200078e00ae */
[----:B------:R-:W4:Y:S01]  /*80290*/  LDL.LU R178, [R1+0x7434] ;  /* 0x0074340001b27983 */ /* 0x000f220000300800 */
[----:B------:R-:W-:Y:S01]  /*802a0*/  IMAD.MOV.U32 R211, RZ, RZ, R175 ;  /* 0x000000ffffd37224 */ /* 0x000fe200078e00af */
[----:B------:R-:W-:-:S02]  /*802b0*/  MOV R228, R127 ;  /* 0x0000007f00e47202 */ /* 0x000fc40000000f00 */
[----:B------:R-:W4:Y:S01]  /*802c0*/  LDL.LU R179, [R1+0x7430] ;  /* 0x0074300001b37983 */ /* 0x000f220000300800 */
[----:B------:R-:W-:-:S03]  /*802d0*/  IMAD.MOV.U32 R229, RZ, RZ, R126 ;  /* 0x000000ffffe57224 */ /* 0x000fc600078e007e */
[----:B------:R-:W4:Y:S01]  /*802e0*/  LDL.LU R174, [R1+0x742c] ;  /* 0x00742c0001ae7983 */ /* 0x000f220000300800 */
[----:B------:R-:W-:-:S03]  /*802f0*/  IMAD.MOV.U32 R230, RZ, RZ, R131 ;  /* 0x000000ffffe67224 */ /* 0x000fc600078e0083 */
[----:B------:R-:W4:Y:S01]  /*80300*/  LDL.LU R175, [R1+0x7428] ;  /* 0x0074280001af7983 */ /* 0x000f220000300800 */
[----:B------:R-:W-:-:S03]  /*80310*/  MOV R231, R130 ;  /* 0x0000008200e77202 */ /* 0x000fc60000000f00 */
[----:B------:R-:W4:Y:S04]  /*80320*/  LDL.LU R127, [R1+0x7424] ;  /* 0x00742400017f7983 */ /* 0x000f280000300800 */
[----:B------:R-:W4:Y:S04]  /*80330*/  LDL.LU R126, [R1+0x7420] ;  /* 0x00742000017e7983 */ /* 0x000f280000300800 */
[----:B------:R-:W4:Y:S04]  /*80340*/  LDL.LU R131, [R1+0x741c] ;  /* 0x00741c0001837983 */ /* 0x000f280000300800 */
[----:B------:R-:W4:Y:S01]  /*80350*/  LDL.LU R130, [R1+0x7418] ;  /* 0x0074180001827983 */ /* 0x000f220000300800 */
        /* <DEDUP_REMOVED lines=8> */
[----:B------:R-:W-:Y:S01]  /*803e0*/  LDS R4, [R2+0x4080] ;  /* 0x0040800002047984 */ /* 0x000fe20000000800 */
[----:B------:R-:W-:-:S02]  /*803f0*/  IMAD.MOV.U32 R120, RZ, RZ, R119 ;  /* 0x000000ffff787224 */ /* 0x000fc400078e0077 */
[----:B------:R-:W-:Y:S01]  /*80400*/  IMAD.MOV.U32 R216, RZ, RZ, R94 ;  /* 0x000000ffffd87224 */ /* 0x000fe200078e005e */
[----:B------:R-:W-:Y:S01]  /*80410*/  LDS R6, [R2+0x6080] ;  /* 0x0060800002067984 */ /* 0x000fe20000000800 */
[----:B------:R-:W-:Y:S02]  /*80420*/  IMAD.MOV.U32 R218, RZ, RZ, R90 ;  /* 0x000000ffffda7224 */ /* 0x000fe400078e005a */
[----:B------:R-:W-:Y:S01]  /*80430*/  IMAD.MOV.U32 R219, RZ, RZ, R91 ;  /* 0x000000ffffdb7224 */ /* 0x000fe200078e005b */
[----:B------:R-:W-:Y:S04]  /*80440*/  LDS R5, [R0+0x4080] ;  /* 0x0040800000057984 */ /* 0x000fe80000000800 */
[----:B------:R-:W1:Y:S01]  /*80450*/  LDS R7, [R0+0x6080] ;  /* 0x0060800000077984 */ /* 0x000e620000000800 */
[----:B--2---:R-:W-:Y:S01]  /*80460*/  IMAD.MOV.U32 R207, RZ, RZ, R167 ;  /* 0x000000ffffcf7224 */ /* 0x004fe200078e00a7 */
[----:B---3--:R-:W-:Y:S01]  /*80470*/  MOV R206, R166 ;  /* 0x000000a600ce7202 */ /* 0x008fe20000000f00 */
[----:B----4-:R-:W-:-:S02]  /*80480*/  IMAD.MOV.U32 R205, RZ, RZ, R171 ;  /* 0x000000ffffcd7224 */ /* 0x010fc400078e00ab */
[----:B------:R-:W-:Y:S02]  /*80490*/  IMAD.MOV.U32 R204, RZ, RZ, R170 ;  /* 0x000000ffffcc7224 */ /* 0x000fe400078e00aa */
[----:B------:R-:W2:Y:S04]  /*804a0*/  LDL.LU R170, [R1+0x7414] ;  /* 0x0074140001aa7983 */ /* 0x000ea80000300800 */
[----:B------:R-:W3:Y:S04]  /*804b0*/  LDL.LU R171, [R1+0x7410] ;  /* 0x0074100001ab7983 */ /* 0x000ee80000300800 */
[----:B------:R-:W4:Y:S01]  /*804c0*/  LDL.LU R166, [R1+0x740c] ;  /* 0x00740c0001a67983 */ /* 0x000f220000300800 */
[----:B------:R-:W-:Y:S01]  /*804d0*/  IMAD.MOV.U32 R202, RZ, RZ, R142 ;  /* 0x000000ffffca7224 */ /* 0x000fe200078e008e */
[----:B------:R-:W-:-:S02]  /*804e0*/  MOV R201, R147 ;  /* 0x0000009300c97202 */ /* 0x000fc40000000f00 */
[----:B------:R-:W4:Y:S01]  /*804f0*/  LDL.LU R167, [R1+0x7408] ;  /* 0x0074080001a77983 */ /* 0x000f220000300800 */
[----:B------:R-:W-:-:S03]  /*80500*/  IMAD.MOV.U32 R200, RZ, RZ, R146 ;  /* 0x000000ffffc87224 */ /* 0x000fc600078e0092 */
[----:B------:R-:W4:Y:S01]  /*80510*/  LDL.LU R146, [R1+0x7404] ;  /* 0x0074040001927983 */ /* 0x000f220000300800 */
[----:B------:R-:W-:-:S03]  /*80520*/  IMAD.MOV.U32 R203, RZ, RZ, R143 ;  /* 0x000000ffffcb7224 */ /* 0x000fc600078e008f */
[----:B------:R-:W4:Y:S04]  /*80530*/  LDL.LU R147, [R1+0x7400] ;  /* 0x0074000001937983 */ /* 0x000f280000300800 */
[----:B------:R-:W4:Y:S01]  /*80540*/  LDL.LU R142, [R1+0x73fc] ;  /* 0x0073fc00018e7983 */ /* 0x000f220000300800 */
[----:B-1----:R-:W-:Y:S02]  /*80550*/  IMAD.MOV.U32 R246, RZ, RZ, R158 ;  /* 0x000000fffff67224 */ /* 0x002fe400078e009e */
[----:B------:R-:W-:Y:S01]  /*80560*/  IMAD.MOV.U32 R245, RZ, RZ, R163 ;  /* 0x000000fffff57224 */ /* 0x000fe200078e00a3 */
[----:B------:R-:W4:Y:S01]  /*80570*/  LDL.LU R143, [R1+0x73f8] ;  /* 0x0073f800018f7983 */ /* 0x000f220000300800 */
[----:B------:R-:W-:-:S03]  /*80580*/  MOV R244, R162 ;  /* 0x000000a200f47202 */ /* 0x000fc60000000f00 */
[----:B------:R-:W4:Y:S01]  /*80590*/  LDL.LU R162, [R1+0x73f4] ;  /* 0x0073f40001a27983 */ /* 0x000f220000300800 */
[----:B------:R-:W-:-:S03]  /*805a0*/  MOV R247, R159 ;  /* 0x0000009f00f77202 */ /* 0x000fc60000000f00 */
[----:B------:R-:W4:Y:S04]  /*805b0*/  LDL.LU R163, [R1+0x73f0] ;  /* 0x0073f00001a37983 */ /* 0x000f280000300800 */
[----:B------:R-:W4:Y:S04]  /*805c0*/  LDL.LU R158, [R1+0x73ec] ;  /* 0x0073ec00019e7983 */ /* 0x000f280000300800 */
[----:B------:R-:W4:Y:S01]  /*805d0*/  LDL.LU R159, [R1+0x73e8] ;  /* 0x0073e800019f7983 */ /* 0x000f220000300800 */
[----:B------:R-:W-:Y:S01]  /*805e0*/  IMAD.MOV.U32 R51, RZ, RZ, R138 ;  /* 0x000000ffff337224 */ /* 0x000fe200078e008a */
[----:B------:R-:W-:Y:S01]  /*805f0*/  MOV R50, R139 ;  /* 0x0000008b00327202 */ /* 0x000fe20000000f00 */
[----:B------:R-:W-:-:S02]  /*80600*/  IMAD.MOV.U32 R49, RZ, RZ, R134 ;  /* 0x000000ffff317224 */ /* 0x000fc400078e0086 */
[----:B------:R-:W-:Y:S02]  /*80610*/  IMAD.MOV.U32 R48, RZ, RZ, R135 ;  /* 0x000000ffff307224 */ /* 0x000fe400078e0087 */
[----:B------:R-:W4:Y:S04]  /*80620*/  LDL.LU R135, [R1+0x73e4] ;  /* 0x0073e40001877983 */ /* 0x000f280000300800 */
[----:B------:R-:W4:Y:S04]  /*80630*/  LDL.LU R134, [R1+0x73e0] ;  /* 0x0073e00001867983 */ /* 0x000f280000300800 */
        /* <DEDUP_REMOVED lines=8> */
[----:B------:R-:W4:Y:S04]  /*806c0*/  LDL.LU R150, [R1+0x73cc] ;  /* 0x0073cc0001967983 */ /* 0x000f280000300800 */
[----:B------:R-:W4:Y:S01]  /*806d0*/  LDL.LU R151, [R1+0x73c8] ;  /* 0x0073c80001977983 */ /* 0x000f220000300800 */
[----:B------:R-:W-:Y:S01]  /*806e0*/  IMAD.MOV.U32 R37, RZ, RZ, R174 ;  /* 0x000000ffff257224 */ /* 0x000fe200078e00ae */
[----:B------:R-:W-:Y:S01]  /*806f0*/  MOV R36, R175 ;  /* 0x000000af00247202 */ /* 0x000fe20000000f00 */
[----:B------:R-:W-:Y:S01]  /*80700*/  IMAD.MOV.U32 R38, RZ, RZ, R179 ;  /* 0x000000ffff267224 */ /* 0x000fe200078e00b3 */
[----:B------:R-:W4:Y:S01]  /*80710*/  LDL.LU R175, [R1+0x73c4] ;  /* 0x0073c40001af7983 */ /* 0x000f220000300800 */
[----:B------:R-:W-:-:S03]  /*80720*/  MOV R39, R178 ;  /* 0x000000b200277202 */ /* 0x000fc60000000f00 */
[----:B------:R-:W4:Y:S04]  /*80730*/  LDL.LU R174, [R1+0x73c0] ;  /* 0x0073c00001ae7983 */ /* 0x000f280000300800 */
[----:B------:R-:W4:Y:S04]  /*80740*/  LDL.LU R179, [R1+0x73bc] ;  /* 0x0073bc0001b37983 */ /* 0x000f280000300800 */
[----:B------:R-:W4:Y:S01]  /*80750*/  LDL.LU R178, [R1+0x73b8] ;  /* 0x0073b80001b27983 */ /* 0x000f220000300800 */
        /* <DEDUP_REMOVED lines=15> */
[----:B------:R-:W-:Y:S02]  /*80850*/  IMAD.MOV.U32 R22, RZ, RZ, R163 ;  /* 0x000000ffff167224 */ /* 0x000fe400078e00a3 */
        /* <DEDUP_REMOVED lines=14> */
[----:B------:R-:W4:Y:S04]  /*80940*/  LDL.LU R155, [R1+0x737c] ;  /* 0x00737c00019b7983 */ /* 0x000f280000300800 */
[----:B------:R-:W4:Y:S01]  /*80950*/  LDL.LU R154, [R1+0x7378] ;  /* 0x00737800019a7983 */ /* 0x000f220000300800 */
[----:B------:R-:W-:Y:S01]  /*80960*/  HMMA.1688.F32.TF32 R108, R40, R54, R220 ;  /* 0x00000036286c723c */ /* 0x000fe200000810dc */
[----:B------:R-:W-:Y:S01]  /*80970*/  IMAD.MOV.U32 R12, RZ, RZ, R178 ;  /* 0x000000ffff0c7224 */ /* 0x000fe200078e00b2 */
[----:B------:R-:W-:Y:S01]  /*80980*/  MOV R13, R179 ;  /* 0x000000b3000d7202 */ /* 0x000fe20000000f00 */
[----:B------:R-:W4:Y:S01]  /*80990*/  LDL.LU R178, [R1+0x7374] ;  /* 0x0073740001b27983 */ /* 0x000f220000300800 */
[----:B------:R-:W-:-:S02]  /*809a0*/  IMAD.MOV.U32 R14, RZ, RZ, R174 ;  /* 0x000000ffff0e7224 */ /* 0x000fc400078e00ae */
[----:B------:R-:W-:Y:S01]  /*809b0*/  IMAD.MOV.U32 R15, RZ, RZ, R175 ;  /* 0x000000ffff0f7224 */ /* 0x000fe200078e00af */
[----:B------:R-:W4:Y:S04]  /*809c0*/  LDL.LU R179, [R1+0x7370] ;  /* 0x0073700001b37983 */ /* 0x000f280000300800 */
[----:B------:R-:W4:Y:S04]  /*809d0*/  LDL.LU R174, [R1+0x736c] ;  /* 0x00736c0001ae7983 */ /* 0x000f280000300800 */
[----:B------:R-:W4:Y:S09]  /*809e0*/  LDL.LU R175, [R1+0x7368] ;  /* 0x0073680001af7983 */ /* 0x000f320000300800 */
        /* <DEDUP_REMOVED lines=28> */
[----:B--2---:R-:W-:Y:S01]  /*80bb0*/  MOV R199, R167 ;  /* 0x000000a700c77202 */ /* 0x004fe20000000f00 */
[----:B---3--:R-:W-:Y:S02]  /*80bc0*/  IMAD.MOV.U32 R198, RZ, RZ, R166 ;  /* 0x000000ffffc67224 */ /* 0x008fe400078e00a6 */
[----:B----4-:R-:W-:Y:S01]  /*80bd0*/  IMAD.MOV.U32 R197, RZ, RZ, R171 ;  /* 0x000000ffffc57224 */ /* 0x010fe200078e00ab */
[----:B------:R-:W-:-:S02]  /*80be0*/  MOV R196, R170 ;  /* 0x000000aa00c47202 */ /* 0x000fc40000000f00 */
[----:B------:R-:W2:Y:S04]  /*80bf0*/  LDL.LU R170, [R1+0x7364] ;  /* 0x0073640001aa7983 */ /* 0x000ea80000300800 */
[----:B------:R-:W2:Y:S04]  /*80c00*/  LDL.LU R171, [R1+0x7360] ;  /* 0x0073600001ab7983 */ /* 0x000ea80000300800 */
[----:B------:R-:W3:Y:S04]  /*80c10*/  LDL.LU R166, [R1+0x735c] ;  /* 0x00735c0001a67983 */ /* 0x000ee80000300800 */
[----:B------:R-:W3:Y:S01]  /*80c20*/  LDL.LU R167, [R1+0x7358] ;  /* 0x0073580001a77983 */ /* 0x000ee20000300800 */
[----:B------:R-:W-:Y:S01]  /*80c30*/  IMAD.MOV.U32 R115, RZ, RZ, R159 ;  /* 0x000000ffff737224 */ /* 0x000fe200078e009f */
[----:B------:R-:W-:Y:S01]  /*80c40*/  MOV R114, R158 ;  /* 0x0000009e00727202 */ /* 0x000fe20000000f00 */
[----:B------:R-:W-:-:S02]  /*80c50*/  IMAD.MOV.U32 R113, RZ, RZ, R163 ;  /* 0x000000ffff717224 */ /* 0x000fc400078e00a3 */
[----:B------:R-:W-:Y:S02]  /*80c60*/  IMAD.MOV.U32 R112, RZ, RZ, R162 ;  /* 0x000000ffff707224 */ /* 0x000fe400078e00a2 */
[----:B------:R-:W4:Y:S04]  /*80c70*/  LDL.LU R162, [R1+0x7354] ;  /* 0x0073540001a27983 */ /* 0x000f280000300800 */
[----:B------:R-:W4:Y:S04]  /*80c80*/  LDL.LU R163, [R1+0x7350] ;  /* 0x0073500001a37983 */ /* 0x000f280000300800 */
[----:B------:R-:W2:Y:S04]  /*80c90*/  LDL.LU R158, [R1+0x734c] ;  /* 0x00734c00019e7983 */ /* 0x000ea80000300800 */
[----:B------:R-:W2:Y:S01]  /*80ca0*/  LDL.LU R159, [R1+0x7348] ;  /* 0x00734800019f7983 */ /* 0x000ea20000300800 */
        /* <DEDUP_REMOVED lines=39> */
[----:B------:R-:W3:Y:S04]  /*80f20*/  LDL.LU R78, [R1+0x72c8] ;  /* 0x0072c800014e7983 */ /* 0x000ee80000300800 */
[----:B------:R-:W3:Y:S04]  /*80f30*/  LDL.LU R79, [R1+0x72c4] ;  /* 0x0072c400014f7983 */ /* 0x000ee80000300800 */
[----:B------:R-:W4:Y:S04]  /*80f40*/  LDL.LU R87, [R1+0x72c0] ;  /* 0x0072c00001577983 */ /* 0x000f280000300800 */
[----:B------:R-:W4:Y:S04]  /*80f50*/  LDL.LU R82, [R1+0x72bc] ;  /* 0x0072bc0001527983 */ /* 0x000f280000300800 */
[----:B------:R-:W4:Y:S01]  /*80f60*/  LDL.LU R83, [R1+0x72b8] ;  /* 0x0072b80001537983 */ /* 0x000f220000300800 */
[C---:B--2---:R-:W-:Y:S08]  /*80f70*/  HMMA.1688.F32.TF32 R108, R40.reuse, R74, R108 ;  /* 0x0000004a286c723c */ /* 0x044ff0000008106c */
[C---:B---3--:R-:W-:Y:S08]  /*80f80*/  HMMA.1688.F32.TF32 R112, R40.reuse, R78, R112 ;  /* 0x0000004e2870723c */ /* 0x048ff00000081070 */
[C---:B----4-:R-:W-:Y:S07]  /*80f90*/  HMMA.1688.F32.TF32 R116, R40.reuse, R82, R116 ;  /* 0x000000522874723c */ /* 0x050fee0000081074 */
[----:B------:R-:W-:Y:S04]  /*80fa0*/  STL.64 [R1+0x36b0], R108 ;  /* 0x0036b06c01007387 */ /* 0x000fe80000100a00 */
[----:B------:R1:W-:Y:S04]  /*80fb0*/  STL.64 [R1+0x36b8], R110 ;  /* 0x0036b86e01007387 */ /* 0x0003e80000100a00 */
[----:B-1----:R-:W2:Y:S04]  /*80fc0*/  LDL.LU.64 R110, [R1+0x72b0] ;  /* 0x0072b000016e7983 */ /* 0x002ea80000300a00 */
[----:B------:R-:W3:Y:S04]  /*80fd0*/  LDL.LU.64 R108, [R1+0x72a8] ;  /* 0x0072a800016c7983 */ /* 0x000ee80000300a00 */
[----:B------:R-:W-:Y:S04]  /*80fe0*/  STL.64 [R1+0x36a0], R112 ;  /* 0x0036a07001007387 */ /* 0x000fe80000100a00 */
[----:B------:R1:W-:Y:S04]  /*80ff0*/  STL.64 [R1+0x36a8], R114 ;  /* 0x0036a87201007387 */ /* 0x0003e80000100a00 */
[----:B-1----:R-:W4:Y:S04]  /*81000*/  LDL.LU.64 R114, [R1+0x72a0] ;  /* 0x0072a00001727983 */ /* 0x002f280000300a00 */
[----:B------:R-:W3:Y:S04]  /*81010*/  LDL.LU.64 R112, [R1+0x7298] ;  /* 0x0072980001707983 */ /* 0x000ee80000300a00 */
[----:B------:R-:W-:Y:S04]  /*81020*/  STL.64 [R1+0x3690], R116 ;  /* 0x0036907401007387 */ /* 0x000fe80000100a00 */
[----:B------:R1:W-:Y:S04]  /*81030*/  STL.64 [R1+0x3698], R118 ;  /* 0x0036987601007387 */ /* 0x0003e80000100a00 */
[----:B-1----:R-:W3:Y:S01]  /*81040*/  LDL.LU.64 R118, [R1+0x7290] ;  /* 0x0072900001767983 */ /* 0x002ee20000300a00 */
[C---:B------:R-:W-:Y:S03]  /*81050*/  HMMA.1688.F32.TF32 R196, R40.reuse, R86, R196 ;  /* 0x0000005628c4723c */ /* 0x040fe600000810c4 */
[----:B------:R-:W3:Y:S11]  /*81060*/  LDL.LU.64 R116, [R1+0x7288] ;  /* 0x0072880001747983 */ /* 0x000ef60000300a00 */
[----:B------:R-:W-:Y:S09]  /*81070*/  @!UPT UIADD3 URZ, URZ, URZ, URZ ;  /* 0x0000003f3f3ff290 */ /* 0x000ff2000fffe03f */
[----:B------:R-:W-:Y:S04]  /*81080*/  STL.64 [R1+0x3680], R196 ;  /* 0x003680c401007387 */ /* 0x000fe80000100a00 */
[----:B------:R1:W-:Y:S02]  /*81090*/  STL.64 [R1+0x3688], R198 ;  /* 0x003688c601007387 */ /* 0x0003e40000100a00 */
[C---:B-1----:R-:W-:Y:S08]  /*810a0*/  HMMA.1688.F32.TF32 R196, R40.reuse, R90, R12 ;  /* 0x0000005a28c4723c */ /* 0x042ff0000008100c */
[C---:B------:R-:W-:Y:S08]  /*810b0*/  HMMA.1688.F32.TF32 R12, R40.reuse, R94, R8 ;  /* 0x0000005e280c723c */ /* 0x040ff00000081008 */
[C---:B------:R-:W-:Y:S07]  /*810c0*/  HMMA.1688.F32.TF32 R8, R40.reuse, R98, R16 ;  /* 0x000000622808723c */ /* 0x040fee0000081010 */
[----:B------:R-:W-:Y:S01]  /*810d0*/  STL.64 [R1+0x3670], R196 ;  /* 0x003670c401007387 */ /* 0x000fe20000100a00 */
[C---:B------:R-:W-:Y:S03]  /*810e0*/  HMMA.1688.F32.TF32 R16, R40.reuse, R102, R20 ;  /* 0x000000662810723c */ /* 0x040fe60000081014 */
[----:B------:R-:W-:Y:S04]  /*810f0*/  STL.64 [R1+0x3678], R198 ;  /* 0x003678c601007387 */ /* 0x000fe80000100a00 */
[----:B------:R-:W-:Y:S04]  /*81100*/  STL.64 [R1+0x3660], R12 ;  /* 0x0036600c01007387 */ /* 0x000fe80000100a00 */
[----:B------:R1:W-:Y:S04]  /*81110*/  STL.64 [R1+0x3668], R14 ;  /* 0x0036680e01007387 */ /* 0x0003e80000100a00 */
[----:B------:R-:W-:Y:S04]  /*81120*/  STL.64 [R1+0x3650], R8 ;  /* 0x0036500801007387 */ /* 0x000fe80000100a00 */
[----:B------:R2:W-:Y:S01]  /*81130*/  STL.64 [R1+0x3658], R10 ;  /* 0x0036580a01007387 */ /* 0x0005e20000100a00 */
[C---:B-1----:R-:W-:Y:S03]  /*81140*/  HMMA.1688.F32.TF32 R12, R40.reuse, R106, R24 ;  /* 0x0000006a280c723c */ /* 0x042fe60000081018 */
[----:B------:R-:W-:Y:S04]  /*81150*/  STL.64 [R1+0x3640], R16 ;  /* 0x0036401001007387 */ /* 0x000fe80000100a00 */
[----:B------:R4:W-:Y:S11]  /*81160*/  STL.64 [R1+0x3648], R18 ;  /* 0x0036481201007387 */ /* 0x0009f60000100a00 */
[----:B------:R-:W-:Y:S05]  /*81170*/  @!UPT UIADD3 URZ, URZ, URZ, URZ ;  /* 0x0000003f3f3ff290 */ /* 0x000fea000fffe03f */
[----:B------:R-:W-:Y:S04]  /*81180*/  STL.64 [R1+0x3630], R12 ;  /* 0x0036300c01007387 */ /* 0x000fe80000100a00 */
[----:B------:R-:W-:Y:S01]  /*81190*/  STL.64 [R1+0x3638], R14 ;  /* 0x0036380e01007387 */ /* 0x000fe20000100a00 */
[C---:B--2---:R-:W-:Y:S08]  /*811a0*/  HMMA.1688.F32.TF32 R8, R40.reuse, R110, R28 ;  /* 0x0000006e2808723c */ /* 0x044ff0000008101c */
[C---:B----4-:R-:W-:Y:S11]  /*811b0*/  HMMA.1688.F32.TF32 R16, R40.reuse, R114, R32 ;  /* 0x000000722810723c */ /* 0x050ff60000081020 */
[----:B------:R-:W-:Y:S04]  /*811c0*/  @!UPT UIADD3 URZ, URZ, URZ, URZ ;  /* 0x0000003f3f3ff290 */ /* 0x000fe8000fffe03f */
[----:B------:R-:W-:Y:S04]  /*811d0*/  STL.64 [R1+0x3620], R8 ;  /* 0x0036200801007387 */ /* 0x000fe80000100a00 */
[----:B------:R1:W-:Y:S02]  /*811e0*/  STL.64 [R1+0x3628], R10 ;  /* 0x0036280a01007387 */ /* 0x0003e40000100a00 */
[C---:B-1----:R-:W-:Y:S08]  /*811f0*/  HMMA.1688.F32.TF32 R8, R40.reuse, R122, R44 ;  /* 0x0000007a2808723c */ /* 0x042ff0000008102c */
[C---:B---3--:R-:W-:Y:S01]  /*81200*/  HMMA.1688.F32.TF32 R12, R40.reuse, R118, R36 ;  /* 0x00000076280c723c */ /* 0x048fe20000081024 */
[----:B------:R-:W-:Y:S04]  /*81210*/  STL.64 [R1+0x3610], R16 ;  /* 0x0036101001007387 */ /* 0x000fe80000100a00 */
[----:B------:R1:W-:Y:S03]  /*81220*/  STL.64 [R1+0x3618], R18 ;  /* 0x0036181201007387 */ /* 0x0003e60000100a00 */
[C---:B-1----:R-:W-:Y:S11]  /*81230*/  HMMA.1688.F32.TF32 R16, R40.reuse, R126, R48 ;  /* 0x0000007e2810723c */ /* 0x042ff60000081030 */
[----:B------:R-:W-:Y:S04]  /*81240*/  @!UPT UIADD3 URZ, URZ, URZ, URZ ;  /* 0x0000003f3f3ff290 */ /* 0x000fe8000fffe03f */
[----:B------:R-:W-:Y:S04]  /*81250*/  STL.64 [R1+0x3600], R12 ;  /* 0x0036000c01007387 */ /* 0x000fe80000100a00 */
[----:B------:R1:W-:Y:S04]  /*81260*/  STL.64 [R1+0x3608], R14 ;  /* 0x0036080e01007387 */ /* 0x0003e80000100a00 */
[----:B------:R-:W-:Y:S04]  /*81270*/  STL.64 [R1+0x35f0], R8 ;  /* 0x0035f00801007387 */ /* 0x000fe80000100a00 */
[----:B------:R2:W-:Y:S01]  /*81280*/  STL.64 [R1+0x35f8], R10 ;  /* 0x0035f80a01007387 */ /* 0x0005e20000100a00 */
[C---:B-1----:R-:W-:Y:S08]  /*81290*/  HMMA.1688.F32.TF32 R12, R40.reuse, R130, R180 ;  /* 0x00000082280c723c */ /* 0x042ff000000810b4 */
[C---:B--2---:R-:W-:Y:S01]  /*812a0*/  HMMA.1688.F32.TF32 R8, R40.reuse, R134, R244 ;  /* 0x000000862808723c */ /* 0x044fe200000810f4 */
[----:B------:R-:W-:Y:S04]  /*812b0*/  STL.64 [R1+0x35e0], R16 ;  /* 0x0035e01001007387 */ /* 0x000fe80000100a00 */
[----:B------:R1:W-:Y:S10]  /*812c0*/  STL.64 [R1+0x35e8], R18 ;  /* 0x0035e81201007387 */ /* 0x0003f40000100a00 */
[----:B------:R-:W-:Y:S01]  /*812d0*/  STL.64 [R1+0x35d0], R12 ;  /* 0x0035d00c01007387 */ /* 0x000fe20000100a00 */
[C---:B-1----:R-:W-:Y:S03]  /*812e0*/  HMMA.1688.F32.TF32 R16, R40.reuse, R138, R200 ;  /* 0x0000008a2810723c */ /* 0x042fe600000810c8 */
[----:B------:R1:W-:Y:S04]  /*812f0*/  STL.64 [R1+0x35d8], R14 ;  /* 0x0035d80e01007387 */ /* 0x0003e80000100a00 */
[----:B------:R-:W-:Y:S04]  /*81300*/  STL.64 [R1+0x35c0], R8 ;  /* 0x0035c00801007387 */ /* 0x000fe80000100a00 */
[----:B------:R2:W-:Y:S01]  /*81310*/  STL.64 [R1+0x35c8], R10 ;  /* 0x0035c80a01007387 */ /* 0x0005e20000100a00 */
[C---:B-1----:R-:W-:Y:S08]  /*81320*/  HMMA.1688.F32.TF32 R12, R40.reuse, R142, R204 ;  /* 0x0000008e280c723c */ /* 0x042ff000000810cc */
[C---:B--2---:R-:W-:Y:S03]  /*81330*/  HMMA.1688.F32.TF32 R8, R40.reuse, R146, R224 ;  /* 0x000000922808723c */ /* 0x044fe600000810e0 */
[----:B------:R-:W-:Y:S04]  /*81340*/  STL.64 [R1+0x35b0], R16 ;  /* 0x0035b01001007387 */ /* 0x000fe80000100a00 */
[----:B------:R1:W-:Y:S08]  /*81350*/  STL.64 [R1+0x35b8], R18 ;  /* 0x0035b81201007387 */ /* 0x0003f00000100a00 */
        /* <DEDUP_REMOVED lines=23> */
[----:B-1----:R-:W-:Y:S08]  /*814d0*/  HMMA.1688.F32.TF32 R12, R40, R178, R220 ;  /* 0x000000b2280c723c */ /* 0x002ff000000810dc */
        /* <DEDUP_REMOVED lines=11> */
[----:B------:R-:W-:Y:S04]  /*81590*/  STL.64 [R1+0x22a8], R18 ;  /* 0x0022a81201007387 */ /* 0x000fe80000100a00 */
[----:B------:R-:W2:Y:S04]  /*815a0*/  LDL.LU R184, [R1+0x18b0] ;  /* 0x0018b00001b87983 */ /* 0x000ea80000300800 */
[----:B------:R-:W-:Y:S04]  /*815b0*/  STL.64 [R1+0x2290], R12 ;  /* 0x0022900c01007387 */ /* 0x000fe80000100a00 */
[----:B------:R-:W-:Y:S04]  /*815c0*/  STL.64 [R1+0x2298], R14 ;  /* 0x0022980e01007387 */ /* 0x000fe80000100a00 */
[----:B------:R1:W-:Y:S04]  /*815d0*/  STL.64 [R1+0x2280], R8 ;  /* 0x0022800801007387 */ /* 0x0003e80000100a00 */
[----:B------:R3:W-:Y:S04]  /*815e0*/  STL.64 [R1+0x2288], R10 ;  /* 0x0022880a01007387 */ /* 0x0007e80000100a00 */
[----:B------:R-:W2:Y:S04]  /*815f0*/  LDL.LU R185, [R1+0x18b4] ;  /* 0x0018b40001b97983 */ /* 0x000ea80000300800 */
[----:B------:R-:W2:Y:S04]  /*81600*/  LDL.LU R186, [R1+0x18b8] ;  /* 0x0018b80001ba7983 */ /* 0x000ea80000300800 */
[----:B------:R-:W2:Y:S04]  /*81610*/  LDL.LU R187, [R1+0x18bc] ;  /* 0x0018bc0001bb7983 */ /* 0x000ea80000300800 */
[----:B------:R-:W4:Y:S04]  /*81620*/  LDL.LU R188, [R1+0x18c0] ;  /* 0x0018c00001bc7983 */ /* 0x000f280000300800 */
[----:B------:R-:W4:Y:S04]  /*81630*/  LDL.LU R189, [R1+0x18c4] ;  /* 0x0018c40001bd7983 */ /* 0x000f280000300800 */
[----:B------:R-:W4:Y:S04]  /*81640*/  LDL.LU R190, [R1+0x18c8] ;  /* 0x0018c80001be7983 */ /* 0x000f280000300800 */
[----:B------:R-:W4:Y:S04]  /*81650*/  LDL.LU R191, [R1+0x18cc] ;  /* 0x0018cc0001bf7983 */ /* 0x000f280000300800 */
        /* <DEDUP_REMOVED lines=60> */
[----:B-1----:R-:W2:Y:S04]  /*81a20*/  LDL.LU R8, [R1+0x1a20] ;  /* 0x001a200001087983 */ /* 0x002ea80000300800 */
[----:B------:R-:W2:Y:S04]  /*81a30*/  LDL.LU R9, [R1+0x1a24] ;  /* 0x001a240001097983 */ /* 0x000ea80000300800 */
[----:B---3--:R-:W2:Y:S04]  /*81a40*/  LDL.LU R10, [R1+0x1a28] ;  /* 0x001a2800010a7983 */ /* 0x008ea80000300800 */
[----:B------:R-:W2:Y:S04]  /*81a50*/  LDL.LU R11, [R1+0x1a2c] ;  /* 0x001a2c00010b7983 */ /* 0x000ea80000300800 */
[----:B------:R-:W3:Y:S04]  /*81a60*/  LDL.LU R12, [R1+0x1a30] ;  /* 0x001a3000010c7983 */ /* 0x000ee80000300800 */
[----:B------:R-:W3:Y:S04]  /*81a70*/  LDL.LU R13, [R1+0x1a34] ;  /* 0x001a3400010d7983 */ /* 0x000ee80000300800 */
[----:B------:R-:W3:Y:S04]  /*81a80*/  LDL.LU R14, [R1+0x1a38] ;  /* 0x001a3800010e7983 */ /* 0x000ee80000300800 */
[----:B------:R-:W3:Y:S04]  /*81a90*/  LDL.LU R15, [R1+0x1a3c] ;  /* 0x001a3c00010f7983 */ /* 0x000ee80000300800 */
[----:B------:R-:W2:Y:S04]  /*81aa0*/  LDL.LU R16, [R1+0x1a10] ;  /* 0x001a100001107983 */ /* 0x000ea80000300800 */
[----:B------:R-:W2:Y:S04]  /*81ab0*/  LDL.LU R17, [R1+0x1a14] ;  /* 0x001a140001117983 */ /* 0x000ea80000300800 */
        /* <DEDUP_REMOVED lines=30> */
[C---:B---3--:R-:W-:Y:S08]  /*81ca0*/  HMMA.1688.F32.TF32 R40, R4.reuse, R70, R12 ;  /* 0x000000460428723c */ /* 0x048ff0000008100c */
[C---:B--2---:R-:W-:Y:S08]  /*81cb0*/  HMMA.1688.F32.TF32 R12, R4.reuse, R74, R8 ;  /* 0x0000004a040c723c */ /* 0x044ff00000081008 */
[C---:B----4-:R-:W-:Y:S07]  /*81cc0*/  HMMA.1688.F32.TF32 R8, R4.reuse, R78, R16 ;  /* 0x0000004e0408723c */ /* 0x050fee0000081010 */
[----:B------:R-:W-:Y:S01]  /*81cd0*/  STL.64 [R1+0x2270], R40 ;  /* 0x0022702801007387 */ /* 0x000fe20000100a00 */
[C---:B------:R-:W-:Y:S03]  /*81ce0*/  HMMA.1688.F32.TF32 R16, R4.reuse, R82, R20 ;  /* 0x000000520410723c */ /* 0x040fe60000081014 */
[----:B------:R-:W-:Y:S04]  /*81cf0*/  STL.64 [R1+0x2278], R42 ;  /* 0x0022782a01007387 */ /* 0x000fe80000100a00 */
[----:B------:R-:W-:Y:S04]  /*81d00*/  STL.64 [R1+0x2260], R12 ;  /* 0x0022600c01007387 */ /* 0x000fe80000100a00 */
[----:B------:R1:W-:Y:S02]  /*81d10*/  STL.64 [R1+0x2268], R14 ;  /* 0x0022680e01007387 */ /* 0x0003e40000100a00 */
[C---:B-1----:R-:W-:Y:S02]  /*81d20*/  HMMA.1688.F32.TF32 R12, R4.reuse, R86, R24 ;  /* 0x00000056040c723c */ /* 0x042fe40000081018 */
[----:B------:R-:W-:Y:S04]  /*81d30*/  STL.64 [R1+0x2250], R8 ;  /* 0x0022500801007387 */ /* 0x000fe80000100a00 */
[----:B------:R-:W-:Y:S04]  /*81d40*/  STL.64 [R1+0x2258], R10 ;  /* 0x0022580a01007387 */ /* 0x000fe80000100a00 */
[----:B------:R-:W-:Y:S04]  /*81d50*/  STL.64 [R1+0x2240], R16 ;  /* 0x0022401001007387 */ /* 0x000fe80000100a00 */
[----:B------:R-:W-:Y:S01]  /*81d60*/  STL.64 [R1+0x2248], R18 ;  /* 0x0022481201007387 */ /* 0x000fe20000100a00 */
[C---:B------:R-:W-:Y:S03]  /*81d70*/  HMMA.1688.F32.TF32 R20, R4.reuse, R94, R32 ;  /* 0x0000005e0414723c */ /* 0x040fe60000081020 */
[----:B------:R-:W-:Y:S04]  /*81d80*/  LDS R8, [R2+0x4100] ;  /* 0x0041000002087984 */ /* 0x000fe80000000800 */
[----:B------:R-:W-:Y:S04]  /*81d90*/  LDS R10, [R2+0x6100] ;  /* 0x00610000020a7984 */ /* 0x000fe80000000800 */
[----:B------:R-:W-:Y:S04]  /*81da0*/  STL.64 [R1+0x2230], R12 ;  /* 0x0022300c01007387 */ /* 0x000fe80000100a00 */
[----:B------:R1:W-:Y:S04]  /*81db0*/  STL.64 [R1+0x2238], R14 ;  /* 0x0022380e01007387 */ /* 0x0003e80000100a00 */
[----:B------:R-:W-:Y:S04]  /*81dc0*/  LDS R9, [R0+0x4100] ;  /* 0x0041000000097984 */ /* 0x000fe80000000800 */
[----:B------:R-:W2:Y:S01]  /*81dd0*/  LDS R11, [R0+0x6100] ;  /* 0x00610000000b7984 */ /* 0x000ea20000000800 */
[C---:B-1----:R-:W-:Y:S08]  /*81de0*/  HMMA.1688.F32.TF32 R12, R4.reuse, R90, R28 ;  /* 0x0000005a040c723c */ /* 0x042ff0000008101c */
[C---:B------:R-:W-:Y:S11]  /*81df0*/  HMMA.1688.F32.TF32 R16, R4.reuse, R98, R36 ;  /* 0x000000620410723c */ /* 0x040ff60000081024 */
[----:B------:R-:W-:Y:S04]  /*81e00*/  @!UPT UIADD3 URZ, URZ, URZ, URZ ;  /* 0x0000003f3f3ff290 */ /* 0x000fe8000fffe03f */
[----:B------:R-:W-:Y:S04]  /*81e10*/  STL.64 [R1+0x3510], R12 ;  /* 0x0035100c01007387 */ /* 0x000fe80000100a00 */
[----:B------:R1:W-:Y:S02]  /*81e20*/  STL.64 [R1+0x3518], R14 ;  /* 0x0035180e01007387 */ /* 0x0003e40000100a00 */
[C---:B-1----:R-:W-:Y:S02]  /*81e30*/  HMMA.1688.F32.TF32 R12, R4.reuse, R102, R44 ;  /* 0x00000066040c723c */ /* 0x042fe4000008102c */
[----:B------:R-:W-:Y:S04]  /*81e40*/  STL.64 [R1+0x3500], R20 ;  /* 0x0035001401007387 */ /* 0x000fe80000100a00 */
[----:B------:R1:W-:Y:S04]  /*81e50*/  STL.64 [R1+0x3508], R22 ;  /* 0x0035081601007387 */ /* 0x0003e80000100a00 */
[----:B------:R-:W-:Y:S04]  /*81e60*/  STL.64 [R1+0x34f0], R16 ;  /* 0x0034f01001007387 */ /* 0x000fe80000100a00 */
[----:B------:R3:W-:Y:S01]  /*81e70*/  STL.64 [R1+0x34f8], R18 ;  /* 0x0034f81201007387 */ /* 0x0007e20000100a00 */
[C---:B-1----:R-:W-:Y:S08]  /*81e80*/  HMMA.1688.F32.TF32 R20, R4.reuse, R106, R48 ;  /* 0x0000006a0414723c */ /* 0x042ff00000081030 */
[----:B------:R-:W-:Y:S01]  /*81e90*/  STL.64 [R1+0x34e0], R12 ;  /* 0x0034e00c01007387 */ /* 0x000fe20000100a00 */
[C---:B---3--:R-:W-:Y:S03]  /*81ea0*/  HMMA.1688.F32.TF32 R16, R4.reuse, R110, R180 ;  /* 0x0000006e0410723c */ /* 0x048fe600000810b4 */
[----:B------:R1:W-:Y:S05]  /*81eb0*/  STL.64 [R1+0x34e8], R14 ;  /* 0x0034e80e01007387 */ /* 0x0003ea0000100a00 */
[C---:B-1----:R-:W-:Y:S06]  /*81ec0*/  HMMA.1688.F32.TF32 R12, R4.reuse, R114, R244 ;  /* 0x00000072040c723c */ /* 0x042fec00000810f4 */
[----:B------:R-:W-:Y:S04]  /*81ed0*/  STL.64 [R1+0x34d0], R20 ;  /* 0x0034d01401007387 */ /* 0x000fe80000100a00 */
[----:B------:R1:W-:Y:S05]  /*81ee0*/  STL.64 [R1+0x34d8], R22 ;  /* 0x0034d81601007387 */ /* 0x0003ea0000100a00 */
[----:B------:R-:W-:Y:S04]  /*81ef0*/  STL.64 [R1+0x34c0], R16 ;  /* 0x0034c01001007387 */ /* 0x000fe80000100a00 */
[----:B------:R3:W-:Y:S01]  /*81f00*/  STL.64 [R1+0x34c8], R18 ;  /* 0x0034c81201007387 */ /* 0x0007e20000100a00 */
[C---:B-1----:R-:W-:Y:S03]  /*81f10*/  HMMA.1688.F32.TF32 R20, R4.reuse, R118, R200 ;  /* 0x000000760414723c */ /* 0x042fe600000810c8 */
[----:B------:R-:W-:Y:S05]  /*81f20*/  STL.64 [R1+0x34b0], R12 ;  /* 0x0034b00c01007387 */ /* 0x000fea0000100a00 */
[C---:B---3--:R-:W-:Y:S01]  /*81f30*/  HMMA.1688.F32.TF32 R16, R4.reuse, R122, R204 ;  /* 0x0000007a0410723c */ /* 0x048fe200000810cc */
[----:B------:R1:W-:Y:S07]  /*81f40*/  STL.64 [R1+0x34b8], R14 ;  /* 0x0034b80e01007387 */ /* 0x0003ee0000100a00 */
[C---:B-1----:R-:W-:Y:S07]  /*81f50*/  HMMA.1688.F32.TF32 R12, R4.reuse, R126, R224 ;  /* 0x0000007e040c723c */ /* 0x042fee00000810e0 */
[----:B------:R-:W-:Y:S04]  /*81f60*/  STL.64 [R1+0x34a0], R20 ;  /* 0x0034a01401007387 */ /* 0x000fe80000100a00 */
[----:B------:R1:W-:Y:S04]  /*81f70*/  STL.64 [R1+0x34a8], R22 ;  /* 0x0034a81601007387 */ /* 0x0003e80000100a00 */
        /* <DEDUP_REMOVED lines=34> */
[----:B------:R1:W-:Y:S04]  /*821a0*/  STL.64 [R1+0x33e0], R20 ;  /* 0x0033e01401007387 */ /* 0x0003e80000100a00 */
[----:B------:R3:W-:Y:S04]  /*821b0*/  STL.64 [R1+0x33e8], R22 ;  /* 0x0033e81601007387 */ /* 0x0007e80000100a00 */
[----:B------:R-:W4:Y:S04]  /*821c0*/  LDL.LU R184, [R1+0x1700] ;  /* 0x0017000001b87983 */ /* 0x000f280000300800 */
[----:B------:R-:W-:Y:S04]  /*821d0*/  STL.64 [R1+0x33d0], R16 ;  /* 0x0033d01001007387 */ /* 0x000fe80000100a00 */
[----:B------:R-:W-:Y:S04]  /*821e0*/  STL.64 [R1+0x33d8], R18 ;  /* 0x0033d81201007387 */ /* 0x000fe80000100a00 */
[----:B------:R1:W-:Y:S04]  /*821f0*/  STL.64 [R1+0x33c0], R12 ;  /* 0x0033c00c01007387 */ /* 0x0003e80000100a00 */
[----:B------:R1:W-:Y:S04]  /*82200*/  STL.64 [R1+0x33c8], R14 ;  /* 0x0033c80e01007387 */ /* 0x0003e80000100a00 */
        /* <DEDUP_REMOVED lines=107> */
[----:B---3--:R-:W-:Y:S03]  /*828c0*/  HMMA.1688.F32.TF32 R40, R4, R178, R196 ;  /* 0x000000b20428723c */ /* 0x008fe600000810c4 */
[----:B------:R-:W-:Y:S04]  /*828d0*/  LDS R4, [R2+0x4180] ;  /* 0x0041800002047984 */ /* 0x000fe80000000800 */
[----:B------:R-:W-:Y:S01]  /*828e0*/  LDS R6, [R2+0x6180] ;  /* 0x0061800002067984 */ /* 0x000fe20000000800 */
[C---:B--2---:R-:W-:Y:S03]  /*828f0*/  HMMA.1688.F32.TF32 R20, R8.reuse, R62, R20 ;  /* 0x0000003e0814723c */ /* 0x044fe60000081014 */
[----:B------:R-:W-:Y:S04]  /*82900*/  LDS R5, [R0+0x4180] ;  /* 0x0041800000057984 */ /* 0x000fe80000000800 */
[----:B------:R-:W1:Y:S08]  /*82910*/  LDS R7, [R0+0x6180] ;  /* 0x0061800000077984 */ /* 0x000e700000000800 */
[----:B------:R-:W-:Y:S04]  /*82920*/  STL.64 [R1+0x2220], R40 ;  /* 0x0022202801007387 */ /* 0x000fe80000100a00 */
[----:B------:R4:W-:Y:S02]  /*82930*/  STL.64 [R1+0x2228], R42 ;  /* 0x0022282a01007387 */ /* 0x0009e40000100a00 */
[C---:B----4-:R-:W-:Y:S08]  /*82940*/  HMMA.1688.F32.TF32 R40, R8.reuse, R54, R12 ;  /* 0x000000360828723c */ /* 0x050ff0000008100c */
[C---:B------:R-:W-:Y:S08]  /*82950*/  HMMA.1688.F32.TF32 R12, R8.reuse, R58, R16 ;  /* 0x0000003a080c723c */ /* 0x040ff00000081010 */
[C---:B------:R-:W-:Y:S07]  /*82960*/  HMMA.1688.F32.TF32 R16, R8.reuse, R66, R24 ;  /* 0x000000420810723c */ /* 0x040fee0000081018 */
[----:B------:R-:W-:Y:S04]  /*82970*/  STL.64 [R1+0x33b0], R40 ;  /* 0x0033b02801007387 */ /* 0x000fe80000100a00 */
[----:B------:R-:W-:Y:S04]  /*82980*/  STL.64 [R1+0x33b8], R42 ;  /* 0x0033b82a01007387 */ /* 0x000fe80000100a00 */
[----:B------:R-:W-:Y:S04]  /*82990*/  STL.64 [R1+0x33a0], R12 ;  /* 0x0033a00c01007387 */ /* 0x000fe80000100a00 */
[----:B------:R2:W-:Y:S02]  /*829a0*/  STL.64 [R1+0x33a8], R14 ;  /* 0x0033a80e01007387 */ /* 0x0005e40000100a00 */
[C---:B--2---:R-:W-:Y:S02]  /*829b0*/  HMMA.1688.F32.TF32 R12, R8.reuse, R70, R28 ;  /* 0x00000046080c723c */ /* 0x044fe4000008101c */
[----:B------:R-:W-:Y:S04]  /*829c0*/  STL.64 [R1+0x3390], R20 ;  /* 0x0033901401007387 */ /* 0x000fe80000100a00 */
[----:B------:R2:W-:Y:S04]  /*829d0*/  STL.64 [R1+0x3398], R22 ;  /* 0x0033981601007387 */ /* 0x0005e80000100a00 */
[----:B------:R-:W-:Y:S04]  /*829e0*/  STL.64 [R1+0x3380], R16 ;  /* 0x0033801001007387 */ /* 0x000fe80000100a00 */
[----:B------:R3:W-:Y:S01]  /*829f0*/  STL.64 [R1+0x3388], R18 ;  /* 0x0033881201007387 */ /* 0x0007e20000100a00 */
[C---:B--2---:R-:W-:Y:S08]  /*82a00*/  HMMA.1688.F32.TF32 R20, R8.reuse, R74, R32 ;  /* 0x0000004a0814723c */ /* 0x044ff00000081020 */
[----:B------:R-:W-:Y:S01]  /*82a10*/  STL.64 [R1+0x3370], R12 ;  /* 0x0033700c01007387 */ /* 0x000fe20000100a00 */
[C---:B---3--:R-:W-:Y:S03]  /*82a20*/  HMMA.1688.F32.TF32 R16, R8.reuse, R78, R36 ;  /* 0x0000004e0810723c */ /* 0x048fe60000081024 */
[----:B------:R2:W-:Y:S05]  /*82a30*/  STL.64 [R1+0x3378], R14 ;  /* 0x0033780e01007387 */ /* 0x0005ea0000100a00 */
[C---:B--2---:R-:W-:Y:S06]  /*82a40*/  HMMA.1688.F32.TF32 R12, R8.reuse, R82, R44 ;  /* 0x00000052080c723c */ /* 0x044fec000008102c */
[----:B------:R-:W-:Y:S04]  /*82a50*/  STL.64 [R1+0x3360], R20 ;  /* 0x0033601401007387 */ /* 0x000fe80000100a00 */
[----:B------:R2:W-:Y:S05]  /*82a60*/  STL.64 [R1+0x3368], R22 ;  /* 0x0033681601007387 */ /* 0x0005ea0000100a00 */
[----:B------:R-:W-:Y:S04]  /*82a70*/  STL.64 [R1+0x3350], R16 ;  /* 0x0033501001007387 */ /* 0x000fe80000100a00 */
[----:B------:R3:W-:Y:S01]  /*82a80*/  STL.64 [R1+0x3358], R18 ;  /* 0x0033581201007387 */ /* 0x0007e20000100a00 */
[C---:B--2---:R-:W-:Y:S03]  /*82a90*/  HMMA.1688.F32.TF32 R20, R8.reuse, R86, R48 ;  /* 0x000000560814723c */ /* 0x044fe60000081030 */
[----:B------:R-:W-:Y:S05]  /*82aa0*/  STL.64 [R1+0x3340], R12 ;  /* 0x0033400c01007387 */ /* 0x000fea0000100a00 */
[C---:B---3--:R-:W-:Y:S01]  /*82ab0*/  HMMA.1688.F32.TF32 R16, R8.reuse, R90, R180 ;  /* 0x0000005a0810723c */ /* 0x048fe200000810b4 */
[----:B------:R2:W-:Y:S07]  /*82ac0*/  STL.64 [R1+0x3348], R14 ;  /* 0x0033480e01007387 */ /* 0x0005ee0000100a00 */
[C---:B--2---:R-:W-:Y:S07]  /*82ad0*/  HMMA.1688.F32.TF32 R12, R8.reuse, R94, R244 ;  /* 0x0000005e080c723c */ /* 0x044fee00000810f4 */
[----:B------:R-:W-:Y:S04]  /*82ae0*/  STL.64 [R1+0x3330], R20 ;  /* 0x0033301401007387 */ /* 0x000fe80000100a00 */
[----:B------:R2:W-:Y:S04]  /*82af0*/  STL.64 [R1+0x3338], R22 ;  /* 0x0033381601007387 */ /* 0x0005e80000100a00 */
        /* <DEDUP_REMOVED lines=113> */
[----:B--2---:R-:W2:Y:S04]  /*83210*/  LDL.LU R20, [R1+0x16b0] ;  /* 0x0016b00001147983 */ /* 0x004ea80000300800 */
[----:B------:R-:W2:Y:S04]  /*83220*/  LDL.LU R21, [R1+0x16b4] ;  /* 0x0016b40001157983 */ /* 0x000ea80000300800 */
[----:B---3--:R-:W2:Y:S04]  /*83230*/  LDL.LU R22, [R1+0x16b8] ;  /* 0x0016b80001167983 */ /* 0x008ea80000300800 */
[----:B------:R-:W2:Y:S04]  /*83240*/  LDL.LU R23, [R1+0x16bc] ;  /* 0x0016bc0001177983 */ /* 0x000ea80000300800 */
[----:B-1----:R-:W3:Y:S04]  /*83250*/  LDL.LU R12, [R1+0x16d0] ;  /* 0x0016d000010c7983 */ /* 0x002ee80000300800 */
[----:B------:R-:W3:Y:S04]  /*83260*/  LDL.LU R13, [R1+0x16d4] ;  /* 0x0016d400010d7983 */ /* 0x000ee80000300800 */
[----:B------:R-:W3:Y:S04]  /*83270*/  LDL.LU R14, [R1+0x16d8] ;  /* 0x0016d800010e7983 */ /* 0x000ee80000300800 */
[----:B------:R-:W3:Y:S04]  /*83280*/  LDL.LU R15, [R1+0x16dc] ;  /* 0x0016dc00010f7983 */ /* 0x000ee80000300800 */
[----:B------:R-:W2:Y:S04]  /*83290*/  LDL.LU R196, [R1+0x16e0] ;  /* 0x0016e00001c47983 */ /* 0x000ea80000300800 */
[----:B------:R-:W2:Y:S04]  /*832a0*/  LDL.LU R197, [R1+0x16e4] ;  /* 0x0016e40001c57983 */ /* 0x000ea80000300800 */
        /* <DEDUP_REMOVED lines=36> */
[C---:B----4-:R-:W-:Y:S11]  /*834f0*/  HMMA.1688.F32.TF32 R12, R8.reuse, R166, R16 ;  /* 0x000000a6080c723c */ /* 0x050ff60000081010 */
[----:B------:R-:W-:Y:S04]  /*83500*/  @!UPT UIADD3 URZ, URZ, URZ, URZ ;  /* 0x0000003f3f3ff290 */ /* 0x000fe8000fffe03f */
[----:B------:R-:W-:Y:S01]  /*83510*/  STL.64 [R1+0x3210], R196 ;  /* 0x003210c401007387 */ /* 0x000fe20000100a00 */
[C---:B------:R-:W-:Y:S03]  /*83520*/  HMMA.1688.F32.TF32 R20, R8.reuse, R170, R20 ;  /* 0x000000aa0814723c */ /* 0x040fe60000081014 */
[----:B------:R-:W-:Y:S04]  /*83530*/  STL.64 [R1+0x3218], R198 ;  /* 0x003218c601007387 */ /* 0x000fe80000100a00 */
[----:B------:R-:W-:Y:S01]  /*83540*/  STL.64 [R1+0x3200], R40 ;  /* 0x0032002801007387 */ /* 0x000fe20000100a00 */
[C---:B------:R-:W-:Y:S03]  /*83550*/  HMMA.1688.F32.TF32 R16, R8.reuse, R174, R24 ;  /* 0x000000ae0810723c */ /* 0x040fe60000081018 */
[----:B------:R-:W-:Y:S04]  /*83560*/  STL.64 [R1+0x3208], R42 ;  /* 0x0032082a01007387 */ /* 0x000fe80000100a00 */
[----:B------:R-:W-:Y:S04]  /*83570*/  STL.64 [R1+0x31f0], R12 ;  /* 0x0031f00c01007387 */ /* 0x000fe80000100a00 */
[----:B------:R1:W-:Y:S02]  /*83580*/  STL.64 [R1+0x31f8], R14 ;  /* 0x0031f80e01007387 */ /* 0x0003e40000100a00 */
[----:B-1----:R-:W-:Y:S02]  /*83590*/  HMMA.1688.F32.TF32 R12, R8, R178, R28 ;  /* 0x000000b2080c723c */ /* 0x002fe4000008101c */
[----:B------:R-:W-:Y:S04]  /*835a0*/  STL.64 [R1+0x31e0], R20 ;  /* 0x0031e01401007387 */ /* 0x000fe80000100a00 */
[----:B------:R-:W-:Y:S02]  /*835b0*/  STL.64 [R1+0x31e8], R22 ;  /* 0x0031e81601007387 */ /* 0x000fe40000100a00 */
[C---:B------:R-:W-:Y:S02]  /*835c0*/  HMMA.1688.F32.TF32 R8, R4.reuse, R54, R32 ;  /* 0x000000360408723c */ /* 0x040fe40000081020 */
[----:B------:R-:W-:Y:S04]  /*835d0*/  STL.64 [R1+0x31d0], R16 ;  /* 0x0031d01001007387 */ /* 0x000fe80000100a00 */
[----:B------:R1:W-:Y:S09]  /*835e0*/  STL.64 [R1+0x31d8], R18 ;  /* 0x0031d81201007387 */ /* 0x0003f20000100a00 */
[----:B------:R-:W-:Y:S01]  /*835f0*/  STL.64 [R1+0x2210], R12 ;  /* 0x0022100c01007387 */ /* 0x000fe20000100a00 */
[C---:B-1----:R-:W-:Y:S03]  /*83600*/  HMMA.1688.F32.TF32 R16, R4.reuse, R58, R36 ;  /* 0x0000003a0410723c */ /* 0x042fe60000081024 */
[----:B------:R1:W-:Y:S05]  /*83610*/  STL.64 [R1+0x2218], R14 ;  /* 0x0022180e01007387 */ /* 0x0003ea0000100a00 */
[C---:B-1----:R-:W-:Y:S01]  /*83620*/  HMMA.1688.F32.TF32 R12, R4.reuse, R62, R44 ;  /* 0x0000003e040c723c */ /* 0x042fe2000008102c */
[----:B------:R-:W-:Y:S04]  /*83630*/  STL.64 [R1+0x2200], R8 ;  /* 0x0022000801007387 */ /* 0x000fe80000100a00 */
[----:B------:R1:W-:Y:S10]  /*83640*/  STL.64 [R1+0x2208], R10 ;  /* 0x0022080a01007387 */ /* 0x0003f40000100a00 */
[----:B------:R-:W-:Y:S04]  /*83650*/  STL.64 [R1+0x21f0], R16 ;  /* 0x0021f01001007387 */ /* 0x000fe80000100a00 */
[----:B------:R2:W-:Y:S01]  /*83660*/  STL.64 [R1+0x21f8], R18 ;  /* 0x0021f81201007387 */ /* 0x0005e20000100a00 */
[C---:B-1----:R-:W-:Y:S03]  /*83670*/  HMMA.1688.F32.TF32 R8, R4.reuse, R66, R48 ;  /* 0x000000420408723c */ /* 0x042fe60000081030 */
[----:B------:R-:W-:Y:S05]  /*83680*/  STL.64 [R1+0x21e0], R12 ;  /* 0x0021e00c01007387 */ /* 0x000fea0000100a00 */
[C---:B--2---:R-:W-:Y:S01]  /*83690*/  HMMA.1688.F32.TF32 R16, R4.reuse, R70, R180 ;  /* 0x000000460410723c */ /* 0x044fe200000810b4 */
        /* <DEDUP_REMOVED lines=29> */
[----:B------:R1:W-:Y:S02]  /*83870*/  STL.64 [R1+0x31b8], R18 ;  /* 0x0031b81201007387 */ /* 0x0003e40000100a00 */
[C---:B-1----:R-:W-:Y:S11]  /*83880*/  HMMA.1688.F32.TF32 R16, R4.reuse, R106, R236 ;  /* 0x0000006a0410723c */ /* 0x042ff600000810ec */
        /* <DEDUP_REMOVED lines=143> */
[----:B------:R-:W-:Y:S04]  /*84180*/  STL.64 [R1+0x30f0], R12 ;  /* 0x0030f00c01007387 */ /* 0x000fe80000100a00 */
[----:B------:R1:W-:Y:S02]  /*84190*/  STL.64 [R1+0x30f8], R14 ;  /* 0x0030f80e01007387 */ /* 0x0003e40000100a00 */
[C---:B-1----:R-:W-:Y:S02]  /*841a0*/  HMMA.1688.F32.TF32 R12, R4.reuse, R154, R24 ;  /* 0x0000009a040c723c */ /* 0x042fe40000081018 */
        /* <DEDUP_REMOVED lines=17> */
[----:B-1----:R-:W-:Y:S07]  /*842c0*/  HMMA.1688.F32.TF32 R12, R4, R178, R180 ;  /* 0x000000b2040c723c */ /* 0x002fee00000810b4 */
[----:B------:R-:W-:Y:S04]  /*842d0*/  STL.64 [R1+0x3080], R20 ;  /* 0x0030801401007387 */ /* 0x000fe80000100a00 */
[----:B------:R-:W-:Y:S04]  /*842e0*/  STL.64 [R1+0x3088], R22 ;  /* 0x0030881601007387 */ /* 0x000fe80000100a00 */
[----:B------:R-:W-:Y:S04]  /*842f0*/  STL.64 [R1+0x3070], R16 ;  /* 0x0030701001007387 */ /* 0x000fe80000100a00 */
[----:B------:R-:W-:Y:S04]  /*84300*/  STL.64 [R1+0x3078], R18 ;  /* 0x0030781201007387 */ /* 0x000fe80000100a00 */
[----:B------:R-:W-:Y:S04]  /*84310*/  LDS R4, [R2+0x4280] ;  /* 0x0042800002047984 */ /* 0x000fe80000000800 */
[----:B------:R-:W-:Y:S04]  /*84320*/  LDS R6, [R2+0x6280] ;  /* 0x0062800002067984 */ /* 0x000fe80000000800 */
[----:B------:R-:W-:Y:S04]  /*84330*/  STL.64 [R1+0x2170], R12 ;  /* 0x0021700c01007387 */ /* 0x000fe80000100a00 */
[----:B------:R1:W-:Y:S04]  /*84340*/  STL.64 [R1+0x2178], R14 ;  /* 0x0021780e01007387 */ /* 0x0003e80000100a00 */
[----:B------:R-:W-:Y:S04]  /*84350*/  LDS R5, [R0+0x4280] ;  /* 0x0042800000057984 */ /* 0x000fe80000000800 */
[----:B------:R-:W2:Y:S01]  /*84360*/  LDS R7, [R0+0x6280] ;  /* 0x0062800000077984 */ /* 0x000ea20000000800 */
[C---:B-1----:R-:W-:Y:S08]  /*84370*/  HMMA.1688.F32.TF32 R12, R8.reuse, R54, R244 ;  /* 0x00000036080c723c */ /* 0x042ff000000810f4 */
[C---:B------:R-:W-:Y:S08]  /*84380*/  HMMA.1688.F32.TF32 R20, R8.reuse, R58, R200 ;  /* 0x0000003a0814723c */ /* 0x040ff000000810c8 */
[C---:B------:R-:W-:Y:S07]  /*84390*/  HMMA.1688.F32.TF32 R16, R8.reuse, R62, R204 ;  /* 0x0000003e0810723c */ /* 0x040fee00000810cc */
        /* <DEDUP_REMOVED lines=42> */
[----:B------:R1:W-:Y:S04]  /*84640*/  STL.64 [R1+0x2f80], R16 ;  /* 0x002f801001007387 */ /* 0x0003e80000100a00 */
[----:B------:R1:W-:Y:S04]  /*84650*/  STL.64 [R1+0x2f88], R18 ;  /* 0x002f881201007387 */ /* 0x0003e80000100a00 */
[----:B------:R-:W-:Y:S04]  /*84660*/  STL.64 [R1+0x2f70], R12 ;  /* 0x002f700c01007387 */ /* 0x000fe80000100a00 */
        /* <DEDUP_REMOVED lines=100> */
[C---:B--2---:R-:W-:Y:S08]  /*84cb0*/  HMMA.1688.F32.TF32 R12, R8.reuse, R122, R20 ;  /* 0x0000007a080c723c */ /* 0x044ff00000081014 */
[C---:B---3--:R-:W-:Y:S08]  /*84cc0*/  HMMA.1688.F32.TF32 R16, R8.reuse, R118, R16 ;  /* 0x000000760810723c */ /* 0x048ff00000081010 */
[C---:B----4-:R-:W-:Y:S11]  /*84cd0*/  HMMA.1688.F32.TF32 R20, R8.reuse, R126, R24 ;  /* 0x0000007e0814723c */ /* 0x050ff60000081018 */
        /* <DEDUP_REMOVED lines=42> */
[C---:B--2---:R-:W-:Y:S08]  /*84f80*/  HMMA.1688.F32.TF32 R12, R4.reuse, R54, R216 ;  /* 0x00000036040c723c */ /* 0x044ff000000810d8 */
[C---:B------:R-:W-:Y:S01]  /*84f90*/  HMMA.1688.F32.TF32 R8, R4.reuse, R58, R236 ;  /* 0x0000003a0408723c */ /* 0x040fe200000810ec */
[----:B------:R-:W-:Y:S04]  /*84fa0*/  STL.64 [R1+0x2e80], R20 ;  /* 0x002e801401007387 */ /* 0x000fe80000100a00 */
[----:B------:R-:W-:Y:S04]  /*84fb0*/  STL.64 [R1+0x2e88], R22 ;  /* 0x002e881601007387 */ /* 0x000fe80000100a00 */
[----:B------:R-:W-:Y:S04]  /*84fc0*/  STL.64 [R1+0x2160], R16 ;  /* 0x0021601001007387 */ /* 0x000fe80000100a00 */
[----:B------:R1:W-:Y:S04]  /*84fd0*/  STL.64 [R1+0x2168], R18 ;  /* 0x0021681201007387 */ /* 0x0003e80000100a00 */
[----:B------:R-:W-:Y:S04]  /*84fe0*/  STL.64 [R1+0x2150], R12 ;  /* 0x0021500c01007387 */ /* 0x000fe80000100a00 */
[----:B------:R2:W-:Y:S01]  /*84ff0*/  STL.64 [R1+0x2158], R14 ;  /* 0x0021580e01007387 */ /* 0x0005e20000100a00 */
[C---:B-1----:R-:W-:Y:S03]  /*85000*/  HMMA.1688.F32.TF32 R16, R4.reuse, R62, R232 ;  /* 0x0000003e0410723c */ /* 0x042fe600000810e8 */
[----:B------:R-:W-:Y:S04]  /*85010*/  STL.64 [R1+0x2140], R8 ;  /* 0x0021400801007387 */ /* 0x000fe80000100a00 */
[----:B------:R1:W-:Y:S01]  /*85020*/  STL.64 [R1+0x2148], R10 ;  /* 0x0021480a01007387 */ /* 0x0003e20000100a00 */
[C---:B--2---:R-:W-:Y:S08]  /*85030*/  HMMA.1688.F32.TF32 R12, R4.reuse, R66, R240 ;  /* 0x00000042040c723c */ /* 0x044ff000000810f0 */
[C---:B-1----:R-:W-:Y:S07]  /*85040*/  HMMA.1688.F32.TF32 R8, R4.reuse, R70, R220 ;  /* 0x000000460408723c */ /* 0x042fee00000810dc */
[----:B------:R-:W-:Y:S04]  /*85050*/  STL.64 [R1+0x2130], R16 ;  /* 0x0021301001007387 */ /* 0x000fe80000100a00 */
[----:B------:R-:W-:Y:S04]  /*85060*/  STL.64 [R1+0x2138], R18 ;  /* 0x0021381201007387 */ /* 0x000fe80000100a00 */
[----:B------:R-:W-:Y:S04]  /*85070*/  STL.64 [R1+0x7280], R70 ;  /* 0x0072804601007387 */ /* 0x000fe80000100a00 */
[----:B------:R-:W-:Y:S04]  /*85080*/  STL.64 [R1+0x2120], R12 ;  /* 0x0021200c01007387 */ /* 0x000fe80000100a00 */
[----:B------:R-:W-:Y:S04]  /*85090*/  STL.64 [R1+0x2128], R14 ;  /* 0x0021280e01007387 */ /* 0x000fe80000100a00 */
[----:B------:R-:W-:Y:S04]  /*850a0*/  STL.64 [R1+0x7278], R68 ;  /* 0x0072784401007387 */ /* 0x000fe80000100a00 */
[----:B------:R-:W-:Y:S04]  /*850b0*/  STL.64 [R1+0x2110], R8 ;  /* 0x0021100801007387 */ /* 0x000fe80000100a00 */
[----:B------:R1:W-:Y:S02]  /*850c0*/  STL.64 [R1+0x2118], R10 ;  /* 0x0021180a01007387 */ /* 0x0003e40000100a00 */
[C---:B-1----:R-:W-:Y:S02]  /*850d0*/  HMMA.1688.F32.TF32 R8, R4.reuse, R74, R192 ;  /* 0x0000004a0408723c */ /* 0x042fe400000810c0 */
[----:B------:R-:W-:Y:S04]  /*850e0*/  STL.64 [R1+0x7270], R74 ;  /* 0x0072704a01007387 */ /* 0x000fe80000100a00 */
[----:B------:R-:W-:Y:S11]  /*850f0*/  STL.64 [R1+0x7268], R72 ;  /* 0x0072684801007387 */ /* 0x000ff60000100a00 */
[----:B------:R-:W-:Y:S06]  /*85100*/  @!UPT UIADD3 URZ, URZ, URZ, URZ ;  /* 0x0000003f3f3ff290 */ /* 0x000fec000fffe03f */
[----:B------:R-:W-:Y:S04]  /*85110*/  STL.64 [R1+0x2100], R8 ;  /* 0x0021000801007387 */ /* 0x000fe80000100a00 */
[----:B------:R1:W-:Y:S02]  /*85120*/  STL.64 [R1+0x2108], R10 ;  /* 0x0021080a01007387 */ /* 0x0003e40000100a00 */
[C---:B-1----:R-:W-:Y:S02]  /*85130*/  HMMA.1688.F32.TF32 R8, R4.reuse, R78, R188 ;  /* 0x0000004e0408723c */ /* 0x042fe400000810bc */
[----:B------:R-:W-:Y:S04]  /*85140*/  STL.64 [R1+0x7260], R78 ;  /* 0x0072604e01007387 */ /* 0x000fe80000100a00 */
[----:B------:R-:W-:Y:S02]  /*85150*/  STL.64 [R1+0x7258], R76 ;  /* 0x0072584c01007387 */ /* 0x000fe40000100a00 */
[C---:B------:R-:W-:Y:S11]  /*85160*/  HMMA.1688.F32.TF32 R12, R4.reuse, R82, R184 ;  /* 0x00000052040c723c */ /* 0x040ff600000810b8 */
[----:B------:R-:W-:Y:S04]  /*85170*/  @!UPT UIADD3 URZ, URZ, URZ, URZ ;  /* 0x0000003f3f3ff290 */ /* 0x000fe8000fffe03f */
[----:B------:R-:W-:Y:S04]  /*85180*/  STL.64 [R1+0x20f0], R8 ;  /* 0x0020f00801007387 */ /* 0x000fe80000100a00 */
[----:B------:R1:W-:Y:S02]  /*85190*/  STL.64 [R1+0x20f8], R10 ;  /* 0x0020f80a01007387 */ /* 0x0003e40000100a00 */
[C---:B-1----:R-:W-:Y:S02]  /*851a0*/  HMMA.1688.F32.TF32 R8, R4.reuse, R86, R248 ;  /* 0x000000560408723c */ /* 0x042fe400000810f8 */
[----:B------:R-:W2:Y:S04]  /*851b0*/  LDL.LU R248, [R1+0x1110] ;  /* 0x0011100001f87983 */ /* 0x000ea80000300800 */
[----:B------:R1:W-:Y:S04]  /*851c0*/  STL.64 [R1+0x20e0], R12 ;  /* 0x0020e00c01007387 */ /* 0x0003e80000100a00 */
[----:B------:R3:W-:Y:S11]  /*851d0*/  STL.64 [R1+0x20e8], R14 ;  /* 0x0020e80e01007387 */ /* 0x0007f60000100a00 */
[----:B------:R-:W-:Y:S02]  /*851e0*/  @!UPT UIADD3 URZ, URZ, URZ, URZ ;  /* 0x0000003f3f3ff290 */ /* 0x000fe4000fffe03f */
[----:B------:R-:W-:Y:S04]  /*851f0*/  STL.64 [R1+0x20d0], R8 ;  /* 0x0020d00801007387 */ /* 0x000fe80000100a00 */
[----:B------:R-:W-:Y:S04]  /*85200*/  STL.64 [R1+0x20d8], R10 ;  /* 0x0020d80a01007387 */ /* 0x000fe80000100a00 */
        /* <DEDUP_REMOVED lines=103> */
[----:B------:R-:W-:Y:S04]  /*85880*/  LDS R8, [R2+0x4300] ;  /* 0x0043000002087984 */ /* 0x000fe80000000800 */
[----:B------:R-:W-:Y:S04]  /*85890*/  LDS R10, [R2+0x6300] ;  /* 0x00630000020a7984 */ /* 0x000fe80000000800 */
[----:B------:R-:W-:Y:S04]  /*858a0*/  LDS R9, [R0+0x4300] ;  /* 0x0043000000097984 */ /* 0x000fe80000000800 */
[----:B------:R-:W1:Y:S01]  /*858b0*/  LDS R11, [R0+0x6300] ;  /* 0x00630000000b7984 */ /* 0x000e620000000800 */
[C---:B--2---:R-:W-:Y:S08]  /*858c0*/  HMMA.1688.F32.TF32 R40, R4.reuse, R90, R12 ;  /* 0x0000005a0428723c */ /* 0x044ff0000008100c */
[C---:B------:R-:W-:Y:S08]  /*858d0*/  HMMA.1688.F32.TF32 R12, R4.reuse, R94, R16 ;  /* 0x0000005e040c723c */ /* 0x040ff00000081010 */
[C---:B---3--:R-:W-:Y:S07]  /*858e0*/  HMMA.1688.F32.TF32 R20, R4.reuse, R98, R20 ;  /* 0x000000620414723c */ /* 0x048fee0000081014 */
[----:B------:R-:W-:Y:S01]  /*858f0*/  STL.64 [R1+0x2e70], R40 ;  /* 0x002e702801007387 */ /* 0x000fe20000100a00 */
[C---:B------:R-:W-:Y:S03]  /*85900*/  HMMA.1688.F32.TF32 R16, R4.reuse, R102, R24 ;  /* 0x000000660410723c */ /* 0x040fe60000081018 */
        /* <DEDUP_REMOVED lines=10> */
[C---:B----4-:R-:W-:Y:S03]  /*859b0*/  HMMA.1688.F32.TF32 R16, R4.reuse, R114, R36 ;  /* 0x000000720410723c */ /* 0x050fe60000081024 */
        /* <DEDUP_REMOVED lines=46> */
[----:B--2---:R-:W-:Y:S07]  /*85ca0*/  HMMA.1688.F32.TF32 R12, R4, R178, R192 ;  /* 0x000000b2040c723c */ /* 0x004fee00000810c0 */
[----:B------:R-:W-:Y:S04]  /*85cb0*/  STL.64 [R1+0x2d30], R20 ;  /* 0x002d301401007387 */ /* 0x000fe80000100a00 */
[----:B------:R1:W-:Y:S04]  /*85cc0*/  STL.64 [R1+0x2d38], R22 ;  /* 0x002d381601007387 */ /* 0x0003e80000100a00 */
[----:B------:R-:W-:Y:S04]  /*85cd0*/  STL.64 [R1+0x2d20], R16 ;  /* 0x002d201001007387 */ /* 0x000fe80000100a00 */
[----:B------:R2:W-:Y:S01]  /*85ce0*/  STL.64 [R1+0x2d28], R18 ;  /* 0x002d281201007387 */ /* 0x0005e20000100a00 */
[C---:B-1----:R-:W-:Y:S03]  /*85cf0*/  HMMA.1688.F32.TF32 R20, R8.reuse, R54, R188 ;  /* 0x000000360814723c */ /* 0x042fe600000810bc */
[----:B------:R-:W-:Y:S04]  /*85d00*/  LDS R4, [R2+0x4380] ;  /* 0x0043800002047984 */ /* 0x000fe80000000800 */
[----:B------:R-:W-:Y:S01]  /*85d10*/  LDS R6, [R2+0x6380] ;  /* 0x0063800002067984 */ /* 0x000fe20000000800 */
[C---:B--2---:R-:W-:Y:S03]  /*85d20*/  HMMA.1688.F32.TF32 R16, R8.reuse, R58, R184 ;  /* 0x0000003a0810723c */ /* 0x044fe600000810b8 */
[----:B------:R-:W-:Y:S04]  /*85d30*/  STL.64 [R1+0x20c0], R12 ;  /* 0x0020c00c01007387 */ /* 0x000fe80000100a00 */
[----:B------:R1:W-:Y:S04]  /*85d40*/  STL.64 [R1+0x20c8], R14 ;  /* 0x0020c80e01007387 */ /* 0x0003e80000100a00 */
[----:B------:R-:W-:Y:S04]  /*85d50*/  LDS R5, [R0+0x4380] ;  /* 0x0043800000057984 */ /* 0x000fe80000000800 */
[----:B------:R-:W2:Y:S01]  /*85d60*/  LDS R7, [R0+0x6380] ;  /* 0x0063800000077984 */ /* 0x000ea20000000800 */
[C---:B-1----:R-:W-:Y:S03]  /*85d70*/  HMMA.1688.F32.TF32 R12, R8.reuse, R62, R248 ;  /* 0x0000003e080c723c */ /* 0x042fe600000810f8 */
[----:B------:R1:W-:Y:S04]  /*85d80*/  STL.64 [R1+0x2d10], R20 ;  /* 0x002d101401007387 */ /* 0x0003e80000100a00 */
[----:B------:R3:W-:Y:S04]  /*85d90*/  STL.64 [R1+0x2d18], R22 ;  /* 0x002d181601007387 */ /* 0x0007e80000100a00 */
[----:B------:R-:W2:Y:S04]  /*85da0*/  LDL.LU R184, [R1+0x3c0] ;  /* 0x0003c00001b87983 */ /* 0x000ea80000300800 */
[----:B------:R4:W-:Y:S04]  /*85db0*/  STL.64 [R1+0x2d00], R16 ;  /* 0x002d001001007387 */ /* 0x0009e80000100a00 */
[----:B------:R1:W-:Y:S04]  /*85dc0*/  STL.64 [R1+0x2d08], R18 ;  /* 0x002d081201007387 */ /* 0x0003e80000100a00 */
[----:B------:R1:W-:Y:S04]  /*85dd0*/  STL.64 [R1+0x2cf0], R12 ;  /* 0x002cf00c01007387 */ /* 0x0003e80000100a00 */
[----:B------:R1:W-:Y:S04]  /*85de0*/  STL.64 [R1+0x2cf8], R14 ;  /* 0x002cf80e01007387 */ /* 0x0003e80000100a00 */
        /* <DEDUP_REMOVED lines=67> */
[----:B----4-:R-:W3:Y:S04]  /*86220*/  LDL.LU R16, [R1+0x1090] ;  /* 0x0010900001107983 */ /* 0x010ee80000300800 */
[----:B------:R-:W3:Y:S04]  /*86230*/  LDL.LU R17, [R1+0x1094] ;  /* 0x0010940001117983 */ /* 0x000ee80000300800 */
[----:B------:R-:W3:Y:S04]  /*86240*/  LDL.LU R18, [R1+0x1098] ;  /* 0x0010980001127983 */ /* 0x000ee80000300800 */
[----:B------:R-:W3:Y:S04]  /*86250*/  LDL.LU R19, [R1+0x109c] ;  /* 0x00109c0001137983 */ /* 0x000ee80000300800 */
        /* <DEDUP_REMOVED lines=52> */
[C---:B--2---:R-:W-:Y:S11]  /*865a0*/  HMMA.1688.F32.TF32 R68, R8.reuse, R66, R68 ;  /* 0x000000420844723c */ /* 0x044ff60000081044 */
[----:B------:R-:W-:Y:S11]  /*865b0*/  @!UPT UIADD3 URZ, URZ, URZ, URZ ;  /* 0x0000003f3f3ff290 */ /* 0x000ff6000fffe03f */
[----:B------:R-:W-:Y:S01]  /*865c0*/  @!UPT UIADD3 URZ, URZ, URZ, URZ ;  /* 0x0000003f3f3ff290 */ /* 0x000fe2000fffe03f */
[----:B------:R-:W-:Y:S04]  /*865d0*/  STL.64 [R1+0x2ce0], R68 ;  /* 0x002ce04401007387 */ /* 0x000fe80000100a00 */
[----:B------:R1:W-:Y:S04]  /*865e0*/  STL.64 [R1+0x2ce8], R70 ;  /* 0x002ce84601007387 */ /* 0x0003e80000100a00 */
[----:B-1----:R-:W2:Y:S04]  /*865f0*/  LDL.LU.64 R70, [R1+0x7280] ;  /* 0x0072800001467983 */ /* 0x002ea80000300a00 */
[----:B------:R-:W3:Y:S01]  /*86600*/  LDL.LU.64 R68, [R1+0x7278] ;  /* 0x0072780001447983 */ /* 0x000ee20000300a00 */
[C---:B--2---:R-:W-:Y:S11]  /*86610*/  HMMA.1688.F32.TF32 R72, R8.reuse, R70, R72 ;  /* 0x000000460848723c */ /* 0x044ff60000081048 */
[----:B------:R-:W-:Y:S11]  /*86620*/  @!UPT UIADD3 URZ, URZ, URZ, URZ ;  /* 0x0000003f3f3ff290 */ /* 0x000ff6000fffe03f */
[----:B------:R-:W-:Y:S01]  /*86630*/  @!UPT UIADD3 URZ, URZ, URZ, URZ ;  /* 0x0000003f3f3ff290 */ /* 0x000fe2000fffe03f */
[----:B------:R-:W-:Y:S04]  /*86640*/  STL.64 [R1+0x2cd0], R72 ;  /* 0x002cd04801007387 */ /* 0x000fe80000100a00 */
[----:B------:R1:W-:Y:S04]  /*86650*/  STL.64 [R1+0x2cd8], R74 ;  /* 0x002cd84a01007387 */ /* 0x0003e80000100a00 */
[----:B-1----:R-:W3:Y:S04]  /*86660*/  LDL.LU.64 R74, [R1+0x7270] ;  /* 0x00727000014a7983 */ /* 0x002ee80000300a00 */
[----:B------:R-:W2:Y:S01]  /*86670*/  LDL.LU.64 R72, [R1+0x7268] ;  /* 0x0072680001487983 */ /* 0x000ea20000300a00 */
[C---:B---3--:R-:W-:Y:S11]  /*86680*/  HMMA.1688.F32.TF32 R76, R8.reuse, R74, R76 ;  /* 0x0000004a084c723c */ /* 0x048ff6000008104c */
[----:B------:R-:W-:Y:S11]  /*86690*/  @!UPT UIADD3 URZ, URZ, URZ, URZ ;  /* 0x0000003f3f3ff290 */ /* 0x000ff6000fffe03f */
[----:B------:R-:W-:Y:S01]  /*866a0*/  @!UPT UIADD3 URZ, URZ, URZ, URZ ;  /* 0x0000003f3f3ff290 */ /* 0x000fe2000fffe03f */
[----:B------:R-:W-:Y:S04]  /*866b0*/  STL.64 [R1+0x2cc0], R76 ;  /* 0x002cc04c01007387 */ /* 0x000fe80000100a00 */
[----:B------:R1:W-:Y:S04]  /*866c0*/  STL.64 [R1+0x2cc8], R78 ;  /* 0x002cc84e01007387 */ /* 0x0003e80000100a00 */
[----:B-1----:R-:W3:Y:S01]  /*866d0*/  LDL.LU.64 R78, [R1+0x7260] ;  /* 0x00726000014e7983 */ /* 0x002ee20000300a00 */
[C---:B------:R-:W-:Y:S03]  /*866e0*/  HMMA.1688.F32.TF32 R40, R8.reuse, R82, R40 ;  /* 0x000000520828723c */ /* 0x040fe60000081028 */
[----:B------:R-:W2:Y:S05]  /*866f0*/  LDL.LU.64 R76, [R1+0x7258] ;  /* 0x00725800014c7983 */ /* 0x000eaa0000300a00 */
[C---:B----4-:R-:W-:Y:S08]  /*86700*/  HMMA.1688.F32.TF32 R196, R8.reuse, R86, R196 ;  /* 0x0000005608c4723c */ /* 0x050ff000000810c4 */
[C---:B------:R-:W-:Y:S08]  /*86710*/  HMMA.1688.F32.TF32 R16, R8.reuse, R94, R16 ;  /* 0x0000005e0810723c */ /* 0x040ff00000081010 */
[C---:B---3--:R-:W-:Y:S11]  /*86720*/  HMMA.1688.F32.TF32 R244, R8.reuse, R78, R244 ;  /* 0x0000004e08f4723c */ /* 0x048ff600000810f4 */
[----:B------:R-:W-:Y:S11]  /*86730*/  @!UPT UIADD3 URZ, URZ, URZ, URZ ;  /* 0x0000003f3f3ff290 */ /* 0x000ff6000fffe03f */
[----:B------:R-:W-:Y:S01]  /*86740*/  @!UPT UIADD3 URZ, URZ, URZ, URZ ;  /* 0x0000003f3f3ff290 */ /* 0x000fe2000fffe03f */
[----:B------:R-:W-:Y:S04]  /*86750*/  STL.64 [R1+0x2cb0], R244 ;  /* 0x002cb0f401007387 */ /* 0x000fe80000100a00 */
[----:B------:R1:W-:Y:S04]  /*86760*/  STL.64 [R1+0x2cb8], R246 ;  /* 0x002cb8f601007387 */ /* 0x0003e80000100a00 */
[----:B-1----:R-:W3:Y:S04]  /*86770*/  LDL.LU.64 R246, [R1+0x7250] ;  /* 0x0072500001f67983 */ /* 0x002ee80000300a00 */
[----:B------:R-:W4:Y:S04]  /*86780*/  LDL.LU.64 R244, [R1+0x7248] ;  /* 0x0072480001f47983 */ /* 0x000f280000300a00 */
[----:B------:R-:W-:Y:S04]  /*86790*/  STL.64 [R1+0x2ca0], R40 ;  /* 0x002ca02801007387 */ /* 0x000fe80000100a00 */
[----:B------:R1:W-:Y:S02]  /*867a0*/  STL.64 [R1+0x2ca8], R42 ;  /* 0x002ca82a01007387 */ /* 0x0003e40000100a00 */
[C---:B-1----:R-:W-:Y:S08]  /*867b0*/  HMMA.1688.F32.TF32 R40, R8.reuse, R90, R12 ;  /* 0x0000005a0828723c */ /* 0x042ff0000008100c */
[C---:B------:R-:W-:Y:S01]  /*867c0*/  HMMA.1688.F32.TF32 R12, R8.reuse, R98, R20 ;  /* 0x00000062080c723c */ /* 0x040fe20000081014 */
[----:B------:R-:W-:Y:S04]  /*867d0*/  STL.64 [R1+0x2c90], R196 ;  /* 0x002c90c401007387 */ /* 0x000fe80000100a00 */
[----:B------:R-:W-:Y:S03]  /*867e0*/  STL.64 [R1+0x2c98], R198 ;  /* 0x002c98c601007387 */ /* 0x000fe60000100a00 */
[C---:B------:R-:W-:Y:S07]  /*867f0*/  HMMA.1688.F32.TF32 R20, R8.reuse, R102, R24 ;  /* 0x000000660814723c */ /* 0x040fee0000081018 */
[----:B------:R-:W-:Y:S04]  /*86800*/  STL.64 [R1+0x2c80], R40 ;  /* 0x002c802801007387 */ /* 0x000fe80000100a00 */
[----:B------:R-:W-:Y:S04]  /*86810*/  STL.64 [R1+0x2c88], R42 ;  /* 0x002c882a01007387 */ /* 0x000fe80000100a00 */
        /* <DEDUP_REMOVED lines=61> */
[----:B------:R1:W-:Y:S04]  /*86bf0*/  STL.64 [R1+0x2b30], R20 ;  /* 0x002b301401007387 */ /* 0x0003e80000100a00 */
[----:B------:R2:W-:Y:S04]  /*86c00*/  STL.64 [R1+0x2b38], R22 ;  /* 0x002b381601007387 */ /* 0x0005e80000100a00 */
[----:B------:R1:W-:Y:S04]  /*86c10*/  STL.64 [R1+0x20b0], R16 ;  /* 0x0020b01001007387 */ /* 0x0003e80000100a00 */
[----:B------:R1:W-:Y:S04]  /*86c20*/  STL.64 [R1+0x20b8], R18 ;  /* 0x0020b81201007387 */ /* 0x0003e80000100a00 */
[----:B------:R-:W3:Y:S04]  /*86c30*/  LDL.LU R184, [R1+0xe20] ;  /* 0x000e200001b87983 */ /* 0x000ee80000300800 */
[----:B------:R1:W-:Y:S04]  /*86c40*/  STL.64 [R1+0x20a0], R12 ;  /* 0x0020a00c01007387 */ /* 0x0003e80000100a00 */
[----:B------:R1:W-:Y:S04]  /*86c50*/  STL.64 [R1+0x20a8], R14 ;  /* 0x0020a80e01007387 */ /* 0x0003e80000100a00 */
[----:B------:R-:W-:Y:S04]  /*86c60*/  STL.64 [R1+0x2090], R8 ;  /* 0x0020900801007387 */ /* 0x000fe80000100a00 */
[----:B------:R1:W-:Y:S04]  /*86c70*/  STL.64 [R1+0x2098], R10 ;  /* 0x0020980a01007387 */ /* 0x0003e80000100a00 */
        /* <DEDUP_REMOVED lines=59> */
[----:B-1----:R-:W3:Y:S04]  /*87030*/  LDL.LU R20, [R1+0x360] ;  /* 0x0003600001147983 */ /* 0x002ee80000300800 */
[----:B------:R-:W3:Y:S04]  /*87040*/  LDL.LU R21, [R1+0x364] ;  /* 0x0003640001157983 */ /* 0x000ee80000300800 */
[----:B--2---:R-:W2:Y:S04]  /*87050*/  LDL.LU R22, [R1+0x368] ;  /* 0x0003680001167983 */ /* 0x004ea80000300800 */
        /* <DEDUP_REMOVED lines=46> */
[C---:B------:R-:W-:Y:S11]  /*87340*/  HMMA.1688.F32.TF32 R8, R4.reuse, R66, R196 ;  /* 0x000000420408723c */ /* 0x040ff600000810c4 */
[----:B------:R-:W-:Y:S04]  /*87350*/  @!UPT UIADD3 URZ, URZ, URZ, URZ ;  /* 0x0000003f3f3ff290 */ /* 0x000fe8000fffe03f */
[----:B------:R-:W-:Y:S04]  /*87360*/  STL.64 [R1+0x2080], R40 ;  /* 0x0020802801007387 */ /* 0x000fe80000100a00 */
[----:B------:R3:W-:Y:S02]  /*87370*/  STL.64 [R1+0x2088], R42 ;  /* 0x0020882a01007387 */ /* 0x0007e40000100a00 */
[C---:B---3--:R-:W-:Y:S08]  /*87380*/  HMMA.1688.F32.TF32 R40, R4.reuse, R70, R12 ;  /* 0x000000460428723c */ /* 0x048ff0000008100c */
[C---:B------:R-:W-:Y:S01]  /*87390*/  HMMA.1688.F32.TF32 R12, R4.reuse, R74, R16 ;  /* 0x0000004a040c723c */ /* 0x040fe20000081010 */
[----:B------:R-:W-:Y:S04]  /*873a0*/  STL.64 [R1+0x2070], R8 ;  /* 0x0020700801007387 */ /* 0x000fe80000100a00 */
[----:B------:R1:W-:Y:S03]  /*873b0*/  STL.64 [R1+0x2078], R10 ;  /* 0x0020780a01007387 */ /* 0x0003e60000100a00 */
[C---:B------:R-:W-:Y:S07]  /*873c0*/  HMMA.1688.F32.TF32 R16, R4.reuse, R82, R24 ;  /* 0x000000520410723c */ /* 0x040fee0000081018 */
[----:B------:R-:W-:Y:S01]  /*873d0*/  STL.64 [R1+0x2060], R40 ;  /* 0x0020602801007387 */ /* 0x000fe20000100a00 */
[C---:B-1----:R-:W-:Y:S03]  /*873e0*/  HMMA.1688.F32.TF32 R8, R4.reuse, R78, R20 ;  /* 0x0000004e0408723c */ /* 0x042fe60000081014 */
[----:B------:R-:W-:Y:S04]  /*873f0*/  STL.64 [R1+0x2068], R42 ;  /* 0x0020682a01007387 */ /* 0x000fe80000100a00 */
[----:B------:R-:W-:Y:S04]  /*87400*/  STL.64 [R1+0x2050], R12 ;  /* 0x0020500c01007387 */ /* 0x000fe80000100a00 */
[----:B------:R1:W-:Y:S02]  /*87410*/  STL.64 [R1+0x2058], R14 ;  /* 0x0020580e01007387 */ /* 0x0003e40000100a00 */
[C---:B-1----:R-:W-:Y:S10]  /*87420*/  HMMA.1688.F32.TF32 R12, R4.reuse, R86, R28 ;  /* 0x00000056040c723c */ /* 0x042ff4000008101c */
[----:B------:R-:W-:Y:S04]  /*87430*/  STL.64 [R1+0x1c40], R8 ;  /* 0x001c400801007387 */ /* 0x000fe80000100a00 */
[----:B------:R-:W-:Y:S04]  /*87440*/  STL.64 [R1+0x1c48], R10 ;  /* 0x001c480a01007387 */ /* 0x000fe80000100a00 */
[----:B------:R-:W-:Y:S04]  /*87450*/  STL.64 [R1+0x1c30], R16 ;  /* 0x001c301001007387 */ /* 0x000fe80000100a00 */
[----:B------:R4:W-:Y:S01]  /*87460*/  STL.64 [R1+0x1c38], R18 ;  /* 0x001c381201007387 */ /* 0x0009e20000100a00 */
[C---:B------:R-:W-:Y:S03]  /*87470*/  HMMA.1688.F32.TF32 R20, R4.reuse, R98, R44 ;  /* 0x000000620414723c */ /* 0x040fe6000008102c */
[----:B------:R-:W-:Y:S04]  /*87480*/  LDS R8, [R2+0x4400] ;  /* 0x0044000002087984 */ /* 0x000fe80000000800 */
[----:B------:R-:W-:Y:S04]  /*87490*/  LDS R10, [R2+0x6400] ;  /* 0x00640000020a7984 */ /* 0x000fe80000000800 */
[----:B------:R-:W-:Y:S01]  /*874a0*/  STL.64 [R1+0x820], R12 ;  /* 0x0008200c01007387 */ /* 0x000fe20000100a00 */
[C---:B----4-:R-:W-:Y:S03]  /*874b0*/  HMMA.1688.F32.TF32 R16, R4.reuse, R90, R32 ;  /* 0x0000005a0410723c */ /* 0x050fe60000081020 */
[----:B------:R1:W-:Y:S04]  /*874c0*/  STL.64 [R1+0x828], R14 ;  /* 0x0008280e01007387 */ /* 0x0003e80000100a00 */
[----:B------:R-:W-:Y:S04]  /*874d0*/  LDS R9, [R0+0x4400] ;  /* 0x0044000000097984 */ /* 0x000fe80000000800 */
[----:B------:R-:W2:Y:S01]  /*874e0*/  LDS R11, [R0+0x6400] ;  /* 0x00640000000b7984 */ /* 0x000ea20000000800 */
[C---:B-1----:R-:W-:Y:S11]  /*874f0*/  HMMA.1688.F32.TF32 R12, R4.reuse, R94, R36 ;  /* 0x0000005e040c723c */ /* 0x042ff60000081024 */
[----:B------:R-:W-:Y:S04]  /*87500*/  STL.64 [R1+0x2b20], R16 ;  /* 0x002b201001007387 */ /* 0x000fe80000100a00 */
[----:B------:R1:W-:Y:S08]  /*87510*/  STL.64 [R1+0x2b28], R18 ;  /* 0x002b281201007387 */ /* 0x0003f00000100a00 */
        /* <DEDUP_REMOVED lines=48> */
[----:B-1----:R-:W-:Y:S07]  /*87820*/  HMMA.1688.F32.TF32 R12, R4, R166, R248 ;  /* 0x000000a6040c723c */ /* 0x002fee00000810f8 */
[----:B------:R-:W-:Y:S04]  /*87830*/  STL.64 [R1+0x2a10], R20 ;  /* 0x002a101401007387 */ /* 0x000fe80000100a00 */
[----:B------:R-:W-:Y:S04]  /*87840*/  STL.64 [R1+0x2a18], R22 ;  /* 0x002a181601007387 */ /* 0x000fe80000100a00 */
[----:B------:R-:W3:Y:S04]  /*87850*/  LDL.LU R184, [R1+0xce0] ;  /* 0x000ce00001b87983 */ /* 0x000ee80000300800 */
[----:B------:R-:W-:Y:S04]  /*87860*/  STL.64 [R1+0x2a00], R16 ;  /* 0x002a001001007387 */ /* 0x000fe80000100a00 */
[----:B------:R1:W-:Y:S04]  /*87870*/  STL.64 [R1+0x2a08], R18 ;  /* 0x002a081201007387 */ /* 0x0003e80000100a00 */
[----:B------:R-:W-:Y:S04]  /*87880*/  STL.64 [R1+0x29f0], R12 ;  /* 0x0029f00c01007387 */ /* 0x000fe80000100a00 */
[----:B------:R4:W-:Y:S04]  /*87890*/  STL.64 [R1+0x29f8], R14 ;  /* 0x0029f80e01007387 */ /* 0x0009e80000100a00 */
[----:B------:R-:W3:Y:S04]  /*878a0*/  LDL.LU R185, [R1+0xce4] ;  /* 0x000ce40001b97983 */ /* 0x000ee80000300800 */
[----:B------:R-:W3:Y:S04]  /*878b0*/  LDL.LU R186, [R1+0xce8] ;  /* 0x000ce80001ba7983 */ /* 0x000ee80000300800 */
[----:B------:R-:W3:Y:S04]  /*878c0*/  LDL.LU R187, [R1+0xcec] ;  /* 0x000cec0001bb7983 */ /* 0x000ee80000300800 */
        /* <DEDUP_REMOVED lines=40> */
[----:B------:R-:W1:Y:S04]  /*87b50*/  LDL.LU R32, [R1+0xdf0] ;  /* 0x000df00001207983 */ /* 0x000e680000300800 */
[----:B------:R-:W1:Y:S04]  /*87b60*/  LDL.LU R33, [R1+0xdf4] ;  /* 0x000df40001217983 */ /* 0x000e680000300800 */
[----:B------:R-:W1:Y:S04]  /*87b70*/  LDL.LU R34, [R1+0xdf8] ;  /* 0x000df80001227983 */ /* 0x000e680000300800 */
[----:B------:R-:W1:Y:S04]  /*87b80*/  LDL.LU R35, [R1+0xdfc] ;  /* 0x000dfc0001237983 */ /* 0x000e680000300800 */
        /* <DEDUP_REMOVED lines=32> */
[----:B------:R-:W-:Y:S01]  /*87d90*/  IMAD.MOV.U32 R248, RZ, RZ, R247 ;  /* 0x000000fffff87224 */ /* 0x000fe200078e00f7 */
[----:B------:R-:W-:Y:S01]  /*87da0*/  MOV R249, R246 ;  /* 0x000000f600f97202 */ /* 0x000fe20000000f00 */
[----:B------:R-:W-:-:S02]  /*87db0*/  IMAD.MOV.U32 R250, RZ, RZ, R244 ;  /* 0x000000fffffa7224 */ /* 0x000fc400078e00f4 */
[----:B------:R-:W-:Y:S01]  /*87dc0*/  IMAD.MOV.U32 R251, RZ, RZ, R3 ;  /* 0x000000fffffb7224 */ /* 0x000fe200078e0003 */
[C---:B-1----:R-:W-:Y:S08]  /*87dd0*/  HMMA.1688.F32.TF32 R16, R4.reuse, R174, R32 ;  /* 0x000000ae0410723c */ /* 0x042ff00000081020 */
[C---:B--2---:R-:W-:Y:S08]  /*87de0*/  HMMA.1688.F32.TF32 R20, R4.reuse, R170, R28 ;  /* 0x000000aa0414723c */ /* 0x044ff0000008101c */
[----:B----4-:R-:W-:Y:S01]  /*87df0*/  HMMA.1688.F32.TF32 R12, R4, R178, R36 ;  /* 0x000000b2040c723c */ /* 0x010fe20000081024 */
[----:B------:R-:W-:Y:S04]  /*87e00*/  LDS R4, [R2+0x4480] ;  /* 0x0044800002047984 */ /* 0x000fe80000000800 */
[----:B------:R-:W-:Y:S10]  /*87e10*/  LDS R6, [R2+0x6480] ;  /* 0x0064800002067984 */ /* 0x000ff40000000800 */
[----:B------:R-:W-:Y:S04]  /*87e20*/  STL.64 [R1+0x29e0], R20 ;  /* 0x0029e01401007387 */ /* 0x000fe80000100a00 */
[----:B------:R-:W-:Y:S04]  /*87e30*/  STL.64 [R1+0x29e8], R22 ;  /* 0x0029e81601007387 */ /* 0x000fe80000100a00 */
[----:B------:R-:W-:Y:S04]  /*87e40*/  STL.64 [R1+0x29d0], R16 ;  /* 0x0029d01001007387 */ /* 0x000fe80000100a00 */
[----:B------:R-:W-:Y:S04]  /*87e50*/  STL.64 [R1+0x29d8], R18 ;  /* 0x0029d81201007387 */ /* 0x000fe80000100a00 */
[----:B------:R-:W-:Y:S04]  /*87e60*/  STL.64 [R1+0x810], R12 ;  /* 0x0008100c01007387 */ /* 0x000fe80000100a00 */
[----:B------:R3:W-:Y:S04]  /*87e70*/  STL.64 [R1+0x818], R14 ;  /* 0x0008180e01007387 */ /* 0x0007e80000100a00 */
[----:B------:R-:W-:Y:S04]  /*87e80*/  LDS R5, [R0+0x4480] ;  /* 0x0044800000057984 */ /* 0x000fe80000000800 */
[----:B------:R-:W1:Y:S01]  /*87e90*/  LDS R7, [R0+0x6480] ;  /* 0x0064800000077984 */ /* 0x000e620000000800 */
[C---:B---3--:R-:W-:Y:S08]  /*87ea0*/  HMMA.1688.F32.TF32 R12, R8.reuse, R54, R44 ;  /* 0x00000036080c723c */ /* 0x048ff0000008102c */
[C---:B------:R-:W-:Y:S08]  /*87eb0*/  HMMA.1688.F32.TF32 R20, R8.reuse, R58, R48 ;  /* 0x0000003a0814723c */ /* 0x040ff00000081030 */
[C---:B------:R-:W-:Y:S07]  /*87ec0*/  HMMA.1688.F32.TF32 R16, R8.reuse, R62, R180 ;  /* 0x0000003e0810723c */ /* 0x040fee00000810b4 */
        /* <DEDUP_REMOVED lines=22> */
[----:B------:R-:W-:Y:S04]  /*88030*/  STL.64 [R1+0x2958], R22 ;  /* 0x0029581601007387 */ /* 0x000fe80000100a00 */
[----:B------:R-:W-:Y:S04]  /*88040*/  STL.64 [R1+0x2940], R16 ;  /* 0x0029401001007387 */ /* 0x000fe80000100a00 */
[----:B------:R2:W-:Y:S05]  /*88050*/  STL.64 [R1+0x2948], R18 ;  /* 0x0029481201007387 */ /* 0x0005ea0000100a00 */
[----:B------:R-:W-:Y:S01]  /*88060*/  MOV R247, R12 ;  /* 0x0000000c00f77202 */ /* 0x000fe20000000f00 */
[----:B--2---:R-:W-:Y:S01]  /*88070*/  HMMA.1688.F32.TF32 R16, R8, R94, R236 ;  /* 0x0000005e0810723c */ /* 0x004fe200000810ec */
[----:B------:R-:W-:Y:S01]  /*88080*/  IMAD.MOV.U32 R246, RZ, RZ, R13 ;  /* 0x000000fffff67224 */ /* 0x000fe200078e000d */
[----:B------:R-:W-:Y:S01]  /*88090*/  MOV R3, R15 ;  /* 0x0000000f00037202 */ /* 0x000fe20000000f00 */
[----:B------:R-:W-:-:S05]  /*880a0*/  IMAD.MOV.U32 R244, RZ, RZ, R14 ;  /* 0x000000fffff47224 */ /* 0x000fca00078e000e */
[C---:B------:R-:W-:Y:S01]  /*880b0*/  HMMA.1688.F32.TF32 R12, R8.reuse, R98, R232 ;  /* 0x00000062080c723c */ /* 0x040fe200000810e8 */
[----:B------:R-:W-:Y:S04]  /*880c0*/  STL.64 [R1+0x7210], R246 ;  /* 0x007210f601007387 */ /* 0x000fe80000100a00 */
[----:B------:R-:W-:Y:S03]  /*880d0*/  STL.64 [R1+0x7208], R244 ;  /* 0x007208f401007387 */ /* 0x000fe60000100a00 */
[C---:B------:R-:W-:Y:S07]  /*880e0*/  HMMA.1688.F32.TF32 R20, R8.reuse, R102, R240 ;  /* 0x000000660814723c */ /* 0x040fee00000810f0 */
[----:B------:R-:W-:Y:S04]  /*880f0*/  STL.64 [R1+0x2920], R16 ;  /* 0x0029201001007387 */ /* 0x000fe80000100a00 */
[----:B------:R2:W-:Y:S04]  /*88100*/  STL.64 [R1+0x2928], R18 ;  /* 0x0029281201007387 */ /* 0x0005e80000100a00 */
[----:B------:R-:W-:Y:S04]  /*88110*/  STL.64 [R1+0x2910], R12 ;  /* 0x0029100c01007387 */ /* 0x000fe80000100a00 */
[----:B------:R3:W-:Y:S01]  /*88120*/  STL.64 [R1+0x2918], R14 ;  /* 0x0029180e01007387 */ /* 0x0007e20000100a00 */
[C---:B--2---:R-:W-:Y:S08]  /*88130*/  HMMA.1688.F32.TF32 R16, R8.reuse, R106, R220 ;  /* 0x0000006a0810723c */ /* 0x044ff000000810dc */
[C---:B---3--:R-:W-:Y:S01]  /*88140*/  HMMA.1688.F32.TF32 R12, R8.reuse, R110, R192 ;  /* 0x0000006e080c723c */ /* 0x048fe200000810c0 */
[----:B------:R-:W-:Y:S04]  /*88150*/  STL.64 [R1+0x2900], R20 ;  /* 0x0029001401007387 */ /* 0x000fe80000100a00 */
[----:B------:R2:W-:Y:S10]  /*88160*/  STL.64 [R1+0x2908], R22 ;  /* 0x0029081601007387 */ /* 0x0005f40000100a00 */
[----:B------:R-:W-:Y:S01]  /*88170*/  STL.64 [R1+0x28f0], R16 ;  /* 0x0028f01001007387 */ /* 0x000fe20000100a00 */
[C---:B--2---:R-:W-:Y:S03]  /*88180*/  HMMA.1688.F32.TF32 R20, R8.reuse, R114, R188 ;  /* 0x000000720814723c */ /* 0x044fe600000810bc */
[----:B------:R2:W-:Y:S04]  /*88190*/  STL.64 [R1+0x28f8], R18 ;  /* 0x0028f81201007387 */ /* 0x0005e80000100a00 */
[----:B------:R-:W-:Y:S04]  /*881a0*/  STL.64 [R1+0x28e0], R12 ;  /* 0x0028e00c01007387 */ /* 0x000fe80000100a00 */
[----:B------:R3:W-:Y:S01]  /*881b0*/  STL.64 [R1+0x28e8], R14 ;  /* 0x0028e80e01007387 */ /* 0x0007e20000100a00 */
[C---:B--2---:R-:W-:Y:S08]  /*881c0*/  HMMA.1688.F32.TF32 R16, R8.reuse, R118, R184 ;  /* 0x000000760810723c */ /* 0x044ff000000810b8 */
[C---:B---3--:R-:W-:Y:S03]  /*881d0*/  HMMA.1688.F32.TF32 R12, R8.reuse, R122, R248 ;  /* 0x0000007a080c723c */ /* 0x048fe600000810f8 */
[----:B------:R2:W-:Y:S04]  /*881e0*/  STL.64 [R1+0x28d0], R20 ;  /* 0x0028d01401007387 */ /* 0x0005e80000100a00 */
[----:B------:R3:W-:Y:S04]  /*881f0*/  STL.64 [R1+0x28d8], R22 ;  /* 0x0028d81601007387 */ /* 0x0007e80000100a00 */
[----:B------:R-:W4:Y:S04]  /*88200*/  LDL.LU R184, [R1+0xbd0] ;  /* 0x000bd00001b87983 */ /* 0x000f280000300800 */
[----:B------:R1:W-:Y:S04]  /*88210*/  STL.64 [R1+0x28c0], R16 ;  /* 0x0028c01001007387 */ /* 0x0003e80000100a00 */
[----:B------:R1:W-:Y:S04]  /*88220*/  STL.64 [R1+0x28c8], R18 ;  /* 0x0028c81201007387 */ /* 0x0003e80000100a00 */
        /* <DEDUP_REMOVED lines=111> */
[C---:B----4-:R-:W-:Y:S08]  /*88920*/  HMMA.1688.F32.TF32 R244, R8.reuse, R126, R40 ;  /* 0x0000007e08f4723c */ /* 0x050ff00000081028 */
[C---:B------:R-:W-:Y:S08]  /*88930*/  HMMA.1688.F32.TF32 R40, R8.reuse, R134, R12 ;  /* 0x000000860828723c */ /* 0x040ff0000008100c */
[C---:B------:R-:W-:Y:S07]  /*88940*/  HMMA.1688.F32.TF32 R12, R8.reuse, R142, R20 ;  /* 0x0000008e080c723c */ /* 0x040fee0000081014 */
        /* <DEDUP_REMOVED lines=30> */
[----:B--2---:R-:W-:Y:S03]  /*88b30*/  HMMA.1688.F32.TF32 R12, R8, R178, R204 ;  /* 0x000000b2080c723c */ /* 0x004fe600000810cc */
[----:B------:R-:W-:Y:S04]  /*88b40*/  STL.64 [R1+0x27f0], R20 ;  /* 0x0027f01401007387 */ /* 0x000fe80000100a00 */
[----:B------:R-:W-:Y:S01]  /*88b50*/  STL.64 [R1+0x27f8], R22 ;  /* 0x0027f81601007387 */ /* 0x000fe20000100a00 */
[C---:B------:R-:W-:Y:S07]  /*88b60*/  HMMA.1688.F32.TF32 R8, R4.reuse, R54, R224 ;  /* 0x000000360408723c */ /* 0x040fee00000810e0 */
        /* <DEDUP_REMOVED lines=25> */
[----:B------:R-:W-:Y:S01]  /*88d00*/  STL.64 [R1+0x1ae8], R10 ;  /* 0x001ae80a01007387 */ /* 0x000fe20000100a00 */
[C---:B------:R-:W-:Y:S03]  /*88d10*/  HMMA.1688.F32.TF32 R20, R4.reuse, R94, R188 ;  /* 0x0000005e0414723c */ /* 0x040fe600000810bc */
[----:B------:R-:W-:Y:S04]  /*88d20*/  LDS R8, [R2+0x4500] ;  /* 0x0045000002087984 */ /* 0x000fe80000000800 */
[----:B------:R-:W-:Y:S04]  /*88d30*/  LDS R10, [R2+0x6500] ;  /* 0x00650000020a7984 */ /* 0x000fe80000000800 */
[----:B------:R-:W-:Y:S04]  /*88d40*/  STL.64 [R1+0x1ac0], R16 ;  /* 0x001ac01001007387 */ /* 0x000fe80000100a00 */
[----:B------:R-:W-:Y:S04]  /*88d50*/  STL.64 [R1+0x1ac8], R18 ;  /* 0x001ac81201007387 */ /* 0x000fe80000100a00 */
        /* <DEDUP_REMOVED lines=10> */
[----:B------:R1:W-:Y:S04]  /*88e00*/  STL.64 [R1+0x27c0], R20 ;  /* 0x0027c01401007387 */ /* 0x0003e80000100a00 */
[----:B------:R3:W-:Y:S04]  /*88e10*/  STL.64 [R1+0x27c8], R22 ;  /* 0x0027c81601007387 */ /* 0x0007e80000100a00 */
[----:B------:R-:W4:Y:S04]  /*88e20*/  LDL.LU R184, [R1+0x9d0] ;  /* 0x0009d00001b87983 */ /* 0x000f280000300800 */
[----:B------:R1:W-:Y:S04]  /*88e30*/  STL.64 [R1+0x27b0], R16 ;  /* 0x0027b01001007387 */ /* 0x0003e80000100a00 */
[----:B------:R1:W-:Y:S05]  /*88e40*/  STL.64 [R1+0x27b8], R18 ;  /* 0x0027b81201007387 */ /* 0x0003ea0000100a00 */
        /* <DEDUP_REMOVED lines=130> */
[C---:B--2---:R-:W-:Y:S03]  /*89670*/  HMMA.1688.F32.TF32 R16, R4.reuse, R138, R36 ;  /* 0x0000008a0410723c */ /* 0x044fe60000081024 */
        /* <DEDUP_REMOVED lines=32> */
[----:B------:R1:W-:Y:S04]  /*89880*/  STL.64 [R1+0x2688], R18 ;  /* 0x0026881201007387 */ /* 0x0003e80000100a00 */
[----:B------:R-:W-:Y:S04]  /*89890*/  LDS R4, [R2+0x4580] ;  /* 0x0045800002047984 */ /* 0x000fe80000000800 */
[----:B------:R-:W-:Y:S04]  /*898a0*/  LDS R6, [R2+0x6580] ;  /* 0x0065800002067984 */ /* 0x000fe80000000800 */
[----:B------:R-:W-:Y:S01]  /*898b0*/  STL.64 [R1+0x120], R12 ;  /* 0x0001200c01007387 */ /* 0x000fe20000100a00 */
[C---:B-1----:R-:W-:Y:S03]  /*898c0*/  HMMA.1688.F32.TF32 R16, R8.reuse, R54, R236 ;  /* 0x000000360810723c */ /* 0x042fe600000810ec */
[----:B------:R1:W-:Y:S04]  /*898d0*/  STL.64 [R1+0x128], R14 ;  /* 0x0001280e01007387 */ /* 0x0003e80000100a00 */
[----:B------:R-:W-:Y:S04]  /*898e0*/  LDS R5, [R0+0x4580] ;  /* 0x0045800000057984 */ /* 0x000fe80000000800 */
[----:B------:R-:W2:Y:S01]  /*898f0*/  LDS R7, [R0+0x6580] ;  /* 0x0065800000077984 */ /* 0x000ea20000000800 */
[C---:B-1----:R-:W-:Y:S08]  /*89900*/  HMMA.1688.F32.TF32 R12, R8.reuse, R58, R232 ;  /* 0x0000003a080c723c */ /* 0x042ff000000810e8 */
[C---:B------:R-:W-:Y:S03]  /*89910*/  HMMA.1688.F32.TF32 R20, R8.reuse, R62, R240 ;  /* 0x0000003e0814723c */ /* 0x040fe600000810f0 */
        /* <DEDUP_REMOVED lines=16> */
[----:B------:R-:W-:Y:S04]  /*89a20*/  STL.64 [R1+0x2628], R22 ;  /* 0x0026281601007387 */ /* 0x000fe80000100a00 */
[----:B------:R-:W3:Y:S04]  /*89a30*/  LDL.LU R188, [R1+0x270] ;  /* 0x0002700001bc7983 */ /* 0x000ee80000300800 */
[----:B------:R1:W-:Y:S04]  /*89a40*/  STL.64 [R1+0x2610], R16 ;  /* 0x0026101001007387 */ /* 0x0003e80000100a00 */
[----:B------:R4:W-:Y:S04]  /*89a50*/  STL.64 [R1+0x2618], R18 ;  /* 0x0026181201007387 */ /* 0x0009e80000100a00 */
[----:B------:R1:W-:Y:S04]  /*89a60*/  STL.64 [R1+0x2600], R12 ;  /* 0x0026000c01007387 */ /* 0x0003e80000100a00 */
        /* <DEDUP_REMOVED lines=62> */
[----:B----4-:R-:W2:Y:S04]  /*89e50*/  LDL.LU R18, [R1+0x9a8] ;  /* 0x0009a80001127983 */ /* 0x010ea80000300800 */
[----:B------:R-:W2:Y:S04]  /*89e60*/  LDL.LU R19, [R1+0x9ac] ;  /* 0x0009ac0001137983 */ /* 0x000ea80000300800 */
[----:B------:R-:W4:Y:S04]  /*89e70*/  LDL.LU R12, [R1+0x9b0] ;  /* 0x0009b000010c7983 */ /* 0x000f280000300800 */
[----:B------:R-:W4:Y:S04]  /*89e80*/  LDL.LU R13, [R1+0x9b4] ;  /* 0x0009b400010d7983 */ /* 0x000f280000300800 */
[----:B------:R-:W4:Y:S04]  /*89e90*/  LDL.LU R14, [R1+0x9b8] ;  /* 0x0009b800010e7983 */ /* 0x000f280000300800 */
[----:B------:R-:W4:Y:S04]  /*89ea0*/  LDL.LU R15, [R1+0x9bc] ;  /* 0x0009bc00010f7983 */ /* 0x000f280000300800 */
        /* <DEDUP_REMOVED lines=32> */
[C---:B----4-:R-:W-:Y:S08]  /*8a0b0*/  HMMA.1688.F32.TF32 R40, R8.reuse, R86, R12 ;  /* 0x000000560828723c */ /* 0x050ff0000008100c */
[C---:B--2---:R-:W-:Y:S08]  /*8a0c0*/  HMMA.1688.F32.TF32 R12, R8.reuse, R90, R16 ;  /* 0x0000005a080c723c */ /* 0x044ff00000081010 */
[C---:B---3--:R-:W-:Y:S07]  /*8a0d0*/  HMMA.1688.F32.TF32 R20, R8.reuse, R94, R20 ;  /* 0x0000005e0814723c */ /* 0x048fee0000081014 */
        /* <DEDUP_REMOVED lines=8> */
[----:B------:R-:W2:Y:S04]  /*8a160*/  LDL.LU R248, [R1+0x250] ;  /* 0x0002500001f87983 */ /* 0x000ea80000300800 */
[----:B------:R-:W-:Y:S04]  /*8a170*/  STL.64 [R1+0x25c0], R16 ;  /* 0x0025c01001007387 */ /* 0x000fe80000100a00 */
[----:B------:R-:W-:Y:S05]  /*8a180*/  STL.64 [R1+0x25c8], R18 ;  /* 0x0025c81201007387 */ /* 0x000fea0000100a00 */
[----:B------:R-:W-:Y:S04]  /*8a190*/  STL.64 [R1+0x25b0], R12 ;  /* 0x0025b00c01007387 */ /* 0x000fe80000100a00 */
[----:B------:R1:W-:Y:S04]  /*8a1a0*/  STL.64 [R1+0x25b8], R14 ;  /* 0x0025b80e01007387 */ /* 0x0003e80000100a00 */
[----:B------:R-:W2:Y:S04]  /*8a1b0*/  LDL.LU R249, [R1+0x254] ;  /* 0x0002540001f97983 */ /* 0x000ea80000300800 */
[----:B------:R-:W2:Y:S04]  /*8a1c0*/  LDL.LU R250, [R1+0x258] ;  /* 0x0002580001fa7983 */ /* 0x000ea80000300800 */
[----:B------:R-:W2:Y:S01]  /*8a1d0*/  LDL.LU R251, [R1+0x25c] ;  /* 0x00025c0001fb7983 */ /* 0x000ea20000300800 */
        /* <DEDUP_REMOVED lines=50> */
[----:B-1----:R-:W-:Y:S08]  /*8a500*/  HMMA.1688.F32.TF32 R12, R8, R178, R188 ;  /* 0x000000b2080c723c */ /* 0x002ff000000810bc */
[C---:B------:R-:W-:Y:S01]  /*8a510*/  HMMA.1688.F32.TF32 R8, R4.reuse, R54, R184 ;  /* 0x000000360408723c */ /* 0x040fe200000810b8 */
[----:B------:R-:W-:Y:S04]  /*8a520*/  STL.64 [R1+0x24a0], R20 ;  /* 0x0024a01401007387 */ /* 0x000fe80000100a00 */
[----:B------:R-:W-:Y:S04]  /*8a530*/  STL.64 [R1+0x24a8], R22 ;  /* 0x0024a81601007387 */ /* 0x000fe80000100a00 */
[----:B------:R-:W-:Y:S04]  /*8a540*/  STL.64 [R1+0x2490], R16 ;  /* 0x0024901001007387 */ /* 0x000fe80000100a00 */
[----:B------:R-:W-:Y:S04]  /*8a550*/  STL.64 [R1+0x2498], R18 ;  /* 0x0024981201007387 */ /* 0x000fe80000100a00 */
[----:B------:R-:W-:Y:S04]  /*8a560*/  STL.64 [R1+0x1a38], R14 ;  /* 0x001a380e01007387 */ /* 0x000fe80000100a00 */
[----:B------:R-:W3:Y:S04]  /*8a570*/  LDL.LU R216, [R1+0x240] ;  /* 0x0002400001d87983 */ /* 0x000ee80000300800 */
[----:B------:R-:W-:Y:S04]  /*8a580*/  STL.64 [R1+0x1690], R8 ;  /* 0x0016900801007387 */ /* 0x000fe80000100a00 */
[----:B------:R2:W-:Y:S04]  /*8a590*/  STL.64 [R1+0x1698], R10 ;  /* 0x0016980a01007387 */ /* 0x0005e80000100a00 */
[----:B------:R-:W3:Y:S04]  /*8a5a0*/  LDL.LU R217, [R1+0x244] ;  /* 0x0002440001d97983 */ /* 0x000ee80000300800 */
[----:B------:R-:W3:Y:S04]  /*8a5b0*/  LDL.LU R218, [R1+0x248] ;  /* 0x0002480001da7983 */ /* 0x000ee80000300800 */
[----:B------:R-:W3:Y:S04]  /*8a5c0*/  LDL.LU R219, [R1+0x24c] ;  /* 0x00024c0001db7983 */ /* 0x000ee80000300800 */
[----:B------:R-:W4:Y:S04]  /*8a5d0*/  LDL.LU R236, [R1+0x230] ;  /* 0x0002300001ec7983 */ /* 0x000f280000300800 */
[----:B------:R-:W4:Y:S04]  /*8a5e0*/  LDL.LU R237, [R1+0x234] ;  /* 0x0002340001ed7983 */ /* 0x000f280000300800 */
[----:B------:R-:W4:Y:S01]  /*8a5f0*/  LDL.LU R238, [R1+0x238] ;  /* 0x0002380001ee7983 */ /* 0x000f220000300800 */
[----:B--2---:R-:W-:Y:S03]  /*8a600*/  HMMA.1688.F32.TF32 R8, R4, R58, R248 ;  /* 0x0000003a0408723c */ /* 0x004fe600000810f8 */
[----:B------:R-:W4:Y:S04]  /*8a610*/  LDL.LU R239, [R1+0x23c] ;  /* 0x00023c0001ef7983 */ /* 0x000f280000300800 */
[----:B------:R-:W2:Y:S11]  /*8a620*/  LDL.LU R232, [R1+0x220] ;  /* 0x0002200001e87983 */ /* 0x000eb60000300800 */
[----:B------:R-:W-:Y:S05]  /*8a630*/  @!UPT UIADD3 URZ, URZ, URZ, URZ ;  /* 0x0000003f3f3ff290 */ /* 0x000fea000fffe03f */
[----:B------:R-:W-:Y:S04]  /*8a640*/  STL.64 [R1+0x1670], R8 ;  /* 0x0016700801007387 */ /* 0x000fe80000100a00 */
        /* <DEDUP_REMOVED lines=28> */
[----:B------:R-:W-:Y:S01]  /*8a810*/  STL.64 [R1+0x7240], R66 ;  /* 0x0072404201007387 */ /* 0x000fe20000100a00 */
[----:B------:R-:W-:-:S02]  /*8a820*/  IMAD.MOV.U32 R64, RZ, RZ, R12 ;  /* 0x000000ffff407224 */ /* 0x000fc400078e000c */
[----:B------:R-:W-:Y:S01]  /*8a830*/  IMAD.MOV.U32 R65, RZ, RZ, R13 ;  /* 0x000000ffff417224 */ /* 0x000fe200078e000d */
[C---:B---3--:R-:W-:Y:S08]  /*8a840*/  HMMA.1688.F32.TF32 R8, R4.reuse, R62, R216 ;  /* 0x0000003e0408723c */ /* 0x048ff000000810d8 */
[C---:B----4-:R-:W-:Y:S11]  /*8a850*/  HMMA.1688.F32.TF32 R40, R4.reuse, R66, R236 ;  /* 0x000000420428723c */ /* 0x050ff600000810ec */
[----:B------:R-:W-:Y:S04]  /*8a860*/  @!UPT UIADD3 URZ, URZ, URZ, URZ ;  /* 0x0000003f3f3ff290 */ /* 0x000fe8000fffe03f */
[----:B------:R-:W-:Y:S04]  /*8a870*/  STL.64 [R1+0x1650], R8 ;  /* 0x0016500801007387 */ /* 0x000fe80000100a00 */
[----:B------:R2:W-:Y:S04]  /*8a880*/  STL.64 [R1+0x1658], R10 ;  /* 0x0016580a01007387 */ /* 0x0005e80000100a00 */
[----:B------:R-:W-:Y:S01]  /*8a890*/  STL.64 [R1+0x7238], R64 ;  /* 0x0072384001007387 */ /* 0x000fe20000100a00 */
[C---:B--2---:R-:W-:Y:S03]  /*8a8a0*/  HMMA.1688.F32.TF32 R8, R4.reuse, R70, R232 ;  /* 0x000000460408723c */ /* 0x044fe600000810e8 */
[----:B------:R-:W-:Y:S04]  /*8a8b0*/  STL [R1+0x6e6c], R40 ;  /* 0x006e6c2801007387 */ /* 0x000fe80000100800 */
[----:B------:R-:W-:Y:S04]  /*8a8c0*/  STL [R1+0x6e68], R41 ;  /* 0x006e682901007387 */ /* 0x000fe80000100800 */
[----:B------:R-:W-:Y:S04]  /*8a8d0*/  STL [R1+0x6e64], R42 ;  /* 0x006e642a01007387 */ /* 0x000fe80000100800 */
[----:B------:R-:W-:Y:S04]  /*8a8e0*/  STL [R1+0x6e60], R43 ;  /* 0x006e602b01007387 */ /* 0x000fe80000100800 */
[----:B------:R-:W-:Y:S04]  /*8a8f0*/  STL.64 [R1+0x7230], R70 ;  /* 0x0072304601007387 */ /* 0x000fe80000100a00 */
[----:B------:R-:W-:Y:S04]  /*8a900*/  STL.64 [R1+0x7228], R68 ;  /* 0x0072284401007387 */ /* 0x000fe80000100a00 */
        /* <DEDUP_REMOVED lines=9> */
[C---:B-1----:R-:W-:Y:S08]  /*8a9a0*/  HMMA.1688.F32.TF32 R8, R4.reuse, R78, R220 ;  /* 0x0000004e0408723c */ /* 0x042ff000000810dc */
[C---:B------:R-:W-:Y:S11]  /*8a9b0*/  HMMA.1688.F32.TF32 R16, R4.reuse, R90, R184 ;  /* 0x0000005a0410723c */ /* 0x040ff600000810b8 */
[----:B------:R-:W-:Y:S05]  /*8a9c0*/  @!UPT UIADD3 URZ, URZ, URZ, URZ ;  /* 0x0000003f3f3ff290 */ /* 0x000fea000fffe03f */
[----:B------:R-:W-:Y:S01]  /*8a9d0*/  IMAD.MOV.U32 R42, RZ, RZ, R10 ;  /* 0x000000ffff2a7224 */ /* 0x000fe200078e000a */
[----:B------:R-:W-:Y:S01]  /*8a9e0*/  MOV R43, R11 ;  /* 0x0000000b002b7202 */ /* 0x000fe20000000f00 */
[----:B------:R-:W-:Y:S01]  /*8a9f0*/  IMAD.MOV.U32 R41, RZ, RZ, R9 ;  /* 0x000000ffff297224 */ /* 0x000fe200078e0009 */
[----:B------:R-:W-:Y:S02]  /*8aa00*/  MOV R40, R8 ;  /* 0x0000000800287202 */ /* 0x000fe40000000f00 */
[C---:B------:R-:W-:Y:S01]  /*8aa10*/  HMMA.1688.F32.TF32 R8, R4.reuse, R86, R188 ;  /* 0x000000560408723c */ /* 0x040fe200000810bc */
[----:B------:R-:W-:Y:S04]  /*8aa20*/  STL.64 [R1+0x6e78], R42 ;  /* 0x006e782a01007387 */ /* 0x000fe80000100a00 */
[----:B------:R-:W-:Y:S04]  /*8aa30*/  STL.64 [R1+0x6e70], R40 ;  /* 0x006e702801007387 */ /* 0x000fe80000100a00 */
[----:B------:R-:W-:Y:S04]  /*8aa40*/  STL.64 [R1+0x15d0], R12 ;  /* 0x0015d00c01007387 */ /* 0x000fe80000100a00 */
[----:B------:R1:W-:Y:S02]  /*8aa50*/  STL.64 [R1+0x15d8], R14 ;  /* 0x0015d80e01007387 */ /* 0x0003e40000100a00 */
[----:B-1----:R-:W-:Y:S08]  /*8aa60*/  HMMA.1688.F32.TF32 R12, R4, R94, R248 ;  /* 0x0000005e040c723c */ /* 0x002ff000000810f8 */
[----:B------:R-:W-:Y:S04]  /*8aa70*/  STL.64 [R1+0x15b0], R8 ;  /* 0x0015b00801007387 */ /* 0x000fe80000100a00 */
[----:B------:R-:W-:Y:S04]  /*8aa80*/  STL.64 [R1+0x2480], R16 ;  /* 0x0024801001007387 */ /* 0x000fe80000100a00 */
[----:B------:R1:W-:Y:S04]  /*8aa90*/  STL.64 [R1+0x2488], R18 ;  /* 0x0024881201007387 */ /* 0x0003e80000100a00 */
[----:B------:R-:W2:Y:S01]  /*8aaa0*/  LDL.LU R188, [R1+0x1d0] ;  /* 0x0001d00001bc7983 */ /* 0x000ea20000300800 */
[----:B------:R-:W-:-:S02]  /*8aab0*/  IMAD.MOV.U32 R53, RZ, RZ, R10 ;  /* 0x000000ffff357224 */ /* 0x000fc400078e000a */
[----:B------:R-:W-:Y:S01]  /*8aac0*/  IMAD.MOV.U32 R52, RZ, RZ, R11 ;  /* 0x000000ffff347224 */ /* 0x000fe200078e000b */
[----:B------:R-:W-:Y:S04]  /*8aad0*/  LDS R8, [R2+0x4600] ;  /* 0x0046000002087984 */ /* 0x000fe80000000800 */
[----:B------:R-:W-:Y:S04]  /*8aae0*/  LDS R10, [R2+0x6600] ;  /* 0x00660000020a7984 */ /* 0x000fe80000000800 */
[----:B------:R-:W-:Y:S04]  /*8aaf0*/  STL.64 [R1+0x2470], R12 ;  /* 0x0024700c01007387 */ /* 0x000fe80000100a00 */
        /* <DEDUP_REMOVED lines=93> */
[----:B------:R-:W1:Y:S02]  /*8b0d0*/  LDS R11, [R0+0x6600] ;  /* 0x00660000000b7984 */ /* 0x000e640000000800 */
[C---:B-1----:R-:W-:Y:S08]  /*8b0e0*/  HMMA.1688.F32.TF32 R16, R4.reuse, R102, R24 ;  /* 0x000000660410723c */ /* 0x042ff00000081018 */
[C---:B--2---:R-:W-:Y:S08]  /*8b0f0*/  HMMA.1688.F32.TF32 R20, R4.reuse, R98, R20 ;  /* 0x000000620414723c */ /* 0x044ff00000081014 */
[----:B---3--:R-:W-:Y:S11]  /*8b100*/  HMMA.1688.F32.TF32 R12, R4, R106, R28 ;  /* 0x0000006a040c723c */ /* 0x008ff6000008101c */
[----:B------:R-:W-:Y:S04]  /*8b110*/  @!UPT UIADD3 URZ, URZ, URZ, URZ ;  /* 0x0000003f3f3ff290 */ /* 0x000fe8000fffe03f */
[----:B------:R-:W-:Y:S04]  /*8b120*/  STL.64 [R1+0x2460], R20 ;  /* 0x0024601401007387 */ /* 0x000fe80000100a00 */
[----:B------:R-:W-:Y:S04]  /*8b130*/  STL.64 [R1+0x2468], R22 ;  /* 0x0024681601007387 */ /* 0x000fe80000100a00 */
[----:B------:R-:W-:Y:S04]  /*8b140*/  STL.64 [R1+0x2450], R16 ;  /* 0x0024501001007387 */ /* 0x000fe80000100a00 */
[----:B------:R-:W-:Y:S04]  /*8b150*/  STL.64 [R1+0x2458], R18 ;  /* 0x0024581201007387 */ /* 0x000fe80000100a00 */
[----:B------:R1:W-:Y:S01]  /*8b160*/  STL.64 [R1+0x2440], R12 ;  /* 0x0024400c01007387 */ /* 0x0003e20000100a00 */
[----:B------:R-:W-:Y:S01]  /*8b170*/  MOV R57, R14 ;  /* 0x0000000e00397202 */ /* 0x000fe20000000f00 */
[----:B------:R-:W-:-:S02]  /*8b180*/  IMAD.MOV.U32 R56, RZ, RZ, R15 ;  /* 0x000000ffff387224 */ /* 0x000fc400078e000f */
[C---:B-1----:R-:W-:Y:S08]  /*8b190*/  HMMA.1688.F32.TF32 R12, R4.reuse, R110, R32 ;  /* 0x0000006e040c723c */ /* 0x042ff00000081020 */
[C---:B----4-:R-:W-:Y:S11]  /*8b1a0*/  HMMA.1688.F32.TF32 R16, R4.reuse, R114, R36 ;  /* 0x000000720410723c */ /* 0x050ff60000081024 */
[----:B------:R-:W-:Y:S04]  /*8b1b0*/  @!UPT UIADD3 URZ, URZ, URZ, URZ ;  /* 0x0000003f3f3ff290 */ /* 0x000fe8000fffe03f */
[----:B------:R1:W-:Y:S01]  /*8b1c0*/  STL.64 [R1+0x2430], R12 ;  /* 0x0024300c01007387 */ /* 0x0003e20000100a00 */
[----:B------:R-:W-:Y:S01]  /*8b1d0*/  IMAD.MOV.U32 R61, RZ, RZ, R14 ;  /* 0x000000ffff3d7224 */ /* 0x000fe200078e000e */
[----:B------:R-:W-:Y:S02]  /*8b1e0*/  MOV R60, R15 ;  /* 0x0000000f003c7202 */ /* 0x000fe40000000f00 */
[C---:B-1----:R-:W-:Y:S04]  /*8b1f0*/  HMMA.1688.F32.TF32 R12, R4.reuse, R118, R44 ;  /* 0x00000076040c723c */ /* 0x042fe8000008102c */
[----:B------:R-:W-:Y:S04]  /*8b200*/  STL.64 [R1+0x2420], R16 ;  /* 0x0024201001007387 */ /* 0x000fe80000100a00 */
[----:B------:R1:W-:Y:S01]  /*8b210*/  STL.64 [R1+0x2428], R18 ;  /* 0x0024281201007387 */ /* 0x0003e20000100a00 */
[C---:B------:R-:W-:Y:S08]  /*8b220*/  HMMA.1688.F32.TF32 R20, R4.reuse, R122, R48 ;  /* 0x0000007a0414723c */ /* 0x040ff00000081030 */
[C---:B-1----:R-:W-:Y:S06]  /*8b230*/  HMMA.1688.F32.TF32 R16, R4.reuse, R126, R180 ;  /* 0x0000007e0410723c */ /* 0x042fec00000810b4 */
[----:B------:R-:W-:Y:S04]  /*8b240*/  STL.64 [R1+0x2410], R12 ;  /* 0x0024100c01007387 */ /* 0x000fe80000100a00 */
[----:B------:R1:W-:Y:S02]  /*8b250*/  STL.64 [R1+0x2418], R14 ;  /* 0x0024180e01007387 */ /* 0x0003e40000100a00 */
[C---:B-1----:R-:W-:Y:S03]  /*8b260*/  HMMA.1688.F32.TF32 R12, R4.reuse, R130, R200 ;  /* 0x00000082040c723c */ /* 0x042fe600000810c8 */
[----:B------:R-:W-:Y:S04]  /*8b270*/  STL.64 [R1+0x2400], R20 ;  /* 0x0024001401007387 */ /* 0x000fe80000100a00 */
[----:B------:R1:W-:Y:S04]  /*8b280*/  STL.64 [R1+0x2408], R22 ;  /* 0x0024081601007387 */ /* 0x0003e80000100a00 */
[----:B------:R-:W-:Y:S04]  /*8b290*/  STL.64 [R1+0x23f0], R16 ;  /* 0x0023f01001007387 */ /* 0x000fe80000100a00 */
[----:B------:R2:W-:Y:S01]  /*8b2a0*/  STL.64 [R1+0x23f8], R18 ;  /* 0x0023f81201007387 */ /* 0x0005e20000100a00 */
[C---:B-1----:R-:W-:Y:S07]  /*8b2b0*/  HMMA.1688.F32.TF32 R20, R4.reuse, R134, R204 ;  /* 0x000000860414723c */ /* 0x042fee00000810cc */
[----:B------:R-:W-:Y:S01]  /*8b2c0*/  STL.64 [R1+0x23e0], R12 ;  /* 0x0023e00c01007387 */ /* 0x000fe20000100a00 */
[C---:B--2---:R-:W-:Y:S03]  /*8b2d0*/  HMMA.1688.F32.TF32 R16, R4.reuse, R138, R224 ;  /* 0x0000008a0410723c */ /* 0x044fe600000810e0 */
[----:B------:R1:W-:Y:S05]  /*8b2e0*/  STL.64 [R1+0x23e8], R14 ;  /* 0x0023e80e01007387 */ /* 0x0003ea0000100a00 */
        /* <DEDUP_REMOVED lines=37> */
[----:B------:R-:W2:Y:S04]  /*8b540*/  LDL.LU R184, [R1+0x1c0] ;  /* 0x0001c00001b87983 */ /* 0x000ea80000300800 */
[----:B------:R-:W-:Y:S01]  /*8b550*/  LDS R5, [R0+0x4680] ;  /* 0x0046800000057984 */ /* 0x000fe20000000800 */
[C---:B-1----:R-:W-:Y:S03]  /*8b560*/  HMMA.1688.F32.TF32 R12, R8.reuse, R58, R248 ;  /* 0x0000003a080c723c */ /* 0x042fe600000810f8 */
[----:B------:R-:W1:Y:S08]  /*8b570*/  LDS R7, [R0+0x6680] ;  /* 0x0066800000077984 */ /* 0x000e700000000800 */
[----:B------:R3:W-:Y:S04]  /*8b580*/  STL.64 [R1+0x2320], R16 ;  /* 0x0023201001007387 */ /* 0x0007e80000100a00 */
[----:B------:R4:W-:Y:S08]  /*8b590*/  STL.64 [R1+0x2328], R18 ;  /* 0x0023281201007387 */ /* 0x0009f00000100a00 */
        /* <DEDUP_REMOVED lines=69> */
[----:B---3--:R-:W3:Y:S04]  /*8b9f0*/  LDL.LU R16, [R1+0x5f0] ;  /* 0x0005f00001107983 */ /* 0x008ee80000300800 */
[----:B------:R-:W3:Y:S04]  /*8ba00*/  LDL.LU R17, [R1+0x5f4] ;  /* 0x0005f40001117983 */ /* 0x000ee80000300800 */
[----:B----4-:R-:W3:Y:S04]  /*8ba10*/  LDL.LU R18, [R1+0x5f8] ;  /* 0x0005f80001127983 */ /* 0x010ee80000300800 */
        /* <DEDUP_REMOVED lines=25> */
[----:B-1----:R-:W3:Y:S04]  /*8bbb0*/  LDL.LU R12, [R1+0x600] ;  /* 0x00060000010c7983 */ /* 0x002ee80000300800 */
        /* <DEDUP_REMOVED lines=59> */
[----:B------:R1:W-:Y:S04]  /*8bf70*/  STL.64 [R1+0x2048], R198 ;  /* 0x002048c601007387 */ /* 0x0003e80000100a00 */
[----:B-1----:R-:W2:Y:S04]  /*8bf80*/  LDL.LU.64 R198, [R1+0x7200] ;  /* 0x0072000001c67983 */ /* 0x002ea80000300a00 */
[----:B------:R-:W2:Y:S04]  /*8bf90*/  LDL.LU.64 R196, [R1+0x71f8] ;  /* 0x0071f80001c47983 */ /* 0x000ea80000300a00 */
[----:B------:R-:W-:Y:S04]  /*8bfa0*/  STL.64 [R1+0x2030], R40 ;  /* 0x0020302801007387 */ /* 0x000fe80000100a00 */
[----:B------:R1:W-:Y:S02]  /*8bfb0*/  STL.64 [R1+0x2038], R42 ;  /* 0x0020382a01007387 */ /* 0x0003e40000100a00 */
[C---:B-1----:R-:W-:Y:S08]  /*8bfc0*/  HMMA.1688.F32.TF32 R40, R8.reuse, R86, R12 ;  /* 0x000000560828723c */ /* 0x042ff0000008100c */
[C---:B------:R-:W-:Y:S08]  /*8bfd0*/  HMMA.1688.F32.TF32 R12, R8.reuse, R94, R20 ;  /* 0x0000005e080c723c */ /* 0x040ff00000081014 */
[C---:B------:R-:W-:Y:S07]  /*8bfe0*/  HMMA.1688.F32.TF32 R20, R8.reuse, R98, R24 ;  /* 0x000000620814723c */ /* 0x040fee0000081018 */
[----:B------:R-:W-:Y:S04]  /*8bff0*/  STL.64 [R1+0x2020], R40 ;  /* 0x0020202801007387 */ /* 0x000fe80000100a00 */
[----:B------:R-:W-:Y:S04]  /*8c000*/  STL.64 [R1+0x2028], R42 ;  /* 0x0020282a01007387 */ /* 0x000fe80000100a00 */
[----:B------:R-:W-:Y:S04]  /*8c010*/  STL.64 [R1+0x2010], R16 ;  /* 0x0020101001007387 */ /* 0x000fe80000100a00 */
[----:B------:R1:W-:Y:S04]  /*8c020*/  STL.64 [R1+0x2018], R18 ;  /* 0x0020181201007387 */ /* 0x0003e80000100a00 */
[----:B------:R-:W-:Y:S04]  /*8c030*/  STL.64 [R1+0x2000], R12 ;  /* 0x0020000c01007387 */ /* 0x000fe80000100a00 */
[----:B------:R1:W-:Y:S02]  /*8c040*/  STL.64 [R1+0x2008], R14 ;  /* 0x0020080e01007387 */ /* 0x0003e40000100a00 */
[C---:B-1----:R-:W-:Y:S08]  /*8c050*/  HMMA.1688.F32.TF32 R16, R8.reuse, R102, R28 ;  /* 0x000000660810723c */ /* 0x042ff0000008101c */
[C---:B------:R-:W-:Y:S01]  /*8c060*/  HMMA.1688.F32.TF32 R12, R8.reuse, R106, R32 ;  /* 0x0000006a080c723c */ /* 0x040fe20000081020 */
[----:B------:R-:W-:Y:S04]  /*8c070*/  STL.64 [R1+0x1ff0], R20 ;  /* 0x001ff01401007387 */ /* 0x000fe80000100a00 */
[----:B------:R1:W-:Y:S10]  /*8c080*/  STL.64 [R1+0x1ff8], R22 ;  /* 0x001ff81601007387 */ /* 0x0003f40000100a00 */
[----:B------:R-:W-:Y:S01]  /*8c090*/  STL.64 [R1+0x1fe0], R16 ;  /* 0x001fe01001007387 */ /* 0x000fe20000100a00 */
[C---:B-1----:R-:W-:Y:S03]  /*8c0a0*/  HMMA.1688.F32.TF32 R20, R8.reuse, R110, R36 ;  /* 0x0000006e0814723c */ /* 0x042fe60000081024 */
[----:B------:R1:W-:Y:S04]  /*8c0b0*/  STL.64 [R1+0x1fe8], R18 ;  /* 0x001fe81201007387 */ /* 0x0003e80000100a00 */
[----:B------:R-:W-:Y:S04]  /*8c0c0*/  STL.64 [R1+0x1fd0], R12 ;  /* 0x001fd00c01007387 */ /* 0x000fe80000100a00 */
[----:B------:R1:W-:Y:S02]  /*8c0d0*/  STL.64 [R1+0x1fd8], R14 ;  /* 0x001fd80e01007387 */ /* 0x0003e40000100a00 */
[C---:B-1----:R-:W-:Y:S08]  /*8c0e0*/  HMMA.1688.F32.TF32 R16, R8.reuse, R114, R44 ;  /* 0x000000720810723c */ /* 0x042ff0000008102c */
[C---:B------:R-:W-:Y:S02]  /*8c0f0*/  HMMA.1688.F32.TF32 R12, R8.reuse, R118, R48 ;  /* 0x00000076080c723c */ /* 0x040fe40000081030 */
[----:B------:R-:W-:Y:S04]  /*8c100*/  STL.64 [R1+0x1fc0], R20 ;  /* 0x001fc01401007387 */ /* 0x000fe80000100a00 */
[----:B------:R1:W-:Y:S09]  /*8c110*/  STL.64 [R1+0x1fc8], R22 ;  /* 0x001fc81601007387 */ /* 0x0003f20000100a00 */
        /* <DEDUP_REMOVED lines=31> */
[----:B------:R3:W-:Y:S01]  /*8c310*/  STL.64 [R1+0x1f18], R14 ;  /* 0x001f180e01007387 */ /* 0x0007e20000100a00 */
[C---:B-1----:R-:W-:Y:S08]  /*8c320*/  HMMA.1688.F32.TF32 R16, R8.reuse, R162, R240 ;  /* 0x000000a20810723c */ /* 0x042ff000000810f0 */
[C---:B---3--:R-:W-:Y:S03]  /*8c330*/  HMMA.1688.F32.TF32 R12, R8.reuse, R166, R220 ;  /* 0x000000a6080c723c */ /* 0x048fe600000810dc */
        /* <DEDUP_REMOVED lines=8> */
[----:B---3--:R-:W-:Y:S08]  /*8c3c0*/  HMMA.1688.F32.TF32 R12, R8, R178, R184 ;  /* 0x000000b2080c723c */ /* 0x008ff000000810b8 */
[C---:B------:R-:W-:Y:S01]  /*8c3d0*/  HMMA.1688.F32.TF32 R8, R4.reuse, R54, R248 ;  /* 0x000000360408723c */ /* 0x040fe200000810f8 */
[----:B------:R-:W-:Y:S04]  /*8c3e0*/  STL.64 [R1+0x1ed0], R20 ;  /* 0x001ed01401007387 */ /* 0x000fe80000100a00 */
[----:B------:R-:W-:Y:S04]  /*8c3f0*/  STL.64 [R1+0x1ed8], R22 ;  /* 0x001ed81601007387 */ /* 0x000fe80000100a00 */
[----:B------:R-:W-:Y:S04]  /*8c400*/  STL.64 [R1+0x1ec0], R16 ;  /* 0x001ec01001007387 */ /* 0x000fe80000100a00 */
[----:B------:R-:W-:Y:S04]  /*8c410*/  STL.64 [R1+0x1ec8], R18 ;  /* 0x001ec81201007387 */ /* 0x000fe80000100a00 */
[----:B------:R-:W3:Y:S04]  /*8c420*/  LDL.LU R48, [R1+0x10] ;  /* 0x0000100001307983 */ /* 0x000ee80000300800 */
[----:B------:R-:W-:Y:S04]  /*8c430*/  STL.64 [R1+0x1eb0], R12 ;  /* 0x001eb00c01007387 */ /* 0x000fe80000100a00 */
[----:B------:R-:W-:Y:S04]  /*8c440*/  STL.64 [R1+0x1eb8], R14 ;  /* 0x001eb80e01007387 */ /* 0x000fe80000100a00 */
        /* <DEDUP_REMOVED lines=53> */
[----:B-1----:R-:W4:Y:S04]  /*8c7a0*/  LDL.LU R8, [R1+0x130] ;  /* 0x0001300001087983 */ /* 0x002f280000300800 */
        /* <DEDUP_REMOVED lines=51> */
[----:B------:R-:W4:Y:S04]  /*8cae0*/  LDL.LU R180, [R1] ;  /* 0x0000000001b47983 */ /* 0x000f280000300800 */
[----:B------:R-:W4:Y:S04]  /*8caf0*/  LDL.LU R181, [R1+0x4] ;  /* 0x0000040001b57983 */ /* 0x000f280000300800 */
[----:B------:R-:W4:Y:S04]  /*8cb00*/  LDL.LU R182, [R1+0x8] ;  /* 0x0000080001b67983 */ /* 0x000f280000300800 */
[----:B------:R-:W4:Y:S01]  /*8cb10*/  LDL.LU R183, [R1+0xc] ;  /* 0x00000c0001b77983 */ /* 0x000f220000300800 */
[C---:B--2---:R-:W-:Y:S08]  /*8cb20*/  HMMA.1688.F32.TF32 R188, R4.reuse, R122, R188 ;  /* 0x0000007a04bc723c */ /* 0x044ff000000810bc */
[C---:B---3--:R-:W-:Y:S08]  /*8cb30*/  HMMA.1688.F32.TF32 R192, R4.reuse, R118, R192 ;  /* 0x0000007604c0723c */ /* 0x048ff000000810c0 */
[C---:B----4-:R-:W-:Y:S08]  /*8cb40*/  HMMA.1688.F32.TF32 R240, R4.reuse, R110, R240 ;  /* 0x0000006e04f0723c */ /* 0x050ff000000810f0 */
[C---:B------:R-:W-:Y:S08]  /*8cb50*/  HMMA.1688.F32.TF32 R236, R4.reuse, R106, R236 ;  /* 0x0000006a04ec723c */ /* 0x040ff000000810ec */
        /* <DEDUP_REMOVED lines=8> */
[C---:B------:R-:W-:Y:S11]  /*8cbe0*/  HMMA.1688.F32.TF32 R20, R4.reuse, R66, R20 ;  /* 0x000000420414723c */ /* 0x040ff60000081014 */
[----:B------:R-:W-:Y:S04]  /*8cbf0*/  @!UPT UIADD3 URZ, URZ, URZ, URZ ;  /* 0x0000003f3f3ff290 */ /* 0x000fe8000fffe03f */
[----:B------:R-:W-:Y:S04]  /*8cc00*/  STL.64 [R1+0x1e90], R12 ;  /* 0x001e900c01007387 */ /* 0x000fe80000100a00 */
[----:B------:R1:W-:Y:S01]  /*8cc10*/  STL.64 [R1+0x1e98], R14 ;  /* 0x001e980e01007387 */ /* 0x0003e20000100a00 */
[C---:B------:R-:W-:Y:S03]  /*8cc20*/  HMMA.1688.F32.TF32 R224, R4.reuse, R82, R224 ;  /* 0x0000005204e0723c */ /* 0x040fe600000810e0 */
[----:B-1----:R-:W2:Y:S04]  /*8cc30*/  LDL.LU.64 R14, [R1+0x71f0] ;  /* 0x0071f000010e7983 */ /* 0x002ea80000300a00 */
[----:B------:R-:W2:Y:S04]  /*8cc40*/  LDL.LU.64 R12, [R1+0x71e8] ;  /* 0x0071e800010c7983 */ /* 0x000ea80000300a00 */
[----:B------:R-:W-:Y:S01]  /*8cc50*/  STL.64 [R1+0x1c80], R16 ;  /* 0x001c801001007387 */ /* 0x000fe20000100a00 */
[C---:B------:R-:W-:Y:S03]  /*8cc60*/  HMMA.1688.F32.TF32 R208, R4.reuse, R90, R208 ;  /* 0x0000005a04d0723c */ /* 0x040fe600000810d0 */
[----:B------:R1:W-:Y:S04]  /*8cc70*/  STL.64 [R1+0x1c88], R18 ;  /* 0x001c881201007387 */ /* 0x0003e80000100a00 */
[----:B-1----:R-:W3:Y:S04]  /*8cc80*/  LDL.LU.64 R18, [R1+0x71e0] ;  /* 0x0071e00001127983 */ /* 0x002ee80000300a00 */
[----:B------:R-:W3:Y:S04]  /*8cc90*/  LDL.LU.64 R16, [R1+0x71d8] ;  /* 0x0071d80001107983 */ /* 0x000ee80000300a00 */
[----:B------:R-:W-:Y:S04]  /*8cca0*/  STL.64 [R1+0x1c70], R20 ;  /* 0x001c701401007387 */ /* 0x000fe80000100a00 */
[----:B------:R1:W-:Y:S01]  /*8ccb0*/  STL.64 [R1+0x1c78], R22 ;  /* 0x001c781601007387 */ /* 0x0003e20000100a00 */
[C---:B------:R-:W-:Y:S03]  /*8ccc0*/  HMMA.1688.F32.TF32 R216, R4.reuse, R98, R216 ;  /* 0x0000006204d8723c */ /* 0x040fe600000810d8 */
[----:B-1----:R-:W4:Y:S04]  /*8ccd0*/  LDL.LU.64 R22, [R1+0x71d0] ;  /* 0x0071d00001167983 */ /* 0x002f280000300a00 */
[----:B------:R-:W4:Y:S04]  /*8cce0*/  LDL.LU.64 R20, [R1+0x71c8] ;  /* 0x0071c80001147983 */ /* 0x000f280000300a00 */
        /* <DEDUP_REMOVED lines=9> */
[----:B------:R1:W-:Y:S01]  /*8cd80*/  STL.64 [R1+0x1c28], R230 ;  /* 0x001c28e601007387 */ /* 0x0003e20000100a00 */
[C---:B------:R-:W-:Y:S03]  /*8cd90*/  HMMA.1688.F32.TF32 R220, R4.reuse, R114, R220 ;  /* 0x0000007204dc723c */ /* 0x040fe600000810dc */
        /* <DEDUP_REMOVED lines=9> */
[----:B------:R1:W-:Y:S01]  /*8ce30*/  STL.64 [R1+0x1bc8], R210 ;  /* 0x001bc8d201007387 */ /* 0x0003e20000100a00 */
[C---:B------:R-:W-:Y:S03]  /*8ce40*/  HMMA.1688.F32.TF32 R184, R4.reuse, R126, R184 ;  /* 0x0000007e04b8723c */ /* 0x040fe600000810b8 */
[----:B------:R-:W-:Y:S04]  /*8ce50*/  LDS R8, [R2+0x4700] ;  /* 0x0047000002087984 */ /* 0x000fe80000000800 */
[----:B------:R-:W-:Y:S04]  /*8ce60*/  LDS R10, [R2+0x6700] ;  /* 0x00670000020a7984 */ /* 0x000fe80000000800 */
[----:B-1----:R-:W2:Y:S04]  /*8ce70*/  LDL.LU.64 R210, [R1+0x7180] ;  /* 0x0071800001d27983 */ /* 0x002ea80000300a00 */
[----:B------:R-:W2:Y:S04]  /*8ce80*/  LDL.LU.64 R208, [R1+0x7178] ;  /* 0x0071780001d07983 */ /* 0x000ea80000300a00 */
[----:B------:R-:W-:Y:S04]  /*8ce90*/  STL.64 [R1+0x1bb0], R212 ;  /* 0x001bb0d401007387 */ /* 0x000fe80000100a00 */
[----:B------:R1:W-:Y:S01]  /*8cea0*/  STL.64 [R1+0x1bb8], R214 ;  /* 0x001bb8d601007387 */ /* 0x0003e20000100a00 */
[C---:B------:R-:W-:Y:S03]  /*8ceb0*/  HMMA.1688.F32.TF32 R248, R4.reuse, R130, R248 ;  /* 0x0000008204f8723c */ /* 0x040fe600000810f8 */
[----:B------:R-:W-:Y:S04]  /*8cec0*/  LDS R9, [R0+0x4700] ;  /* 0x0047000000097984 */ /* 0x000fe80000000800 */
[----:B------:R-:W2:Y:S04]  /*8ced0*/  LDS R11, [R0+0x6700] ;  /* 0x00670000000b7984 */ /* 0x000ea80000000800 */
        /* <DEDUP_REMOVED lines=8> */
[----:B-1----:R-:W3:Y:S04]  /*8cf60*/  LDL.LU.64 R234, [R1+0x7150] ;  /* 0x0071500001ea7983 */ /* 0x002ee80000300a00 */
[----:B------:R-:W3:Y:S04]  /*8cf70*/  LDL.LU.64 R232, [R1+0x7148] ;  /* 0x0071480001e87983 */ /* 0x000ee80000300a00 */
        /* <DEDUP_REMOVED lines=22> */
[----:B-1----:R-:W4:Y:S04]  /*8d0e0*/  LDL.LU.64 R186, [R1+0x70f0] ;  /* 0x0070f00001ba7983 */ /* 0x002f280000300a00 */
[----:B------:R-:W4:Y:S04]  /*8d0f0*/  LDL.LU.64 R184, [R1+0x70e8] ;  /* 0x0070e80001b87983 */ /* 0x000f280000300a00 */
[----:B------:R-:W-:Y:S04]  /*8d100*/  STL.64 [R1+0x1ab0], R248 ;  /* 0x001ab0f801007387 */ /* 0x000fe80000100a00 */
[----:B------:R1:W-:Y:S04]  /*8d110*/  STL.64 [R1+0x1ab8], R250 ;  /* 0x001ab8fa01007387 */ /* 0x0003e80000100a00 */
[----:B-1----:R-:W4:Y:S04]  /*8d120*/  LDL.LU.64 R250, [R1+0x70e0] ;  /* 0x0070e00001fa7983 */ /* 0x002f280000300a00 */
[----:B------:R-:W4:Y:S01]  /*8d130*/  LDL.LU.64 R248, [R1+0x70d8] ;  /* 0x0070d80001f87983 */ /* 0x000f220000300a00 */
[C---:B------:R-:W-:Y:S08]  /*8d140*/  HMMA.1688.F32.TF32 R40, R4.reuse, R134, R40 ;  /* 0x000000860428723c */ /* 0x040ff00000081028 */
[C---:B------:R-:W-:Y:S11]  /*8d150*/  HMMA.1688.F32.TF32 R24, R4.reuse, R138, R24 ;  /* 0x0000008a0418723c */ /* 0x040ff60000081018 */
[----:B------:R-:W-:Y:S04]  /*8d160*/  @!UPT UIADD3 URZ, URZ, URZ, URZ ;  /* 0x0000003f3f3ff290 */ /* 0x000fe8000fffe03f */
[----:B------:R-:W-:Y:S04]  /*8d170*/  STL.64 [R1+0x1a90], R40 ;  /* 0x001a902801007387 */ /* 0x000fe80000100a00 */
[----:B------:R1:W-:Y:S04]  /*8d180*/  STL.64 [R1+0x1a98], R42 ;  /* 0x001a982a01007387 */ /* 0x0003e80000100a00 */
        /* <DEDUP_REMOVED lines=11> */
[----:B------:R1:W-:Y:S02]  /*8d240*/  STL.64 [R1+0x1a58], R26 ;  /* 0x001a581a01007387 */ /* 0x0003e40000100a00 */
[C---:B-1----:R-:W-:Y:S08]  /*8d250*/  HMMA.1688.F32.TF32 R28, R4.reuse, R158, R48 ;  /* 0x0000009e041c723c */ /* 0x042ff00000081030 */
[----:B------:R-:W-:Y:S01]  /*8d260*/  HMMA.1688.F32.TF32 R24, R4, R162, R180 ;  /* 0x000000a20418723c */ /* 0x000fe200000810b4 */
[----:B------:R-:W-:Y:S04]  /*8d270*/  STL.64 [R1+0x1a40], R32 ;  /* 0x001a402001007387 */ /* 0x000fe80000100a00 */
[----:B------:R-:W-:Y:S10]  /*8d280*/  STL.64 [R1+0x1a48], R34 ;  /* 0x001a482201007387 */ /* 0x000ff40000100a00 */
[----:B------:R-:W-:Y:S04]  /*8d290*/  STL.64 [R1+0x1a20], R28 ;  /* 0x001a201c01007387 */ /* 0x000fe80000100a00 */
[----:B------:R-:W-:Y:S04]  /*8d2a0*/  STL.64 [R1+0x1a28], R30 ;  /* 0x001a281e01007387 */ /* 0x000fe80000100a00 */
[----:B------:R-:W-:Y:S04]  /*8d2b0*/  STL.64 [R1+0x1a10], R24 ;  /* 0x001a101801007387 */ /* 0x000fe80000100a00 */
[----:B------:R3:W-:Y:S01]  /*8d2c0*/  STL.64 [R1+0x1a18], R26 ;  /* 0x001a181a01007387 */ /* 0x0007e20000100a00 */
[----:B--2---:R-:W-:Y:S01]  /*8d2d0*/  IMAD.MOV.U32 R48, RZ, RZ, R226 ;  /* 0x000000ffff307224 */ /* 0x004fe200078e00e2 */
[----:B------:R-:W-:Y:S01]  /*8d2e0*/  MOV R50, R224 ;  /* 0x000000e000327202 */ /* 0x000fe20000000f00 */
[----:B------:R-:W-:-:S02]  /*8d2f0*/  IMAD.MOV.U32 R49, RZ, RZ, R225 ;  /* 0x000000ffff317224 */ /* 0x000fc400078e00e1 */
[----:B------:R-:W-:Y:S01]  /*8d300*/  IMAD.MOV.U32 R51, RZ, RZ, R231 ;  /* 0x000000ffff337224 */ /* 0x000fe200078e00e7 */
[C---:B---3--:R-:W-:Y:S08]  /*8d310*/  HMMA.1688.F32.TF32 R24, R4.reuse, R174, R188 ;  /* 0x000000ae0418723c */ /* 0x048ff000000810bc */
[C---:B----4-:R-:W-:Y:S08]  /*8d320*/  HMMA.1688.F32.TF32 R28, R4.reuse, R170, R184 ;  /* 0x000000aa041c723c */ /* 0x050ff000000810b8 */
[C---:B------:R-:W-:Y:S08]  /*8d330*/  HMMA.1688.F32.TF32 R32, R4.reuse, R166, R248 ;  /* 0x000000a60420723c */ /* 0x040ff000000810f8 */
[----:B------:R-:W-:Y:S11]  /*8d340*/  HMMA.1688.F32.TF32 R4, R4, R178, R192 ;  /* 0x000000b20404723c */ /* 0x000ff600000810c0 */
[----:B------:R-:W-:Y:S04]  /*8d350*/  @!UPT UIADD3 URZ, URZ, URZ, URZ ;  /* 0x0000003f3f3ff290 */ /* 0x000fe8000fffe03f */
[----:B------:R-:W-:Y:S04]  /*8d360*/  STL.64 [R1+0x1a00], R32 ;  /* 0x001a002001007387 */ /* 0x000fe80000100a00 */
[----:B------:R-:W-:Y:S04]  /*8d370*/  STL.64 [R1+0x1a08], R34 ;  /* 0x001a082201007387 */ /* 0x000fe80000100a00 */
[----:B------:R1:W-:Y:S04]  /*8d380*/  STL.64 [R1+0x19f0], R28 ;  /* 0x0019f01c01007387 */ /* 0x0003e80000100a00 */
[----:B------:R2:W-:Y:S04]  /*8d390*/  STL.64 [R1+0x19f8], R30 ;  /* 0x0019f81e01007387 */ /* 0x0005e80000100a00 */
[----:B------:R3:W-:Y:S04]  /*8d3a0*/  STL.64 [R1+0x19e0], R24 ;  /* 0x0019e01801007387 */ /* 0x0007e80000100a00 */
[----:B------:R2:W-:Y:S04]  /*8d3b0*/  STL.64 [R1+0x19e8], R26 ;  /* 0x0019e81a01007387 */ /* 0x0005e80000100a00 */
[----:B------:R-:W4:Y:S04]  /*8d3c0*/  LDL.LU R226, [R1+0x70d4] ;  /* 0x0070d40001e27983 */ /* 0x000f280000300800 */
[----:B------:R-:W-:Y:S04]  /*8d3d0*/  STL.64 [R1+0x19d0], R4 ;  /* 0x0019d00401007387 */ /* 0x000fe80000100a00 */
[----:B------:R-:W-:Y:S04]  /*8d3e0*/  STL.64 [R1+0x19d8], R6 ;  /* 0x0019d80601007387 */ /* 0x000fe80000100a00 */
        /* <DEDUP_REMOVED lines=15> */
[----:B------:R-:W4:Y:S01]  /*8d4e0*/  LDL.LU R215, [R1+0x70b4] ;  /* 0x0070b40001d77983 */ /* 0x000f220000300800 */
[----:B-1----:R-:W-:-:S03]  /*8d4f0*/  IMAD.MOV.U32 R28, RZ, RZ, R219 ;  /* 0x000000ffff1c7224 */ /* 0x002fc600078e00db */
[----:B------:R-:W4:Y:S01]  /*8d500*/  LDL.LU R214, [R1+0x70b0] ;  /* 0x0070b00001d67983 */ /* 0x000f220000300800 */
[----:B------:R-:W-:-:S03]  /*8d510*/  IMAD.MOV.U32 R29, RZ, RZ, R218 ;  /* 0x000000ffff1d7224 */ /* 0x000fc600078e00da */
[----:B------:R-:W4:Y:S01]  /*8d520*/  LDL.LU R213, [R1+0x70ac] ;  /* 0x0070ac0001d57983 */ /* 0x000f220000300800 */
[----:B--2---:R-:W-:-:S03]  /*8d530*/  MOV R30, R217 ;  /* 0x000000d9001e7202 */ /* 0x004fc60000000f00 */
[----:B------:R-:W2:Y:S01]  /*8d540*/  LDL.LU R212, [R1+0x70a8] ;  /* 0x0070a80001d47983 */ /* 0x000ea20000300800 */
[----:B------:R-:W-:-:S03]  /*8d550*/  IMAD.MOV.U32 R31, RZ, RZ, R216 ;  /* 0x000000ffff1f7224 */ /* 0x000fc600078e00d8 */
[----:B------:R-:W2:Y:S01]  /*8d560*/  LDL.LU R219, [R1+0x70a4] ;  /* 0x0070a40001db7983 */ /* 0x000ea20000300800 */
[----:B---3--:R-:W-:-:S03]  /*8d570*/  IMAD.MOV.U32 R24, RZ, RZ, R239 ;  /* 0x000000ffff187224 */ /* 0x008fc600078e00ef */
[----:B------:R-:W3:Y:S01]  /*8d580*/  LDL.LU R218, [R1+0x70a0] ;  /* 0x0070a00001da7983 */ /* 0x000ee20000300800 */
        /* <DEDUP_REMOVED lines=29> */
[----:B------:R-:W2:Y:S04]  /*8d760*/  LDL.LU R233, [R1+0x7064] ;  /* 0x0070640001e97983 */ /* 0x000ea80000300800 */
[----:B------:R-:W2:Y:S04]  /*8d770*/  LDL.LU R228, [R1+0x7060] ;  /* 0x0070600001e47983 */ /* 0x000ea80000300800 */
[----:B------:R-:W2:Y:S04]  /*8d780*/  LDL.LU R229, [R1+0x705c] ;  /* 0x00705c0001e57983 */ /* 0x000ea80000300800 */
[----:B------:R-:W2:Y:S01]  /*8d790*/  LDL.LU R230, [R1+0x7058] ;  /* 0x0070580001e67983 */ /* 0x000ea20000300800 */
        /* <DEDUP_REMOVED lines=11> */
[----:B------:R-:W-:Y:S01]  /*8d850*/  LDS R4, [R2+0x4780] ;  /* 0x0047800002047984 */ /* 0x000fe20000000800 */
[----:B------:R-:W-:-:S03]  /*8d860*/  IMAD.MOV.U32 R182, RZ, RZ, R206 ;  /* 0x000000ffffb67224 */ /* 0x000fc600078e00ce */
[----:B------:R-:W-:Y:S04]  /*8d870*/  LDS R6, [R2+0x6780] ;  /* 0x0067800002067984 */ /* 0x000fe80000000800 */
[----:B------:R-:W-:Y:S04]  /*8d880*/  LDS R5, [R0+0x4780] ;  /* 0x0047800000057984 */ /* 0x000fe80000000800 */
[----:B------:R-:W1:Y:S01]  /*8d890*/  LDS R7, [R0+0x6780] ;  /* 0x0067800000077984 */ /* 0x000e620000000800 */
[----:B----4-:R-:W-:Y:S01]  /*8d8a0*/  MOV R195, R226 ;  /* 0x000000e200c37202 */ /* 0x010fe20000000f00 */
[----:B------:R-:W-:-:S02]  /*8d8b0*/  IMAD.MOV.U32 R194, RZ, RZ, R225 ;  /* 0x000000ffffc27224 */ /* 0x000fc400078e00e1 */
[----:B------:R-:W-:Y:S01]  /*8d8c0*/  IMAD.MOV.U32 R193, RZ, RZ, R224 ;  /* 0x000000ffffc17224 */ /* 0x000fe200078e00e0 */
[----:B------:R-:W-:Y:S02]  /*8d8d0*/  MOV R192, R231 ;  /* 0x000000e700c07202 */ /* 0x000fe40000000f00 */
        /* <DEDUP_REMOVED lines=15> */
[----:B------:R-:W3:Y:S01]  /*8d9d0*/  LDL.LU R207, [R1+0x7018] ;  /* 0x0070180001cf7983 */ /* 0x000ee20000300800 */
[C---:B--2---:R-:W-:Y:S08]  /*8d9e0*/  HMMA.1688.F32.TF32 R200, R8.reuse, R54, R200 ;  /* 0x0000003608c8723c */ /* 0x044ff000000810c8 */
[----:B---3--:R-:W-:Y:S11]  /*8d9f0*/  HMMA.1688.F32.TF32 R204, R8, R58, R204 ;  /* 0x0000003a08cc723c */ /* 0x008ff600000810cc */
[----:B------:R-:W-:Y:S04]  /*8da00*/  @!UPT UIADD3 URZ, URZ, URZ, URZ ;  /* 0x0000003f3f3ff290 */ /* 0x000fe8000fffe03f */
[----:B------:R2:W-:Y:S04]  /*8da10*/  STL.64 [R1+0x19c0], R200 ;  /* 0x0019c0c801007387 */ /* 0x0005e80000100a00 */
[----:B------:R3:W-:Y:S01]  /*8da20*/  STL.64 [R1+0x19c8], R202 ;  /* 0x0019c8ca01007387 */ /* 0x0007e20000100a00 */
[----:B--2---:R-:W-:-:S03]  /*8da30*/  IMAD.MOV.U32 R200, RZ, RZ, R208 ;  /* 0x000000ffffc87224 */ /* 0x004fc600078e00d0 */
[----:B------:R-:W2:Y:S01]  /*8da40*/  LDL.LU R208, [R1+0x7014] ;  /* 0x0070140001d07983 */ /* 0x000ea20000300800 */
[----:B------:R-:W-:Y:S01]  /*8da50*/  IMAD.MOV.U32 R201, RZ, RZ, R209 ;  /* 0x000000ffffc97224 */ /* 0x000fe200078e00d1 */
[----:B---3--:R-:W-:Y:S01]  /*8da60*/  MOV R202, R210 ;  /* 0x000000d200ca7202 */ /* 0x008fe20000000f00 */
[----:B------:R-:W-:Y:S01]  /*8da70*/  IMAD.MOV.U32 R203, RZ, RZ, R211 ;  /* 0x000000ffffcb7224 */ /* 0x000fe200078e00d3 */
[----:B------:R-:W2:Y:S04]  /*8da80*/  LDL.LU R209, [R1+0x7010] ;  /* 0x0070100001d17983 */ /* 0x000ea80000300800 */
[----:B------:R-:W2:Y:S04]  /*8da90*/  LDL.LU R210, [R1+0x700c] ;  /* 0x00700c0001d27983 */ /* 0x000ea80000300800 */
[----:B------:R-:W2:Y:S04]  /*8daa0*/  LDL.LU R211, [R1+0x7008] ;  /* 0x0070080001d37983 */ /* 0x000ea80000300800 */
[----:B------:R3:W-:Y:S04]  /*8dab0*/  STL.64 [R1+0x19b0], R204 ;  /* 0x0019b0cc01007387 */ /* 0x0007e80000100a00 */
[----:B------:R1:W-:Y:S01]  /*8dac0*/  STL.64 [R1+0x19b8], R206 ;  /* 0x0019b8ce01007387 */ /* 0x0003e20000100a00 */
[----:B---3--:R-:W-:Y:S01]  /*8dad0*/  IMAD.MOV.U32 R204, RZ, RZ, R212 ;  /* 0x000000ffffcc7224 */ /* 0x008fe200078e00d4 */
[----:B------:R-:W-:-:S02]  /*8dae0*/  MOV R205, R213 ;  /* 0x000000d500cd7202 */ /* 0x000fc40000000f00 */
[----:B------:R-:W3:Y:S01]  /*8daf0*/  LDL.LU R212, [R1+0x7004] ;  /* 0x0070040001d47983 */ /* 0x000ee20000300800 */
[----:B-1----:R-:W-:-:S03]  /*8db00*/  IMAD.MOV.U32 R206, RZ, RZ, R214 ;  /* 0x000000ffffce7224 */ /* 0x002fc600078e00d6 */
[----:B------:R-:W3:Y:S01]  /*8db10*/  LDL.LU R213, [R1+0x7000] ;  /* 0x0070000001d57983 */ /* 0x000ee20000300800 */
[----:B------:R-:W-:-:S03]  /*8db20*/  IMAD.MOV.U32 R207, RZ, RZ, R215 ;  /* 0x000000ffffcf7224 */ /* 0x000fc600078e00d7 */
[----:B------:R-:W3:Y:S04]  /*8db30*/  LDL.LU R214, [R1+0x6ffc] ;  /* 0x006ffc0001d67983 */ /* 0x000ee80000300800 */
[----:B------:R-:W3:Y:S01]  /*8db40*/  LDL.LU R215, [R1+0x6ff8] ;  /* 0x006ff80001d77983 */ /* 0x000ee20000300800 */
[C---:B--2---:R-:W-:Y:S11]  /*8db50*/  HMMA.1688.F32.TF32 R208, R8.reuse, R62, R208 ;  /* 0x0000003e08d0723c */ /* 0x044ff600000810d0 */
[----:B------:R-:W-:Y:S11]  /*8db60*/  @!UPT UIADD3 URZ, URZ, URZ, URZ ;  /* 0x0000003f3f3ff290 */ /* 0x000ff6000fffe03f */
[----:B------:R-:W-:Y:S01]  /*8db70*/  @!UPT UIADD3 URZ, URZ, URZ, URZ ;  /* 0x0000003f3f3ff290 */ /* 0x000fe2000fffe03f */
[----:B------:R1:W-:Y:S04]  /*8db80*/  STL.64 [R1+0x19a0], R208 ;  /* 0x0019a0d001007387 */ /* 0x0003e80000100a00 */
[----:B------:R2:W-:Y:S01]  /*8db90*/  STL.64 [R1+0x19a8], R210 ;  /* 0x0019a8d201007387 */ /* 0x0005e20000100a00 */
[----:B---3--:R-:W-:Y:S01]  /*8dba0*/  HMMA.1688.F32.TF32 R212, R8, R66, R212 ;  /* 0x0000004208d4723c */ /* 0x008fe200000810d4 */
[----:B-1----:R-:W-:Y:S01]  /*8dbb0*/  MOV R208, R216 ;  /* 0x000000d800d07202 */ /* 0x002fe20000000f00 */
[----:B------:R-:W-:Y:S01]  /*8dbc0*/  IMAD.MOV.U32 R209, RZ, RZ, R217 ;  /* 0x000000ffffd17224 */ /* 0x000fe200078e00d9 */
[----:B------:R-:W3:Y:S01]  /*8dbd0*/  LDL.LU R216, [R1+0x6ff4] ;  /* 0x006ff40001d87983 */ /* 0x000ee20000300800 */
[----:B--2---:R-:W-:Y:S01]  /*8dbe0*/  IMAD.MOV.U32 R210, RZ, RZ, R218 ;  /* 0x000000ffffd27224 */ /* 0x004fe200078e00da */
[----:B------:R-:W-:-:S02]  /*8dbf0*/  MOV R211, R219 ;  /* 0x000000db00d37202 */ /* 0x000fc40000000f00 */
[----:B------:R-:W3:Y:S04]  /*8dc00*/  LDL.LU R217, [R1+0x6ff0] ;  /* 0x006ff00001d97983 */ /* 0x000ee80000300800 */
[----:B------:R-:W3:Y:S04]  /*8dc10*/  LDL.LU R218, [R1+0x6fec] ;  /* 0x006fec0001da7983 */ /* 0x000ee80000300800 */
[----:B------:R-:W3:Y:S08]  /*8dc20*/  LDL.LU R219, [R1+0x6fe8] ;  /* 0x006fe80001db7983 */ /* 0x000ef00000300800 */
[----:B------:R1:W-:Y:S04]  /*8dc30*/  STL.64 [R1+0x1990], R212 ;  /* 0x001990d401007387 */ /* 0x0003e80000100a00 */
[----:B------:R2:W-:Y:S01]  /*8dc40*/  STL.64 [R1+0x1998], R214 ;  /* 0x001998d601007387 */ /* 0x0005e20000100a00 */
[----:B-1----:R-:W-:-:S03]  /*8dc50*/  IMAD.MOV.U32 R212, RZ, RZ, R227 ;  /* 0x000000ffffd47224 */ /* 0x002fc600078e00e3 */
[----:B------:R-:W4:Y:S01]  /*8dc60*/  LDL.LU R227, [R1+0x6fe4] ;  /* 0x006fe40001e37983 */ /* 0x000f220000300800 */
[----:B------:R-:W-:Y:S01]  /*8dc70*/  IMAD.MOV.U32 R213, RZ, RZ, R234 ;  /* 0x000000ffffd57224 */ /* 0x000fe200078e00ea */
[----:B--2---:R-:W-:Y:S02]  /*8dc80*/  MOV R214, R235 ;  /* 0x000000eb00d67202 */ /* 0x004fe40000000f00 */
[----:B------:R-:W2:Y:S01]  /*8dc90*/  LDL.LU R234, [R1+0x6fe0] ;  /* 0x006fe00001ea7983 */ /* 0x000ea20000300800 */
[----:B------:R-:W-:-:S03]  /*8dca0*/  IMAD.MOV.U32 R215, RZ, RZ, R239 ;  /* 0x000000ffffd77224 */ /* 0x000fc600078e00ef */
[----:B------:R-:W2:Y:S04]  /*8dcb0*/  LDL.LU R235, [R1+0x6fdc] ;  /* 0x006fdc0001eb7983 */ /* 0x000ea80000300800 */
[----:B------:R-:W2:Y:S01]  /*8dcc0*/  LDL.LU R239, [R1+0x6fd8] ;  /* 0x006fd80001ef7983 */ /* 0x000ea20000300800 */
[C---:B------:R-:W-:Y:S08]  /*8dcd0*/  HMMA.1688.F32.TF32 R220, R8.reuse, R74, R220 ;  /* 0x0000004a08dc723c */ /* 0x040ff000000810dc */
[C---:B------:R-:W-:Y:S08]  /*8dce0*/  HMMA.1688.F32.TF32 R24, R8.reuse, R134, R24 ;  /* 0x000000860818723c */ /* 0x040ff00000081018 */
[C---:B---3--:R-:W-:Y:S11]  /*8dcf0*/  HMMA.1688.F32.TF32 R216, R8.reuse, R70, R216 ;  /* 0x0000004608d8723c */ /* 0x048ff600000810d8 */
[----:B------:R-:W-:Y:S11]  /*8dd00*/  @!UPT UIADD3 URZ, URZ, URZ, URZ ;  /* 0x0000003f3f3ff290 */ /* 0x000ff6000fffe03f */
[----:B------:R-:W-:Y:S01]  /*8dd10*/  @!UPT UIADD3 URZ, URZ, URZ, URZ ;  /* 0x0000003f3f3ff290 */ /* 0x000fe2000fffe03f */
[----:B------:R-:W-:Y:S04]  /*8dd20*/  STL.64 [R1+0x1980], R216 ;  /* 0x001980d801007387 */ /* 0x000fe80000100a00 */
[----:B------:R4:W-:Y:S02]  /*8dd30*/  STL.64 [R1+0x1988], R218 ;  /* 0x001988da01007387 */ /* 0x0009e40000100a00 */
[C---:B----4-:R-:W-:Y:S02]  /*8dd40*/  HMMA.1688.F32.TF32 R216, R8.reuse, R78, R224 ;  /* 0x0000004e08d8723c */ /* 0x050fe400000810e0 */
[----:B------:R-:W-:Y:S04]  /*8dd50*/  STL.64 [R1+0x1970], R220 ;  /* 0x001970dc01007387 */ /* 0x000fe80000100a00 */
[----:B------:R2:W-:Y:S02]  /*8dd60*/  STL.64 [R1+0x1978], R222 ;  /* 0x001978de01007387 */ /* 0x0005e40000100a00 */
[C---:B------:R-:W-:Y:S08]  /*8dd70*/  HMMA.1688.F32.TF32 R224, R8.reuse, R82, R228 ;  /* 0x0000005208e0723c */ /* 0x040ff000000810e4 */
[C---:B--2---:R-:W-:Y:S07]  /*8dd80*/  HMMA.1688.F32.TF32 R220, R8.reuse, R86, R232 ;  /* 0x0000005608dc723c */ /* 0x044fee00000810e8 */
        /* <DEDUP_REMOVED lines=11> */
[C---:B------:R-:W-:Y:S08]  /*8de40*/  HMMA.1688.F32.TF32 R212, R8.reuse, R106, R204 ;  /* 0x0000006a08d4723c */ /* 0x040ff000000810cc */
[C---:B-1----:R-:W-:Y:S08]  /*8de50*/  HMMA.1688.F32.TF32 R216, R8.reuse, R102, R208 ;  /* 0x0000006608d8723c */ /* 0x042ff000000810d0 */
        /* <DEDUP_REMOVED lines=39> */
[----:B-1----:R-:W-:Y:S01]  /*8e0d0*/  HMMA.1688.F32.TF32 R24, R8, R158, R180 ;  /* 0x0000009e0818723c */ /* 0x002fe200000810b4 */
[----:B------:R-:W-:Y:S01]  /*8e0e0*/  STL.64 [R1+0x1840], R32 ;  /* 0x0018402001007387 */ /* 0x000fe20000100a00 */
[----:B------:R-:W-:-:S03]  /*8e0f0*/  IMAD.MOV.U32 R248, RZ, RZ, R252 ;  /* 0x000000fffff87224 */ /* 0x000fc600078e00fc */
[----:B------:R-:W-:Y:S10]  /*8e100*/  STL.64 [R1+0x1848], R34 ;  /* 0x0018482201007387 */ /* 0x000ff40000100a00 */
[----:B------:R1:W-:Y:S01]  /*8e110*/  STL.64 [R1+0x1830], R28 ;  /* 0x0018301c01007387 */ /* 0x0003e20000100a00 */
[----:B------:R-:W-:-:S03]  /*8e120*/  MOV R249, R245 ;  /* 0x000000f500f97202 */ /* 0x000fc60000000f00 */
[----:B------:R2:W-:Y:S04]  /*8e130*/  STL.64 [R1+0x1838], R30 ;  /* 0x0018381e01007387 */ /* 0x0005e80000100a00 */
[----:B------:R-:W3:Y:S04]  /*8e140*/  LDL.LU R252, [R1+0x6fd4] ;  /* 0x006fd40001fc7983 */ /* 0x000ee80000300800 */
[----:B------:R4:W-:Y:S04]  /*8e150*/  STL.64 [R1+0x1820], R24 ;  /* 0x0018201801007387 */ /* 0x0009e80000100a00 */
[----:B------:R1:W-:Y:S04]  /*8e160*/  STL.64 [R1+0x1828], R26 ;  /* 0x0018281a01007387 */ /* 0x0003e80000100a00 */
[----:B------:R-:W2:Y:S04]  /*8e170*/  LDL.LU R245, [R1+0x6fd0] ;  /* 0x006fd00001f57983 */ /* 0x000ea80000300800 */
[----:B------:R-:W4:Y:S04]  /*8e180*/  LDL.LU R192, [R1+0xa60] ;  /* 0x000a600001c07983 */ /* 0x000f280000300800 */
[----:B------:R-:W4:Y:S04]  /*8e190*/  LDL.LU R193, [R1+0xa64] ;  /* 0x000a640001c17983 */ /* 0x000f280000300800 */
[----:B------:R-:W4:Y:S04]  /*8e1a0*/  LDL.LU R200, [R1+0xa80] ;  /* 0x000a800001c87983 */ /* 0x000f280000300800 */
[----:B------:R-:W4:Y:S01]  /*8e1b0*/  LDL.LU R201, [R1+0xa84] ;  /* 0x000a840001c97983 */ /* 0x000f220000300800 */
[----:B---3--:R-:W-:Y:S01]  /*8e1c0*/  IMAD.MOV.U32 R203, RZ, RZ, R252 ;  /* 0x000000ffffcb7224 */ /* 0x008fe200078e00fc */
[----:B--2---:R-:W-:-:S02]  /*8e1d0*/  MOV R202, R245 ;  /* 0x000000f500ca7202 */ /* 0x004fc40000000f00 */
        /* <DEDUP_REMOVED lines=42> */
[----:B----4-:R-:W4:Y:S04]  /*8e480*/  LDL.LU R24, [R1+0x1e00] ;  /* 0x001e000001187983 */ /* 0x010f280000300800 */
        /* <DEDUP_REMOVED lines=25> */
[----:B--2---:R-:W-:Y:S01]  /*8e620*/  MOV R211, R245 ;  /* 0x000000f500d37202 */ /* 0x004fe20000000f00 */
[----:B---3--:R-:W-:-:S02]  /*8e630*/  IMAD.MOV.U32 R210, RZ, RZ, R252 ;  /* 0x000000ffffd27224 */ /* 0x008fc400078e00fc */
[----:B------:R-:W2:Y:S04]  /*8e640*/  LDL.LU R252, [R1+0x6fc4] ;  /* 0x006fc40001fc7983 */ /* 0x000ea80000300800 */
[----:B------:R-:W3:Y:S01]  /*8e650*/  LDL.LU R245, [R1+0x6fc0] ;  /* 0x006fc00001f57983 */ /* 0x000ee20000300800 */
[C---:B------:R-:W-:Y:S08]  /*8e660*/  HMMA.1688.F32.TF32 R36, R8.reuse, R174, R36 ;  /* 0x000000ae0824723c */ /* 0x040ff00000081024 */
[C---:B------:R-:W-:Y:S08]  /*8e670*/  HMMA.1688.F32.TF32 R28, R8.reuse, R166, R28 ;  /* 0x000000a6081c723c */ /* 0x040ff0000008101c */
[C---:B----4-:R-:W-:Y:S08]  /*8e680*/  HMMA.1688.F32.TF32 R24, R8.reuse, R162, R24 ;  /* 0x000000a20818723c */ /* 0x050ff00000081018 */
[C---:B------:R-:W-:Y:S08]  /*8e690*/  HMMA.1688.F32.TF32 R32, R8.reuse, R170, R32 ;  /* 0x000000aa0820723c */ /* 0x040ff00000081020 */
[----:B------:R-:W-:Y:S07]  /*8e6a0*/  HMMA.1688.F32.TF32 R8, R8, R178, R44 ;  /* 0x000000b20808723c */ /* 0x000fee000008102c */
[----:B------:R-:W-:Y:S04]  /*8e6b0*/  STL.64 [R1+0x1810], R24 ;  /* 0x0018101801007387 */ /* 0x000fe80000100a00 */
[----:B------:R1:W-:Y:S01]  /*8e6c0*/  STL.64 [R1+0x1818], R26 ;  /* 0x0018181a01007387 */ /* 0x0003e20000100a00 */
[C---:B------:R-:W-:Y:S03]  /*8e6d0*/  HMMA.1688.F32.TF32 R48, R4.reuse, R54, R48 ;  /* 0x000000360430723c */ /* 0x040fe60000081030 */
[----:B-1----:R-:W4:Y:S04]  /*8e6e0*/  LDL.LU.64 R26, [R1+0x6fb8] ;  /* 0x006fb800011a7983 */ /* 0x002f280000300a00 */
[----:B------:R-:W4:Y:S04]  /*8e6f0*/  LDL.LU.64 R24, [R1+0x6fb0] ;  /* 0x006fb00001187983 */ /* 0x000f280000300a00 */
[----:B------:R-:W-:Y:S04]  /*8e700*/  STL.64 [R1+0x1800], R28 ;  /* 0x0018001c01007387 */ /* 0x000fe80000100a00 */
[----:B------:R1:W-:Y:S04]  /*8e710*/  STL.64 [R1+0x1808], R30 ;  /* 0x0018081e01007387 */ /* 0x0003e80000100a00 */
[----:B-1----:R-:W4:Y:S01]  /*8e720*/  LDL.LU.64 R30, [R1+0x6fa8] ;  /* 0x006fa800011e7983 */ /* 0x002f220000300a00 */
[----:B------:R-:W-:Y:S03]  /*8e730*/  HMMA.1688.F32.TF32 R180, R4, R58, R180 ;  /* 0x0000003a04b4723c */ /* 0x000fe600000810b4 */
[----:B------:R-:W4:Y:S04]  /*8e740*/  LDL.LU.64 R28, [R1+0x6fa0] ;  /* 0x006fa000011c7983 */ /* 0x000f280000300a00 */
[----:B------:R-:W-:Y:S04]  /*8e750*/  STL.64 [R1+0x17f0], R32 ;  /* 0x0017f02001007387 */ /* 0x000fe80000100a00 */
[----:B------:R1:W-:Y:S04]  /*8e760*/  STL.64 [R1+0x17f8], R34 ;  /* 0x0017f82201007387 */ /* 0x0003e80000100a00 */
[----:B-1----:R-:W4:Y:S04]  /*8e770*/  LDL.LU.64 R34, [R1+0x6f98] ;  /* 0x006f980001227983 */ /* 0x002f280000300a00 */
[----:B------:R-:W4:Y:S04]  /*8e780*/  LDL.LU.64 R32, [R1+0x6f90] ;  /* 0x006f900001207983 */ /* 0x000f280000300a00 */
[----:B------:R-:W-:Y:S04]  /*8e790*/  STL.64 [R1+0x17e0], R36 ;  /* 0x0017e02401007387 */ /* 0x000fe80000100a00 */
[----:B------:R1:W-:Y:S04]  /*8e7a0*/  STL.64 [R1+0x17e8], R38 ;  /* 0x0017e82601007387 */ /* 0x0003e80000100a00 */
[----:B-1----:R-:W4:Y:S04]  /*8e7b0*/  LDL.LU.64 R38, [R1+0x6f88] ;  /* 0x006f880001267983 */ /* 0x002f280000300a00 */
[----:B------:R-:W4:Y:S04]  /*8e7c0*/  LDL.LU.64 R36, [R1+0x6f80] ;  /* 0x006f800001247983 */ /* 0x000f280000300a00 */
[----:B------:R-:W4:Y:S04]  /*8e7d0*/  LDL.LU.64 R46, [R1+0x6f78] ;  /* 0x006f7800012e7983 */ /* 0x000f280000300a00 */
[----:B------:R-:W4:Y:S04]  /*8e7e0*/  LDL.LU.64 R44, [R1+0x6f70] ;  /* 0x006f7000012c7983 */ /* 0x000f280000300a00 */
[----:B------:R1:W-:Y:S04]  /*8e7f0*/  STL.64 [R1+0x17d0], R8 ;  /* 0x0017d00801007387 */ /* 0x0003e80000100a00 */
[----:B------:R3:W-:Y:S04]  /*8e800*/  STL.64 [R1+0x17d8], R10 ;  /* 0x0017d80a01007387 */ /* 0x0007e80000100a00 */
[----:B-1----:R-:W4:Y:S04]  /*8e810*/  LDL.LU R8, [R1+0x1db0] ;  /* 0x001db00001087983 */ /* 0x002f280000300800 */
[----:B------:R-:W4:Y:S01]  /*8e820*/  LDL.LU R9, [R1+0x1db4] ;  /* 0x001db40001097983 */ /* 0x000f220000300800 */
[----:B---3--:R-:W-:Y:S01]  /*8e830*/  MOV R10, R245 ;  /* 0x000000f5000a7202 */ /* 0x008fe20000000f00 */
[----:B--2---:R-:W-:-:S02]  /*8e840*/  IMAD.MOV.U32 R11, RZ, RZ, R252 ;  /* 0x000000ffff0b7224 */ /* 0x004fc400078e00fc */
[----:B------:R-:W2:Y:S04]  /*8e850*/  LDL.LU R245, [R1+0x6f6c] ;  /* 0x006f6c0001f57983 */ /* 0x000ea80000300800 */
[----:B------:R-:W3:Y:S04]  /*8e860*/  LDL.LU R252, [R1+0x6f68] ;  /* 0x006f680001fc7983 */ /* 0x000ee80000300800 */
[----:B------:R-:W-:Y:S04]  /*8e870*/  STL.64 [R1+0x17c0], R48 ;  /* 0x0017c03001007387 */ /* 0x000fe80000100a00 */
[----:B------:R1:W-:Y:S04]  /*8e880*/  STL.64 [R1+0x17c8], R50 ;  /* 0x0017c83201007387 */ /* 0x0003e80000100a00 */
[----:B-1----:R-:W4:Y:S04]  /*8e890*/  LDL.LU.64 R50, [R1+0x6f60] ;  /* 0x006f600001327983 */ /* 0x002f280000300a00 */
[----:B------:R-:W4:Y:S04]  /*8e8a0*/  LDL.LU.64 R48, [R1+0x6f58] ;  /* 0x006f580001307983 */ /* 0x000f280000300a00 */
[----:B------:R1:W-:Y:S04]  /*8e8b0*/  STL.64 [R1+0x6e80], R52 ;  /* 0x006e803401007387 */ /* 0x0003e80000100a00 */
[----:B-1----:R-:W4:Y:S04]  /*8e8c0*/  LDL.LU R52, [R1+0x1e30] ;  /* 0x001e300001347983 */ /* 0x002f280000300800 */
[----:B------:R-:W4:Y:S04]  /*8e8d0*/  LDL.LU R53, [R1+0x1e34] ;  /* 0x001e340001357983 */ /* 0x000f280000300800 */
[----:B------:R-:W4:Y:S04]  /*8e8e0*/  LDL.LU R54, [R1+0x1e38] ;  /* 0x001e380001367983 */ /* 0x000f280000300800 */
[----:B------:R-:W4:Y:S04]  /*8e8f0*/  LDL.LU R55, [R1+0x1e3c] ;  /* 0x001e3c0001377983 */ /* 0x000f280000300800 */
[----:B------:R-:W-:Y:S04]  /*8e900*/  STL.64 [R1+0x17b0], R180 ;  /* 0x0017b0b401007387 */ /* 0x000fe80000100a00 */
[----:B------:R1:W-:Y:S04]  /*8e910*/  STL.64 [R1+0x17b8], R182 ;  /* 0x0017b8b601007387 */ /* 0x0003e80000100a00 */
[----:B-1----:R-:W4:Y:S04]  /*8e920*/  LDL.LU.64 R182, [R1+0x6f50] ;  /* 0x006f500001b67983 */ /* 0x002f280000300a00 */
[----:B------:R-:W4:Y:S04]  /*8e930*/  LDL.LU.64 R180, [R1+0x6f48] ;  /* 0x006f480001b47983 */ /* 0x000f280000300a00 */
[----:B------:R1:W-:Y:S04]  /*8e940*/  STL.64 [R1+0x6e88], R56 ;  /* 0x006e883801007387 */ /* 0x0003e80000100a00 */
[----:B-1----:R-:W4:Y:S04]  /*8e950*/  LDL.LU R56, [R1+0x1e40] ;  /* 0x001e400001387983 */ /* 0x002f280000300800 */
[----:B------:R-:W4:Y:S01]  /*8e960*/  LDL.LU R57, [R1+0x1e44] ;  /* 0x001e440001397983 */ /* 0x000f220000300800 */
[----:B------:R-:W-:-:S02]  /*8e970*/  IMAD.MOV.U32 R194, RZ, RZ, R117 ;  /* 0x000000ffffc27224 */ /* 0x000fc400078e0075 */
[----:B------:R-:W-:Y:S01]  /*8e980*/  IMAD.MOV.U32 R195, RZ, RZ, R116 ;  /* 0x000000ffffc37224 */ /* 0x000fe200078e0074 */
[----:B------:R-:W-:Y:S01]  /*8e990*/  MOV R190, R109 ;  /* 0x0000006d00be7202 */ /* 0x000fe20000000f00 */
[----:B------:R-:W-:Y:S02]  /*8e9a0*/  IMAD.MOV.U32 R188, RZ, RZ, R113 ;  /* 0x000000ffffbc7224 */ /* 0x000fe400078e0071 */
[----:B------:R-:W-:Y:S02]  /*8e9b0*/  IMAD.MOV.U32 R189, RZ, RZ, R112 ;  /* 0x000000ffffbd7224 */ /* 0x000fe400078e0070 */
[----:B------:R-:W-:Y:S01]  /*8e9c0*/  IMAD.MOV.U32 R191, RZ, RZ, R108 ;  /* 0x000000ffffbf7224 */ /* 0x000fe200078e006c */
[----:B--2---:R-:W-:Y:S01]  /*8e9d0*/  MOV R59, R245 ;  /* 0x000000f5003b7202 */ /* 0x004fe20000000f00 */
[----:B---3--:R-:W-:Y:S02]  /*8e9e0*/  IMAD.MOV.U32 R58, RZ, RZ, R252 ;  /* 0x000000ffff3a7224 */ /* 0x008fe400078e00fc */
[----:B------:R-:W2:Y:S04]  /*8e9f0*/  LDL.LU R252, [R1+0x6f40] ;  /* 0x006f400001fc7983 */ /* 0x000ea80000300800 */
[----:B------:R-:W-:Y:S01]  /*8ea00*/  STL.64 [R1+0x6e90], R60 ;  /* 0x006e903c01007387 */ /* 0x000fe20000100a00 */
[C---:B----4-:R-:W-:Y:S11]  /*8ea10*/  HMMA.1688.F32.TF32 R56, R4.reuse, R62, R56 ;  /* 0x0000003e0438723c */ /* 0x050ff60000081038 */
[----:B------:R-:W-:Y:S11]  /*8ea20*/  @!UPT UIADD3 URZ, URZ, URZ, URZ ;  /* 0x0000003f3f3ff290 */ /* 0x000ff6000fffe03f */
[----:B------:R-:W-:Y:S01]  /*8ea30*/  @!UPT UIADD3 URZ, URZ, URZ, URZ ;  /* 0x0000003f3f3ff290 */ /* 0x000fe2000fffe03f */
[----:B------:R-:W-:Y:S04]  /*8ea40*/  STL.64 [R1+0x17a0], R56 ;  /* 0x0017a03801007387 */ /* 0x000fe80000100a00 */
[----:B------:R1:W-:Y:S02]  /*8ea50*/  STL.64 [R1+0x17a8], R58 ;  /* 0x0017a83a01007387 */ /* 0x0003e40000100a00 */
[C---:B-1----:R-:W-:Y:S08]  /*8ea60*/  HMMA.1688.F32.TF32 R56, R4.reuse, R66, R52 ;  /* 0x000000420438723c */ /* 0x042ff00000081034 */
[C---:B------:R-:W-:Y:S08]  /*8ea70*/  HMMA.1688.F32.TF32 R52, R4.reuse, R70, R8 ;  /* 0x000000460434723c */ /* 0x040ff00000081008 */
[C---:B------:R-:W-:Y:S01]  /*8ea80*/  HMMA.1688.F32.TF32 R8, R4.reuse, R74, R240 ;  /* 0x0000004a0408723c */ /* 0x040fe200000810f0 */
[----:B------:R-:W-:Y:S06]  /*8ea90*/  STL.64 [R1+0x6e98], R64 ;  /* 0x006e984001007387 */ /* 0x000fec0000100a00 */
[----:B------:R-:W-:Y:S04]  /*8eaa0*/  STL.64 [R1+0x1790], R56 ;  /* 0x0017903801007387 */ /* 0x000fe80000100a00 */
[----:B------:R1:W-:Y:S04]  /*8eab0*/  STL.64 [R1+0x1798], R58 ;  /* 0x0017983a01007387 */ /* 0x0003e80000100a00 */
[----:B------:R-:W-:Y:S04]  /*8eac0*/  STL.64 [R1+0x1780], R52 ;  /* 0x0017803401007387 */ /* 0x000fe80000100a00 */
[----:B------:R3:W-:Y:S01]  /*8ead0*/  STL.64 [R1+0x1788], R54 ;  /* 0x0017883601007387 */ /* 0x0007e20000100a00 */
[C---:B-1----:R-:W-:Y:S03]  /*8eae0*/  HMMA.1688.F32.TF32 R56, R4.reuse, R78, R236 ;  /* 0x0000004e0438723c */ /* 0x042fe600000810ec */
[----:B------:R-:W-:Y:S04]  /*8eaf0*/  STL.64 [R1+0x1770], R8 ;  /* 0x0017700801007387 */ /* 0x000fe80000100a00 */
[----:B------:R1:W-:Y:S01]  /*8eb00*/  STL.64 [R1+0x1778], R10 ;  /* 0x0017780a01007387 */ /* 0x0003e20000100a00 */
[C---:B---3--:R-:W-:Y:S08]  /*8eb10*/  HMMA.1688.F32.TF32 R52, R4.reuse, R82, R232 ;  /* 0x000000520434723c */ /* 0x048ff000000810e8 */
[C---:B-1----:R-:W-:Y:S07]  /*8eb20*/  HMMA.1688.F32.TF32 R8, R4.reuse, R86, R228 ;  /* 0x000000560408723c */ /* 0x042fee00000810e4 */
        /* <DEDUP_REMOVED lines=26> */
[----:B-1----:R-:W-:Y:S07]  /*8ecd0*/  HMMA.1688.F32.TF32 R8, R4, R122, R188 ;  /* 0x0000007a0408723c */ /* 0x002fee00000810bc */
[----:B------:R-:W-:Y:S04]  /*8ece0*/  STL.64 [R1+0x16d0], R56 ;  /* 0x0016d03801007387 */ /* 0x000fe80000100a00 */
[----:B------:R-:W-:Y:S04]  /*8ecf0*/  STL.64 [R1+0x16d8], R58 ;  /* 0x0016d83a01007387 */ /* 0x000fe80000100a00 */
[----:B------:R-:W-:Y:S04]  /*8ed00*/  STL.64 [R1+0x16c0], R52 ;  /* 0x0016c03401007387 */ /* 0x000fe80000100a00 */
[----:B------:R-:W-:Y:S04]  /*8ed10*/  STL.64 [R1+0x16c8], R54 ;  /* 0x0016c83601007387 */ /* 0x000fe80000100a00 */
[----:B------:R1:W-:Y:S04]  /*8ed20*/  STL.64 [R1+0x16b0], R8 ;  /* 0x0016b00801007387 */ /* 0x0003e80000100a00 */
[----:B------:R-:W-:Y:S01]  /*8ed30*/  STL.64 [R1+0x16b8], R10 ;  /* 0x0016b80a01007387 */ /* 0x000fe20000100a00 */
[----:B------:R-:W-:Y:S01]  /*8ed40*/  MOV R184, R125 ;  /* 0x0000007d00b87202 */ /* 0x000fe20000000f00 */
[----:B------:R-:W-:Y:S01]  /*8ed50*/  IMAD.MOV.U32 R185, RZ, RZ, R124 ;  /* 0x000000ffffb97224 */ /* 0x000fe200078e007c */
[----:B------:R-:W-:Y:S01]  /*8ed60*/  MOV R187, R120 ;  /* 0x0000007800bb7202 */ /* 0x000fe20000000f00 */
[----:B------:R-:W-:-:S02]  /*8ed70*/  IMAD.MOV.U32 R186, RZ, RZ, R121 ;  /* 0x000000ffffba7224 */ /* 0x000fc400078e0079 */
[----:B------:R-:W-:Y:S02]  /*8ed80*/  IMAD.MOV.U32 R250, RZ, RZ, R129 ;  /* 0x000000fffffa7224 */ /* 0x000fe400078e0081 */
[----:B------:R-:W-:Y:S01]  /*8ed90*/  IMAD.MOV.U32 R251, RZ, RZ, R128 ;  /* 0x000000fffffb7224 */ /* 0x000fe200078e0080 */
[----:B-1----:R-:W3:Y:S01]  /*8eda0*/  LDL R8, [R1+0x6094] ;  /* 0x0060940001087983 */ /* 0x002ee20000100800 */
[----:B------:R-:W-:Y:S01]  /*8edb0*/  IMAD.MOV.U32 R40, RZ, RZ, R105 ;  /* 0x000000ffff287224 */ /* 0x000fe200078e0069 */
[----:B------:R-:W-:Y:S01]  /*8edc0*/  MOV R41, R104 ;  /* 0x0000006800297202 */ /* 0x000fe20000000f00 */
[----:B------:R-:W-:Y:S01]  /*8edd0*/  IMAD.MOV.U32 R42, RZ, RZ, R101 ;  /* 0x000000ffff2a7224 */ /* 0x000fe200078e0065 */
[----:B------:R-:W-:Y:S01]  /*8ede0*/  HMMA.1688.F32.TF32 R56, R4, R126, R184 ;  /* 0x0000007e0438723c */ /* 0x000fe200000810b8 */
[----:B------:R-:W-:-:S07]  /*8edf0*/  IMAD.MOV.U32 R43, RZ, RZ, R100 ;  /* 0x000000ffff2b7224 */ /* 0x000fce00078e0064 */
        /* <DEDUP_REMOVED lines=9> */
[----:B------:R-:W-:Y:S01]  /*8ee90*/  IMAD.MOV.U32 R206, RZ, RZ, R69 ;  /* 0x000000ffffce7224 */ /* 0x000fe200078e0045 */
[----:B------:R-:W-:Y:S01]  /*8eea0*/  MOV R207, R68 ;  /* 0x0000004400cf7202 */ /* 0x000fe20000000f00 */
[----:B------:R-:W-:Y:S01]  /*8eeb0*/  IMAD.MOV.U32 R205, RZ, RZ, R72 ;  /* 0x000000ffffcd7224 */ /* 0x000fe200078e0048 */
[----:B------:R-:W-:Y:S01]  /*8eec0*/  MOV R204, R73 ;  /* 0x0000004900cc7202 */ /* 0x000fe20000000f00 */
[----:B------:R-:W-:Y:S03]  /*8eed0*/  LDS R10, [R2+0xa000] ;  /* 0x00a00000020a7984 */ /* 0x000fe60000000800 */
[C---:B------:R-:W-:Y:S01]  /*8eee0*/  HMMA.1688.F32.TF32 R52, R4.reuse, R130, R248 ;  /* 0x000000820434723c */ /* 0x040fe200000810f8 */
[----:B------:R-:W-:Y:S04]  /*8eef0*/  LDS R9, [R0+0x8000] ;  /* 0x0080000000097984 */ /* 0x000fe80000000800 */
[----:B------:R-:W-:Y:S03]  /*8ef00*/  LDS R11, [R0+0xa000] ;  /* 0x00a00000000b7984 */ /* 0x000fe60000000800 */
[C---:B------:R-:W-:Y:S01]  /*8ef10*/  HMMA.1688.F32.TF32 R40, R4.reuse, R134, R40 ;  /* 0x000000860428723c */ /* 0x040fe20000081028 */
[----:B------:R-:W-:Y:S04]  /*8ef20*/  STL.64 [R1+0x16a0], R56 ;  /* 0x0016a03801007387 */ /* 0x000fe80000100a00 */
[----:B------:R-:W-:Y:S10]  /*8ef30*/  STL.64 [R1+0x16a8], R58 ;  /* 0x0016a83a01007387 */ /* 0x000ff40000100a00 */
[----:B------:R-:W-:Y:S04]  /*8ef40*/  STL.64 [R1+0x1680], R52 ;  /* 0x0016803401007387 */ /* 0x000fe80000100a00 */
[----:B------:R1:W-:Y:S04]  /*8ef50*/  STL.64 [R1+0x1688], R54 ;  /* 0x0016883601007387 */ /* 0x0003e80000100a00 */
[----:B------:R-:W-:Y:S04]  /*8ef60*/  STL.64 [R1+0x1660], R40 ;  /* 0x0016602801007387 */ /* 0x000fe80000100a00 */
[----:B------:R4:W-:Y:S01]  /*8ef70*/  STL.64 [R1+0x1668], R42 ;  /* 0x0016682a01007387 */ /* 0x0009e20000100a00 */
[C---:B-1----:R-:W-:Y:S08]  /*8ef80*/  HMMA.1688.F32.TF32 R52, R4.reuse, R138, R180 ;  /* 0x0000008a0434723c */ /* 0x042ff000000810b4 */
[----:B----4-:R-:W-:Y:S01]  /*8ef90*/  HMMA.1688.F32.TF32 R40, R4, R146, R44 ;  /* 0x000000920428723c */ /* 0x010fe2000008102c */
        /* <DEDUP_REMOVED lines=9> */
[----:B------:R-:W-:Y:S04]  /*8f030*/  LDS R4, [R2+0x8080] ;  /* 0x0080800002047984 */ /* 0x000fe80000000800 */
        /* <DEDUP_REMOVED lines=20> */
[----:B------:R-:W-:Y:S04]  /*8f180*/  STL.64 [R1+0x6ed8], R246 ;  /* 0x006ed8f601007387 */ /* 0x000fe80000100a00 */
[----:B------:R-:W-:Y:S04]  /*8f190*/  STL.64 [R1+0x6ed0], R244 ;  /* 0x006ed0f401007387 */ /* 0x000fe80000100a00 */
[----:B------:R-:W-:Y:S04]  /*8f1a0*/  STL [R1+0x6d20], R228 ;  /* 0x006d20e401007387 */ /* 0x000fe80000100800 */
[----:B------:R-:W-:Y:S04]  /*8f1b0*/  STL [R1+0x6d1c], R229 ;  /* 0x006d1ce501007387 */ /* 0x000fe80000100800 */
[----:B------:R-:W-:Y:S04]  /*8f1c0*/  STL [R1+0x6d18], R230 ;  /* 0x006d18e601007387 */ /* 0x000fe80000100800 */
[----:B------:R-:W-:Y:S04]  /*8f1d0*/  STL [R1+0x6d14], R231 ;  /* 0x006d14e701007387 */ /* 0x000fe80000100800 */
[----:B--2---:R-:W-:Y:S01]  /*8f1e0*/  STL [R1+0x60b8], R252 ;  /* 0x0060b8fc01007387 */ /* 0x004fe20000100800 */
[----:B---3--:R-:W-:-:S03]  /*8f1f0*/  IMAD R236, R252, 0x40000, R8 ;  /* 0x00040000fcec7824 */ /* 0x008fc600078e0208 */
[----:B------:R-:W-:Y:S04]  /*8f200*/  LDS R6, [R2+0xa080] ;  /* 0x00a0800002067984 */ /* 0x000fe80000000800 */
[----:B------:R-:W1:Y:S04]  /*8f210*/  LDSM.16.M88.4 R192, [R236+0x80000] ;  /* 0x08000000ecc0783b */ /* 0x000e680000000200 */
[----:B------:R-:W2:Y:S04]  /*8f220*/  LDSM.16.M88.4 R188, [R236+0x82000] ;  /* 0x08200000ecbc783b */ /* 0x000ea80000000200 */
[----:B------:R-:W3:Y:S04]  /*8f230*/  LDSM.16.M88.4 R184, [R236+0x84000] ;  /* 0x08400000ecb8783b */ /* 0x000ee80000000200 */
[----:B------:R-:W4:Y:S04]  /*8f240*/  LDSM.16.M88.4 R180, [R236+0x86000] ;  /* 0x08600000ecb4783b */ /* 0x000f280000000200 */
        /* <DEDUP_REMOVED lines=10> */
[----:B------:R-:W2:Y:S04]  /*8f2f0*/  LDSM.16.M88.4 R144, [R236+0x9c000] ;  /* 0x09c00000ec90783b */ /* 0x000ea80000000200 */
[----:B------:R-:W3:Y:S04]  /*8f300*/  LDSM.16.M88.4 R140, [R236+0x9e000] ;  /* 0x09e00000ec8c783b */ /* 0x000ee80000000200 */
[----:B------:R-:W3:Y:S04]  /*8f310*/  LDSM.16.M88.4 R136, [R236+0xa0000] ;  /* 0x0a000000ec88783b */ /* 0x000ee80000000200 */
[----:B------:R-:W3:Y:S04]  /*8f320*/  LDSM.16.M88.4 R132, [R236+0xa2000] ;  /* 0x0a200000ec84783b */ /* 0x000ee80000000200 */
[----:B------:R-:W4:Y:S04]  /*8f330*/  LDSM.16.M88.4 R128, [R236+0xa4000] ;  /* 0x0a400000ec80783b */ /* 0x000f280000000200 */
[----:B------:R-:W4:Y:S04]  /*8f340*/  LDSM.16.M88.4 R124, [R236+0xa6000] ;  /* 0x0a600000ec7c783b */ /* 0x000f280000000200 */
[----:B-1----:R-:W-:Y:S04]  /*8f350*/  STL [R1+0x6d08], R194 ;  /* 0x006d08c201007387 */ /* 0x002fe80000100800 */
[----:B------:R-:W-:Y:S04]  /*8f360*/  LDSM.16.M88.4 R120, [R236+0xa8000] ;  /* 0x0a800000ec78783b */ /* 0x000fe80000000200 */
[----:B------:R-:W-:Y:S04]  /*8f370*/  STL [R1+0x6d04], R195 ;  /* 0x006d04c301007387 */ /* 0x000fe80000100800 */
[----:B------:R-:W1:Y:S04]  /*8f380*/  LDS R8, [R2+0x8000] ;  /* 0x0080000002087984 */ /* 0x000e680000000800 */
[----:B--2---:R-:W-:Y:S04]  /*8f390*/  STL [R1+0x6d0c], R190 ;  /* 0x006d0cbe01007387 */ /* 0x004fe80000100800 */
[----:B------:R-:W2:Y:S04]  /*8f3a0*/  LDSM.16.M88.4 R116, [R236+0xaa000] ;  /* 0x0aa00000ec74783b */ /* 0x000ea80000000200 */
[----:B------:R-:W-:Y:S04]  /*8f3b0*/  STL [R1+0x6d00], R191 ;  /* 0x006d00bf01007387 */ /* 0x000fe80000100800 */
[----:B---3--:R-:W-:Y:S04]  /*8f3c0*/  STL [R1+0x6d24], R186 ;  /* 0x006d24ba01007387 */ /* 0x008fe80000100800 */
[----:B------:R-:W3:Y:S04]  /*8f3d0*/  LDSM.16.M88.4 R112, [R236+0xac000] ;  /* 0x0ac00000ec70783b */ /* 0x000ee80000000200 */
[----:B------:R-:W-:Y:S04]  /*8f3e0*/  STL [R1+0x6d10], R187 ;  /* 0x006d10bb01007387 */ /* 0x000fe80000100800 */
[----:B----4-:R-:W-:Y:S04]  /*8f3f0*/  STL [R1+0x6d2c], R182 ;  /* 0x006d2cb601007387 */ /* 0x010fe80000100800 */
[----:B------:R-:W4:Y:S04]  /*8f400*/  LDSM.16.M88.4 R108, [R236+0xae000] ;  /* 0x0ae00000ec6c783b */ /* 0x000f280000000200 */
[----:B------:R-:W-:Y:S04]  /*8f410*/  STL [R1+0x6d28], R183 ;  /* 0x006d28b701007387 */ /* 0x000fe80000100800 */
[----:B------:R-:W-:Y:S04]  /*8f420*/  STL [R1+0x6d34], R178 ;  /* 0x006d34b201007387 */ /* 0x000fe80000100800 */
[----:B------:R-:W1:Y:S04]  /*8f430*/  LDSM.16.M88.4 R104, [R236+0xb0000] ;  /* 0x0b000000ec68783b */ /* 0x000e680000000200 */
        /* <DEDUP_REMOVED lines=9> */
[----:B------:R-:W-:Y:S01]  /*8f4d0*/  STL [R1+0x6d48], R167 ;  /* 0x006d48a701007387 */ /* 0x000fe20000100800 */
[----:B------:R-:W-:-:S03]  /*8f4e0*/  IMAD.MOV.U32 R40, RZ, RZ, R81 ;  /* 0x000000ffff287224 */ /* 0x000fc600078e0051 */
[----:B------:R-:W-:Y:S01]  /*8f4f0*/  STL [R1+0x6d54], R162 ;  /* 0x006d54a201007387 */ /* 0x000fe20000100800 */
[----:B------:R-:W-:-:S03]  /*8f500*/  MOV R41, R80 ;  /* 0x0000005000297202 */ /* 0x000fc60000000f00 */
[----:B------:R-:W1:Y:S04]  /*8f510*/  LDSM.16.M88.4 R88, [R236+0xb8000] ;  /* 0x0b800000ec58783b */ /* 0x000e680000000200 */
[----:B------:R-:W-:Y:S01]  /*8f520*/  STL [R1+0x6d50], R163 ;  /* 0x006d50a301007387 */ /* 0x000fe20000100800 */
[----:B------:R-:W-:-:S03]  /*8f530*/  IMAD.MOV.U32 R42, RZ, RZ, R77 ;  /* 0x000000ffff2a7224 */ /* 0x000fc600078e004d */
[----:B------:R-:W-:Y:S01]  /*8f540*/  STL [R1+0x6d5c], R158 ;  /* 0x006d5c9e01007387 */ /* 0x000fe20000100800 */
[----:B------:R-:W-:-:S03]  /*8f550*/  IMAD.MOV.U32 R43, RZ, RZ, R76 ;  /* 0x000000ffff2b7224 */ /* 0x000fc600078e004c */
[----:B------:R-:W1:Y:S04]  /*8f560*/  LDSM.16.M88.4 R84, [R236+0xba000] ;  /* 0x0ba00000ec54783b */ /* 0x000e680000000200 */
[----:B------:R-:W-:Y:S04]  /*8f570*/  STL [R1+0x6d58], R159 ;  /* 0x006d589f01007387 */ /* 0x000fe80000100800 */
[----:B------:R-:W-:Y:S04]  /*8f580*/  STL [R1+0x6d64], R154 ;  /* 0x006d649a01007387 */ /* 0x000fe80000100800 */
[----:B------:R-:W1:Y:S04]  /*8f590*/  LDSM.16.M88.4 R80, [R236+0xbc000] ;  /* 0x0bc00000ec50783b */ /* 0x000e680000000200 */
[----:B------:R-:W-:Y:S04]  /*8f5a0*/  STL [R1+0x6d60], R155 ;  /* 0x006d609b01007387 */ /* 0x000fe80000100800 */
[----:B------:R-:W-:Y:S04]  /*8f5b0*/  STL [R1+0x6d6c], R70 ;  /* 0x006d6c4601007387 */ /* 0x000fe80000100800 */
[----:B------:R-:W1:Y:S04]  /*8f5c0*/  LDSM.16.M88.4 R76, [R236+0xbe000] ;  /* 0x0be00000ec4c783b */ /* 0x000e680000000200 */
[----:B------:R1:W-:Y:S04]  /*8f5d0*/  STL [R1+0x6d68], R71 ;  /* 0x006d684701007387 */ /* 0x0003e80000100800 */
[----:B------:R-:W-:Y:S04]  /*8f5e0*/  STL [R1+0x6d74], R74 ;  /* 0x006d744a01007387 */ /* 0x000fe80000100800 */
[----:B------:R1:W-:Y:S04]  /*8f5f0*/  STL [R1+0x6d70], R75 ;  /* 0x006d704b01007387 */ /* 0x0003e80000100800 */
[----:B------:R1:W-:Y:S04]  /*8f600*/  STL [R1+0x6d7c], R150 ;  /* 0x006d7c9601007387 */ /* 0x0003e80000100800 */
[----:B------:R1:W-:Y:S04]  /*8f610*/  STL [R1+0x6d78], R151 ;  /* 0x006d789701007387 */ /* 0x0003e80000100800 */
        /* <DEDUP_REMOVED lines=11> */
[C---:B-1----:R-:W-:Y:S03]  /*8f6d0*/  HMMA.1688.F32.TF32 R16, R8.reuse, R192, R204 ;  /* 0x000000c00810723c */ /* 0x042fe600000810cc */
[----:B------:R-:W-:Y:S04]  /*8f6e0*/  STL [R1+0x6bb8], R127 ;  /* 0x006bb87f01007387 */ /* 0x000fe80000100800 */
[----:B------:R-:W-:Y:S04]  /*8f6f0*/  STL [R1+0x6bc4], R122 ;  /* 0x006bc47a01007387 */ /* 0x000fe80000100800 */
[----:B------:R-:W-:Y:S04]  /*8f700*/  STL [R1+0x6bc0], R123 ;  /* 0x006bc07b01007387 */ /* 0x000fe80000100800 */
[----:B--2---:R-:W-:Y:S04]  /*8f710*/  STL [R1+0x6bcc], R118 ;  /* 0x006bcc7601007387 */ /* 0x004fe80000100800 */
[----:B------:R-:W-:Y:S04]  /*8f720*/  STL [R1+0x6bc8], R119 ;  /* 0x006bc87701007387 */ /* 0x000fe80000100800 */
[----:B---3--:R-:W-:Y:S04]  /*8f730*/  STL [R1+0x6bd4], R114 ;  /* 0x006bd47201007387 */ /* 0x008fe80000100800 */
[----:B------:R-:W-:Y:S04]  /*8f740*/  STL [R1+0x6bd0], R115 ;  /* 0x006bd07301007387 */ /* 0x000fe80000100800 */
[----:B----4-:R-:W-:Y:S04]  /*8f750*/  STL [R1+0x6bdc], R110 ;  /* 0x006bdc6e01007387 */ /* 0x010fe80000100800 */
        /* <DEDUP_REMOVED lines=16> */
[----:B------:R-:W-:Y:S03]  /*8f860*/  HMMA.1688.F32.TF32 R12, R8, R188, R40 ;  /* 0x000000bc080c723c */ /* 0x000fe60000081028 */
[----:B------:R-:W-:Y:S04]  /*8f870*/  STL [R1+0x6c18], R79 ;  /* 0x006c184f01007387 */ /* 0x000fe80000100800 */
[----:B------:R-:W-:Y:S04]  /*8f880*/  STL [R1+0x60bc], R236 ;  /* 0x0060bcec01007387 */ /* 0x000fe80000100800 */
[----:B------:R-:W-:Y:S04]  /*8f890*/  STL.64 [R1+0x1550], R16 ;  /* 0x0015501001007387 */ /* 0x000fe80000100a00 */
[----:B------:R-:W-:Y:S04]  /*8f8a0*/  STL.64 [R1+0x1558], R18 ;  /* 0x0015581201007387 */ /* 0x000fe80000100a00 */
[----:B------:R-:W2:Y:S04]  /*8f8b0*/  LDL.LU R40, [R1+0x36c0] ;  /* 0x0036c00001287983 */ /* 0x000ea80000300800 */
[----:B------:R-:W2:Y:S04]  /*8f8c0*/  LDL.LU R41, [R1+0x36c4] ;  /* 0x0036c40001297983 */ /* 0x000ea80000300800 */
[----:B------:R-:W2:Y:S04]  /*8f8d0*/  LDL.LU R42, [R1+0x36c8] ;  /* 0x0036c800012a7983 */ /* 0x000ea80000300800 */
[----:B------:R-:W2:Y:S01]  /*8f8e0*/  LDL.LU R43, [R1+0x36cc] ;  /* 0x0036cc00012b7983 */ /* 0x000ea20000300800 */
[----:B------:R-:W-:Y:S01]  /*8f8f0*/  IMAD.MOV.U32 R163, RZ, RZ, R15 ;  /* 0x000000ffffa37224 */ /* 0x000fe200078e000f */
[----:B------:R-:W-:Y:S01]  /*8f900*/  MOV R162, R14 ;  /* 0x0000000e00a27202 */ /* 0x000fe20000000f00 */
[----:B------:R-:W-:Y:S01]  /*8f910*/  IMAD.MOV.U32 R159, RZ, RZ, R13 ;  /* 0x000000ffff9f7224 */ /* 0x000fe200078e000d */
[----:B------:R-:W-:Y:S01]  /*8f920*/  LDS R5, [R0+0x8080] ;  /* 0x0080800000057984 */ /* 0x000fe20000000800 */
[----:B------:R-:W-:-:S03]  /*8f930*/  IMAD.MOV.U32 R158, RZ, RZ, R12 ;  /* 0x000000ffff9e7224 */ /* 0x000fc600078e000c */
[----:B------:R-:W-:Y:S01]  /*8f940*/  STL [R1+0x6d94], R163 ;  /* 0x006d94a301007387 */ /* 0x000fe20000100800 */
[----:B------:R-:W-:Y:S03]  /*8f950*/  HMMA.1688.F32.TF32 R12, R8, R184, R248 ;  /* 0x000000b8080c723c */ /* 0x000fe600000810f8 */
[----:B------:R-:W-:Y:S04]  /*8f960*/  STL [R1+0x6d90], R162 ;  /* 0x006d90a201007387 */ /* 0x000fe80000100800 */
[----:B------:R1:W-:Y:S04]  /*8f970*/  STL [R1+0x6d8c], R159 ;  /* 0x006d8c9f01007387 */ /* 0x0003e80000100800 */
[----:B------:R3:W-:Y:S04]  /*8f980*/  STL [R1+0x6d88], R158 ;  /* 0x006d889e01007387 */ /* 0x0007e80000100800 */
[----:B------:R-:W4:Y:S04]  /*8f990*/  LDL.LU R248, [R1+0x36b0] ;  /* 0x0036b00001f87983 */ /* 0x000f280000300800 */
[----:B------:R-:W4:Y:S04]  /*8f9a0*/  LDL.LU R249, [R1+0x36b4] ;  /* 0x0036b40001f97983 */ /* 0x000f280000300800 */
[----:B------:R-:W4:Y:S04]  /*8f9b0*/  LDL.LU R250, [R1+0x36b8] ;  /* 0x0036b80001fa7983 */ /* 0x000f280000300800 */
[----:B------:R-:W4:Y:S01]  /*8f9c0*/  LDL.LU R251, [R1+0x36bc] ;  /* 0x0036bc0001fb7983 */ /* 0x000f220000300800 */
[----:B------:R-:W-:Y:S01]  /*8f9d0*/  IMAD.MOV.U32 R155, RZ, RZ, R15 ;  /* 0x000000ffff9b7224 */ /* 0x000fe200078e000f */
[----:B------:R-:W-:Y:S01]  /*8f9e0*/  MOV R71, R13 ;  /* 0x0000000d00477202 */ /* 0x000fe20000000f00 */
[----:B------:R-:W-:Y:S01]  /*8f9f0*/  IMAD.MOV.U32 R154, RZ, RZ, R14 ;  /* 0x000000ffff9a7224 */ /* 0x000fe200078e000e */
[----:B------:R-:W1:Y:S01]  /*8fa00*/  LDS R7, [R0+0xa080] ;  /* 0x00a0800000077984 */ /* 0x000e620000000800 */
[----:B------:R-:W-:-:S02]  /*8fa10*/  IMAD.MOV.U32 R70, RZ, RZ, R12 ;  /* 0x000000ffff467224 */ /* 0x000fc400078e000c */
[----:B------:R-:W-:Y:S01]  /*8fa20*/  HMMA.1688.F32.TF32 R12, R8, R180, R200 ;  /* 0x000000b4080c723c */ /* 0x000fe200000810c8 */
[----:B------:R-:W-:Y:S04]  /*8fa30*/  STL [R1+0x6da4], R155 ;  /* 0x006da49b01007387 */ /* 0x000fe80000100800 */
[----:B------:R-:W-:Y:S04]  /*8fa40*/  STL [R1+0x6da0], R154 ;  /* 0x006da09a01007387 */ /* 0x000fe80000100800 */
[----:B------:R1:W-:Y:S04]  /*8fa50*/  STL [R1+0x6d9c], R71 ;  /* 0x006d9c4701007387 */ /* 0x0003e80000100800 */
[----:B------:R1:W-:Y:S04]  /*8fa60*/  STL [R1+0x6d98], R70 ;  /* 0x006d984601007387 */ /* 0x0003e80000100800 */
[----:B------:R-:W3:Y:S04]  /*8fa70*/  LDL.LU R204, [R1+0x36a0] ;  /* 0x0036a00001cc7983 */ /* 0x000ee80000300800 */
[----:B------:R-:W3:Y:S04]  /*8fa80*/  LDL.LU R205, [R1+0x36a4] ;  /* 0x0036a40001cd7983 */ /* 0x000ee80000300800 */
[----:B------:R-:W3:Y:S04]  /*8fa90*/  LDL.LU R206, [R1+0x36a8] ;  /* 0x0036a80001ce7983 */ /* 0x000ee80000300800 */
[----:B------:R-:W3:Y:S01]  /*8faa0*/  LDL.LU R207, [R1+0x36ac] ;  /* 0x0036ac0001cf7983 */ /* 0x000ee20000300800 */
[----:B------:R-:W-:Y:S01]  /*8fab0*/  MOV R75, R15 ;  /* 0x0000000f004b7202 */ /* 0x000fe20000000f00 */
[----:B------:R-:W-:Y:S01]  /*8fac0*/  IMAD.MOV.U32 R74, RZ, RZ, R14 ;  /* 0x000000ffff4a7224 */ /* 0x000fe200078e000e */
[----:B------:R-:W-:Y:S01]  /*8fad0*/  MOV R150, R12 ;  /* 0x0000000c00967202 */ /* 0x000fe20000000f00 */
[----:B------:R-:W-:-:S02]  /*8fae0*/  IMAD.MOV.U32 R151, RZ, RZ, R13 ;  /* 0x000000ffff977224 */ /* 0x000fc400078e000d */
        /* <DEDUP_REMOVED lines=8> */
[----:B--2---:R-:W-:Y:S03]  /*8fb70*/  HMMA.1688.F32.TF32 R12, R8, R176, R40 ;  /* 0x000000b0080c723c */ /* 0x004fe60000081028 */
[----:B------:R-:W2:Y:S04]  /*8fb80*/  LDL.LU R40, [R1+0x3680] ;  /* 0x0036800001287983 */ /* 0x000ea80000300800 */
[----:B------:R-:W2:Y:S04]  /*8fb90*/  LDL.LU R41, [R1+0x3684] ;  /* 0x0036840001297983 */ /* 0x000ea80000300800 */
[----:B------:R-:W2:Y:S04]  /*8fba0*/  LDL.LU R42, [R1+0x3688] ;  /* 0x00368800012a7983 */ /* 0x000ea80000300800 */
[----:B------:R-:W2:Y:S09]  /*8fbb0*/  LDL.LU R43, [R1+0x368c] ;  /* 0x00368c00012b7983 */ /* 0x000eb20000300800 */
[----:B------:R-:W-:Y:S01]  /*8fbc0*/  IMAD.MOV.U32 R174, RZ, RZ, R12 ;  /* 0x000000ffffae7224 */ /* 0x000fe200078e000c */
[----:B------:R-:W-:Y:S01]  /*8fbd0*/  MOV R178, R14 ;  /* 0x0000000e00b27202 */ /* 0x000fe20000000f00 */
[----:B------:R-:W-:-:S02]  /*8fbe0*/  IMAD.MOV.U32 R175, RZ, RZ, R13 ;  /* 0x000000ffffaf7224 */ /* 0x000fc400078e000d */
[----:B------:R-:W-:Y:S02]  /*8fbf0*/  IMAD.MOV.U32 R179, RZ, RZ, R15 ;  /* 0x000000ffffb37224 */ /* 0x000fe400078e000f */
[----:B----4-:R-:W-:Y:S03]  /*8fc00*/  HMMA.1688.F32.TF32 R12, R8, R172, R248 ;  /* 0x000000ac080c723c */ /* 0x010fe600000810f8 */
[----:B------:R-:W-:Y:S04]  /*8fc10*/  STL [R1+0x6dc4], R179 ;  /* 0x006dc4b301007387 */ /* 0x000fe80000100800 */
        /* <DEDUP_REMOVED lines=9> */
[----:B------:R-:W-:-:S02]  /*8fcb0*/  IMAD.MOV.U32 R186, RZ, RZ, R14 ;  /* 0x000000ffffba7224 */ /* 0x000fc400078e000e */
[----:B------:R-:W-:Y:S01]  /*8fcc0*/  IMAD.MOV.U32 R182, RZ, RZ, R12 ;  /* 0x000000ffffb67224 */ /* 0x000fe200078e000c */
[----:B------:R-:W-:Y:S01]  /*8fcd0*/  STL [R1+0x6dd4], R228 ;  /* 0x006dd4e401007387 */ /* 0x000fe20000100800 */
[----:B---3--:R-:W-:Y:S03]  /*8fce0*/  HMMA.1688.F32.TF32 R12, R8, R168, R204 ;  /* 0x000000a8080c723c */ /* 0x008fe600000810cc */
[----:B------:R-:W-:Y:S04]  /*8fcf0*/  STL [R1+0x6dd0], R186 ;  /* 0x006dd0ba01007387 */ /* 0x000fe80000100800 */
[----:B------:R3:W-:Y:S04]  /*8fd00*/  STL [R1+0x6dcc], R183 ;  /* 0x006dccb701007387 */ /* 0x0007e80000100800 */
[----:B------:R1:W-:Y:S04]  /*8fd10*/  STL [R1+0x6dc8], R182 ;  /* 0x006dc8b601007387 */ /* 0x0003e80000100800 */
[----:B------:R-:W3:Y:S04]  /*8fd20*/  LDL.LU R204, [R1+0x3660] ;  /* 0x0036600001cc7983 */ /* 0x000ee80000300800 */
[----:B------:R-:W3:Y:S04]  /*8fd30*/  LDL.LU R205, [R1+0x3664] ;  /* 0x0036640001cd7983 */ /* 0x000ee80000300800 */
[----:B------:R-:W3:Y:S04]  /*8fd40*/  LDL.LU R206, [R1+0x3668] ;  /* 0x0036680001ce7983 */ /* 0x000ee80000300800 */
[----:B------:R-:W3:Y:S01]  /*8fd50*/  LDL.LU R207, [R1+0x366c] ;  /* 0x00366c0001cf7983 */ /* 0x000ee20000300800 */
[----:B------:R-:W-:Y:S01]  /*8fd60*/  IMAD.MOV.U32 R167, RZ, RZ, R13 ;  /* 0x000000ffffa77224 */ /* 0x000fe200078e000d */
[----:B------:R-:W-:Y:S01]  /*8fd70*/  MOV R166, R12 ;  /* 0x0000000c00a67202 */ /* 0x000fe20000000f00 */
[----:B------:R-:W-:Y:S01]  /*8fd80*/  IMAD.MOV.U32 R170, RZ, RZ, R14 ;  /* 0x000000ffffaa7224 */ /* 0x000fe200078e000e */
[----:B------:R-:W-:-:S02]  /*8fd90*/  MOV R171, R15 ;  /* 0x0000000f00ab7202 */ /* 0x000fc40000000f00 */
[----:B------:R1:W-:Y:S01]  /*8fda0*/  STL [R1+0x6ddc], R167 ;  /* 0x006ddca701007387 */ /* 0x0003e20000100800 */
[----:B------:R-:W-:Y:S03]  /*8fdb0*/  HMMA.1688.F32.TF32 R12, R8, R164, R200 ;  /* 0x000000a4080c723c */ /* 0x000fe600000810c8 */
[----:B------:R1:W-:Y:S04]  /*8fdc0*/  STL [R1+0x6dd8], R166 ;  /* 0x006dd8a601007387 */ /* 0x0003e80000100800 */
[----:B------:R-:W3:Y:S04]  /*8fdd0*/  LDL.LU R200, [R1+0x3650] ;  /* 0x0036500001c87983 */ /* 0x000ee80000300800 */
[----:B------:R-:W3:Y:S04]  /*8fde0*/  LDL.LU R201, [R1+0x3654] ;  /* 0x0036540001c97983 */ /* 0x000ee80000300800 */
[----:B------:R-:W3:Y:S04]  /*8fdf0*/  LDL.LU R202, [R1+0x3658] ;  /* 0x0036580001ca7983 */ /* 0x000ee80000300800 */
[----:B------:R-:W3:Y:S05]  /*8fe00*/  LDL.LU R203, [R1+0x365c] ;  /* 0x00365c0001cb7983 */ /* 0x000eea0000300800 */
[----:B------:R-:W-:Y:S01]  /*8fe10*/  IMAD.MOV.U32 R229, RZ, RZ, R12 ;  /* 0x000000ffffe57224 */ /* 0x000fe200078e000c */
[----:B------:R-:W-:Y:S01]  /*8fe20*/  MOV R231, R14 ;  /* 0x0000000e00e77202 */ /* 0x000fe20000000f00 */
[----:B------:R-:W-:-:S02]  /*8fe30*/  IMAD.MOV.U32 R230, RZ, RZ, R13 ;  /* 0x000000ffffe67224 */ /* 0x000fc400078e000d */
[----:B------:R-:W-:Y:S02]  /*8fe40*/  IMAD.MOV.U32 R187, RZ, RZ, R15 ;  /* 0x000000ffffbb7224 */ /* 0x000fe400078e000f */
[----:B--2---:R-:W-:Y:S01]  /*8fe50*/  HMMA.1688.F32.TF32 R12, R8, R160, R40 ;  /* 0x000000a0080c723c */ /* 0x004fe20000081028 */
        /* <DEDUP_REMOVED lines=8> */
[----:B-1----:R-:W-:Y:S01]  /*8fee0*/  IMAD.MOV.U32 R159, RZ, RZ, R12 ;  /* 0x000000ffff9f7224 */ /* 0x002fe200078e000c */
[----:B------:R-:W-:Y:S01]  /*8fef0*/  MOV R158, R13 ;  /* 0x0000000d009e7202 */ /* 0x000fe20000000f00 */
[----:B------:R-:W-:-:S02]  /*8ff00*/  IMAD.MOV.U32 R146, RZ, RZ, R14 ;  /* 0x000000ffff927224 */ /* 0x000fc400078e000e */
[----:B------:R-:W-:Y:S02]  /*8ff10*/  IMAD.MOV.U32 R147, RZ, RZ, R15 ;  /* 0x000000ffff937224 */ /* 0x000fe400078e000f */
[----:B----4-:R-:W-:Y:S01]  /*8ff20*/  HMMA.1688.F32.TF32 R12, R8, R156, R248 ;  /* 0x0000009c080c723c */ /* 0x010fe200000810f8 */
[----:B------:R-:W4:Y:S04]  /*8ff30*/  LDL.LU R248, [R1+0x3620] ;  /* 0x0036200001f87983 */ /* 0x000f280000300800 */
[----:B------:R-:W4:Y:S04]  /*8ff40*/  LDL.LU R249, [R1+0x3624] ;  /* 0x0036240001f97983 */ /* 0x000f280000300800 */
[----:B------:R-:W4:Y:S04]  /*8ff50*/  LDL.LU R250, [R1+0x3628] ;  /* 0x0036280001fa7983 */ /* 0x000f280000300800 */
[----:B------:R-:W4:Y:S11]  /*8ff60*/  LDL.LU R251, [R1+0x362c] ;  /* 0x00362c0001fb7983 */ /* 0x000f360000300800 */
[----:B------:R-:W-:Y:S01]  /*8ff70*/  MOV R190, R12 ;  /* 0x0000000c00be7202 */ /* 0x000fe20000000f00 */
[----:B------:R-:W-:Y:S01]  /*8ff80*/  IMAD.MOV.U32 R194, RZ, RZ, R13 ;  /* 0x000000ffffc27224 */ /* 0x000fe200078e000d */
[----:B------:R-:W-:Y:S01]  /*8ff90*/  MOV R191, R15 ;  /* 0x0000000f00bf7202 */ /* 0x000fe20000000f00 */
[----:B------:R-:W-:-:S02]  /*8ffa0*/  IMAD.MOV.U32 R195, RZ, RZ, R14 ;  /* 0x000000ffffc37224 */ /* 0x000fc400078e000e */
[----:B---3--:R-:W-:Y:S01]  /*8ffb0*/  HMMA.1688.F32.TF32 R12, R8, R152, R204 ;  /* 0x00000098080c723c */ /* 0x008fe200000810cc */
[----:B------:R-:W3:Y:S04]  /*8ffc0*/  LDL.LU R204, [R1+0x3610] ;  /* 0x0036100001cc7983 */ /* 0x000ee80000300800 */
[----:B------:R-:W3:Y:S04]  /*8ffd0*/  LDL.LU R205, [R1+0x3614] ;  /* 0x0036140001cd7983 */ /* 0x000ee80000300800 */
[----:B------:R-:W3:Y:S04]  /*8ffe0*/  LDL.LU R206, [R1+0x3618] ;  /* 0x0036180001ce7983 */ /* 0x000ee80000300800 */
[----:B------:R-:W3:Y:S11]  /*8fff0*/  LDL.LU R207, [R1+0x361c] ;  /* 0x00361c0001cf7983 */ /* 0x000ef60000300800 */
[----:B------:R-:W-:Y:S01]  /*90000*/  IMAD.MOV.U32 R71, RZ, RZ, R12 ;  /* 0x000000ffff477224 */ /* 0x000fe200078e000c */
[----:B------:R-:W-:Y:S01]  /*90010*/  MOV R163, R14 ;  /* 0x0000000e00a37202 */ /* 0x000fe20000000f00 */
[----:B------:R-:W-:-:S02]  /*90020*/  IMAD.MOV.U32 R70, RZ, RZ, R13 ;  /* 0x000000ffff467224 */ /* 0x000fc400078e000d */
[----:B------:R-:W-:Y:S02]  /*90030*/  IMAD.MOV.U32 R162, RZ, RZ, R15 ;  /* 0x000000ffffa27224 */ /* 0x000fe400078e000f */
[----:B------:R-:W-:Y:S01]  /*90040*/  HMMA.1688.F32.TF32 R12, R8, R68, R200 ;  /* 0x00000044080c723c */ /* 0x000fe200000810c8 */
        /* <DEDUP_REMOVED lines=12> */
[----:B------:R-:W2:Y:S11]  /*90110*/  LDL.LU R43, [R1+0x35fc] ;  /* 0x0035fc00012b7983 */ /* 0x000eb60000300800 */
[----:B------:R-:W-:Y:S01]  /*90120*/  MOV R175, R12 ;  /* 0x0000000c00af7202 */ /* 0x000fe20000000f00 */
[----:B------:R-:W-:Y:S01]  /*90130*/  IMAD.MOV.U32 R174, RZ, RZ, R13 ;  /* 0x000000ffffae7224 */ /* 0x000fe200078e000d */
[----:B------:R-:W-:Y:S01]  /*90140*/  MOV R74, R15 ;  /* 0x0000000f004a7202 */ /* 0x000fe20000000f00 */
[----:B------:R-:W-:-:S02]  /*90150*/  IMAD.MOV.U32 R75, RZ, RZ, R14 ;  /* 0x000000ffff4b7224 */ /* 0x000fc400078e000e */
[C---:B------:R-:W-:Y:S11]  /*90160*/  HMMA.1688.F32.TF32 R12, R8.reuse, R148, R208 ;  /* 0x00000094080c723c */ /* 0x040ff600000810d0 */
[----:B------:R-:W-:Y:S11]  /*90170*/  @!UPT UIADD3 URZ, URZ, URZ, URZ ;  /* 0x0000003f3f3ff290 */ /* 0x000ff6000fffe03f */
[----:B------:R-:W-:Y:S02]  /*90180*/  @!UPT UIADD3 URZ, URZ, URZ, URZ ;  /* 0x0000003f3f3ff290 */ /* 0x000fe4000fffe03f */
[----:B------:R-:W-:Y:S01]  /*90190*/  IMAD.MOV.U32 R183, RZ, RZ, R12 ;  /* 0x000000ffffb77224 */ /* 0x000fe200078e000c */
[----:B------:R-:W-:Y:S01]  /*901a0*/  MOV R179, R14 ;  /* 0x0000000e00b37202 */ /* 0x000fe20000000f00 */
[----:B------:R-:W-:Y:S02]  /*901b0*/  IMAD.MOV.U32 R182, RZ, RZ, R13 ;  /* 0x000000ffffb67224 */ /* 0x000fe400078e000d */
[----:B------:R-:W-:Y:S02]  /*901c0*/  IMAD.MOV.U32 R178, RZ, RZ, R15 ;  /* 0x000000ffffb27224 */ /* 0x000fe400078e000f */
[----:B----4-:R-:W-:Y:S01]  /*901d0*/  HMMA.1688.F32.TF32 R12, R8, R144, R248 ;  /* 0x00000090080c723c */ /* 0x010fe200000810f8 */
[----:B------:R-:W4:Y:S04]  /*901e0*/  LDL.LU R248, [R1+0x35e0] ;  /* 0x0035e00001f87983 */ /* 0x000f280000300800 */
[----:B------:R-:W4:Y:S04]  /*901f0*/  LDL.LU R249, [R1+0x35e4] ;  /* 0x0035e40001f97983 */ /* 0x000f280000300800 */
[----:B------:R-:W4:Y:S04]  /*90200*/  LDL.LU R250, [R1+0x35e8] ;  /* 0x0035e80001fa7983 */ /* 0x000f280000300800 */
[----:B------:R-:W4:Y:S11]  /*90210*/  LDL.LU R251, [R1+0x35ec] ;  /* 0x0035ec0001fb7983 */ /* 0x000f360000300800 */
[----:B------:R-:W-:Y:S01]  /*90220*/  IMAD.MOV.U32 R167, RZ, RZ, R12 ;  /* 0x000000ffffa77224 */ /* 0x000fe200078e000c */
[----:B------:R-:W-:Y:S01]  /*90230*/  MOV R166, R13 ;  /* 0x0000000d00a67202 */ /* 0x000fe20000000f00 */
[----:B------:R-:W-:-:S02]  /*90240*/  IMAD.MOV.U32 R228, RZ, RZ, R14 ;  /* 0x000000ffffe47224 */ /* 0x000fc400078e000e */
[----:B------:R-:W-:Y:S02]  /*90250*/  IMAD.MOV.U32 R186, RZ, RZ, R15 ;  /* 0x000000ffffba7224 */ /* 0x000fe400078e000f */
[C---:B---3--:R-:W-:Y:S01]  /*90260*/  HMMA.1688.F32.TF32 R12, R8.reuse, R140, R204 ;  /* 0x0000008c080c723c */ /* 0x048fe200000810cc */
[----:B------:R-:W-:Y:S04]  /*90270*/  STL.64 [R1+0x6de8], R230 ;  /* 0x006de8e601007387 */ /* 0x000fe80000100a00 */
[----:B------:R-:W-:Y:S11]  /*90280*/  STL.64 [R1+0x6de0], R228 ;  /* 0x006de0e401007387 */ /* 0x000ff60000100a00 */
[----:B------:R-:W-:Y:S08]  /*90290*/  @!UPT UIADD3 URZ, URZ, URZ, URZ ;  /* 0x0000003f3f3ff290 */ /* 0x000ff0000fffe03f */
[----:B------:R-:W-:Y:S01]  /*902a0*/  MOV R78, R14 ;  /* 0x0000000e004e7202 */ /* 0x000fe20000000f00 */
[----:B------:R-:W-:Y:S01]  /*902b0*/  IMAD.MOV.U32 R79, RZ, RZ, R15 ;  /* 0x000000ffff4f7224 */ /* 0x000fe200078e000f */
[----:B------:R1:W-:Y:S04]  /*902c0*/  STL.64 [R1+0x430], R12 ;  /* 0x0004300c01007387 */ /* 0x0003e80000100a00 */
[----:B------:R-:W-:Y:S04]  /*902d0*/  STL [R1+0x6c2c], R78 ;  /* 0x006c2c4e01007387 */ /* 0x000fe80000100800 */
[----:B------:R-:W-:Y:S01]  /*902e0*/  STL [R1+0x6c28], R79 ;  /* 0x006c284f01007387 */ /* 0x000fe20000100800 */
[----:B-1----:R-:W-:Y:S03]  /*902f0*/  HMMA.1688.F32.TF32 R12, R8, R136, R200 ;  /* 0x00000088080c723c */ /* 0x002fe600000810c8 */
[----:B------:R-:W3:Y:S04]  /*90300*/  LDL.LU R200, [R1+0x35d0] ;  /* 0x0035d00001c87983 */ /* 0x000ee80000300800 */
[----:B------:R-:W3:Y:S04]  /*90310*/  LDL.LU R201, [R1+0x35d4] ;  /* 0x0035d40001c97983 */ /* 0x000ee80000300800 */
[----:B------:R-:W3:Y:S04]  /*90320*/  LDL.LU R202, [R1+0x35d8] ;  /* 0x0035d80001ca7983 */ /* 0x000ee80000300800 */
[----:B------:R-:W3:Y:S09]  /*90330*/  LDL.LU R203, [R1+0x35dc] ;  /* 0x0035dc0001cb7983 */ /* 0x000ef20000300800 */
[----:B------:R-:W-:-:S02]  /*90340*/  IMAD.MOV.U32 R87, RZ, RZ, R15 ;  /* 0x000000ffff577224 */ /* 0x000fc400078e000f */
[----:B------:R-:W-:Y:S01]  /*90350*/  IMAD.MOV.U32 R86, RZ, RZ, R14 ;  /* 0x000000ffff567224 */ /* 0x000fe200078e000e */
[----:B------:R-:W-:Y:S01]  /*90360*/  MOV R83, R13 ;  /* 0x0000000d00537202 */ /* 0x000fe20000000f00 */
[----:B------:R-:W-:Y:S01]  /*90370*/  IMAD.MOV.U32 R82, RZ, RZ, R12 ;  /* 0x000000ffff527224 */ /* 0x000fe200078e000c */
[----:B------:R-:W-:Y:S04]  /*90380*/  STL [R1+0x6c34], R87 ;  /* 0x006c345701007387 */ /* 0x000fe80000100800 */
[----:B------:R-:W-:Y:S04]  /*90390*/  STL [R1+0x6c30], R86 ;  /* 0x006c305601007387 */ /* 0x000fe80000100800 */
[----:B------:R-:W-:Y:S04]  /*903a0*/  STL [R1+0x6c24], R82 ;  /* 0x006c245201007387 */ /* 0x000fe80000100800 */
[----:B------:R1:W-:Y:S01]  /*903b0*/  STL [R1+0x6c20], R83 ;  /* 0x006c205301007387 */ /* 0x0003e20000100800 */
[----:B--2---:R-:W-:Y:S03]  /*903c0*/  HMMA.1688.F32.TF32 R12, R8, R132, R40 ;  /* 0x00000084080c723c */ /* 0x004fe60000081028 */
[----:B------:R-:W2:Y:S04]  /*903d0*/  LDL.LU R40, [R1+0x35c0] ;  /* 0x0035c00001287983 */ /* 0x000ea80000300800 */
[----:B------:R-:W2:Y:S04]  /*903e0*/  LDL.LU R41, [R1+0x35c4] ;  /* 0x0035c40001297983 */ /* 0x000ea80000300800 */
[----:B------:R-:W2:Y:S04]  /*903f0*/  LDL.LU R42, [R1+0x35c8] ;  /* 0x0035c800012a7983 */ /* 0x000ea80000300800 */
[----:B------:R-:W2:Y:S09]  /*90400*/  LDL.LU R43, [R1+0x35cc] ;  /* 0x0035cc00012b7983 */ /* 0x000eb20000300800 */
[----:B------:R-:W-:Y:S01]  /*90410*/  MOV R103, R15 ;  /* 0x0000000f00677202 */ /* 0x000fe20000000f00 */
[----:B------:R-:W-:Y:S01]  /*90420*/  IMAD.MOV.U32 R102, RZ, RZ, R14 ;  /* 0x000000ffff667224 */ /* 0x000fe200078e000e */
[----:B------:R-:W-:Y:S01]  /*90430*/  MOV R98, R12 ;  /* 0x0000000c00627202 */ /* 0x000fe20000000f00 */
[----:B------:R-:W-:-:S02]  /*90440*/  IMAD.MOV.U32 R99, RZ, RZ, R13 ;  /* 0x000000ffff637224 */ /* 0x000fc400078e000d */
[----:B------:R-:W-:Y:S04]  /*90450*/  STL [R1+0x6c44], R103 ;  /* 0x006c446701007387 */ /* 0x000fe80000100800 */
[----:B------:R-:W-:Y:S04]  /*90460*/  STL [R1+0x6c40], R102 ;  /* 0x006c406601007387 */ /* 0x000fe80000100800 */
[----:B------:R-:W-:Y:S04]  /*90470*/  STL [R1+0x6c3c], R99 ;  /* 0x006c3c6301007387 */ /* 0x000fe80000100800 */
[----:B------:R1:W-:Y:S01]  /*90480*/  STL [R1+0x6c38], R98 ;  /* 0x006c386201007387 */ /* 0x0003e20000100800 */
[----:B----4-:R-:W-:Y:S03]  /*90490*/  HMMA.1688.F32.TF32 R12, R8, R128, R248 ;  /* 0x00000080080c723c */ /* 0x010fe600000810f8 */
[----:B------:R-:W4:Y:S04]  /*904a0*/  LDL.LU R248, [R1+0x35b0] ;  /* 0x0035b00001f87983 */ /* 0x000f280000300800 */
[----:B------:R-:W4:Y:S04]  /*904b0*/  LDL.LU R249, [R1+0x35b4] ;  /* 0x0035b40001f97983 */ /* 0x000f280000300800 */
[----:B------:R-:W4:Y:S04]  /*904c0*/  LDL.LU R250, [R1+0x35b8] ;  /* 0x0035b80001fa7983 */ /* 0x000f280000300800 */
[----:B------:R-:W4:Y:S09]  /*904d0*/  LDL.LU R251, [R1+0x35bc] ;  /* 0x0035bc0001fb7983 */ /* 0x000f320000300800 */
[----:B------:R-:W-:Y:S01]  /*904e0*/  IMAD.MOV.U32 R95, RZ, RZ, R15 ;  /* 0x000000ffff5f7224 */ /* 0x000fe200078e000f */
[----:B------:R-:W-:Y:S01]  /*904f0*/  MOV R94, R14 ;  /* 0x0000000e005e7202 */ /* 0x000fe20000000f00 */
[----:B------:R-:W-:-:S02]  /*90500*/  IMAD.MOV.U32 R91, RZ, RZ, R13 ;  /* 0x000000ffff5b7224 */ /* 0x000fc400078e000d */
[----:B------:R-:W-:Y:S01]  /*90510*/  IMAD.MOV.U32 R90, RZ, RZ, R12 ;  /* 0x000000ffff5a7224 */ /* 0x000fe200078e000c */
[----:B------:R-:W-:Y:S04]  /*90520*/  STL [R1+0x6c54], R95 ;  /* 0x006c545f01007387 */ /* 0x000fe80000100800 */
[----:B------:R-:W-:Y:S04]  /*90530*/  STL [R1+0x6c50], R94 ;  /* 0x006c505e01007387 */ /* 0x000fe80000100800 */
[----:B------:R-:W-:Y:S04]  /*90540*/  STL [R1+0x6c4c], R91 ;  /* 0x006c4c5b01007387 */ /* 0x000fe80000100800 */
[----:B------:R1:W-:Y:S01]  /*90550*/  STL [R1+0x6c48], R90 ;  /* 0x006c485a01007387 */ /* 0x0003e20000100800 */
[----:B---3--:R-:W-:Y:S03]  /*90560*/  HMMA.1688.F32.TF32 R12, R8, R124, R200 ;  /* 0x0000007c080c723c */ /* 0x008fe600000810c8 */
[----:B------:R-:W3:Y:S04]  /*90570*/  LDL.LU R200, [R1+0x35a0] ;  /* 0x0035a00001c87983 */ /* 0x000ee80000300800 */
[----:B------:R-:W3:Y:S04]  /*90580*/  LDL.LU R201, [R1+0x35a4] ;  /* 0x0035a40001c97983 */ /* 0x000ee80000300800 */
[----:B------:R-:W3:Y:S04]  /*90590*/  LDL.LU R202, [R1+0x35a8] ;  /* 0x0035a80001ca7983 */ /* 0x000ee80000300800 */
[----:B------:R-:W3:Y:S09]  /*905a0*/  LDL.LU R203, [R1+0x35ac] ;  /* 0x0035ac0001cb7983 */ /* 0x000ef20000300800 */
        /* <DEDUP_REMOVED lines=13> */
[----:B-1----:R-:W-:Y:S01]  /*90680*/  MOV R83, R15 ;  /* 0x0000000f00537202 */ /* 0x002fe20000000f00 */
        /* <DEDUP_REMOVED lines=18> */
[----:B------:R1:W-:Y:S04]  /*907b0*/  STL [R1+0x6c7c], R98 ;  /* 0x006c7c6201007387 */ /* 0x0003e80000100800 */
        /* <DEDUP_REMOVED lines=22> */
[----:B------:R-:W-:-:S04]  /*90920*/  IMAD.MOV.U32 R118, RZ, RZ, R14 ;  /* 0x000000ffff767224 */ /* 0x000fc800078e000e */
[----:B------:R-:W-:Y:S04]  /*90930*/  STL [R1+0x6ca4], R119 ;  /* 0x006ca47701007387 */ /* 0x000fe80000100800 */
[----:B------:R-:W-:Y:S04]  /*90940*/  STL [R1+0x6ca0], R118 ;  /* 0x006ca07601007387 */ /* 0x000fe80000100800 */
[----:B------:R1:W-:Y:S04]  /*90950*/  STL [R1+0x6c9c], R115 ;  /* 0x006c9c7301007387 */ /* 0x0003e80000100800 */
        /* <DEDUP_REMOVED lines=13> */
[----:B------:R-:W-:Y:S04]  /*90a30*/  STL [R1+0x6ca8], R107 ;  /* 0x006ca86b01007387 */ /* 0x000fe80000100800 */
[----:B------:R-:W4:Y:S04]  /*90a40*/  LDL.LU R208, [R1+0x3540] ;  /* 0x0035400001d07983 */ /* 0x000f280000300800 */
[----:B------:R-:W4:Y:S04]  /*90a50*/  LDL.LU R209, [R1+0x3544] ;  /* 0x0035440001d17983 */ /* 0x000f280000300800 */
[----:B------:R-:W4:Y:S04]  /*90a60*/  LDL.LU R210, [R1+0x3548] ;  /* 0x0035480001d27983 */ /* 0x000f280000300800 */
[----:B------:R-:W4:Y:S01]  /*90a70*/  LDL.LU R211, [R1+0x354c] ;  /* 0x00354c0001d37983 */ /* 0x000f220000300800 */
[C---:B---3--:R-:W-:Y:S11]  /*90a80*/  HMMA.1688.F32.TF32 R12, R8.reuse, R100, R200 ;  /* 0x00000064080c723c */ /* 0x048ff600000810c8 */
[----:B------:R-:W-:Y:S11]  /*90a90*/  @!UPT UIADD3 URZ, URZ, URZ, URZ ;  /* 0x0000003f3f3ff290 */ /* 0x000ff6000fffe03f */
[----:B------:R-:W-:Y:S02]  /*90aa0*/  @!UPT UIADD3 URZ, URZ, URZ, URZ ;  /* 0x0000003f3f3ff290 */ /* 0x000fe4000fffe03f */
[----:B------:R-:W-:Y:S01]  /*90ab0*/  IMAD.MOV.U32 R110, RZ, RZ, R15 ;  /* 0x000000ffff6e7224 */ /* 0x000fe200078e000f */
[----:B-1----:R-:W-:Y:S01]  /*90ac0*/  MOV R78, R13 ;  /* 0x0000000d004e7202 */ /* 0x002fe20000000f00 */
[----:B------:R-:W-:Y:S02]  /*90ad0*/  IMAD.MOV.U32 R111, RZ, RZ, R14 ;  /* 0x000000ffff6f7224 */ /* 0x000fe400078e000e */
[----:B------:R-:W-:Y:S01]  /*90ae0*/  IMAD.MOV.U32 R79, RZ, RZ, R12 ;  /* 0x000000ffff4f7224 */ /* 0x000fe200078e000c */
[----:B------:R-:W-:Y:S04]  /*90af0*/  STL [R1+0x6cc4], R110 ;  /* 0x006cc46e01007387 */ /* 0x000fe80000100800 */
[----:B------:R-:W-:Y:S04]  /*90b00*/  STL [R1+0x6cc0], R111 ;  /* 0x006cc06f01007387 */ /* 0x000fe80000100800 */
[----:B------:R1:W-:Y:S04]  /*90b10*/  STL [R1+0x6cbc], R78 ;  /* 0x006cbc4e01007387 */ /* 0x0003e80000100800 */
        /* <DEDUP_REMOVED lines=18> */
[----:B----4-:R-:W-:Y:S03]  /*90c40*/  HMMA.1688.F32.TF32 R12, R8, R92, R248 ;  /* 0x0000005c080c723c */ /* 0x010fe600000810f8 */
        /* <DEDUP_REMOVED lines=10> */
[----:B------:R-:W-:-:S03]  /*90cf0*/  IMAD.MOV.U32 R127, RZ, RZ, R15 ;  /* 0x000000ffff7f7224 */ /* 0x000fc600078e000f */
[----:B------:R-:W4:Y:S01]  /*90d00*/  LDL.LU R251, [R1+0x22bc] ;  /* 0x0022bc0001fb7983 */ /* 0x000f220000300800 */
[----:B------:R-:W-:Y:S03]  /*90d10*/  HMMA.1688.F32.TF32 R12, R8, R88, R208 ;  /* 0x00000058080c723c */ /* 0x000fe600000810d0 */
[----:B------:R-:W-:Y:S04]  /*90d20*/  STL [R1+0x6ce4], R127 ;  /* 0x006ce47f01007387 */ /* 0x000fe80000100800 */
[----:B------:R-:W-:Y:S04]  /*90d30*/  STL [R1+0x6ce0], R126 ;  /* 0x006ce07e01007387 */ /* 0x000fe80000100800 */
[----:B------:R1:W-:Y:S04]  /*90d40*/  STL [R1+0x6cdc], R123 ;  /* 0x006cdc7b01007387 */ /* 0x0003e80000100800 */
[----:B------:R1:W-:Y:S09]  /*90d50*/  STL [R1+0x6cd8], R122 ;  /* 0x006cd87a01007387 */ /* 0x0003f20000100800 */
[----:B------:R-:W-:Y:S01]  /*90d60*/  IMAD.MOV.U32 R87, RZ, RZ, R15 ;  /* 0x000000ffff577224 */ /* 0x000fe200078e000f */
[----:B------:R-:W-:Y:S01]  /*90d70*/  MOV R91, R13 ;  /* 0x0000000d005b7202 */ /* 0x000fe20000000f00 */
[----:B------:R-:W-:-:S02]  /*90d80*/  IMAD.MOV.U32 R86, RZ, RZ, R14 ;  /* 0x000000ffff567224 */ /* 0x000fc400078e000e */
[----:B------:R-:W-:Y:S01]  /*90d90*/  IMAD.MOV.U32 R90, RZ, RZ, R12 ;  /* 0x000000ffff5a7224 */ /* 0x000fe200078e000c */
[----:B------:R-:W-:Y:S04]  /*90da0*/  STL [R1+0x6cf4], R87 ;  /* 0x006cf45701007387 */ /* 0x000fe80000100800 */
[----:B------:R-:W-:Y:S04]  /*90db0*/  STL [R1+0x6cf0], R86 ;  /* 0x006cf05601007387 */ /* 0x000fe80000100800 */
[----:B------:R-:W-:Y:S04]  /*90dc0*/  STL [R1+0x6cec], R91 ;  /* 0x006cec5b01007387 */ /* 0x000fe80000100800 */
[----:B------:R-:W-:Y:S01]  /*90dd0*/  STL [R1+0x6ce8], R90 ;  /* 0x006ce85a01007387 */ /* 0x000fe20000100800 */
        /* <DEDUP_REMOVED lines=8> */
[----:B------:R-:W-:-:S03]  /*90e60*/  IMAD.MOV.U32 R102, RZ, RZ, R14 ;  /* 0x000000ffff667224 */ /* 0x000fc600078e000e */
[----:B------:R-:W-:Y:S04]  /*90e70*/  STL [R1+0x6cfc], R114 ;  /* 0x006cfc7201007387 */ /* 0x000fe80000100800 */
[----:B------:R-:W-:Y:S04]  /*90e80*/  STL [R1+0x6cf8], R115 ;  /* 0x006cf87301007387 */ /* 0x000fe80000100800 */
[----:B------:R-:W2:Y:S04]  /*90e90*/  LDL.LU R216, [R1+0x2290] ;  /* 0x0022900001d87983 */ /* 0x000ea80000300800 */
[----:B------:R-:W2:Y:S01]  /*90ea0*/  LDL.LU R217, [R1+0x2294] ;  /* 0x0022940001d97983 */ /* 0x000ea20000300800 */
[C---:B---3--:R-:W-:Y:S03]  /*90eb0*/  HMMA.1688.F32.TF32 R12, R8.reuse, R80, R204 ;  /* 0x00000050080c723c */ /* 0x048fe600000810cc */
        /* <DEDUP_REMOVED lines=11> */
[----:B------:R-:W-:-:S03]  /*90f70*/  IMAD.MOV.U32 R130, RZ, RZ, R8 ;  /* 0x000000ffff827224 */ /* 0x000fc600078e0008 */
[----:B------:R-:W4:Y:S01]  /*90f80*/  LDL.LU R204, [R1+0x2260] ;  /* 0x0022600001cc7983 */ /* 0x000f220000300800 */
[----:B------:R-:W-:Y:S01]  /*90f90*/  MOV R142, R9 ;  /* 0x00000009008e7202 */ /* 0x000fe20000000f00 */
[----:B------:R-:W-:Y:S02]  /*90fa0*/  IMAD.MOV.U32 R143, RZ, RZ, R10 ;  /* 0x000000ffff8f7224 */ /* 0x000fe400078e000a */
[----:B------:R-:W4:Y:S01]  /*90fb0*/  LDL.LU R205, [R1+0x2264] ;  /* 0x0022640001cd7983 */ /* 0x000f220000300800 */
[----:B------:R-:W-:Y:S02]  /*90fc0*/  IMAD.MOV.U32 R138, RZ, RZ, R11 ;  /* 0x000000ffff8a7224 */ /* 0x000fe400078e000b */
[----:B------:R-:W-:Y:S01]  /*90fd0*/  HMMA.1688.F32.TF32 R8, R4, R192, R248 ;  /* 0x000000c00408723c */ /* 0x000fe200000810f8 */
        /* <DEDUP_REMOVED lines=10> */
[----:B-1----:R-:W-:Y:S01]  /*91080*/  MOV R78, R8 ;  /* 0x00000008004e7202 */ /* 0x002fe20000000f00 */
[----:B------:R-:W-:Y:S01]  /*91090*/  IMAD.MOV.U32 R79, RZ, RZ, R9 ;  /* 0x000000ffff4f7224 */ /* 0x000fe200078e0009 */
[----:B------:R-:W-:Y:S01]  /*910a0*/  MOV R95, R11 ;  /* 0x0000000b005f7202 */ /* 0x000fe20000000f00 */
[----:B------:R-:W-:-:S02]  /*910b0*/  IMAD.MOV.U32 R94, RZ, RZ, R10 ;  /* 0x000000ffff5e7224 */ /* 0x000fc400078e000a */
[----:B--2---:R-:W-:Y:S01]  /*910c0*/  HMMA.1688.F32.TF32 R8, R4, R188, R40 ;  /* 0x000000bc0408723c */ /* 0x004fe20000081028 */
[----:B------:R-:W2:Y:S04]  /*910d0*/  LDL.LU R40, [R1+0x2230] ;  /* 0x0022300001287983 */ /* 0x000ea80000300800 */
[----:B------:R-:W2:Y:S04]  /*910e0*/  LDL.LU R41, [R1+0x2234] ;  /* 0x0022340001297983 */ /* 0x000ea80000300800 */
[----:B------:R-:W2:Y:S04]  /*910f0*/  LDL.LU R42, [R1+0x2238] ;  /* 0x00223800012a7983 */ /* 0x000ea80000300800 */
[----:B------:R-:W2:Y:S11]  /*91100*/  LDL.LU R43, [R1+0x223c] ;  /* 0x00223c00012b7983 */ /* 0x000eb60000300800 */
[----:B------:R-:W-:Y:S01]  /*91110*/  IMAD.MOV.U32 R99, RZ, RZ, R8 ;  /* 0x000000ffff637224 */ /* 0x000fe200078e0008 */
[----:B------:R-:W-:Y:S01]  /*91120*/  MOV R110, R10 ;  /* 0x0000000a006e7202 */ /* 0x000fe20000000f00 */
[----:B------:R-:W-:-:S02]  /*91130*/  IMAD.MOV.U32 R98, RZ, RZ, R9 ;  /* 0x000000ffff627224 */ /* 0x000fc400078e0009 */
[----:B------:R-:W-:Y:S02]  /*91140*/  IMAD.MOV.U32 R111, RZ, RZ, R11 ;  /* 0x000000ffff6f7224 */ /* 0x000fe400078e000b */
[C---:B---3--:R-:W-:Y:S01]  /*91150*/  HMMA.1688.F32.TF32 R8, R4.reuse, R184, R216 ;  /* 0x000000b80408723c */ /* 0x048fe200000810d8 */
[----:B------:R-:W-:Y:S04]  /*91160*/  STL.64 [R1+0x6f38], R178 ;  /* 0x006f38b201007387 */ /* 0x000fe80000100a00 */
[----:B------:R1:W-:Y:S04]  /*91170*/  STL.64 [R1+0x6f30], R176 ;  /* 0x006f30b001007387 */ /* 0x0003e80000100a00 */
[----:B------:R-:W-:Y:S11]  /*91180*/  STL.64 [R1+0x6f28], R174 ;  /* 0x006f28ae01007387 */ /* 0x000ff60000100a00 */
[----:B------:R-:W-:Y:S04]  /*91190*/  @!UPT UIADD3 URZ, URZ, URZ, URZ ;  /* 0x0000003f3f3ff290 */ /* 0x000fe8000fffe03f */
[----:B------:R-:W-:Y:S01]  /*911a0*/  IMAD.MOV.U32 R123, RZ, RZ, R8 ;  /* 0x000000ffff7b7224 */ /* 0x000fe200078e0008 */
[----:B------:R-:W-:Y:S01]  /*911b0*/  MOV R122, R9 ;  /* 0x00000009007a7202 */ /* 0x000fe20000000f00 */
[----:B------:R-:W-:Y:S02]  /*911c0*/  IMAD.MOV.U32 R82, RZ, RZ, R10 ;  /* 0x000000ffff527224 */ /* 0x000fe400078e000a */
[----:B------:R-:W-:Y:S02]  /*911d0*/  IMAD.MOV.U32 R83, RZ, RZ, R11 ;  /* 0x000000ffff537224 */ /* 0x000fe400078e000b */
[C---:B----4-:R-:W-:Y:S01]  /*911e0*/  HMMA.1688.F32.TF32 R8, R4.reuse, R180, R212 ;  /* 0x000000b40408723c */ /* 0x050fe200000810d4 */
[----:B------:R-:W-:Y:S04]  /*911f0*/  STL.64 [R1+0x6f20], R172 ;  /* 0x006f20ac01007387 */ /* 0x000fe80000100a00 */
[----:B------:R-:W-:Y:S04]  /*91200*/  STL.64 [R1+0x6f18], R170 ;  /* 0x006f18aa01007387 */ /* 0x000fe80000100a00 */
[----:B------:R3:W-:Y:S01]  /*91210*/  STL.64 [R1+0x6f10], R168 ;  /* 0x006f10a801007387 */ /* 0x0007e20000100a00 */
[C---:B------:R-:W-:Y:S08]  /*91220*/  HMMA.1688.F32.TF32 R248, R4.reuse, R168, R248 ;  /* 0x000000a804f8723c */ /* 0x040ff000000810f8 */
[C---:B------:R-:W-:Y:S11]  /*91230*/  HMMA.1688.F32.TF32 R240, R4.reuse, R164, R200 ;  /* 0x000000a404f0723c */ /* 0x040ff600000810c8 */
[----:B------:R-:W-:Y:S04]  /*91240*/  @!UPT UIADD3 URZ, URZ, URZ, URZ ;  /* 0x0000003f3f3ff290 */ /* 0x000fe8000fffe03f */
[----:B------:R-:W-:Y:S04]  /*91250*/  STL.64 [R1+0x6df8], R250 ;  /* 0x006df8fa01007387 */ /* 0x000fe80000100a00 */
[----:B------:R-:W-:Y:S01]  /*91260*/  STL.64 [R1+0x6df0], R248 ;  /* 0x006df0f801007387 */ /* 0x000fe20000100a00 */
[----:B------:R-:W-:Y:S01]  /*91270*/  MOV R139, R8 ;  /* 0x00000008008b7202 */ /* 0x000fe20000000f00 */
[----:B------:R-:W-:Y:S01]  /*91280*/  IMAD.MOV.U32 R131, RZ, RZ, R9 ;  /* 0x000000ffff837224 */ /* 0x000fe200078e0009 */
[----:B------:R-:W-:Y:S01]  /*91290*/  MOV R135, R11 ;  /* 0x0000000b00877202 */ /* 0x000fe20000000f00 */
[----:B------:R-:W-:Y:S01]  /*912a0*/  IMAD.MOV.U32 R134, RZ, RZ, R10 ;  /* 0x000000ffff867224 */ /* 0x000fe200078e000a */
[----:B------:R-:W-:Y:S04]  /*912b0*/  STL.64 [R1+0x6e08], R242 ;  /* 0x006e08f201007387 */ /* 0x000fe80000100a00 */
[----:B------:R-:W-:Y:S01]  /*912c0*/  STL.64 [R1+0x6e00], R240 ;  /* 0x006e00f001007387 */ /* 0x000fe20000100a00 */
[----:B------:R-:W-:Y:S01]  /*912d0*/  HMMA.1688.F32.TF32 R8, R4, R176, R208 ;  /* 0x000000b00408723c */ /* 0x000fe200000810d0 */
[----:B------:R-:W-:Y:S01]  /*912e0*/  IMAD.MOV.U32 R106, RZ, RZ, R12 ;  /* 0x000000ffff6a7224 */ /* 0x000fe200078e000c */
[----:B------:R-:W-:Y:S01]  /*912f0*/  MOV R119, R14 ;  /* 0x0000000e00777202 */ /* 0x000fe20000000f00 */
[----:B------:R-:W-:-:S02]  /*91300*/  IMAD.MOV.U32 R107, RZ, RZ, R13 ;  /* 0x000000ffff6b7224 */ /* 0x000fc400078e000d */
[----:B------:R-:W-:-:S03]  /*91310*/  IMAD.MOV.U32 R118, RZ, RZ, R15 ;  /* 0x000000ffff767224 */ /* 0x000fc600078e000f */
[----:B--2---:R-:W-:Y:S01]  /*91320*/  HMMA.1688.F32.TF32 R232, R4, R160, R40 ;  /* 0x000000a004e8723c */ /* 0x004fe20000081028 */
        /* <DEDUP_REMOVED lines=102> */
[----:B------:R-:W-:-:S02]  /*91990*/  IMAD.MOV.U32 R90, RZ, RZ, R9 ;  /* 0x000000ffff5a7224 */ /* 0x000fc400078e0009 */
[----:B------:R-:W-:Y:S02]  /*919a0*/  IMAD.MOV.U32 R126, RZ, RZ, R11 ;  /* 0x000000ffff7e7224 */ /* 0x000fe400078e000b */
[C---:B------:R-:W-:Y:S01]  /*919b0*/  HMMA.1688.F32.TF32 R8, R4.reuse, R172, R204 ;  /* 0x000000ac0408723c */ /* 0x040fe200000810cc */
[----:B------:R-:W4:Y:S04]  /*919c0*/  LDL.LU R204, [R1+0x33b0] ;  /* 0x0033b00001cc7983 */ /* 0x000f280000300800 */
[----:B------:R-:W4:Y:S04]  /*919d0*/  LDL.LU R205, [R1+0x33b4] ;  /* 0x0033b40001cd7983 */ /* 0x000f280000300800 */
[----:B------:R-:W4:Y:S04]  /*919e0*/  LDL.LU R206, [R1+0x33b8] ;  /* 0x0033b80001ce7983 */ /* 0x000f280000300800 */
[----:B------:R-:W4:Y:S04]  /*919f0*/  LDL.LU R207, [R1+0x33bc] ;  /* 0x0033bc0001cf7983 */ /* 0x000f280000300800 */
[----:B------:R-:W-:Y:S04]  /*91a00*/  STL.64 [R1+0x6e18], R234 ;  /* 0x006e18ea01007387 */ /* 0x000fe80000100a00 */
[----:B------:R-:W-:Y:S03]  /*91a10*/  STL.64 [R1+0x6e10], R232 ;  /* 0x006e10e801007387 */ /* 0x000fe60000100a00 */
[----:B------:R-:W-:Y:S01]  /*91a20*/  IMAD.MOV.U32 R114, RZ, RZ, R8 ;  /* 0x000000ffff727224 */ /* 0x000fe200078e0008 */
[----:B------:R-:W-:Y:S01]  /*91a30*/  MOV R115, R9 ;  /* 0x0000000900737202 */ /* 0x000fe20000000f00 */
[----:B------:R-:W-:Y:S01]  /*91a40*/  IMAD.MOV.U32 R87, RZ, RZ, R10 ;  /* 0x000000ffff577224 */ /* 0x000fe200078e000a */
[----:B------:R-:W-:Y:S01]  /*91a50*/  LDS R8, [R2+0x8100] ;  /* 0x0081000002087984 */ /* 0x000fe20000000800 */
[C---:B--2---:R-:W-:Y:S08]  /*91a60*/  HMMA.1688.F32.TF32 R16, R4.reuse, R140, R16 ;  /* 0x0000008c0410723c */ /* 0x044ff00000081010 */
[C---:B---3--:R-:W-:Y:S08]  /*91a70*/  HMMA.1688.F32.TF32 R168, R4.reuse, R156, R176 ;  /* 0x0000009c04a8723c */ /* 0x048ff000000810b0 */
[C---:B----4-:R-:W-:Y:S01]  /*91a80*/  HMMA.1688.F32.TF32 R172, R4.reuse, R152, R228 ;  /* 0x0000009804ac723c */ /* 0x050fe200000810e4 */
[----:B------:R-:W-:Y:S01]  /*91a90*/  IMAD.MOV.U32 R86, RZ, RZ, R11 ;  /* 0x000000ffff567224 */ /* 0x000fe200078e000b */
[----:B------:R-:W-:Y:S04]  /*91aa0*/  LDS R10, [R2+0xa100] ;  /* 0x00a10000020a7984 */ /* 0x000fe80000000800 */
[----:B------:R-:W-:Y:S09]  /*91ab0*/  LDS R9, [R0+0x8100] ;  /* 0x0081000000097984 */ /* 0x000ff20000000800 */
[----:B------:R-:W-:Y:S04]  /*91ac0*/  STL.64 [R1+0x14b0], R168 ;  /* 0x0014b0a801007387 */ /* 0x000fe80000100a00 */
[----:B------:R1:W-:Y:S01]  /*91ad0*/  STL.64 [R1+0x14b8], R170 ;  /* 0x0014b8aa01007387 */ /* 0x0003e20000100a00 */
[C---:B------:R-:W-:Y:S03]  /*91ae0*/  HMMA.1688.F32.TF32 R176, R4.reuse, R72, R196 ;  /* 0x0000004804b0723c */ /* 0x040fe600000810c4 */
[----:B------:R-:W2:Y:S05]  /*91af0*/  LDS R11, [R0+0xa100] ;  /* 0x00a10000000b7984 */ /* 0x000eaa0000000800 */
[C---:B-1----:R-:W-:Y:S01]  /*91b00*/  HMMA.1688.F32.TF32 R168, R4.reuse, R68, R236 ;  /* 0x0000004404a8723c */ /* 0x042fe200000810ec */
[----:B------:R-:W-:Y:S04]  /*91b10*/  STL.64 [R1+0x14a0], R172 ;  /* 0x0014a0ac01007387 */ /* 0x000fe80000100a00 */
[----:B------:R1:W-:Y:S03]  /*91b20*/  STL.64 [R1+0x14a8], R174 ;  /* 0x0014a8ae01007387 */ /* 0x0003e60000100a00 */
[C---:B-1----:R-:W-:Y:S11]  /*91b30*/  HMMA.1688.F32.TF32 R172, R4.reuse, R148, R244 ;  /* 0x0000009404ac723c */ /* 0x042ff600000810f4 */
[----:B------:R-:W-:Y:S04]  /*91b40*/  @!UPT UIADD3 URZ, URZ, URZ, URZ ;  /* 0x0000003f3f3ff290 */ /* 0x000fe8000fffe03f */
[----:B------:R-:W-:Y:S04]  /*91b50*/  STL.64 [R1+0x1490], R168 ;  /* 0x001490a801007387 */ /* 0x000fe80000100a00 */
[----:B------:R1:W-:Y:S02]  /*91b60*/  STL.64 [R1+0x1498], R170 ;  /* 0x001498aa01007387 */ /* 0x0003e40000100a00 */
[C---:B-1----:R-:W-:Y:S08]  /*91b70*/  HMMA.1688.F32.TF32 R168, R4.reuse, R144, R12 ;  /* 0x0000009004a8723c */ /* 0x042ff0000008100c */
[C---:B------:R-:W-:Y:S01]  /*91b80*/  HMMA.1688.F32.TF32 R12, R4.reuse, R136, R20 ;  /* 0x00000088040c723c */ /* 0x040fe20000081014 */
        /* <DEDUP_REMOVED lines=12> */
[C---:B---3--:R-:W-:Y:S01]  /*91c50*/  HMMA.1688.F32.TF32 R12, R4.reuse, R124, R32 ;  /* 0x0000007c040c723c */ /* 0x048fe20000081020 */
        /* <DEDUP_REMOVED lines=35> */
[----:B---3--:R-:W-:Y:S03]  /*91e90*/  HMMA.1688.F32.TF32 R12, R4, R76, R208 ;  /* 0x0000004c040c723c */ /* 0x008fe600000810d0 */
[----:B------:R-:W-:Y:S04]  /*91ea0*/  STL.64 [R1+0x1370], R20 ;  /* 0x0013701401007387 */ /* 0x000fe80000100a00 */
[----:B------:R2:W-:Y:S04]  /*91eb0*/  STL.64 [R1+0x1378], R22 ;  /* 0x0013781601007387 */ /* 0x0005e80000100a00 */
[----:B------:R-:W-:Y:S04]  /*91ec0*/  LDS R4, [R2+0x8180] ;  /* 0x0081800002047984 */ /* 0x000fe80000000800 */
[----:B------:R-:W-:Y:S01]  /*91ed0*/  LDS R6, [R2+0xa180] ;  /* 0x00a1800002067984 */ /* 0x000fe20000000800 */
[C---:B--2---:R-:W-:Y:S03]  /*91ee0*/  HMMA.1688.F32.TF32 R20, R8.reuse, R192, R204 ;  /* 0x000000c00814723c */ /* 0x044fe600000810cc */
[----:B------:R-:W-:Y:S04]  /*91ef0*/  STL.64 [R1+0x1360], R16 ;  /* 0x0013601001007387 */ /* 0x000fe80000100a00 */
[----:B------:R1:W-:Y:S04]  /*91f00*/  STL.64 [R1+0x1368], R18 ;  /* 0x0013681201007387 */ /* 0x0003e80000100a00 */
[----:B------:R-:W-:Y:S04]  /*91f10*/  STL.64 [R1+0x3e0], R12 ;  /* 0x0003e00c01007387 */ /* 0x000fe80000100a00 */
[----:B------:R2:W-:Y:S01]  /*91f20*/  STL.64 [R1+0x3e8], R14 ;  /* 0x0003e80e01007387 */ /* 0x0005e20000100a00 */
[C---:B-1----:R-:W-:Y:S03]  /*91f30*/  HMMA.1688.F32.TF32 R16, R8.reuse, R188, R200 ;  /* 0x000000bc0810723c */ /* 0x042fe600000810c8 */
[----:B------:R-:W-:Y:S04]  /*91f40*/  LDS R5, [R0+0x8180] ;  /* 0x0081800000057984 */ /* 0x000fe80000000800 */
[----:B------:R-:W1:Y:S01]  /*91f50*/  LDS R7, [R0+0xa180] ;  /* 0x00a1800000077984 */ /* 0x000e620000000800 */
[C---:B--2---:R-:W-:Y:S03]  /*91f60*/  HMMA.1688.F32.TF32 R12, R8.reuse, R184, R40 ;  /* 0x000000b8080c723c */ /* 0x044fe60000081028 */
        /* <DEDUP_REMOVED lines=136> */
[----:B------:R-:W2:Y:S02]  /*927f0*/  LDL.LU.64 R176, [R1+0x6f30] ;  /* 0x006f300001b07983 */ /* 0x000ea40000300a00 */
[C---:B--2---:R-:W-:Y:S11]  /*92800*/  HMMA.1688.F32.TF32 R172, R8.reuse, R176, R172 ;  /* 0x000000b008ac723c */ /* 0x044ff600000810ac */
[----:B------:R-:W-:Y:S11]  /*92810*/  @!UPT UIADD3 URZ, URZ, URZ, URZ ;  /* 0x0000003f3f3ff290 */ /* 0x000ff6000fffe03f */
[----:B------:R-:W-:Y:S01]  /*92820*/  @!UPT UIADD3 URZ, URZ, URZ, URZ ;  /* 0x0000003f3f3ff290 */ /* 0x000fe2000fffe03f */
[----:B------:R-:W-:Y:S04]  /*92830*/  STL.64 [R1+0x1310], R172 ;  /* 0x001310ac01007387 */ /* 0x000fe80000100a00 */
[----:B------:R1:W-:Y:S04]  /*92840*/  STL.64 [R1+0x1318], R174 ;  /* 0x001318ae01007387 */ /* 0x0003e80000100a00 */
[----:B-1----:R-:W2:Y:S04]  /*92850*/  LDL.LU.64 R174, [R1+0x6f28] ;  /* 0x006f280001ae7983 */ /* 0x002ea80000300a00 */
[----:B------:R-:W3:Y:S02]  /*92860*/  LDL.LU.64 R172, [R1+0x6f20] ;  /* 0x006f200001ac7983 */ /* 0x000ee40000300a00 */
[C---:B---3--:R-:W-:Y:S11]  /*92870*/  HMMA.1688.F32.TF32 R168, R8.reuse, R172, R168 ;  /* 0x000000ac08a8723c */ /* 0x048ff600000810a8 */
[----:B------:R-:W-:Y:S11]  /*92880*/  @!UPT UIADD3 URZ, URZ, URZ, URZ ;  /* 0x0000003f3f3ff290 */ /* 0x000ff6000fffe03f */
[----:B------:R-:W-:Y:S01]  /*92890*/  @!UPT UIADD3 URZ, URZ, URZ, URZ ;  /* 0x0000003f3f3ff290 */ /* 0x000fe2000fffe03f */
[----:B------:R-:W-:Y:S04]  /*928a0*/  STL.64 [R1+0x1300], R168 ;  /* 0x001300a801007387 */ /* 0x000fe80000100a00 */
[----:B------:R1:W-:Y:S04]  /*928b0*/  STL.64 [R1+0x1308], R170 ;  /* 0x001308aa01007387 */ /* 0x0003e80000100a00 */
[----:B-1----:R-:W3:Y:S04]  /*928c0*/  LDL.LU.64 R170, [R1+0x6f18] ;  /* 0x006f180001aa7983 */ /* 0x002ee80000300a00 */
[----:B------:R-:W2:Y:S01]  /*928d0*/  LDL.LU.64 R168, [R1+0x6f10] ;  /* 0x006f100001a87983 */ /* 0x000ea20000300a00 */
[C---:B------:R-:W-:Y:S08]  /*928e0*/  HMMA.1688.F32.TF32 R240, R8.reuse, R164, R240 ;  /* 0x000000a408f0723c */ /* 0x040ff000000810f0 */
[C---:B------:R-:W-:Y:S08]  /*928f0*/  HMMA.1688.F32.TF32 R228, R8.reuse, R156, R228 ;  /* 0x0000009c08e4723c */ /* 0x040ff000000810e4 */
[C---:B------:R-:W-:Y:S08]  /*92900*/  HMMA.1688.F32.TF32 R236, R8.reuse, R152, R236 ;  /* 0x0000009808ec723c */ /* 0x040ff000000810ec */
[C---:B------:R-:W-:Y:S08]  /*92910*/  HMMA.1688.F32.TF32 R20, R8.reuse, R140, R20 ;  /* 0x0000008c0814723c */ /* 0x040ff00000081014 */
[C---:B--2---:R-:W-:Y:S11]  /*92920*/  HMMA.1688.F32.TF32 R232, R8.reuse, R168, R232 ;  /* 0x000000a808e8723c */ /* 0x044ff600000810e8 */
[----:B------:R-:W-:Y:S11]  /*92930*/  @!UPT UIADD3 URZ, URZ, URZ, URZ ;  /* 0x0000003f3f3ff290 */ /* 0x000ff6000fffe03f */
[----:B------:R-:W-:Y:S01]  /*92940*/  @!UPT UIADD3 URZ, URZ, URZ, URZ ;  /* 0x0000003f3f3ff290 */ /* 0x000fe2000fffe03f */
[----:B------:R-:W-:Y:S04]  /*92950*/  STL.64 [R1+0x12f0], R232 ;  /* 0x0012f0e801007387 */ /* 0x000fe80000100a00 */
[----:B------:R1:W-:Y:S02]  /*92960*/  STL.64 [R1+0x12f8], R234 ;  /* 0x0012f8ea01007387 */ /* 0x0003e40000100a00 */
[C---:B-1----:R-:W-:Y:S02]  /*92970*/  HMMA.1688.F32.TF32 R232, R8.reuse, R160, R248 ;  /* 0x000000a008e8723c */ /* 0x042fe400000810f8 */
[----:B------:R-:W-:Y:S04]  /*92980*/  STL.64 [R1+0x12e0], R240 ;  /* 0x0012e0f001007387 */ /* 0x000fe80000100a00 */
[----:B------:R-:W-:Y:S11]  /*92990*/  STL.64 [R1+0x12e8], R242 ;  /* 0x0012e8f201007387 */ /* 0x000ff60000100a00 */
[----:B------:R-:W-:Y:S06]  /*929a0*/  @!UPT UIADD3 URZ, URZ, URZ, URZ ;  /* 0x0000003f3f3ff290 */ /* 0x000fec000fffe03f */
[----:B------:R-:W-:Y:S04]  /*929b0*/  STL.64 [R1+0x12d0], R232 ;  /* 0x0012d0e801007387 */ /* 0x000fe80000100a00 */
[----:B------:R1:W-:Y:S04]  /*929c0*/  STL.64 [R1+0x12d8], R234 ;  /* 0x0012d8ea01007387 */ /* 0x0003e80000100a00 */
[----:B------:R-:W-:Y:S04]  /*929d0*/  STL.64 [R1+0x12c0], R228 ;  /* 0x0012c0e401007387 */ /* 0x000fe80000100a00 */
[----:B------:R2:W-:Y:S01]  /*929e0*/  STL.64 [R1+0x12c8], R230 ;  /* 0x0012c8e601007387 */ /* 0x0005e20000100a00 */
[C---:B-1----:R-:W-:Y:S08]  /*929f0*/  HMMA.1688.F32.TF32 R232, R8.reuse, R68, R196 ;  /* 0x0000004408e8723c */ /* 0x042ff000000810c4 */
[C---:B--2---:R-:W-:Y:S08]  /*92a00*/  HMMA.1688.F32.TF32 R228, R8.reuse, R72, R244 ;  /* 0x0000004808e4723c */ /* 0x044ff000000810f4 */
[C---:B------:R-:W-:Y:S08]  /*92a10*/  HMMA.1688.F32.TF32 R196, R8.reuse, R148, R12 ;  /* 0x0000009408c4723c */ /* 0x040ff0000008100c */
[C---:B------:R-:W-:Y:S01]  /*92a20*/  HMMA.1688.F32.TF32 R12, R8.reuse, R144, R16 ;  /* 0x00000090080c723c */ /* 0x040fe20000081010 */
[----:B------:R-:W-:Y:S04]  /*92a30*/  STL.64 [R1+0x12b0], R236 ;  /* 0x0012b0ec01007387 */ /* 0x000fe80000100a00 */
[----:B------:R-:W-:Y:S04]  /*92a40*/  STL.64 [R1+0x12b8], R238 ;  /* 0x0012b8ee01007387 */ /* 0x000fe80000100a00 */
[----:B------:R-:W-:Y:S04]  /*92a50*/  STL.64 [R1+0x12a0], R232 ;  /* 0x0012a0e801007387 */ /* 0x000fe80000100a00 */
[----:B------:R-:W-:Y:S01]  /*92a60*/  STL.64 [R1+0x12a8], R234 ;  /* 0x0012a8ea01007387 */ /* 0x000fe20000100a00 */
[C---:B----4-:R-:W-:Y:S03]  /*92a70*/  HMMA.1688.F32.TF32 R16, R8.reuse, R136, R24 ;  /* 0x000000880810723c */ /* 0x050fe60000081018 */
        /* <DEDUP_REMOVED lines=49> */
[----:B--2---:R-:W-:Y:S01]  /*92d90*/  HMMA.1688.F32.TF32 R16, R8, R76, R204 ;  /* 0x0000004c0810723c */ /* 0x004fe200000810cc */
[----:B------:R1:W-:Y:S07]  /*92da0*/  STL.64 [R1+0x1188], R14 ;  /* 0x0011880e01007387 */ /* 0x0003ee0000100a00 */
[C---:B------:R-:W-:Y:S08]  /*92db0*/  HMMA.1688.F32.TF32 R8, R4.reuse, R188, R40 ;  /* 0x000000bc0408723c */ /* 0x040ff00000081028 */
[C---:B-1----:R-:W-:Y:S01]  /*92dc0*/  HMMA.1688.F32.TF32 R12, R4.reuse, R192, R200 ;  /* 0x000000c0040c723c */ /* 0x042fe200000810c8 */
[----:B------:R1:W-:Y:S04]  /*92dd0*/  STL.64 [R1+0x1170], R20 ;  /* 0x0011701401007387 */ /* 0x0003e80000100a00 */
[----:B------:R2:W-:Y:S04]  /*92de0*/  STL.64 [R1+0x1178], R22 ;  /* 0x0011781601007387 */ /* 0x0005e80000100a00 */
[----:B------:R-:W-:Y:S04]  /*92df0*/  STL.64 [R1+0x3d0], R16 ;  /* 0x0003d01001007387 */ /* 0x000fe80000100a00 */
[----:B------:R-:W-:Y:S04]  /*92e00*/  STL.64 [R1+0x3d8], R18 ;  /* 0x0003d81201007387 */ /* 0x000fe80000100a00 */
[----:B------:R-:W4:Y:S06]  /*92e10*/  LDL.LU R200, [R1+0x30a0] ;  /* 0x0030a00001c87983 */ /* 0x000f2c0000300800 */
[----:B------:R1:W-:Y:S04]  /*92e20*/  STL.64 [R1+0x3c0], R12 ;  /* 0x0003c00c01007387 */ /* 0x0003e80000100a00 */
[----:B------:R1:W-:Y:S04]  /*92e30*/  STL.64 [R1+0x3c8], R14 ;  /* 0x0003c80e01007387 */ /* 0x0003e80000100a00 */
[----:B------:R-:W-:Y:S04]  /*92e40*/  STL.64 [R1+0x3b0], R8 ;  /* 0x0003b00801007387 */ /* 0x000fe80000100a00 */
[----:B------:R1:W-:Y:S04]  /*92e50*/  STL.64 [R1+0x3b8], R10 ;  /* 0x0003b80a01007387 */ /* 0x0003e80000100a00 */
        /* <DEDUP_REMOVED lines=53> */
[----:B--2---:R-:W3:Y:S04]  /*931b0*/  LDL.LU R22, [R1+0x31b8] ;  /* 0x0031b80001167983 */ /* 0x004ee80000300800 */
        /* <DEDUP_REMOVED lines=57> */
[----:B------:R-:W-:Y:S01]  /*93550*/  STL.64 [R1+0x3a0], R240 ;  /* 0x0003a0f001007387 */ /* 0x000fe20000100a00 */
[C---:B------:R-:W-:Y:S03]  /*93560*/  HMMA.1688.F32.TF32 R228, R4.reuse, R172, R236 ;  /* 0x000000ac04e4723c */ /* 0x040fe600000810ec */
[----:B------:R-:W-:Y:S04]  /*93570*/  STL.64 [R1+0x3a8], R242 ;  /* 0x0003a8f201007387 */ /* 0x000fe80000100a00 */
[----:B------:R-:W-:Y:S04]  /*93580*/  STL.64 [R1+0x390], R8 ;  /* 0x0003900801007387 */ /* 0x000fe80000100a00 */
[----:B------:R1:W-:Y:S01]  /*93590*/  STL.64 [R1+0x398], R10 ;  /* 0x0003980a01007387 */ /* 0x0003e20000100a00 */
[C---:B------:R-:W-:Y:S08]  /*935a0*/  HMMA.1688.F32.TF32 R12, R4.reuse, R160, R12 ;  /* 0x000000a0040c723c */ /* 0x040ff0000008100c */
[C---:B-1----:R-:W-:Y:S08]  /*935b0*/  HMMA.1688.F32.TF32 R8, R4.reuse, R168, R196 ;  /* 0x000000a80408723c */ /* 0x042ff000000810c4 */
[C---:B------:R-:W-:Y:S01]  /*935c0*/  HMMA.1688.F32.TF32 R196, R4.reuse, R164, R244 ;  /* 0x000000a404c4723c */ /* 0x040fe200000810f4 */
        /* <DEDUP_REMOVED lines=14> */
[----:B------:R-:W-:Y:S04]  /*936b0*/  STL.64 [R1+0x1160], R16 ;  /* 0x0011601001007387 */ /* 0x000fe80000100a00 */
[----:B------:R1:W-:Y:S01]  /*936c0*/  STL.64 [R1+0x1168], R18 ;  /* 0x0011681201007387 */ /* 0x0003e20000100a00 */
[C---:B------:R-:W-:Y:S03]  /*936d0*/  HMMA.1688.F32.TF32 R20, R4.reuse, R68, R24 ;  /* 0x000000440414723c */ /* 0x040fe60000081018 */
[----:B------:R-:W-:Y:S04]  /*936e0*/  LDS R9, [R0+0x8200] ;  /* 0x0082000000097984 */ /* 0x000fe80000000800 */
[----:B------:R-:W2:Y:S01]  /*936f0*/  LDS R11, [R0+0xa200] ;  /* 0x00a20000000b7984 */ /* 0x000ea20000000800 */
[C---:B-1----:R-:W-:Y:S07]  /*93700*/  HMMA.1688.F32.TF32 R16, R4.reuse, R72, R28 ;  /* 0x000000480410723c */ /* 0x042fee000008101c */
        /* <DEDUP_REMOVED lines=108> */
[----:B---3--:R-:W3:Y:S04]  /*93dd0*/  LDL.LU R22, [R1+0x3018] ;  /* 0x0030180001167983 */ /* 0x008ee80000300800 */
[----:B------:R-:W3:Y:S04]  /*93de0*/  LDL.LU R23, [R1+0x301c] ;  /* 0x00301c0001177983 */ /* 0x000ee80000300800 */
        /* <DEDUP_REMOVED lines=52> */
[----:B--2---:R-:W-:Y:S08]  /*94130*/  HMMA.1688.F32.TF32 R16, R8, R176, R16 ;  /* 0x000000b00810723c */ /* 0x004ff00000081010 */
[C---:B---3--:R-:W-:Y:S08]  /*94140*/  HMMA.1688.F32.TF32 R232, R4.reuse, R80, R248 ;  /* 0x0000005004e8723c */ /* 0x048ff000000810f8 */
[C---:B----4-:R-:W-:Y:S08]  /*94150*/  HMMA.1688.F32.TF32 R240, R4.reuse, R84, R240 ;  /* 0x0000005404f0723c */ /* 0x050ff000000810f0 */
[----:B------:R-:W-:Y:S01]  /*94160*/  HMMA.1688.F32.TF32 R228, R4, R76, R228 ;  /* 0x0000004c04e4723c */ /* 0x000fe200000810e4 */
[----:B------:R-:W-:Y:S04]  /*94170*/  LDS R4, [R2+0x8280] ;  /* 0x0082800002047984 */ /* 0x000fe80000000800 */
[----:B------:R-:W-:Y:S10]  /*94180*/  LDS R6, [R2+0xa280] ;  /* 0x00a2800002067984 */ /* 0x000ff40000000800 */
[----:B------:R-:W-:Y:S04]  /*94190*/  STL.64 [R1+0x1020], R240 ;  /* 0x001020f001007387 */ /* 0x000fe80000100a00 */
[----:B------:R-:W-:Y:S01]  /*941a0*/  STL.64 [R1+0x1028], R242 ;  /* 0x001028f201007387 */ /* 0x000fe20000100a00 */
[C---:B------:R-:W-:Y:S03]  /*941b0*/  HMMA.1688.F32.TF32 R236, R8.reuse, R192, R236 ;  /* 0x000000c008ec723c */ /* 0x040fe600000810ec */
[----:B------:R-:W-:Y:S04]  /*941c0*/  STL.64 [R1+0x1010], R232 ;  /* 0x001010e801007387 */ /* 0x000fe80000100a00 */
[----:B------:R1:W-:Y:S04]  /*941d0*/  STL.64 [R1+0x1018], R234 ;  /* 0x001018ea01007387 */ /* 0x0003e80000100a00 */
[----:B------:R-:W-:Y:S04]  /*941e0*/  STL.64 [R1+0x330], R228 ;  /* 0x000330e401007387 */ /* 0x000fe80000100a00 */
[----:B------:R2:W-:Y:S01]  /*941f0*/  STL.64 [R1+0x338], R230 ;  /* 0x000338e601007387 */ /* 0x0005e20000100a00 */
[C---:B-1----:R-:W-:Y:S03]  /*94200*/  HMMA.1688.F32.TF32 R232, R8.reuse, R188, R196 ;  /* 0x000000bc08e8723c */ /* 0x042fe600000810c4 */
[----:B------:R-:W-:Y:S04]  /*94210*/  LDS R5, [R0+0x8280] ;  /* 0x0082800000057984 */ /* 0x000fe80000000800 */
[----:B------:R-:W1:Y:S01]  /*94220*/  LDS R7, [R0+0xa280] ;  /* 0x00a2800000077984 */ /* 0x000e620000000800 */
[C---:B--2---:R-:W-:Y:S08]  /*94230*/  HMMA.1688.F32.TF32 R228, R8.reuse, R184, R244 ;  /* 0x000000b808e4723c */ /* 0x044ff000000810f4 */
[C---:B------:R-:W-:Y:S08]  /*94240*/  HMMA.1688.F32.TF32 R196, R8.reuse, R180, R12 ;  /* 0x000000b408c4723c */ /* 0x040ff0000008100c */
[C---:B------:R-:W-:Y:S01]  /*94250*/  HMMA.1688.F32.TF32 R12, R8.reuse, R172, R20 ;  /* 0x000000ac080c723c */ /* 0x040fe20000081014 */
        /* <DEDUP_REMOVED lines=24> */
[----:B------:R-:W-:Y:S04]  /*943e0*/  STL.64 [R1+0xf70], R20 ;  /* 0x000f701401007387 */ /* 0x000fe80000100a00 */
[----:B------:R2:W-:Y:S08]  /*943f0*/  STL.64 [R1+0xf78], R22 ;  /* 0x000f781601007387 */ /* 0x0005f00000100a00 */
        /* <DEDUP_REMOVED lines=35> */
[----:B------:R-:W-:Y:S04]  /*94630*/  STL.64 [R1+0xeb8], R22 ;  /* 0x000eb81601007387 */ /* 0x000fe80000100a00 */
        /* <DEDUP_REMOVED lines=52> */
[----:B-1----:R-:W4:Y:S04]  /*94980*/  LDL.LU R12, [R1+0x2ee0] ;  /* 0x002ee000010c7983 */ /* 0x002f280000300800 */
        /* <DEDUP_REMOVED lines=35> */
[C---:B----4-:R-:W-:Y:S08]  /*94bc0*/  HMMA.1688.F32.TF32 R196, R8.reuse, R104, R12 ;  /* 0x0000006808c4723c */ /* 0x050ff0000008100c */
[C---:B---3--:R-:W-:Y:S08]  /*94bd0*/  HMMA.1688.F32.TF32 R12, R8.reuse, R100, R16 ;  /* 0x00000064080c723c */ /* 0x048ff00000081010 */
[C---:B--2---:R-:W-:Y:S07]  /*94be0*/  HMMA.1688.F32.TF32 R20, R8.reuse, R96, R20 ;  /* 0x000000600814723c */ /* 0x044fee0000081014 */
[----:B------:R-:W-:Y:S01]  /*94bf0*/  STL.64 [R1+0xe80], R196 ;  /* 0x000e80c401007387 */ /* 0x000fe20000100a00 */
[C---:B------:R-:W-:Y:S03]  /*94c00*/  HMMA.1688.F32.TF32 R16, R8.reuse, R92, R24 ;  /* 0x0000005c0810723c */ /* 0x040fe60000081018 */
        /* <DEDUP_REMOVED lines=12> */
[----:B-1----:R-:W-:Y:S06]  /*94cd0*/  HMMA.1688.F32.TF32 R12, R8, R76, R44 ;  /* 0x0000004c080c723c */ /* 0x002fec000008102c */
[----:B------:R-:W-:Y:S04]  /*94ce0*/  STL.64 [R1+0xe30], R20 ;  /* 0x000e301401007387 */ /* 0x000fe80000100a00 */
[----:B------:R-:W-:Y:S01]  /*94cf0*/  STL.64 [R1+0xe38], R22 ;  /* 0x000e381601007387 */ /* 0x000fe20000100a00 */
[C---:B------:R-:W-:Y:S04]  /*94d00*/  HMMA.1688.F32.TF32 R8, R4.reuse, R192, R48 ;  /* 0x000000c00408723c */ /* 0x040fe80000081030 */
[----:B------:R-:W-:Y:S04]  /*94d10*/  STL.64 [R1+0xe20], R16 ;  /* 0x000e201001007387 */ /* 0x000fe80000100a00 */
[----:B------:R1:W-:Y:S04]  /*94d20*/  STL.64 [R1+0xe28], R18 ;  /* 0x000e281201007387 */ /* 0x0003e80000100a00 */
[----:B------:R-:W-:Y:S01]  /*94d30*/  STL.64 [R1+0x320], R12 ;  /* 0x0003200c01007387 */ /* 0x000fe20000100a00 */
[C---:B-1----:R-:W-:Y:S03]  /*94d40*/  HMMA.1688.F32.TF32 R16, R4.reuse, R188, R64 ;  /* 0x000000bc0410723c */ /* 0x042fe60000081040 */
[----:B------:R1:W-:Y:S05]  /*94d50*/  STL.64 [R1+0x328], R14 ;  /* 0x0003280e01007387 */ /* 0x0003ea0000100a00 */
[C---:B-1----:R-:W-:Y:S02]  /*94d60*/  HMMA.1688.F32.TF32 R12, R4.reuse, R184, R60 ;  /* 0x000000b8040c723c */ /* 0x042fe4000008103c */
[----:B------:R-:W-:Y:S04]  /*94d70*/  STL.64 [R1+0x310], R8 ;  /* 0x0003100801007387 */ /* 0x000fe80000100a00 */
[----:B------:R1:W-:Y:S09]  /*94d80*/  STL.64 [R1+0x318], R10 ;  /* 0x0003180a01007387 */ /* 0x0003f20000100a00 */
        /* <DEDUP_REMOVED lines=26> */
[C---:B-1----:R-:W-:Y:S03]  /*94f30*/  HMMA.1688.F32.TF32 R12, R4.reuse, R156, R208 ;  /* 0x0000009c040c723c */ /* 0x042fe600000810d0 */
[----:B------:R-:W-:Y:S04]  /*94f40*/  STL.64 [R1+0x6f08], R158 ;  /* 0x006f089e01007387 */ /* 0x000fe80000100a00 */
[----:B------:R-:W-:Y:S11]  /*94f50*/  STL.64 [R1+0x6f00], R156 ;  /* 0x006f009c01007387 */ /* 0x000ff60000100a00 */
[----:B------:R-:W-:Y:S05]  /*94f60*/  @!UPT UIADD3 URZ, URZ, URZ, URZ ;  /* 0x0000003f3f3ff290 */ /* 0x000fea000fffe03f */
        /* <DEDUP_REMOVED lines=14> */
[----:B------:R-:W3:Y:S01]  /*95050*/  LDL.LU R200, [R1+0x2cb0] ;  /* 0x002cb00001c87983 */ /* 0x000ee20000300800 */
[C---:B-1----:R-:W-:Y:S11]  /*95060*/  HMMA.1688.F32.TF32 R12, R4.reuse, R72, R40 ;  /* 0x00000048040c723c */ /* 0x042ff60000081028 */
[----:B------:R-:W-:Y:S11]  /*95070*/  @!UPT UIADD3 URZ, URZ, URZ, URZ ;  /* 0x0000003f3f3ff290 */ /* 0x000ff6000fffe03f */
[----:B------:R-:W-:Y:S01]  /*95080*/  @!UPT UIADD3 URZ, URZ, URZ, URZ ;  /* 0x0000003f3f3ff290 */ /* 0x000fe2000fffe03f */
        /* <DEDUP_REMOVED lines=111> */
[C---:B------:R-:W-:Y:S11]  /*95780*/  HMMA.1688.F32.TF32 R152, R4.reuse, R140, R228 ;  /* 0x0000008c0498723c */ /* 0x040ff600000810e4 */
[----:B------:R-:W-:Y:S04]  /*95790*/  @!UPT UIADD3 URZ, URZ, URZ, URZ ;  /* 0x0000003f3f3ff290 */ /* 0x000fe8000fffe03f */
        /* <DEDUP_REMOVED lines=8> */
[C---:B-1----:R-:W-:Y:S08]  /*95820*/  HMMA.1688.F32.TF32 R152, R4.reuse, R128, R244 ;  /* 0x000000800498723c */ /* 0x042ff000000810f4 */
[C---:B----4-:R-:W-:Y:S01]  /*95830*/  HMMA.1688.F32.TF32 R12, R4.reuse, R124, R12 ;  /* 0x0000007c040c723c */ /* 0x050fe2000008100c */
[----:B------:R-:W-:Y:S04]  /*95840*/  STL.64 [R1+0xda0], R156 ;  /* 0x000da09c01007387 */ /* 0x000fe80000100a00 */
[----:B------:R-:W-:Y:S04]  /*95850*/  STL.64 [R1+0xda8], R158 ;  /* 0x000da89e01007387 */ /* 0x000fe80000100a00 */
[----:B------:R-:W-:Y:S04]  /*95860*/  STL.64 [R1+0xd90], R68 ;  /* 0x000d904401007387 */ /* 0x000fe80000100a00 */
[----:B------:R1:W-:Y:S04]  /*95870*/  STL.64 [R1+0xd98], R70 ;  /* 0x000d984601007387 */ /* 0x0003e80000100a00 */
[----:B------:R-:W-:Y:S04]  /*95880*/  STL.64 [R1+0xd80], R152 ;  /* 0x000d809801007387 */ /* 0x000fe80000100a00 */
[----:B------:R-:W-:Y:S01]  /*95890*/  STL.64 [R1+0xd88], R154 ;  /* 0x000d889a01007387 */ /* 0x000fe20000100a00 */
[C---:B-1----:R-:W-:Y:S03]  /*958a0*/  HMMA.1688.F32.TF32 R68, R4.reuse, R120, R16 ;  /* 0x000000780444723c */ /* 0x042fe60000081010 */
[----:B------:R-:W-:Y:S04]  /*958b0*/  STL.64 [R1+0xd70], R12 ;  /* 0x000d700c01007387 */ /* 0x000fe80000100a00 */
[----:B------:R1:W-:Y:S01]  /*958c0*/  STL.64 [R1+0xd78], R14 ;  /* 0x000d780e01007387 */ /* 0x0003e20000100a00 */
[C---:B------:R-:W-:Y:S08]  /*958d0*/  HMMA.1688.F32.TF32 R16, R4.reuse, R116, R20 ;  /* 0x000000740410723c */ /* 0x040ff00000081014 */
[C---:B-1----:R-:W-:Y:S07]  /*958e0*/  HMMA.1688.F32.TF32 R12, R4.reuse, R112, R24 ;  /* 0x00000070040c723c */ /* 0x042fee0000081018 */
[----:B------:R-:W-:Y:S01]  /*958f0*/  STL.64 [R1+0xd60], R68 ;  /* 0x000d604401007387 */ /* 0x000fe20000100a00 */
[C---:B------:R-:W-:Y:S03]  /*95900*/  HMMA.1688.F32.TF32 R20, R4.reuse, R108, R28 ;  /* 0x0000006c0414723c */ /* 0x040fe6000008101c */
        /* <DEDUP_REMOVED lines=26> */
[----:B------:R-:W-:Y:S04]  /*95ab0*/  STL.64 [R1+0xcd8], R22 ;  /* 0x000cd81601007387 */ /* 0x000fe80000100a00 */
[----:B------:R-:W-:Y:S04]  /*95ac0*/  LDS R4, [R2+0x8380] ;  /* 0x0083800002047984 */ /* 0x000fe80000000800 */
[----:B------:R-:W-:Y:S04]  /*95ad0*/  LDS R6, [R2+0xa380] ;  /* 0x00a3800002067984 */ /* 0x000fe80000000800 */
        /* <DEDUP_REMOVED lines=178> */
[C---:B--2---:R-:W-:Y:S11]  /*96600*/  HMMA.1688.F32.TF32 R244, R8.reuse, R68, R244 ;  /* 0x0000004408f4723c */ /* 0x044ff600000810f4 */
[----:B------:R-:W-:Y:S11]  /*96610*/  @!UPT UIADD3 URZ, URZ, URZ, URZ ;  /* 0x0000003f3f3ff290 */ /* 0x000ff6000fffe03f */
[----:B------:R-:W-:Y:S01]  /*96620*/  @!UPT UIADD3 URZ, URZ, URZ, URZ ;  /* 0x0000003f3f3ff290 */ /* 0x000fe2000fffe03f */
        /* <DEDUP_REMOVED lines=34> */
[C---:B----4-:R-:W-:Y:S03]  /*96850*/  HMMA.1688.F32.TF32 R16, R8.reuse, R104, R36 ;  /* 0x000000680810723c */ /* 0x050fe60000081024 */
        /* <DEDUP_REMOVED lines=8> */
[C---:B----4-:R-:W-:Y:S01]  /*968e0*/  HMMA.1688.F32.TF32 R16, R8.reuse, R92, R64 ;  /* 0x0000005c0810723c */ /* 0x050fe20000081040 */
        /* <DEDUP_REMOVED lines=8> */
[C---:B----4-:R-:W-:Y:S01]  /*96970*/  HMMA.1688.F32.TF32 R16, R8.reuse, R80, R52 ;  /* 0x000000500810723c */ /* 0x050fe20000081034 */
[----:B------:R1:W-:Y:S07]  /*96980*/  STL.64 [R1+0xaf8], R14 ;  /* 0x000af80e01007387 */ /* 0x0003ee0000100a00 */
[----:B-1----:R-:W-:Y:S08]  /*96990*/  HMMA.1688.F32.TF32 R12, R8, R76, R224 ;  /* 0x0000004c080c723c */ /* 0x002ff000000810e0 */
        /* <DEDUP_REMOVED lines=10> */
[C---:B----4-:R-:W-:Y:S08]  /*96a40*/  HMMA.1688.F32.TF32 R12, R4.reuse, R184, R212 ;  /* 0x000000b8040c723c */ /* 0x050ff000000810d4 */
        /* <DEDUP_REMOVED lines=11> */
[----:B------:R-:W-:Y:S04]  /*96b00*/  STL.64 [R1+0x228], R18 ;  /* 0x0002281201007387 */ /* 0x000fe80000100a00 */
[----:B------:R-:W4:Y:S04]  /*96b10*/  LDL.LU R200, [R1+0x2a30] ;  /* 0x002a300001c87983 */ /* 0x000f280000300800 */
[----:B------:R-:W-:Y:S04]  /*96b20*/  STL.64 [R1+0x210], R12 ;  /* 0x0002100c01007387 */ /* 0x000fe80000100a00 */
[----:B------:R1:W-:Y:S04]  /*96b30*/  STL.64 [R1+0x218], R14 ;  /* 0x0002180e01007387 */ /* 0x0003e80000100a00 */
[----:B------:R-:W-:Y:S04]  /*96b40*/  STL.64 [R1+0x200], R8 ;  /* 0x0002000801007387 */ /* 0x000fe80000100a00 */
[----:B------:R-:W-:Y:S04]  /*96b50*/  STL.64 [R1+0x208], R10 ;  /* 0x0002080a01007387 */ /* 0x000fe80000100a00 */
        /* <DEDUP_REMOVED lines=78> */
[----:B------:R-:W1:Y:S02]  /*97040*/  LDS R11, [R0+0xa400] ;  /* 0x00a40000000b7984 */ /* 0x000e640000000800 */
[C---:B-1----:R-:W-:Y:S08]  /*97050*/  HMMA.1688.F32.TF32 R12, R4.reuse, R160, R24 ;  /* 0x000000a0040c723c */ /* 0x042ff00000081018 */
[C---:B--2---:R-:W-:Y:S11]  /*97060*/  HMMA.1688.F32.TF32 R16, R4.reuse, R164, R20 ;  /* 0x000000a40410723c */ /* 0x044ff60000081014 */
[----:B------:R-:W-:Y:S11]  /*97070*/  @!UPT UIADD3 URZ, URZ, URZ, URZ ;  /* 0x0000003f3f3ff290 */ /* 0x000ff6000fffe03f */
[----:B------:R-:W-:Y:S01]  /*97080*/  @!UPT UIADD3 URZ, URZ, URZ, URZ ;  /* 0x0000003f3f3ff290 */ /* 0x000fe2000fffe03f */
[----:B------:R-:W-:Y:S04]  /*97090*/  STL.64 [R1+0x1f0], R16 ;  /* 0x0001f01001007387 */ /* 0x000fe80000100a00 */
[----:B------:R-:W-:Y:S04]  /*970a0*/  STL.64 [R1+0x1f8], R18 ;  /* 0x0001f81201007387 */ /* 0x000fe80000100a00 */
[----:B------:R-:W-:Y:S04]  /*970b0*/  STL.64 [R1+0x1e0], R12 ;  /* 0x0001e00c01007387 */ /* 0x000fe80000100a00 */
[----:B------:R3:W-:Y:S02]  /*970c0*/  STL.64 [R1+0x1e8], R14 ;  /* 0x0001e80e01007387 */ /* 0x0007e40000100a00 */
[C---:B---3--:R-:W-:Y:S08]  /*970d0*/  HMMA.1688.F32.TF32 R12, R4.reuse, R156, R28 ;  /* 0x0000009c040c723c */ /* 0x048ff0000008101c */
[C---:B------:R-:W-:Y:S11]  /*970e0*/  HMMA.1688.F32.TF32 R16, R4.reuse, R152, R32 ;  /* 0x000000980410723c */ /* 0x040ff60000081020 */
[----:B------:R-:W-:Y:S04]  /*970f0*/  @!UPT UIADD3 URZ, URZ, URZ, URZ ;  /* 0x0000003f3f3ff290 */ /* 0x000fe8000fffe03f */
[----:B------:R-:W-:Y:S04]  /*97100*/  STL.64 [R1+0xac0], R12 ;  /* 0x000ac00c01007387 */ /* 0x000fe80000100a00 */
[----:B------:R1:W-:Y:S02]  /*97110*/  STL.64 [R1+0xac8], R14 ;  /* 0x000ac80e01007387 */ /* 0x0003e40000100a00 */
[C---:B-1----:R-:W-:Y:S02]  /*97120*/  HMMA.1688.F32.TF32 R12, R4.reuse, R68, R36 ;  /* 0x00000044040c723c */ /* 0x042fe40000081024 */
[----:B------:R-:W-:Y:S04]  /*97130*/  STL.64 [R1+0x6ec8], R70 ;  /* 0x006ec84601007387 */ /* 0x000fe80000100a00 */
[----:B------:R-:W-:Y:S04]  /*97140*/  STL.64 [R1+0xab0], R16 ;  /* 0x000ab01001007387 */ /* 0x000fe80000100a00 */
[----:B------:R-:W-:Y:S04]  /*97150*/  STL.64 [R1+0xab8], R18 ;  /* 0x000ab81201007387 */ /* 0x000fe80000100a00 */
[----:B------:R-:W-:Y:S09]  /*97160*/  STL.64 [R1+0x6ec0], R68 ;  /* 0x006ec04401007387 */ /* 0x000ff20000100a00 */
[----:B------:R-:W-:Y:S04]  /*97170*/  STL.64 [R1+0xaa0], R12 ;  /* 0x000aa00c01007387 */ /* 0x000fe80000100a00 */
[----:B------:R4:W-:Y:S02]  /*97180*/  STL.64 [R1+0xaa8], R14 ;  /* 0x000aa80e01007387 */ /* 0x0009e40000100a00 */
[C---:B----4-:R-:W-:Y:S02]  /*97190*/  HMMA.1688.F32.TF32 R12, R4.reuse, R72, R44 ;  /* 0x00000048040c723c */ /* 0x050fe4000008102c */
        /* <DEDUP_REMOVED lines=18> */
[----:B------:R1:W-:Y:S01]  /*972c0*/  STL.64 [R1+0xa50], R12 ;  /* 0x000a500c01007387 */ /* 0x0003e20000100a00 */
[----:B------:R-:W-:Y:S01]  /*972d0*/  MOV R252, R14 ;  /* 0x0000000e00fc7202 */ /* 0x000fe20000000f00 */
[----:B--2---:R-:W-:Y:S01]  /*972e0*/  HMMA.1688.F32.TF32 R16, R4, R128, R224 ;  /* 0x000000800410723c */ /* 0x004fe200000810e0 */
[----:B------:R-:W-:-:S07]  /*972f0*/  IMAD.MOV.U32 R236, RZ, RZ, R15 ;  /* 0x000000ffffec7224 */ /* 0x000fce00078e000f */
[C---:B-1----:R-:W-:Y:S05]  /*97300*/  HMMA.1688.F32.TF32 R12, R4.reuse, R124, R220 ;  /* 0x0000007c040c723c */ /* 0x042fea00000810dc */
[----:B------:R-:W-:Y:S04]  /*97310*/  STL.64 [R1+0xa40], R20 ;  /* 0x000a401401007387 */ /* 0x000fe80000100a00 */
[----:B------:R1:W-:Y:S06]  /*97320*/  STL.64 [R1+0xa48], R22 ;  /* 0x000a481601007387 */ /* 0x0003ec0000100a00 */
        /* <DEDUP_REMOVED lines=15> */
[----:B-1----:R-:W-:Y:S07]  /*97420*/  HMMA.1688.F32.TF32 R12, R4, R100, R40 ;  /* 0x00000064040c723c */ /* 0x002fee0000081028 */
[----:B------:R-:W-:Y:S04]  /*97430*/  STL.64 [R1+0x9e0], R20 ;  /* 0x0009e01401007387 */ /* 0x000fe80000100a00 */
[----:B------:R-:W-:Y:S04]  /*97440*/  STL.64 [R1+0x9e8], R22 ;  /* 0x0009e81601007387 */ /* 0x000fe80000100a00 */
[----:B------:R-:W2:Y:S04]  /*97450*/  LDL.LU R200, [R1+0x2940] ;  /* 0x0029400001c87983 */ /* 0x000ea80000300800 */
[----:B------:R-:W-:Y:S04]  /*97460*/  STL.64 [R1+0x9d0], R16 ;  /* 0x0009d01001007387 */ /* 0x000fe80000100a00 */
[----:B------:R1:W-:Y:S04]  /*97470*/  STL.64 [R1+0x9d8], R18 ;  /* 0x0009d81201007387 */ /* 0x0003e80000100a00 */
        /* <DEDUP_REMOVED lines=65> */
[C---:B-1----:R-:W-:Y:S08]  /*97890*/  HMMA.1688.F32.TF32 R16, R4.reuse, R92, R36 ;  /* 0x0000005c0410723c */ /* 0x042ff00000081024 */
[C---:B--2---:R-:W-:Y:S08]  /*978a0*/  HMMA.1688.F32.TF32 R20, R4.reuse, R96, R32 ;  /* 0x000000600414723c */ /* 0x044ff00000081020 */
[C---:B---3--:R-:W-:Y:S11]  /*978b0*/  HMMA.1688.F32.TF32 R12, R4.reuse, R88, R44 ;  /* 0x00000058040c723c */ /* 0x048ff6000008102c */
        /* <DEDUP_REMOVED lines=9> */
[----:B-1----:R-:W-:Y:S01]  /*97950*/  HMMA.1688.F32.TF32 R12, R4, R76, R60 ;  /* 0x0000004c040c723c */ /* 0x002fe2000008103c */
[----:B------:R-:W-:Y:S04]  /*97960*/  LDS R4, [R2+0x8480] ;  /* 0x0084800002047984 */ /* 0x000fe80000000800 */
[----:B------:R-:W-:Y:S04]  /*97970*/  LDS R6, [R2+0xa480] ;  /* 0x00a4800002067984 */ /* 0x000fe80000000800 */
        /* <DEDUP_REMOVED lines=8> */
[C---:B----4-:R-:W-:Y:S08]  /*97a00*/  HMMA.1688.F32.TF32 R12, R8.reuse, R192, R56 ;  /* 0x000000c0080c723c */ /* 0x050ff00000081038 */
[C---:B------:R-:W-:Y:S08]  /*97a10*/  HMMA.1688.F32.TF32 R20, R8.reuse, R188, R52 ;  /* 0x000000bc0814723c */ /* 0x040ff00000081034 */
[C---:B------:R-:W-:Y:S07]  /*97a20*/  HMMA.1688.F32.TF32 R16, R8.reuse, R184, R224 ;  /* 0x000000b80810723c */ /* 0x040fee00000810e0 */
[----:B------:R-:W-:Y:S04]  /*97a30*/  STL.64 [R1+0x960], R12 ;  /* 0x0009600c01007387 */ /* 0x000fe80000100a00 */
[----:B------:R2:W-:Y:S02]  /*97a40*/  STL.64 [R1+0x968], R14 ;  /* 0x0009680e01007387 */ /* 0x0005e40000100a00 */
[----:B--2---:R-:W-:Y:S02]  /*97a50*/  HMMA.1688.F32.TF32 R12, R8, R180, R220 ;  /* 0x000000b4080c723c */ /* 0x004fe400000810dc */
[----:B------:R-:W-:Y:S04]  /*97a60*/  STL.64 [R1+0x950], R20 ;  /* 0x0009501401007387 */ /* 0x000fe80000100a00 */
[----:B------:R-:W-:Y:S04]  /*97a70*/  STL.64 [R1+0x958], R22 ;  /* 0x0009581601007387 */ /* 0x000fe80000100a00 */
[----:B------:R-:W-:Y:S04]  /*97a80*/  STL.64 [R1+0x940], R16 ;  /* 0x0009401001007387 */ /* 0x000fe80000100a00 */
[----:B------:R-:W-:Y:S09]  /*97a90*/  STL.64 [R1+0x948], R18 ;  /* 0x0009481201007387 */ /* 0x000ff20000100a00 */
[----:B------:R2:W-:Y:S01]  /*97aa0*/  STL [R1+0x930], R12 ;  /* 0x0009300c01007387 */ /* 0x0005e20000100800 */
[----:B------:R-:W-:Y:S01]  /*97ab0*/  MOV R247, R13 ;  /* 0x0000000d00f77202 */ /* 0x000fe20000000f00 */
[----:B------:R-:W-:-:S02]  /*97ac0*/  IMAD.MOV.U32 R246, RZ, RZ, R14 ;  /* 0x000000fffff67224 */ /* 0x000fc400078e000e */
[----:B------:R-:W-:Y:S02]  /*97ad0*/  IMAD.MOV.U32 R244, RZ, RZ, R15 ;  /* 0x000000fffff47224 */ /* 0x000fe400078e000f */
[C---:B--2---:R-:W-:Y:S08]  /*97ae0*/  HMMA.1688.F32.TF32 R12, R8.reuse, R176, R216 ;  /* 0x000000b0080c723c */ /* 0x044ff000000810d8 */
[C---:B------:R-:W-:Y:S11]  /*97af0*/  HMMA.1688.F32.TF32 R16, R8.reuse, R172, R212 ;  /* 0x000000ac0810723c */ /* 0x040ff600000810d4 */
[----:B------:R-:W-:Y:S05]  /*97b00*/  @!UPT UIADD3 URZ, URZ, URZ, URZ ;  /* 0x0000003f3f3ff290 */ /* 0x000fea000fffe03f */
[----:B------:R-:W-:Y:S01]  /*97b10*/  MOV R239, R12 ;  /* 0x0000000c00ef7202 */ /* 0x000fe20000000f00 */
[----:B------:R-:W-:Y:S01]  /*97b20*/  IMAD.MOV.U32 R238, RZ, RZ, R13 ;  /* 0x000000ffffee7224 */ /* 0x000fe200078e000d */
[----:B------:R-:W-:Y:S01]  /*97b30*/  MOV R3, R15 ;  /* 0x0000000f00037202 */ /* 0x000fe20000000f00 */
[----:B------:R-:W-:Y:S02]  /*97b40*/  IMAD.MOV.U32 R237, RZ, RZ, R14 ;  /* 0x000000ffffed7224 */ /* 0x000fe400078e000e */
[C---:B------:R-:W-:Y:S01]  /*97b50*/  HMMA.1688.F32.TF32 R12, R8.reuse, R168, R208 ;  /* 0x000000a8080c723c */ /* 0x040fe200000810d0 */
[----:B------:R-:W-:Y:S04]  /*97b60*/  STL.64 [R1+0x6e28], R246 ;  /* 0x006e28f601007387 */ /* 0x000fe80000100a00 */
[----:B------:R-:W-:Y:S03]  /*97b70*/  STL.64 [R1+0x6e20], R244 ;  /* 0x006e20f401007387 */ /* 0x000fe60000100a00 */
[C---:B------:R-:W-:Y:S01]  /*97b80*/  HMMA.1688.F32.TF32 R20, R8.reuse, R164, R204 ;  /* 0x000000a40814723c */ /* 0x040fe200000810cc */
        /* <DEDUP_REMOVED lines=9> */
[----:B------:R-:W-:Y:S04]  /*97c20*/  STL.64 [R1+0x8f8], R22 ;  /* 0x0008f81601007387 */ /* 0x000fe80000100a00 */
[----:B------:R-:W2:Y:S06]  /*97c30*/  LDL.LU R200, [R1+0x1ac0] ;  /* 0x001ac00001c87983 */ /* 0x000eac0000300800 */
        /* <DEDUP_REMOVED lines=152> */
[C---:B------:R-:W-:Y:S08]  /*985c0*/  HMMA.1688.F32.TF32 R16, R8.reuse, R108, R16 ;  /* 0x0000006c0810723c */ /* 0x040ff00000081010 */
[C---:B--2---:R-:W-:Y:S11]  /*985d0*/  HMMA.1688.F32.TF32 R64, R8.reuse, R148, R64 ;  /* 0x000000940840723c */ /* 0x044ff60000081040 */
[----:B------:R-:W-:Y:S11]  /*985e0*/  @!UPT UIADD3 URZ, URZ, URZ, URZ ;  /* 0x0000003f3f3ff290 */ /* 0x000ff6000fffe03f */
[----:B------:R-:W-:Y:S01]  /*985f0*/  @!UPT UIADD3 URZ, URZ, URZ, URZ ;  /* 0x0000003f3f3ff290 */ /* 0x000fe2000fffe03f */
[----:B------:R1:W-:Y:S04]  /*98600*/  STL.64 [R1+0x890], R64 ;  /* 0x0008904001007387 */ /* 0x0003e80000100a00 */
[----:B------:R-:W-:Y:S04]  /*98610*/  STL.64 [R1+0x898], R66 ;  /* 0x0008984201007387 */ /* 0x000fe80000100a00 */
[----:B-1----:R-:W2:Y:S04]  /*98620*/  LDL.LU.64 R64, [R1+0x6e98] ;  /* 0x006e980001407983 */ /* 0x002ea80000300a00 */
[----:B------:R1:W-:Y:S04]  /*98630*/  STL.64 [R1+0x880], R60 ;  /* 0x0008803c01007387 */ /* 0x0003e80000100a00 */
[----:B------:R-:W-:Y:S04]  /*98640*/  STL.64 [R1+0x888], R62 ;  /* 0x0008883e01007387 */ /* 0x000fe80000100a00 */
[----:B-1----:R-:W2:Y:S04]  /*98650*/  LDL.LU.64 R60, [R1+0x6e90] ;  /* 0x006e9000013c7983 */ /* 0x002ea80000300a00 */
[----:B------:R-:W-:Y:S04]  /*98660*/  STL.64 [R1+0x870], R236 ;  /* 0x000870ec01007387 */ /* 0x000fe80000100a00 */
[----:B------:R1:W-:Y:S02]  /*98670*/  STL.64 [R1+0x878], R238 ;  /* 0x000878ee01007387 */ /* 0x0003e40000100a00 */
[C---:B-1----:R-:W-:Y:S11]  /*98680*/  HMMA.1688.F32.TF32 R236, R8.reuse, R136, R244 ;  /* 0x0000008808ec723c */ /* 0x042ff600000810f4 */
[----:B------:R-:W-:Y:S11]  /*98690*/  @!UPT UIADD3 URZ, URZ, URZ, URZ ;  /* 0x0000003f3f3ff290 */ /* 0x000ff6000fffe03f */
[----:B------:R-:W-:Y:S01]  /*986a0*/  @!UPT UIADD3 URZ, URZ, URZ, URZ ;  /* 0x0000003f3f3ff290 */ /* 0x000fe2000fffe03f */
[----:B------:R-:W-:Y:S04]  /*986b0*/  STL.64 [R1+0x860], R236 ;  /* 0x000860ec01007387 */ /* 0x000fe80000100a00 */
[----:B------:R1:W-:Y:S04]  /*986c0*/  STL.64 [R1+0x868], R238 ;  /* 0x000868ee01007387 */ /* 0x0003e80000100a00 */
[----:B------:R-:W-:Y:S04]  /*986d0*/  STL.64 [R1+0x850], R232 ;  /* 0x000850e801007387 */ /* 0x000fe80000100a00 */
[----:B------:R3:W-:Y:S01]  /*986e0*/  STL.64 [R1+0x858], R234 ;  /* 0x000858ea01007387 */ /* 0x0007e20000100a00 */
[C---:B-1----:R-:W-:Y:S08]  /*986f0*/  HMMA.1688.F32.TF32 R236, R8.reuse, R124, R248 ;  /* 0x0000007c08ec723c */ /* 0x042ff000000810f8 */
[C---:B---3--:R-:W-:Y:S08]  /*98700*/  HMMA.1688.F32.TF32 R232, R8.reuse, R120, R228 ;  /* 0x0000007808e8723c */ /* 0x048ff000000810e4 */
[C---:B------:R-:W-:Y:S08]  /*98710*/  HMMA.1688.F32.TF32 R228, R8.reuse, R116, R196 ;  /* 0x0000007408e4723c */ /* 0x040ff000000810c4 */
[C---:B----4-:R-:W-:Y:S08]  /*98720*/  HMMA.1688.F32.TF32 R196, R8.reuse, R112, R12 ;  /* 0x0000007008c4723c */ /* 0x050ff0000008100c */
[C---:B------:R-:W-:Y:S01]  /*98730*/  HMMA.1688.F32.TF32 R12, R8.reuse, R104, R20 ;  /* 0x00000068080c723c */ /* 0x040fe20000081014 */
        /* <DEDUP_REMOVED lines=18> */
[----:B------:R1:W-:Y:S04]  /*98860*/  STL.64 [R1+0x7d8], R22 ;  /* 0x0007d81601007387 */ /* 0x0003e80000100a00 */
[----:B------:R-:W-:Y:S04]  /*98870*/  LDS R28, [R2+0x8500] ;  /* 0x00850000021c7984 */ /* 0x000fe80000000800 */
[----:B------:R-:W-:Y:S01]  /*98880*/  LDS R30, [R2+0xa500] ;  /* 0x00a50000021e7984 */ /* 0x000fe20000000800 */
[C---:B-1----:R-:W-:Y:S03]  /*98890*/  HMMA.1688.F32.TF32 R20, R8.reuse, R88, R36 ;  /* 0x000000580814723c */ /* 0x042fe60000081024 */
[----:B------:R-:W-:Y:S04]  /*988a0*/  STL.64 [R1+0x7c0], R16 ;  /* 0x0007c01001007387 */ /* 0x000fe80000100a00 */
[----:B------:R1:W-:Y:S04]  /*988b0*/  STL.64 [R1+0x7c8], R18 ;  /* 0x0007c81201007387 */ /* 0x0003e80000100a00 */
[----:B------:R-:W-:Y:S04]  /*988c0*/  STL.64 [R1+0x7b0], R12 ;  /* 0x0007b00c01007387 */ /* 0x000fe80000100a00 */
[----:B------:R3:W-:Y:S01]  /*988d0*/  STL.64 [R1+0x7b8], R14 ;  /* 0x0007b80e01007387 */ /* 0x0007e20000100a00 */
[C---:B-1----:R-:W-:Y:S03]  /*988e0*/  HMMA.1688.F32.TF32 R16, R8.reuse, R84, R44 ;  /* 0x000000540810723c */ /* 0x042fe6000008102c */
[----:B------:R-:W-:Y:S04]  /*988f0*/  LDS R29, [R0+0x8500] ;  /* 0x00850000001d7984 */ /* 0x000fe80000000800 */
[----:B------:R-:W1:Y:S01]  /*98900*/  LDS R31, [R0+0xa500] ;  /* 0x00a50000001f7984 */ /* 0x000e620000000800 */
[C---:B---3--:R-:W-:Y:S08]  /*98910*/  HMMA.1688.F32.TF32 R12, R8.reuse, R80, R48 ;  /* 0x00000050080c723c */ /* 0x048ff00000081030 */
[----:B------:R-:W-:Y:S01]  /*98920*/  HMMA.1688.F32.TF32 R8, R8, R76, R56 ;  /* 0x0000004c0808723c */ /* 0x000fe20000081038 */
[----:B------:R-:W-:Y:S04]  /*98930*/  STL.64 [R1+0x7a0], R20 ;  /* 0x0007a01401007387 */ /* 0x000fe80000100a00 */
[----:B------:R-:W-:Y:S04]  /*98940*/  STL.64 [R1+0x7a8], R22 ;  /* 0x0007a81601007387 */ /* 0x000fe80000100a00 */
[----:B------:R-:W-:Y:S04]  /*98950*/  STL.64 [R1+0x790], R16 ;  /* 0x0007901001007387 */ /* 0x000fe80000100a00 */
[----:B------:R3:W-:Y:S04]  /*98960*/  STL.64 [R1+0x798], R18 ;  /* 0x0007981201007387 */ /* 0x0007e80000100a00 */
[----:B------:R-:W-:Y:S04]  /*98970*/  STL.64 [R1+0x780], R12 ;  /* 0x0007800c01007387 */ /* 0x000fe80000100a00 */
[----:B------:R4:W-:Y:S01]  /*98980*/  STL.64 [R1+0x788], R14 ;  /* 0x0007880e01007387 */ /* 0x0009e20000100a00 */
[C---:B---3--:R-:W-:Y:S03]  /*98990*/  HMMA.1688.F32.TF32 R16, R4.reuse, R192, R52 ;  /* 0x000000c00410723c */ /* 0x048fe60000081034 */
[----:B------:R-:W-:Y:S04]  /*989a0*/  STL.64 [R1+0x1c0], R8 ;  /* 0x0001c00801007387 */ /* 0x000fe80000100a00 */
[----:B------:R3:W-:Y:S01]  /*989b0*/  STL.64 [R1+0x1c8], R10 ;  /* 0x0001c80a01007387 */ /* 0x0007e20000100a00 */
[C---:B----4-:R-:W-:Y:S08]  /*989c0*/  HMMA.1688.F32.TF32 R12, R4.reuse, R188, R224 ;  /* 0x000000bc040c723c */ /* 0x050ff000000810e0 */
[C---:B---3--:R-:W-:Y:S07]  /*989d0*/  HMMA.1688.F32.TF32 R8, R4.reuse, R184, R220 ;  /* 0x000000b80408723c */ /* 0x048fee00000810dc */
        /* <DEDUP_REMOVED lines=130> */
[C---:B---3--:R-:W-:Y:S08]  /*99200*/  HMMA.1688.F32.TF32 R8, R4.reuse, R72, R8 ;  /* 0x000000480408723c */ /* 0x048ff00000081008 */
[C---:B------:R-:W-:Y:S08]  /*99210*/  HMMA.1688.F32.TF32 R52, R4.reuse, R152, R52 ;  /* 0x000000980434723c */ /* 0x040ff00000081034 */
[C---:B------:R-:W-:Y:S08]  /*99220*/  HMMA.1688.F32.TF32 R56, R4.reuse, R156, R56 ;  /* 0x0000009c0438723c */ /* 0x040ff00000081038 */
[C---:B------:R-:W-:Y:S11]  /*99230*/  HMMA.1688.F32.TF32 R40, R4.reuse, R68, R40 ;  /* 0x000000440428723c */ /* 0x040ff60000081028 */
[----:B------:R-:W-:Y:S04]  /*99240*/  @!UPT UIADD3 URZ, URZ, URZ, URZ ;  /* 0x0000003f3f3ff290 */ /* 0x000fe8000fffe03f */
[----:B------:R1:W-:Y:S04]  /*99250*/  STL.64 [R1+0x770], R56 ;  /* 0x0007703801007387 */ /* 0x0003e80000100a00 */
[----:B------:R-:W-:Y:S01]  /*99260*/  STL.64 [R1+0x778], R58 ;  /* 0x0007783a01007387 */ /* 0x000fe20000100a00 */
[C---:B------:R-:W-:Y:S03]  /*99270*/  HMMA.1688.F32.TF32 R236, R4.reuse, R148, R236 ;  /* 0x0000009404ec723c */ /* 0x040fe600000810ec */
[----:B-1----:R-:W2:Y:S04]  /*99280*/  LDL.LU.64 R56, [R1+0x6e88] ;  /* 0x006e880001387983 */ /* 0x002ea80000300a00 */
[----:B------:R1:W-:Y:S04]  /*99290*/  STL.64 [R1+0x760], R52 ;  /* 0x0007603401007387 */ /* 0x0003e80000100a00 */
[----:B------:R-:W-:Y:S04]  /*992a0*/  STL.64 [R1+0x768], R54 ;  /* 0x0007683601007387 */ /* 0x000fe80000100a00 */
[----:B-1----:R-:W3:Y:S04]  /*992b0*/  LDL.LU.64 R52, [R1+0x6e80] ;  /* 0x006e800001347983 */ /* 0x002ee80000300a00 */
[----:B------:R-:W-:Y:S04]  /*992c0*/  STL.64 [R1+0x750], R40 ;  /* 0x0007502801007387 */ /* 0x000fe80000100a00 */
[----:B------:R1:W-:Y:S04]  /*992d0*/  STL.64 [R1+0x758], R42 ;  /* 0x0007582a01007387 */ /* 0x0003e80000100a00 */
[----:B-1----:R-:W4:Y:S04]  /*992e0*/  LDL.LU.64 R42, [R1+0x6e78] ;  /* 0x006e7800012a7983 */ /* 0x002f280000300a00 */
[----:B------:R-:W2:Y:S04]  /*992f0*/  LDL.LU.64 R40, [R1+0x6e70] ;  /* 0x006e700001287983 */ /* 0x000ea80000300a00 */
[----:B------:R-:W-:Y:S04]  /*99300*/  STL.64 [R1+0x740], R8 ;  /* 0x0007400801007387 */ /* 0x000fe80000100a00 */
[----:B------:R1:W-:Y:S02]  /*99310*/  STL.64 [R1+0x748], R10 ;  /* 0x0007480a01007387 */ /* 0x0003e40000100a00 */
[C---:B-1----:R-:W-:Y:S02]  /*99320*/  HMMA.1688.F32.TF32 R8, R4.reuse, R140, R232 ;  /* 0x0000008c0408723c */ /* 0x042fe400000810e8 */
[----:B------:R-:W-:Y:S04]  /*99330*/  STL.64 [R1+0x730], R236 ;  /* 0x000730ec01007387 */ /* 0x000fe80000100a00 */
[----:B------:R1:W-:Y:S04]  /*99340*/  STL.64 [R1+0x738], R238 ;  /* 0x000738ee01007387 */ /* 0x0003e80000100a00 */
[----:B------:R-:W-:Y:S01]  /*99350*/  STL.64 [R1+0x720], R244 ;  /* 0x000720f401007387 */ /* 0x000fe20000100a00 */
[C---:B------:R-:W-:Y:S03]  /*99360*/  HMMA.1688.F32.TF32 R232, R4.reuse, R132, R248 ;  /* 0x0000008404e8723c */ /* 0x040fe600000810f8 */
[----:B------:R-:W-:Y:S05]  /*99370*/  STL.64 [R1+0x728], R246 ;  /* 0x000728f601007387 */ /* 0x000fea0000100a00 */
[C---:B-1----:R-:W-:Y:S04]  /*99380*/  HMMA.1688.F32.TF32 R236, R4.reuse, R136, R240 ;  /* 0x0000008804ec723c */ /* 0x042fe800000810f0 */
[----:B------:R-:W-:Y:S04]  /*99390*/  STL.64 [R1+0x710], R8 ;  /* 0x0007100801007387 */ /* 0x000fe80000100a00 */
[----:B------:R1:W-:Y:S02]  /*993a0*/  STL.64 [R1+0x718], R10 ;  /* 0x0007180a01007387 */ /* 0x0003e40000100a00 */
[C---:B-1----:R-:W-:Y:S11]  /*993b0*/  HMMA.1688.F32.TF32 R8, R4.reuse, R128, R228 ;  /* 0x000000800408723c */ /* 0x042ff600000810e4 */
[----:B------:R-:W-:Y:S02]  /*993c0*/  @!UPT UIADD3 URZ, URZ, URZ, URZ ;  /* 0x0000003f3f3ff290 */ /* 0x000fe4000fffe03f */
[----:B------:R-:W-:Y:S04]  /*993d0*/  STL.64 [R1+0x700], R236 ;  /* 0x000700ec01007387 */ /* 0x000fe80000100a00 */
[----:B------:R-:W-:Y:S01]  /*993e0*/  STL.64 [R1+0x708], R238 ;  /* 0x000708ee01007387 */ /* 0x000fe20000100a00 */
[C---:B------:R-:W-:Y:S03]  /*993f0*/  HMMA.1688.F32.TF32 R196, R4.reuse, R124, R196 ;  /* 0x0000007c04c4723c */ /* 0x040fe600000810c4 */
[----:B------:R-:W-:Y:S04]  /*99400*/  STL.64 [R1+0x6f0], R232 ;  /* 0x0006f0e801007387 */ /* 0x000fe80000100a00 */
[----:B------:R-:W-:Y:S04]  /*99410*/  STL.64 [R1+0x6f8], R234 ;  /* 0x0006f8ea01007387 */ /* 0x000fe80000100a00 */
[----:B------:R-:W-:Y:S04]  /*99420*/  STL.64 [R1+0x6e0], R8 ;  /* 0x0006e00801007387 */ /* 0x000fe80000100a00 */
[----:B------:R1:W-:Y:S02]  /*99430*/  STL.64 [R1+0x6e8], R10 ;  /* 0x0006e80a01007387 */ /* 0x0003e40000100a00 */
[C---:B-1----:R-:W-:Y:S06]  /*99440*/  HMMA.1688.F32.TF32 R8, R4.reuse, R116, R16 ;  /* 0x000000740408723c */ /* 0x042fec0000081010 */
[----:B------:R-:W-:Y:S04]  /*99450*/  STL.64 [R1+0x6d0], R196 ;  /* 0x0006d0c401007387 */ /* 0x000fe80000100a00 */
[----:B------:R-:W-:Y:S01]  /*99460*/  STL.64 [R1+0x6d8], R198 ;  /* 0x0006d8c601007387 */ /* 0x000fe20000100a00 */
[C---:B------:R-:W-:Y:S03]  /*99470*/  HMMA.1688.F32.TF32 R16, R4.reuse, R112, R20 ;  /* 0x000000700410723c */ /* 0x040fe60000081014 */
[----:B------:R-:W-:Y:S04]  /*99480*/  STL.64 [R1+0x6c0], R12 ;  /* 0x0006c00c01007387 */ /* 0x000fe80000100a00 */
[----:B------:R1:W-:Y:S05]  /*99490*/  STL.64 [R1+0x6c8], R14 ;  /* 0x0006c80e01007387 */ /* 0x0003ea0000100a00 */
[----:B------:R-:W-:Y:S01]  /*994a0*/  STL.64 [R1+0x6b0], R8 ;  /* 0x0006b00801007387 */ /* 0x000fe20000100a00 */
[C---:B-1----:R-:W-:Y:S03]  /*994b0*/  HMMA.1688.F32.TF32 R12, R4.reuse, R108, R24 ;  /* 0x0000006c040c723c */ /* 0x042fe60000081018 */
[----:B------:R1:W-:Y:S05]  /*994c0*/  STL.64 [R1+0x6b8], R10 ;  /* 0x0006b80a01007387 */ /* 0x0003ea0000100a00 */
[C---:B-1----:R-:W-:Y:S02]  /*994d0*/  HMMA.1688.F32.TF32 R8, R4.reuse, R104, R32 ;  /* 0x000000680408723c */ /* 0x042fe40000081020 */
[----:B------:R-:W-:Y:S04]  /*994e0*/  STL.64 [R1+0x6a0], R16 ;  /* 0x0006a01001007387 */ /* 0x000fe80000100a00 */
[----:B------:R1:W-:Y:S09]  /*994f0*/  STL.64 [R1+0x6a8], R18 ;  /* 0x0006a81201007387 */ /* 0x0003f20000100a00 */
[----:B------:R-:W-:Y:S04]  /*99500*/  STL.64 [R1+0x690], R12 ;  /* 0x0006900c01007387 */ /* 0x000fe80000100a00 */
[----:B------:R1:W-:Y:S02]  /*99510*/  STL.64 [R1+0x698], R14 ;  /* 0x0006980e01007387 */ /* 0x0003e40000100a00 */
[C---:B-1----:R-:W-:Y:S02]  /*99520*/  HMMA.1688.F32.TF32 R16, R4.reuse, R100, R36 ;  /* 0x000000640410723c */ /* 0x042fe40000081024 */
[----:B------:R-:W-:Y:S06]  /*99530*/  STL.64 [R1+0x680], R8 ;  /* 0x0006800801007387 */ /* 0x000fec0000100a00 */
[C---:B------:R-:W-:Y:S01]  /*99540*/  HMMA.1688.F32.TF32 R12, R4.reuse, R96, R44 ;  /* 0x00000060040c723c */ /* 0x040fe2000008102c */
[----:B------:R1:W-:Y:S07]  /*99550*/  STL.64 [R1+0x688], R10 ;  /* 0x0006880a01007387 */ /* 0x0003ee0000100a00 */
[C---:B-1----:R-:W-:Y:S07]  /*99560*/  HMMA.1688.F32.TF32 R8, R4.reuse, R92, R48 ;  /* 0x0000005c0408723c */ /* 0x042fee0000081030 */
[----:B------:R-:W-:Y:S04]  /*99570*/  STL.64 [R1+0x670], R16 ;  /* 0x0006701001007387 */ /* 0x000fe80000100a00 */
[----:B------:R1:W-:Y:S04]  /*99580*/  STL.64 [R1+0x678], R18 ;  /* 0x0006781201007387 */ /* 0x0003e80000100a00 */
[----:B------:R-:W-:Y:S04]  /*99590*/  STL.64 [R1+0x660], R12 ;  /* 0x0006600c01007387 */ /* 0x000fe80000100a00 */
[----:B------:R1:W-:Y:S02]  /*995a0*/  STL.64 [R1+0x668], R14 ;  /* 0x0006680e01007387 */ /* 0x0003e40000100a00 */
[C---:B-1----:R-:W-:Y:S02]  /*995b0*/  HMMA.1688.F32.TF32 R16, R4.reuse, R88, R224 ;  /* 0x000000580410723c */ /* 0x042fe400000810e0 */
[----:B------:R-:W-:Y:S06]  /*995c0*/  STL.64 [R1+0x650], R8 ;  /* 0x0006500801007387 */ /* 0x000fec0000100a00 */
[C---:B------:R-:W-:Y:S01]  /*995d0*/  HMMA.1688.F32.TF32 R12, R4.reuse, R84, R220 ;  /* 0x00000054040c723c */ /* 0x040fe200000810dc */
[----:B------:R1:W-:Y:S04]  /*995e0*/  STL.64 [R1+0x658], R10 ;  /* 0x0006580a01007387 */ /* 0x0003e80000100a00 */
[----:B------:R-:W-:Y:S04]  /*995f0*/  LDS R220, [R2+0x8580] ;  /* 0x0085800002dc7984 */ /* 0x000fe80000000800 */
[----:B------:R-:W-:Y:S01]  /*99600*/  LDS R222, [R2+0xa580] ;  /* 0x00a5800002de7984 */ /* 0x000fe20000000800 */
[C---:B-1----:R-:W-:Y:S03]  /*99610*/  HMMA.1688.F32.TF32 R8, R4.reuse, R80, R216 ;  /* 0x000000500408723c */ /* 0x042fe600000810d8 */
[----:B------:R-:W-:Y:S04]  /*99620*/  LDS R221, [R0+0x8580] ;  /* 0x0085800000dd7984 */ /* 0x000fe80000000800 */
[----:B------:R-:W1:Y:S01]  /*99630*/  LDS R223, [R0+0xa580] ;  /* 0x00a5800000df7984 */ /* 0x000e620000000800 */
[----:B------:R-:W-:Y:S03]  /*99640*/  HMMA.1688.F32.TF32 R4, R4, R76, R212 ;  /* 0x0000004c0404723c */ /* 0x000fe600000810d4 */
[----:B------:R-:W-:Y:S04]  /*99650*/  STL.64 [R1+0x640], R16 ;  /* 0x0006401001007387 */ /* 0x000fe80000100a00 */
[----:B------:R-:W-:Y:S04]  /*99660*/  STL.64 [R1+0x648], R18 ;  /* 0x0006481201007387 */ /* 0x000fe80000100a00 */
[----:B------:R-:W-:Y:S04]  /*99670*/  STL.64 [R1+0x630], R12 ;  /* 0x0006300c01007387 */ /* 0x000fe80000100a00 */
[----:B------:R1:W-:Y:S04]  /*99680*/  STL.64 [R1+0x638], R14 ;  /* 0x0006380e01007387 */ /* 0x0003e80000100a00 */
[----:B------:R-:W-:Y:S04]  /*99690*/  STL.64 [R1+0x620], R8 ;  /* 0x0006200801007387 */ /* 0x000fe80000100a00 */
[----:B------:R1:W-:Y:S02]  /*996a0*/  STL.64 [R1+0x628], R10 ;  /* 0x0006280a01007387 */ /* 0x0003e40000100a00 */
[C---:B-1----:R-:W-:Y:S02]  /*996b0*/  HMMA.1688.F32.TF32 R12, R28.reuse, R192, R208 ;  /* 0x000000c01c0c723c */ /* 0x042fe400000810d0 */
[----:B------:R-:W-:Y:S04]  /*996c0*/  STL.64 [R1+0x120], R4 ;  /* 0x0001200401007387 */ /* 0x000fe80000100a00 */
[----:B------:R1:W-:Y:S02]  /*996d0*/  STL.64 [R1+0x128], R6 ;  /* 0x0001280601007387 */ /* 0x0003e40000100a00 */
[C---:B------:R-:W-:Y:S08]  /*996e0*/  HMMA.1688.F32.TF32 R8, R28.reuse, R188, R204 ;  /* 0x000000bc1c08723c */ /* 0x040ff000000810cc */
[C---:B-1----:R-:W-:Y:S07]  /*996f0*/  HMMA.1688.F32.TF32 R4, R28.reuse, R184, R200 ;  /* 0x000000b81c04723c */ /* 0x042fee00000810c8 */
        /* <DEDUP_REMOVED lines=103> */
[C---:B---3--:R-:W-:Y:S02]  /*99d70*/  HMMA.1688.F32.TF32 R4, R28.reuse, R172, R204 ;  /* 0x000000ac1c04723c */ /* 0x048fe400000810cc */
[----:B------:R-:W2:Y:S04]  /*99d80*/  LDL.LU R204, [R1+0x24d0] ;  /* 0x0024d00001cc7983 */ /* 0x000ea80000300800 */
[----:B------:R-:W-:Y:S02]  /*99d90*/  STL.64 [R1+0x5d0], R8 ;  /* 0x0005d00801007387 */ /* 0x000fe40000100a00 */
[C---:B------:R-:W-:Y:S02]  /*99da0*/  HMMA.1688.F32.TF32 R236, R28.reuse, R168, R236 ;  /* 0x000000a81cec723c */ /* 0x040fe400000810ec */
[----:B------:R1:W-:Y:S06]  /*99db0*/  STL.64 [R1+0x5d8], R10 ;  /* 0x0005d80a01007387 */ /* 0x0003ec0000100a00 */
[C---:B-1----:R-:W-:Y:S07]  /*99dc0*/  HMMA.1688.F32.TF32 R8, R28.reuse, R164, R244 ;  /* 0x000000a41c08723c */ /* 0x042fee00000810f4 */
[----:B------:R-:W-:Y:S04]  /*99dd0*/  STL.64 [R1+0x5c0], R4 ;  /* 0x0005c00401007387 */ /* 0x000fe80000100a00 */
[----:B------:R1:W-:Y:S04]  /*99de0*/  STL.64 [R1+0x5c8], R6 ;  /* 0x0005c80601007387 */ /* 0x0003e80000100a00 */
[----:B------:R-:W2:Y:S04]  /*99df0*/  LDL.LU R205, [R1+0x24d4] ;  /* 0x0024d40001cd7983 */ /* 0x000ea80000300800 */
[----:B------:R-:W2:Y:S01]  /*99e00*/  LDL.LU R206, [R1+0x24d8] ;  /* 0x0024d80001ce7983 */ /* 0x000ea20000300800 */
[C---:B-1----:R-:W-:Y:S03]  /*99e10*/  HMMA.1688.F32.TF32 R4, R28.reuse, R160, R200 ;  /* 0x000000a01c04723c */ /* 0x042fe600000810c8 */
[----:B------:R-:W2:Y:S04]  /*99e20*/  LDL.LU R207, [R1+0x24dc] ;  /* 0x0024dc0001cf7983 */ /* 0x000ea80000300800 */
        /* <DEDUP_REMOVED lines=9> */
[----:B------:R-:W3:Y:S01]  /*99ec0*/  LDL.LU R203, [R1+0x24cc] ;  /* 0x0024cc0001cb7983 */ /* 0x000ee20000300800 */
[C---:B----4-:R-:W-:Y:S08]  /*99ed0*/  HMMA.1688.F32.TF32 R8, R28.reuse, R156, R232 ;  /* 0x0000009c1c08723c */ /* 0x050ff000000810e8 */
[C---:B-1----:R-:W-:Y:S08]  /*99ee0*/  HMMA.1688.F32.TF32 R4, R28.reuse, R152, R240 ;  /* 0x000000981c04723c */ /* 0x042ff000000810f0 */
[C---:B------:R-:W-:Y:S07]  /*99ef0*/  HMMA.1688.F32.TF32 R232, R28.reuse, R68, R248 ;  /* 0x000000441ce8723c */ /* 0x040fee00000810f8 */
[----:B------:R-:W-:Y:S04]  /*99f00*/  STL.64 [R1+0x580], R8 ;  /* 0x0005800801007387 */ /* 0x000fe80000100a00 */
[----:B------:R1:W-:Y:S04]  /*99f10*/  STL.64 [R1+0x588], R10 ;  /* 0x0005880a01007387 */ /* 0x0003e80000100a00 */
[----:B------:R-:W-:Y:S04]  /*99f20*/  STL.64 [R1+0x570], R4 ;  /* 0x0005700401007387 */ /* 0x000fe80000100a00 */
[----:B------:R4:W-:Y:S01]  /*99f30*/  STL.64 [R1+0x578], R6 ;  /* 0x0005780601007387 */ /* 0x0009e20000100a00 */
[C---:B-1----:R-:W-:Y:S08]  /*99f40*/  HMMA.1688.F32.TF32 R8, R28.reuse, R72, R228 ;  /* 0x000000481c08723c */ /* 0x042ff000000810e4 */
[C---:B----4-:R-:W-:Y:S01]  /*99f50*/  HMMA.1688.F32.TF32 R4, R28.reuse, R148, R196 ;  /* 0x000000941c04723c */ /* 0x050fe200000810c4 */
[----:B------:R-:W-:Y:S04]  /*99f60*/  STL.64 [R1+0x560], R232 ;  /* 0x000560e801007387 */ /* 0x000fe80000100a00 */
[----:B------:R-:W-:Y:S03]  /*99f70*/  STL.64 [R1+0x568], R234 ;  /* 0x000568ea01007387 */ /* 0x000fe60000100a00 */
        /* <DEDUP_REMOVED lines=15> */
[C---:B----4-:R-:W-:Y:S03]  /*9a070*/  HMMA.1688.F32.TF32 R4, R28.reuse, R124, R36 ;  /* 0x0000007c1c04723c */ /* 0x050fe60000081024 */
        /* <DEDUP_REMOVED lines=19> */
[----:B------:R-:W-:Y:S04]  /*9a1b0*/  STL.64 [R1+0x4a8], R14 ;  /* 0x0004a80e01007387 */ /* 0x000fe80000100a00 */
[----:B------:R-:W4:Y:S04]  /*9a1c0*/  LDL.LU R208, [R1+0x24b0] ;  /* 0x0024b00001d07983 */ /* 0x000f280000300800 */
[----:B------:R-:W-:Y:S04]  /*9a1d0*/  STL.64 [R1+0x490], R8 ;  /* 0x0004900801007387 */ /* 0x000fe80000100a00 */
[----:B------:R2:W-:Y:S04]  /*9a1e0*/  STL.64 [R1+0x498], R10 ;  /* 0x0004980a01007387 */ /* 0x0005e80000100a00 */
[----:B------:R-:W4:Y:S04]  /*9a1f0*/  LDL.LU R209, [R1+0x24b4] ;  /* 0x0024b40001d17983 */ /* 0x000f280000300800 */
[----:B------:R-:W4:Y:S04]  /*9a200*/  LDL.LU R210, [R1+0x24b8] ;  /* 0x0024b80001d27983 */ /* 0x000f280000300800 */
[----:B------:R-:W4:Y:S04]  /*9a210*/  LDL.LU R211, [R1+0x24bc] ;  /* 0x0024bc0001d37983 */ /* 0x000f280000300800 */
[----:B------:R-:W-:Y:S04]  /*9a220*/  STL.64 [R1+0x69d0], R6 ;  /* 0x0069d00601007387 */ /* 0x000fe80000100a00 */
[----:B------:R1:W-:Y:S01]  /*9a230*/  STL.64 [R1+0x69c8], R4 ;  /* 0x0069c80401007387 */ /* 0x0003e20000100a00 */
[C---:B--2---:R-:W-:Y:S03]  /*9a240*/  HMMA.1688.F32.TF32 R8, R28.reuse, R96, R204 ;  /* 0x000000601c08723c */ /* 0x044fe600000810cc */
[----:B------:R-:W2:Y:S04]  /*9a250*/  LDL.LU R204, [R1+0x24a0] ;  /* 0x0024a00001cc7983 */ /* 0x000ea80000300800 */
[----:B------:R-:W2:Y:S04]  /*9a260*/  LDL.LU R205, [R1+0x24a4] ;  /* 0x0024a40001cd7983 */ /* 0x000ea80000300800 */
[----:B------:R-:W2:Y:S04]  /*9a270*/  LDL.LU R206, [R1+0x24a8] ;  /* 0x0024a80001ce7983 */ /* 0x000ea80000300800 */
[----:B------:R-:W2:Y:S08]  /*9a280*/  LDL.LU R207, [R1+0x24ac] ;  /* 0x0024ac0001cf7983 */ /* 0x000eb00000300800 */
[----:B------:R-:W-:Y:S04]  /*9a290*/  STL.64 [R1+0x69e0], R10 ;  /* 0x0069e00a01007387 */ /* 0x000fe80000100a00 */
[----:B------:R1:W-:Y:S01]  /*9a2a0*/  STL.64 [R1+0x69d8], R8 ;  /* 0x0069d80801007387 */ /* 0x0003e20000100a00 */
[C---:B---3--:R-:W-:Y:S03]  /*9a2b0*/  HMMA.1688.F32.TF32 R12, R28.reuse, R92, R200 ;  /* 0x0000005c1c0c723c */ /* 0x048fe600000810c8 */
        /* <DEDUP_REMOVED lines=18> */
[----:B------:R-:W-:Y:S04]  /*9a3e0*/  STL.64 [R1+0x69f0], R14 ;  /* 0x0069f00e01007387 */ /* 0x000fe80000100a00 */
[----:B------:R-:W-:Y:S01]  /*9a3f0*/  STL.64 [R1+0x69e8], R12 ;  /* 0x0069e80c01007387 */ /* 0x000fe20000100a00 */
[C---:B----4-:R-:W-:Y:S03]  /*9a400*/  HMMA.1688.F32.TF32 R16, R28.reuse, R88, R208 ;  /* 0x000000581c10723c */ /* 0x050fe600000810d0 */
[----:B------:R-:W4:Y:S04]  /*9a410*/  LDL.LU R208, [R1+0x1630] ;  /* 0x0016300001d07983 */ /* 0x000f280000300800 */
[----:B------:R-:W4:Y:S04]  /*9a420*/  LDL.LU R209, [R1+0x1634] ;  /* 0x0016340001d17983 */ /* 0x000f280000300800 */
[----:B------:R-:W4:Y:S04]  /*9a430*/  LDL.LU R210, [R1+0x1638] ;  /* 0x0016380001d27983 */ /* 0x000f280000300800 */
[----:B------:R-:W4:Y:S01]  /*9a440*/  LDL.LU R211, [R1+0x163c] ;  /* 0x00163c0001d37983 */ /* 0x000f220000300800 */
[C---:B--2---:R-:W-:Y:S07]  /*9a450*/  HMMA.1688.F32.TF32 R20, R28.reuse, R84, R204 ;  /* 0x000000541c14723c */ /* 0x044fee00000810cc */
[----:B------:R-:W-:Y:S04]  /*9a460*/  STL.64 [R1+0x6a00], R18 ;  /* 0x006a001201007387 */ /* 0x000fe80000100a00 */
[----:B------:R2:W-:Y:S04]  /*9a470*/  STL.64 [R1+0x69f8], R16 ;  /* 0x0069f81001007387 */ /* 0x0005e80000100a00 */
[----:B------:R-:W2:Y:S04]  /*9a480*/  LDL.LU R204, [R1+0x1610] ;  /* 0x0016100001cc7983 */ /* 0x000ea80000300800 */
[----:B------:R-:W2:Y:S04]  /*9a490*/  LDL.LU R205, [R1+0x1614] ;  /* 0x0016140001cd7983 */ /* 0x000ea80000300800 */
[----:B------:R-:W2:Y:S04]  /*9a4a0*/  LDL.LU R206, [R1+0x1618] ;  /* 0x0016180001ce7983 */ /* 0x000ea80000300800 */
[----:B------:R-:W2:Y:S04]  /*9a4b0*/  LDL.LU R207, [R1+0x161c] ;  /* 0x00161c0001cf7983 */ /* 0x000ea80000300800 */
[----:B------:R-:W-:Y:S04]  /*9a4c0*/  STL.64 [R1+0x6a10], R22 ;  /* 0x006a101601007387 */ /* 0x000fe80000100a00 */
[----:B------:R-:W-:Y:S01]  /*9a4d0*/  STL.64 [R1+0x6a08], R20 ;  /* 0x006a081401007387 */ /* 0x000fe20000100a00 */
[----:B---3--:R-:W-:Y:S07]  /*9a4e0*/  HMMA.1688.F32.TF32 R24, R28, R80, R200 ;  /* 0x000000501c18723c */ /* 0x008fee00000810c8 */
[----:B------:R-:W-:Y:S01]  /*9a4f0*/  IMAD.MOV.U32 R200, RZ, RZ, R40 ;  /* 0x000000ffffc87224 */ /* 0x000fe200078e0028 */
[----:B------:R-:W-:Y:S01]  /*9a500*/  MOV R202, R42 ;  /* 0x0000002a00ca7202 */ /* 0x000fe20000000f00 */
[----:B------:R-:W3:Y:S01]  /*9a510*/  LDL.LU R40, [R1+0x6e6c] ;  /* 0x006e6c0001287983 */ /* 0x000ee20000300800 */
[----:B------:R-:W-:-:S02]  /*9a520*/  IMAD.MOV.U32 R201, RZ, RZ, R41 ;  /* 0x000000ffffc97224 */ /* 0x000fc400078e0029 */
[----:B------:R-:W-:Y:S01]  /*9a530*/  IMAD.MOV.U32 R203, RZ, RZ, R43 ;  /* 0x000000ffffcb7224 */ /* 0x000fe200078e002b */
[----:B------:R-:W3:Y:S04]  /*9a540*/  LDL.LU R41, [R1+0x6e68] ;  /* 0x006e680001297983 */ /* 0x000ee80000300800 */
[----:B------:R-:W3:Y:S04]  /*9a550*/  LDL.LU R42, [R1+0x6e64] ;  /* 0x006e6400012a7983 */ /* 0x000ee80000300800 */
[----:B------:R-:W3:Y:S01]  /*9a560*/  LDL.LU R43, [R1+0x6e60] ;  /* 0x006e6000012b7983 */ /* 0x000ee20000300800 */
[----:B------:R-:W-:Y:S08]  /*9a570*/  HMMA.1688.F32.TF32 R28, R28, R76, R64 ;  /* 0x0000004c1c1c723c */ /* 0x000ff00000081040 */
[C---:B------:R-:W-:Y:S08]  /*9a580*/  HMMA.1688.F32.TF32 R64, R220.reuse, R188, R216 ;  /* 0x000000bcdc40723c */ /* 0x040ff000000810d8 */
[C---:B------:R-:W-:Y:S01]  /*9a590*/  HMMA.1688.F32.TF32 R32, R220.reuse, R192, R224 ;  /* 0x000000c0dc20723c */ /* 0x040fe200000810e0 */
[----:B------:R-:W-:Y:S07]  /*9a5a0*/  STL.64 [R1+0x6a20], R26 ;  /* 0x006a201a01007387 */ /* 0x000fee0000100a00 */
[----:B------:R-:W-:Y:S01]  /*9a5b0*/  HMMA.1688.F32.TF32 R36, R220, R184, R212 ;  /* 0x000000b8dc24723c */ /* 0x000fe200000810d4 */
[----:B------:R1:W-:Y:S04]  /*9a5c0*/  STL.64 [R1+0x6a18], R24 ;  /* 0x006a181801007387 */ /* 0x0003e80000100a00 */
[----:B------:R-:W-:Y:S04]  /*9a5d0*/  STL.64 [R1+0x6a30], R30 ;  /* 0x006a301e01007387 */ /* 0x000fe80000100a00 */
[----:B------:R1:W-:Y:S06]  /*9a5e0*/  STL.64 [R1+0x6a28], R28 ;  /* 0x006a281c01007387 */ /* 0x0003ec0000100a00 */
[----:B------:R-:W-:Y:S04]  /*9a5f0*/  STL.64 [R1+0x6a40], R34 ;  /* 0x006a402201007387 */ /* 0x000fe80000100a00 */
[----:B------:R1:W-:Y:S04]  /*9a600*/  STL.64 [R1+0x6a38], R32 ;  /* 0x006a382001007387 */ /* 0x0003e80000100a00 */
[----:B------:R-:W-:Y:S04]  /*9a610*/  STL.64 [R1+0x6a50], R66 ;  /* 0x006a504201007387 */ /* 0x000fe80000100a00 */
[----:B------:R-:W-:Y:S04]  /*9a620*/  STL.64 [R1+0x6a48], R64 ;  /* 0x006a484001007387 */ /* 0x000fe80000100a00 */
[----:B------:R-:W-:Y:S04]  /*9a630*/  STL.64 [R1+0x6a60], R38 ;  /* 0x006a602601007387 */ /* 0x000fe80000100a00 */
[----:B------:R-:W-:Y:S01]  /*9a640*/  STL.64 [R1+0x6a58], R36 ;  /* 0x006a582401007387 */ /* 0x000fe20000100a00 */
[----:B------:R-:W-:Y:S01]  /*9a650*/  IMAD.MOV.U32 R226, RZ, RZ, R53 ;  /* 0x000000ffffe27224 */ /* 0x000fe200078e0035 */
[----:B------:R-:W-:-:S02]  /*9a660*/  MOV R227, R52 ;  /* 0x0000003400e37202 */ /* 0x000fc40000000f00 */
[C---:B------:R-:W-:Y:S08]  /*9a670*/  HMMA.1688.F32.TF32 R52, R220.reuse, R168, R200 ;  /* 0x000000a8dc34723c */ /* 0x040ff000000810c8 */
[C---:B----4-:R-:W-:Y:S08]  /*9a680*/  HMMA.1688.F32.TF32 R44, R220.reuse, R176, R208 ;  /* 0x000000b0dc2c723c */ /* 0x050ff000000810d0 */
[C---:B--2---:R-:W-:Y:S08]  /*9a690*/  HMMA.1688.F32.TF32 R48, R220.reuse, R172, R204 ;  /* 0x000000acdc30723c */ /* 0x044ff000000810cc */
[----:B---3--:R-:W-:Y:S11]  /*9a6a0*/  HMMA.1688.F32.TF32 R40, R220, R180, R40 ;  /* 0x000000b4dc28723c */ /* 0x008ff60000081028 */
[----:B------:R-:W-:Y:S11]  /*9a6b0*/  @!UPT UIADD3 URZ, URZ, URZ, URZ ;  /* 0x0000003f3f3ff290 */ /* 0x000ff6000fffe03f */
[----:B------:R-:W-:Y:S01]  /*9a6c0*/  @!UPT UIADD3 URZ, URZ, URZ, URZ ;  /* 0x0000003f3f3ff290 */ /* 0x000fe2000fffe03f */
[----:B------:R-:W-:Y:S04]  /*9a6d0*/  STL.64 [R1+0x6a70], R42 ;  /* 0x006a702a01007387 */ /* 0x000fe80000100a00 */
[----:B------:R-:W-:Y:S04]  /*9a6e0*/  STL.64 [R1+0x6a68], R40 ;  /* 0x006a682801007387 */ /* 0x000fe80000100a00 */
[----:B------:R-:W2:Y:S04]  /*9a6f0*/  LDL.LU R216, [R1+0x15d0] ;  /* 0x0015d00001d87983 */ /* 0x000ea80000300800 */
[----:B------:R-:W2:Y:S04]  /*9a700*/  LDL.LU R217, [R1+0x15d4] ;  /* 0x0015d40001d97983 */ /* 0x000ea80000300800 */
[----:B------:R-:W2:Y:S04]  /*9a710*/  LDL.LU R218, [R1+0x15d8] ;  /* 0x0015d80001da7983 */ /* 0x000ea80000300800 */
[----:B------:R-:W2:Y:S04]  /*9a720*/  LDL.LU R219, [R1+0x15dc] ;  /* 0x0015dc0001db7983 */ /* 0x000ea80000300800 */
[----:B------:R-:W-:Y:S04]  /*9a730*/  STL.64 [R1+0x6a80], R46 ;  /* 0x006a802e01007387 */ /* 0x000fe80000100a00 */
[----:B------:R-:W-:Y:S04]  /*9a740*/  STL.64 [R1+0x6a78], R44 ;  /* 0x006a782c01007387 */ /* 0x000fe80000100a00 */
[----:B------:R-:W3:Y:S04]  /*9a750*/  LDL.LU R224, [R1+0x15b0] ;  /* 0x0015b00001e07983 */ /* 0x000ee80000300800 */
[----:B------:R-:W3:Y:S04]  /*9a760*/  LDL.LU R225, [R1+0x15b4] ;  /* 0x0015b40001e17983 */ /* 0x000ee80000300800 */
[----:B------:R-:W-:Y:S04]  /*9a770*/  STL.64 [R1+0x6a90], R50 ;  /* 0x006a903201007387 */ /* 0x000fe80000100a00 */
[----:B------:R-:W-:Y:S04]  /*9a780*/  STL.64 [R1+0x6a88], R48 ;  /* 0x006a883001007387 */ /* 0x000fe80000100a00 */
        /* <DEDUP_REMOVED lines=18> */
[----:B------:R-:W-:-:S02]  /*9a8b0*/  IMAD.MOV.U32 R214, RZ, RZ, R57 ;  /* 0x000000ffffd67224 */ /* 0x000fc400078e0039 */
[----:B------:R-:W-:Y:S01]  /*9a8c0*/  IMAD.MOV.U32 R215, RZ, RZ, R56 ;  /* 0x000000ffffd77224 */ /* 0x000fe200078e0038 */
[----:B------:R-:W-:Y:S04]  /*9a8d0*/  STL.64 [R1+0x6aa0], R54 ;  /* 0x006aa03601007387 */ /* 0x000fe80000100a00 */
[----:B------:R-:W-:Y:S01]  /*9a8e0*/  STL.64 [R1+0x6a98], R52 ;  /* 0x006a983401007387 */ /* 0x000fe20000100a00 */
[----:B--2---:R-:W-:Y:S03]  /*9a8f0*/  HMMA.1688.F32.TF32 R56, R220, R164, R216 ;  /* 0x000000a4dc38723c */ /* 0x004fe600000810d8 */
[----:B------:R-:W2:Y:S04]  /*9a900*/  LDL.LU R216, [R1+0x2430] ;  /* 0x0024300001d87983 */ /* 0x000ea80000300800 */
[----:B------:R-:W2:Y:S01]  /*9a910*/  LDL.LU R217, [R1+0x2434] ;  /* 0x0024340001d97983 */ /* 0x000ea20000300800 */
[----:B------:R-:W-:Y:S01]  /*9a920*/  MOV R218, R61 ;  /* 0x0000003d00da7202 */ /* 0x000fe20000000f00 */
[----:B------:R-:W-:-:S02]  /*9a930*/  IMAD.MOV.U32 R219, RZ, RZ, R60 ;  /* 0x000000ffffdb7224 */ /* 0x000fc400078e003c */
[C---:B---3--:R-:W-:Y:S01]  /*9a940*/  HMMA.1688.F32.TF32 R60, R220.reuse, R160, R224 ;  /* 0x000000a0dc3c723c */ /* 0x048fe200000810e0 */
[----:B------:R-:W-:Y:S04]  /*9a950*/  LDS R224, [R2+0x8600] ;  /* 0x0086000002e07984 */ /* 0x000fe80000000800 */
[----:B------:R-:W-:Y:S03]  /*9a960*/  LDS R226, [R2+0xa600] ;  /* 0x00a6000002e27984 */ /* 0x000fe60000000800 */
[C---:B----4-:R-:W-:Y:S08]  /*9a970*/  HMMA.1688.F32.TF32 R196, R220.reuse, R156, R196 ;  /* 0x0000009cdcc4723c */ /* 0x050ff000000810c4 */
[C---:B------:R-:W-:Y:S01]  /*9a980*/  HMMA.1688.F32.TF32 R200, R220.reuse, R152, R200 ;  /* 0x00000098dcc8723c */ /* 0x040fe200000810c8 */
[----:B------:R-:W-:Y:S07]  /*9a990*/  STL.64 [R1+0x6ab0], R58 ;  /* 0x006ab03a01007387 */ /* 0x000fee0000100a00 */
[C---:B------:R-:W-:Y:S01]  /*9a9a0*/  HMMA.1688.F32.TF32 R204, R220.reuse, R68, R204 ;  /* 0x00000044dccc723c */ /* 0x040fe200000810cc */
[----:B------:R-:W-:Y:S07]  /*9a9b0*/  STL.64 [R1+0x6aa8], R56 ;  /* 0x006aa83801007387 */ /* 0x000fee0000100a00 */
        /* <DEDUP_REMOVED lines=20> */
[----:B------:R-:W3:Y:S04]  /*9ab00*/  LDL.LU R228, [R1+0x2390] ;  /* 0x0023900001e47983 */ /* 0x000ee80000300800 */
[----:B------:R-:W3:Y:S04]  /*9ab10*/  LDL.LU R229, [R1+0x2394] ;  /* 0x0023940001e57983 */ /* 0x000ee80000300800 */
[----:B------:R-:W3:Y:S04]  /*9ab20*/  LDL.LU R230, [R1+0x2398] ;  /* 0x0023980001e67983 */ /* 0x000ee80000300800 */
[----:B------:R-:W3:Y:S04]  /*9ab30*/  LDL.LU R231, [R1+0x239c] ;  /* 0x00239c0001e77983 */ /* 0x000ee80000300800 */
[----:B-1----:R-:W4:Y:S04]  /*9ab40*/  LDL.LU R4, [R1+0x23a0] ;  /* 0x0023a00001047983 */ /* 0x002f280000300800 */
        /* <DEDUP_REMOVED lines=42> */
[C---:B--2---:R-:W-:Y:S03]  /*9adf0*/  HMMA.1688.F32.TF32 R216, R220.reuse, R144, R216 ;  /* 0x00000090dcd8723c */ /* 0x044fe600000810d8 */
[----:B------:R-:W2:Y:S04]  /*9ae00*/  LDL.LU R239, [R1+0x238c] ;  /* 0x00238c0001ef7983 */ /* 0x000ea80000300800 */
[----:B------:R-:W2:Y:S04]  /*9ae10*/  LDL.LU R244, [R1+0x2370] ;  /* 0x0023700001f47983 */ /* 0x000ea80000300800 */
[----:B------:R-:W2:Y:S04]  /*9ae20*/  LDL.LU R245, [R1+0x2374] ;  /* 0x0023740001f57983 */ /* 0x000ea80000300800 */
[----:B------:R-:W2:Y:S04]  /*9ae30*/  LDL.LU R246, [R1+0x2378] ;  /* 0x0023780001f67983 */ /* 0x000ea80000300800 */
[----:B------:R-:W2:Y:S04]  /*9ae40*/  LDL.LU R247, [R1+0x237c] ;  /* 0x00237c0001f77983 */ /* 0x000ea80000300800 */
[----:B------:R-:W-:Y:S04]  /*9ae50*/  STL [R1+0x696c], R216 ;  /* 0x00696cd801007387 */ /* 0x000fe80000100800 */
[----:B------:R-:W-:Y:S04]  /*9ae60*/  STL [R1+0x6968], R217 ;  /* 0x006968d901007387 */ /* 0x000fe80000100800 */
[----:B------:R-:W-:Y:S04]  /*9ae70*/  STL [R1+0x6964], R218 ;  /* 0x006964da01007387 */ /* 0x000fe80000100800 */
[----:B------:R-:W-:Y:S04]  /*9ae80*/  STL [R1+0x6930], R219 ;  /* 0x006930db01007387 */ /* 0x000fe80000100800 */
[----:B------:R-:W-:Y:S04]  /*9ae90*/  LDS R225, [R0+0x8600] ;  /* 0x0086000000e17984 */ /* 0x000fe80000000800 */
[----:B------:R-:W1:Y:S01]  /*9aea0*/  LDS R227, [R0+0xa600] ;  /* 0x00a6000000e37984 */ /* 0x000e620000000800 */
[C---:B---3--:R-:W-:Y:S08]  /*9aeb0*/  HMMA.1688.F32.TF32 R32, R220.reuse, R140, R28 ;  /* 0x0000008cdc20723c */ /* 0x048ff0000008101c */
[C---:B------:R-:W-:Y:S08]  /*9aec0*/  HMMA.1688.F32.TF32 R28, R220.reuse, R136, R24 ;  /* 0x00000088dc1c723c */ /* 0x040ff00000081018 */
[C---:B----4-:R-:W-:Y:S07]  /*9aed0*/  HMMA.1688.F32.TF32 R24, R220.reuse, R132, R240 ;  /* 0x00000084dc18723c */ /* 0x050fee00000810f0 */
[----:B------:R-:W-:Y:S04]  /*9aee0*/  STL.64 [R1+0x15b0], R32 ;  /* 0x0015b02001007387 */ /* 0x000fe80000100a00 */
[----:B------:R-:W-:Y:S04]  /*9aef0*/  STL.64 [R1+0x15b8], R34 ;  /* 0x0015b82201007387 */ /* 0x000fe80000100a00 */
[----:B------:R-:W3:Y:S04]  /*9af00*/  LDL.LU R240, [R1+0x2350] ;  /* 0x0023500001f07983 */ /* 0x000ee80000300800 */
[----:B------:R-:W-:Y:S04]  /*9af10*/  STL.64 [R1+0x15d0], R28 ;  /* 0x0015d01c01007387 */ /* 0x000fe80000100a00 */
[----:B------:R-:W-:Y:S04]  /*9af20*/  STL.64 [R1+0x15d8], R30 ;  /* 0x0015d81e01007387 */ /* 0x000fe80000100a00 */
[----:B------:R-:W-:Y:S04]  /*9af30*/  STL.64 [R1+0x15f0], R24 ;  /* 0x0015f01801007387 */ /* 0x000fe80000100a00 */
[----:B------:R4:W-:Y:S04]  /*9af40*/  STL.64 [R1+0x15f8], R26 ;  /* 0x0015f81a01007387 */ /* 0x0009e80000100a00 */
[----:B------:R-:W3:Y:S04]  /*9af50*/  LDL.LU R241, [R1+0x2354] ;  /* 0x0023540001f17983 */ /* 0x000ee80000300800 */
[----:B------:R-:W3:Y:S01]  /*9af60*/  LDL.LU R242, [R1+0x2358] ;  /* 0x0023580001f27983 */ /* 0x000ee20000300800 */
[C---:B----4-:R-:W-:Y:S03]  /*9af70*/  HMMA.1688.F32.TF32 R24, R220.reuse, R128, R248 ;  /* 0x00000080dc18723c */ /* 0x050fe600000810f8 */
[----:B------:R-:W3:Y:S04]  /*9af80*/  LDL.LU R243, [R1+0x235c] ;  /* 0x00235c0001f37983 */ /* 0x000ee80000300800 */
[----:B------:R-:W4:Y:S11]  /*9af90*/  LDL.LU R248, [R1+0x2340] ;  /* 0x0023400001f87983 */ /* 0x000f360000300800 */
[----:B------:R-:W-:Y:S05]  /*9afa0*/  @!UPT UIADD3 URZ, URZ, URZ, URZ ;  /* 0x0000003f3f3ff290 */ /* 0x000fea000fffe03f */
[----:B------:R-:W-:Y:S04]  /*9afb0*/  STL.64 [R1+0x1610], R24 ;  /* 0x0016101801007387 */ /* 0x000fe80000100a00 */
[----:B------:R1:W-:Y:S04]  /*9afc0*/  STL.64 [R1+0x1618], R26 ;  /* 0x0016181a01007387 */ /* 0x0003e80000100a00 */
[----:B------:R-:W4:Y:S04]  /*9afd0*/  LDL.LU R249, [R1+0x2344] ;  /* 0x0023440001f97983 */ /* 0x000f280000300800 */
[----:B------:R-:W4:Y:S01]  /*9afe0*/  LDL.LU R250, [R1+0x2348] ;  /* 0x0023480001fa7983 */ /* 0x000f220000300800 */
[C---:B-1----:R-:W-:Y:S03]  /*9aff0*/  HMMA.1688.F32.TF32 R24, R220.reuse, R124, R20 ;  /* 0x0000007cdc18723c */ /* 0x042fe60000081014 */
[----:B------:R-:W4:Y:S05]  /*9b000*/  LDL.LU R251, [R1+0x234c] ;  /* 0x00234c0001fb7983 */ /* 0x000f2a0000300800 */
[C---:B------:R-:W-:Y:S08]  /*9b010*/  HMMA.1688.F32.TF32 R20, R220.reuse, R120, R16 ;  /* 0x00000078dc14723c */ /* 0x040ff00000081010 */
[C---:B------:R-:W-:Y:S08]  /*9b020*/  HMMA.1688.F32.TF32 R16, R220.reuse, R116, R12 ;  /* 0x00000074dc10723c */ /* 0x040ff0000008100c */
        /* <DEDUP_REMOVED lines=11> */
[----:B------:R-:W4:Y:S04]  /*9b0e0*/  LDL.LU R228, [R1+0x2330] ;  /* 0x0023300001e47983 */ /* 0x000f280000300800 */
[----:B------:R-:W-:Y:S04]  /*9b0f0*/  STL.64 [R1+0x1a30], R8 ;  /* 0x001a300801007387 */ /* 0x000fe80000100a00 */
[----:B------:R-:W-:Y:S04]  /*9b100*/  STL.64 [R1+0x1a38], R10 ;  /* 0x001a380a01007387 */ /* 0x000fe80000100a00 */
[----:B------:R-:W-:Y:S04]  /*9b110*/  STL.64 [R1+0x1aa0], R4 ;  /* 0x001aa00401007387 */ /* 0x000fe80000100a00 */
[----:B------:R2:W-:Y:S04]  /*9b120*/  STL.64 [R1+0x1aa8], R6 ;  /* 0x001aa80601007387 */ /* 0x0005e80000100a00 */
[----:B------:R-:W4:Y:S04]  /*9b130*/  LDL.LU R229, [R1+0x2334] ;  /* 0x0023340001e57983 */ /* 0x000f280000300800 */
[----:B------:R-:W4:Y:S04]  /*9b140*/  LDL.LU R230, [R1+0x2338] ;  /* 0x0023380001e67983 */ /* 0x000f280000300800 */
[----:B------:R-:W4:Y:S01]  /*9b150*/  LDL.LU R231, [R1+0x233c] ;  /* 0x00233c0001e77983 */ /* 0x000f220000300800 */
[C---:B--2---:R-:W-:Y:S08]  /*9b160*/  HMMA.1688.F32.TF32 R4, R220.reuse, R100, R236 ;  /* 0x00000064dc04723c */ /* 0x044ff000000810ec */
[C---:B------:R-:W-:Y:S11]  /*9b170*/  HMMA.1688.F32.TF32 R8, R220.reuse, R96, R244 ;  /* 0x00000060dc08723c */ /* 0x040ff600000810f4 */
[----:B------:R-:W-:Y:S04]  /*9b180*/  @!UPT UIADD3 URZ, URZ, URZ, URZ ;  /* 0x0000003f3f3ff290 */ /* 0x000fe8000fffe03f */
[----:B------:R1:W-:Y:S01]  /*9b190*/  STL [R1+0x1ac0], R4 ;  /* 0x001ac00401007387 */ /* 0x0003e20000100800 */
[----:B------:R-:W-:Y:S01]  /*9b1a0*/  IMAD.MOV.U32 R216, RZ, RZ, R5 ;  /* 0x000000ffffd87224 */ /* 0x000fe200078e0005 */
[----:B------:R-:W-:Y:S01]  /*9b1b0*/  MOV R217, R6 ;  /* 0x0000000600d97202 */ /* 0x000fe20000000f00 */
[----:B------:R-:W-:Y:S02]  /*9b1c0*/  IMAD.MOV.U32 R218, RZ, RZ, R7 ;  /* 0x000000ffffda7224 */ /* 0x000fe400078e0007 */
[----:B-1----:R-:W-:Y:S03]  /*9b1d0*/  HMMA.1688.F32.TF32 R4, R220, R92, R232 ;  /* 0x0000005cdc04723c */ /* 0x002fe600000810e8 */
[----:B------:R1:W-:Y:S04]  /*9b1e0*/  STL [R1+0x6978], R218 ;  /* 0x006978da01007387 */ /* 0x0003e80000100800 */
[----:B------:R2:W-:Y:S04]  /*9b1f0*/  STL [R1+0x6974], R217 ;  /* 0x006974d901007387 */ /* 0x0005e80000100800 */
[----:B------:R1:W-:Y:S04]  /*9b200*/  STL [R1+0x6970], R216 ;  /* 0x006970d801007387 */ /* 0x0003e80000100800 */
[----:B------:R-:W-:Y:S04]  /*9b210*/  STL.64 [R1+0x1ae0], R8 ;  /* 0x001ae00801007387 */ /* 0x000fe80000100a00 */
[----:B------:R-:W-:Y:S04]  /*9b220*/  STL.64 [R1+0x1ae8], R10 ;  /* 0x001ae80a01007387 */ /* 0x000fe80000100a00 */
[----:B------:R3:W-:Y:S01]  /*9b230*/  STL [R1+0x1b00], R4 ;  /* 0x001b000401007387 */ /* 0x0007e20000100800 */
[----:B-1----:R-:W-:Y:S01]  /*9b240*/  IMAD.MOV.U32 R218, RZ, RZ, R5 ;  /* 0x000000ffffda7224 */ /* 0x002fe200078e0005 */
[----:B--2---:R-:W-:Y:S01]  /*9b250*/  MOV R217, R6 ;  /* 0x0000000600d97202 */ /* 0x004fe20000000f00 */
[----:B------:R-:W-:-:S05]  /*9b260*/  IMAD.MOV.U32 R216, RZ, RZ, R7 ;  /* 0x000000ffffd87224 */ /* 0x000fca00078e0007 */
[----:B------:R-:W-:Y:S04]  /*9b270*/  STL [R1+0x6984], R216 ;  /* 0x006984d801007387 */ /* 0x000fe80000100800 */
[----:B------:R-:W-:Y:S04]  /*9b280*/  STL [R1+0x6980], R217 ;  /* 0x006980d901007387 */ /* 0x000fe80000100800 */
[----:B------:R-:W-:Y:S04]  /*9b290*/  STL [R1+0x697c], R218 ;  /* 0x00697cda01007387 */ /* 0x000fe80000100800 */
[----:B------:R-:W2:Y:S01]  /*9b2a0*/  LDL.LU R244, [R1+0x1b50] ;  /* 0x001b500001f47983 */ /* 0x000ea20000300800 */
[C---:B---3--:R-:W-:Y:S11]  /*9b2b0*/  HMMA.1688.F32.TF32 R4, R220.reuse, R88, R240 ;  /* 0x00000058dc04723c */ /* 0x048ff600000810f0 */
[----:B------:R-:W-:Y:S11]  /*9b2c0*/  @!UPT UIADD3 URZ, URZ, URZ, URZ ;  /* 0x0000003f3f3ff290 */ /* 0x000ff6000fffe03f */
[----:B------:R-:W-:Y:S01]  /*9b2d0*/  @!UPT UIADD3 URZ, URZ, URZ, URZ ;  /* 0x0000003f3f3ff290 */ /* 0x000fe2000fffe03f */
[----:B------:R-:W-:Y:S04]  /*9b2e0*/  STL.64 [R1+0x1b20], R4 ;  /* 0x001b200401007387 */ /* 0x000fe80000100a00 */
[----:B------:R4:W-:Y:S04]  /*9b2f0*/  STL.64 [R1+0x1b28], R6 ;  /* 0x001b280601007387 */ /* 0x0009e80000100a00 */
[----:B------:R-:W2:Y:S04]  /*9b300*/  LDL.LU R245, [R1+0x1b54] ;  /* 0x001b540001f57983 */ /* 0x000ea80000300800 */
[----:B------:R-:W2:Y:S01]  /*9b310*/  LDL.LU R246, [R1+0x1b58] ;  /* 0x001b580001f67983 */ /* 0x000ea20000300800 */
[----:B----4-:R-:W-:Y:S03]  /*9b320*/  HMMA.1688.F32.TF32 R4, R220, R84, R248 ;  /* 0x00000054dc04723c */ /* 0x010fe600000810f8 */
[----:B------:R-:W2:Y:S04]  /*9b330*/  LDL.LU R247, [R1+0x1b5c] ;  /* 0x001b5c0001f77983 */ /* 0x000ea80000300800 */
[----:B------:R-:W3:Y:S04]  /*9b340*/  LDL.LU R232, [R1+0x2320] ;  /* 0x0023200001e87983 */ /* 0x000ee80000300800 */
[----:B------:R-:W3:Y:S04]  /*9b350*/  LDL.LU R233, [R1+0x2324] ;  /* 0x0023240001e97983 */ /* 0x000ee80000300800 */
[----:B------:R-:W3:Y:S04]  /*9b360*/  LDL.LU R234, [R1+0x2328] ;  /* 0x0023280001ea7983 */ /* 0x000ee80000300800 */
[----:B------:R-:W3:Y:S05]  /*9b370*/  LDL.LU R235, [R1+0x232c] ;  /* 0x00232c0001eb7983 */ /* 0x000eea0000300800 */
[----:B------:R-:W-:Y:S01]  /*9b380*/  IMAD.MOV.U32 R212, RZ, RZ, R4 ;  /* 0x000000ffffd47224 */ /* 0x000fe200078e0004 */
[----:B------:R-:W-:Y:S01]  /*9b390*/  MOV R213, R5 ;  /* 0x0000000500d57202 */ /* 0x000fe20000000f00 */
[----:B------:R-:W-:-:S02]  /*9b3a0*/  IMAD.MOV.U32 R214, RZ, RZ, R6 ;  /* 0x000000ffffd67224 */ /* 0x000fc400078e0006 */
[----:B------:R-:W-:-:S05]  /*9b3b0*/  IMAD.MOV.U32 R208, RZ, RZ, R7 ;  /* 0x000000ffffd07224 */ /* 0x000fca00078e0007 */
[----:B------:R-:W-:Y:S04]  /*9b3c0*/  STL [R1+0x6994], R208 ;  /* 0x006994d001007387 */ /* 0x000fe80000100800 */
[----:B------:R-:W-:Y:S04]  /*9b3d0*/  STL [R1+0x6990], R214 ;  /* 0x006990d601007387 */ /* 0x000fe80000100800 */
[----:B------:R-:W-:Y:S04]  /*9b3e0*/  STL [R1+0x698c], R213 ;  /* 0x00698cd501007387 */ /* 0x000fe80000100800 */
[----:B------:R-:W-:Y:S01]  /*9b3f0*/  STL [R1+0x6988], R212 ;  /* 0x006988d401007387 */ /* 0x000fe20000100800 */
[----:B------:R-:W-:Y:S11]  /*9b400*/  HMMA.1688.F32.TF32 R4, R220, R80, R228 ;  /* 0x00000050dc04723c */ /* 0x000ff600000810e4 */
[----:B------:R-:W-:Y:S11]  /*9b410*/  @!UPT UIADD3 URZ, URZ, URZ, URZ ;  /* 0x0000003f3f3ff290 */ /* 0x000ff6000fffe03f */
[----:B------:R-:W-:Y:S01]  /*9b420*/  @!UPT UIADD3 URZ, URZ, URZ, URZ ;  /* 0x0000003f3f3ff290 */ /* 0x000fe2000fffe03f */
[----:B------:R2:W-:Y:S04]  /*9b430*/  STL [R1+0x1b60], R4 ;  /* 0x001b600401007387 */ /* 0x0005e80000100800 */
        /* <DEDUP_REMOVED lines=12> */
[----:B------:R-:W-:Y:S01]  /*9b500*/  MOV R216, R5 ;  /* 0x0000000500d87202 */ /* 0x000fe20000000f00 */
[----:B------:R-:W-:-:S02]  /*9b510*/  IMAD.MOV.U32 R217, RZ, RZ, R6 ;  /* 0x000000ffffd97224 */ /* 0x000fc400078e0006 */
[----:B------:R-:W-:-:S05]  /*9b520*/  IMAD.MOV.U32 R218, RZ, RZ, R7 ;  /* 0x000000ffffda7224 */ /* 0x000fca00078e0007 */
[----:B------:R-:W-:Y:S04]  /*9b530*/  STL [R1+0x69a0], R218 ;  /* 0x0069a0da01007387 */ /* 0x000fe80000100800 */
[----:B------:R-:W-:Y:S04]  /*9b540*/  STL [R1+0x699c], R217 ;  /* 0x00699cd901007387 */ /* 0x000fe80000100800 */
[----:B------:R-:W-:Y:S01]  /*9b550*/  STL [R1+0x6998], R216 ;  /* 0x006998d801007387 */ /* 0x000fe20000100800 */
[----:B--2---:R-:W-:Y:S03]  /*9b560*/  HMMA.1688.F32.TF32 R4, R220, R76, R244 ;  /* 0x0000004cdc04723c */ /* 0x004fe600000810f4 */
[----:B------:R-:W-:Y:S04]  /*9b570*/  LDS R220, [R2+0x8680] ;  /* 0x0086800002dc7984 */ /* 0x000fe80000000800 */
[----:B------:R-:W-:Y:S04]  /*9b580*/  LDS R222, [R2+0xa680] ;  /* 0x00a6800002de7984 */ /* 0x000fe80000000800 */
[----:B------:R-:W-:Y:S04]  /*9b590*/  LDS R221, [R0+0x8680] ;  /* 0x0086800000dd7984 */ /* 0x000fe80000000800 */
[----:B------:R-:W1:Y:S09]  /*9b5a0*/  LDS R223, [R0+0xa680] ;  /* 0x00a6800000df7984 */ /* 0x000e720000000800 */
[----:B------:R-:W-:Y:S01]  /*9b5b0*/  MOV R208, R4 ;  /* 0x0000000400d07202 */ /* 0x000fe20000000f00 */
[----:B------:R-:W-:Y:S01]  /*9b5c0*/  IMAD.MOV.U32 R214, RZ, RZ, R5 ;  /* 0x000000ffffd67224 */ /* 0x000fe200078e0005 */
[----:B------:R-:W-:Y:S01]  /*9b5d0*/  MOV R212, R7 ;  /* 0x0000000700d47202 */ /* 0x000fe20000000f00 */
[----:B------:R-:W-:-:S02]  /*9b5e0*/  IMAD.MOV.U32 R213, RZ, RZ, R6 ;  /* 0x000000ffffd57224 */ /* 0x000fc400078e0006 */
[C---:B---3--:R-:W-:Y:S11]  /*9b5f0*/  HMMA.1688.F32.TF32 R4, R224.reuse, R192, R232 ;  /* 0x000000c0e004723c */ /* 0x048ff600000810e8 */
[----:B------:R-:W-:Y:S11]  /*9b600*/  @!UPT UIADD3 URZ, URZ, URZ, URZ ;  /* 0x0000003f3f3ff290 */ /* 0x000ff6000fffe03f */
[----:B------:R-:W-:Y:S02]  /*9b610*/  @!UPT UIADD3 URZ, URZ, URZ, URZ ;  /* 0x0000003f3f3ff290 */ /* 0x000fe4000fffe03f */
[----:B------:R-:W-:Y:S01]  /*9b620*/  IMAD.MOV.U32 R209, RZ, RZ, R4 ;  /* 0x000000ffffd17224 */ /* 0x000fe200078e0004 */
[----:B------:R-:W-:Y:S01]  /*9b630*/  MOV R211, R6 ;  /* 0x0000000600d37202 */ /* 0x000fe20000000f00 */
[----:B------:R-:W-:Y:S02]  /*9b640*/  IMAD.MOV.U32 R210, RZ, RZ, R5 ;  /* 0x000000ffffd27224 */ /* 0x000fe400078e0005 */
[----:B------:R-:W-:Y:S01]  /*9b650*/  IMAD.MOV.U32 R204, RZ, RZ, R7 ;  /* 0x000000ffffcc7224 */ /* 0x000fe200078e0007 */
[----:B------:R-:W-:Y:S04]  /*9b660*/  STL [R1+0x69b0], R212 ;  /* 0x0069b0d401007387 */ /* 0x000fe80000100800 */
[----:B------:R-:W-:Y:S04]  /*9b670*/  STL [R1+0x69ac], R208 ;  /* 0x0069acd001007387 */ /* 0x000fe80000100800 */
[----:B------:R-:W-:Y:S04]  /*9b680*/  STL [R1+0x69a8], R214 ;  /* 0x0069a8d601007387 */ /* 0x000fe80000100800 */
[----:B------:R2:W-:Y:S04]  /*9b690*/  STL [R1+0x69a4], R213 ;  /* 0x0069a4d501007387 */ /* 0x0005e80000100800 */
[----:B------:R-:W-:Y:S04]  /*9b6a0*/  STL [R1+0x69c0], R204 ;  /* 0x0069c0cc01007387 */ /* 0x000fe80000100800 */
[----:B------:R-:W-:Y:S04]  /*9b6b0*/  STL [R1+0x69bc], R211 ;  /* 0x0069bcd301007387 */ /* 0x000fe80000100800 */
[----:B------:R-:W-:Y:S01]  /*9b6c0*/  STL [R1+0x69b8], R210 ;  /* 0x0069b8d201007387 */ /* 0x000fe20000100800 */
[C---:B----4-:R-:W-:Y:S11]  /*9b6d0*/  HMMA.1688.F32.TF32 R4, R224.reuse, R188, R240 ;  /* 0x000000bce004723c */ /* 0x050ff600000810f0 */
[----:B------:R-:W-:Y:S11]  /*9b6e0*/  @!UPT UIADD3 URZ, URZ, URZ, URZ ;  /* 0x0000003f3f3ff290 */ /* 0x000ff6000fffe03f */
[----:B------:R-:W-:Y:S02]  /*9b6f0*/  @!UPT UIADD3 URZ, URZ, URZ, URZ ;  /* 0x0000003f3f3ff290 */ /* 0x000fe4000fffe03f */
[----:B------:R-:W-:Y:S01]  /*9b700*/  IMAD.MOV.U32 R205, RZ, RZ, R4 ;  /* 0x000000ffffcd7224 */ /* 0x000fe200078e0004 */
[----:B------:R-:W-:Y:S01]  /*9b710*/  MOV R206, R5 ;  /* 0x0000000500ce7202 */ /* 0x000fe20000000f00 */
[----:B------:R-:W-:Y:S02]  /*9b720*/  IMAD.MOV.U32 R207, RZ, RZ, R6 ;  /* 0x000000ffffcf7224 */ /* 0x000fe400078e0006 */
[----:B------:R-:W-:Y:S02]  /*9b730*/  IMAD.MOV.U32 R215, RZ, RZ, R7 ;  /* 0x000000ffffd77224 */ /* 0x000fe400078e0007 */
[C---:B------:R-:W-:Y:S01]  /*9b740*/  HMMA.1688.F32.TF32 R4, R224.reuse, R184, R248 ;  /* 0x000000b8e004723c */ /* 0x040fe200000810f8 */
[----:B------:R3:W-:Y:S04]  /*9b750*/  STL [R1+0x69b4], R209 ;  /* 0x0069b4d101007387 */ /* 0x0007e80000100800 */
[----:B------:R4:W-:Y:S04]  /*9b760*/  STL [R1+0x69c4], R205 ;  /* 0x0069c4cd01007387 */ /* 0x0009e80000100800 */
[----:B------:R-:W4:Y:S04]  /*9b770*/  LDL.LU R248, [R1+0x1f60] ;  /* 0x001f600001f87983 */ /* 0x000f280000300800 */
[----:B------:R-:W4:Y:S04]  /*9b780*/  LDL.LU R249, [R1+0x1f64] ;  /* 0x001f640001f97983 */ /* 0x000f280000300800 */
[----:B------:R-:W4:Y:S04]  /*9b790*/  LDL.LU R250, [R1+0x1f68] ;  /* 0x001f680001fa7983 */ /* 0x000f280000300800 */
[----:B------:R-:W4:Y:S03]  /*9b7a0*/  LDL.LU R251, [R1+0x1f6c] ;  /* 0x001f6c0001fb7983 */ /* 0x000f260000300800 */
[----:B--2---:R-:W-:Y:S01]  /*9b7b0*/  MOV R213, R4 ;  /* 0x0000000400d57202 */ /* 0x004fe20000000f00 */
[----:B------:R-:W-:Y:S01]  /*9b7c0*/  IMAD.MOV.U32 R218, RZ, RZ, R5 ;  /* 0x000000ffffda7224 */ /* 0x000fe200078e0005 */
[----:B------:R-:W-:Y:S01]  /*9b7d0*/  MOV R216, R7 ;  /* 0x0000000700d87202 */ /* 0x000fe20000000f00 */
[----:B------:R-:W-:Y:S01]  /*9b7e0*/  IMAD.MOV.U32 R217, RZ, RZ, R6 ;  /* 0x000000ffffd97224 */ /* 0x000fe200078e0006 */
[----:B------:R-:W2:Y:S01]  /*9b7f0*/  LDL.LU R240, [R1+0x1f70] ;  /* 0x001f700001f07983 */ /* 0x000ea20000300800 */
[----:B------:R-:W-:Y:S03]  /*9b800*/  HMMA.1688.F32.TF32 R4, R224, R180, R228 ;  /* 0x000000b4e004723c */ /* 0x000fe600000810e4 */
[----:B------:R-:W2:Y:S04]  /*9b810*/  LDL.LU R241, [R1+0x1f74] ;  /* 0x001f740001f17983 */ /* 0x000ea80000300800 */
[----:B------:R-:W2:Y:S04]  /*9b820*/  LDL.LU R242, [R1+0x1f78] ;  /* 0x001f780001f27983 */ /* 0x000ea80000300800 */
[----:B------:R-:W2:Y:S04]  /*9b830*/  LDL.LU R243, [R1+0x1f7c] ;  /* 0x001f7c0001f37983 */ /* 0x000ea80000300800 */
[----:B------:R-:W2:Y:S04]  /*9b840*/  LDL.LU R232, [R1+0x1f80] ;  /* 0x001f800001e87983 */ /* 0x000ea80000300800 */
[----:B------:R-:W2:Y:S04]  /*9b850*/  LDL.LU R233, [R1+0x1f84] ;  /* 0x001f840001e97983 */ /* 0x000ea80000300800 */
[----:B------:R-:W2:Y:S04]  /*9b860*/  LDL.LU R234, [R1+0x1f88] ;  /* 0x001f880001ea7983 */ /* 0x000ea80000300800 */
[----:B------:R-:W2:Y:S01]  /*9b870*/  LDL.LU R235, [R1+0x1f8c] ;  /* 0x001f8c0001eb7983 */ /* 0x000ea20000300800 */
[----:B---3--:R-:W-:-:S03]  /*9b880*/  IMAD.MOV.U32 R209, RZ, RZ, R4 ;  /* 0x000000ffffd17224 */ /* 0x008fc600078e0004 */
[----:B------:R-:W3:Y:S01]  /*9b890*/  LDL.LU R236, [R1+0x1fa0] ;  /* 0x001fa00001ec7983 */ /* 0x000ee20000300800 */
[----:B------:R-:W-:-:S03]  /*9b8a0*/  IMAD.MOV.U32 R212, RZ, RZ, R5 ;  /* 0x000000ffffd47224 */ /* 0x000fc600078e0005 */
[----:B------:R-:W3:Y:S01]  /*9b8b0*/  LDL.LU R237, [R1+0x1fa4] ;  /* 0x001fa40001ed7983 */ /* 0x000ee20000300800 */
[----:B------:R-:W-:-:S03]  /*9b8c0*/  MOV R208, R6 ;  /* 0x0000000600d07202 */ /* 0x000fc60000000f00 */
[----:B------:R-:W3:Y:S01]  /*9b8d0*/  LDL.LU R238, [R1+0x1fa8] ;  /* 0x001fa80001ee7983 */ /* 0x000ee20000300800 */
[----:B------:R-:W-:-:S03]  /*9b8e0*/  IMAD.MOV.U32 R214, RZ, RZ, R7 ;  /* 0x000000ffffd67224 */ /* 0x000fc600078e0007 */
        /* <DEDUP_REMOVED lines=57> */
[----:B------:R-:W-:Y:S04]  /*9bc80*/  STL.64 [R1+0x6af0], R214 ;  /* 0x006af0d601007387 */ /* 0x000fe80000100a00 */
[----:B------:R-:W-:Y:S01]  /*9bc90*/  STL.64 [R1+0x6ae8], R212 ;  /* 0x006ae8d401007387 */ /* 0x000fe20000100a00 */
[C---:B--2---:R-:W-:Y:S08]  /*9bca0*/  HMMA.1688.F32.TF32 R4, R224.reuse, R140, R4 ;  /* 0x0000008ce004723c */ /* 0x044ff00000081004 */
[C---:B---3--:R-:W-:Y:S08]  /*9bcb0*/  HMMA.1688.F32.TF32 R8, R224.reuse, R144, R8 ;  /* 0x00000090e008723c */ /* 0x048ff00000081008 */
[C---:B----4-:R-:W-:Y:S08]  /*9bcc0*/  HMMA.1688.F32.TF32 R16, R224.reuse, R72, R16 ;  /* 0x00000048e010723c */ /* 0x050ff00000081010 */
[C---:B------:R-:W-:Y:S08]  /*9bcd0*/  HMMA.1688.F32.TF32 R20, R224.reuse, R68, R20 ;  /* 0x00000044e014723c */ /* 0x040ff00000081014 */
[C---:B------:R-:W-:Y:S08]  /*9bce0*/  HMMA.1688.F32.TF32 R44, R224.reuse, R176, R44 ;  /* 0x000000b0e02c723c */ /* 0x040ff0000008102c */
[----:B------:R-:W-:Y:S11]  /*9bcf0*/  HMMA.1688.F32.TF32 R40, R224, R172, R40 ;  /* 0x000000ace028723c */ /* 0x000ff60000081028 */
[----:B------:R-:W-:Y:S05]  /*9bd00*/  @!UPT UIADD3 URZ, URZ, URZ, URZ ;  /* 0x0000003f3f3ff290 */ /* 0x000fea000fffe03f */
[----:B------:R-:W-:Y:S02]  /*9bd10*/  IMAD.MOV.U32 R211, RZ, RZ, R46 ;  /* 0x000000ffffd37224 */ /* 0x000fe400078e002e */
[----:B------:R-:W-:Y:S01]  /*9bd20*/  IMAD.MOV.U32 R210, RZ, RZ, R47 ;  /* 0x000000ffffd27224 */ /* 0x000fe200078e002f */
[----:B------:R-:W-:Y:S01]  /*9bd30*/  MOV R204, R45 ;  /* 0x0000002d00cc7202 */ /* 0x000fe20000000f00 */
[----:B------:R-:W-:-:S03]  /*9bd40*/  IMAD.MOV.U32 R205, RZ, RZ, R44 ;  /* 0x000000ffffcd7224 */ /* 0x000fc600078e002c */
[----:B------:R-:W-:Y:S04]  /*9bd50*/  STL.64 [R1+0x6b10], R210 ;  /* 0x006b10d201007387 */ /* 0x000fe80000100a00 */
[----:B------:R-:W-:Y:S04]  /*9bd60*/  STL.64 [R1+0x6b08], R208 ;  /* 0x006b08d001007387 */ /* 0x000fe80000100a00 */
[----:B------:R-:W-:Y:S04]  /*9bd70*/  STL.64 [R1+0x6b00], R206 ;  /* 0x006b00ce01007387 */ /* 0x000fe80000100a00 */
[----:B------:R-:W-:Y:S04]  /*9bd80*/  STL.64 [R1+0x6af8], R204 ;  /* 0x006af8cc01007387 */ /* 0x000fe80000100a00 */
[----:B------:R-:W-:Y:S01]  /*9bd90*/  STL [R1+0x2304], R41 ;  /* 0x0023042901007387 */ /* 0x000fe20000100800 */
[----:B------:R-:W-:-:S03]  /*9bda0*/  MOV R219, R40 ;  /* 0x0000002800db7202 */ /* 0x000fc60000000f00 */
[----:B------:R2:W-:Y:S01]  /*9bdb0*/  STL.64 [R1+0x2308], R42 ;  /* 0x0023082a01007387 */ /* 0x0005e20000100a00 */
[C---:B------:R-:W-:Y:S08]  /*9bdc0*/  HMMA.1688.F32.TF32 R32, R224.reuse, R160, R32 ;  /* 0x000000a0e020723c */ /* 0x040ff00000081020 */
[C---:B--2---:R-:W-:Y:S08]  /*9bdd0*/  HMMA.1688.F32.TF32 R40, R224.reuse, R168, R36 ;  /* 0x000000a8e028723c */ /* 0x044ff00000081024 */
[C---:B------:R-:W-:Y:S08]  /*9bde0*/  HMMA.1688.F32.TF32 R36, R224.reuse, R164, R64 ;  /* 0x000000a4e024723c */ /* 0x040ff00000081040 */
[C---:B------:R-:W-:Y:S08]  /*9bdf0*/  HMMA.1688.F32.TF32 R28, R224.reuse, R156, R28 ;  /* 0x0000009ce01c723c */ /* 0x040ff0000008101c */
        /* <DEDUP_REMOVED lines=22> */
[C---:B--2---:R-:W-:Y:S03]  /*9bf60*/  HMMA.1688.F32.TF32 R12, R224.reuse, R136, R236 ;  /* 0x00000088e00c723c */ /* 0x044fe600000810ec */
[----:B------:R-:W-:Y:S04]  /*9bf70*/  STL.64 [R1+0x2260], R4 ;  /* 0x0022600401007387 */ /* 0x000fe80000100a00 */
[----:B------:R2:W-:Y:S01]  /*9bf80*/  STL.64 [R1+0x2268], R6 ;  /* 0x0022680601007387 */ /* 0x0005e20000100a00 */
[C---:B---3--:R-:W-:Y:S08]  /*9bf90*/  HMMA.1688.F32.TF32 R8, R224.reuse, R132, R244 ;  /* 0x00000084e008723c */ /* 0x048ff000000810f4 */
[C---:B--2---:R-:W-:Y:S07]  /*9bfa0*/  HMMA.1688.F32.TF32 R4, R224.reuse, R128, R232 ;  /* 0x00000080e004723c */ /* 0x044fee00000810e8 */
        /* <DEDUP_REMOVED lines=79> */
[----:B------:R-:W1:Y:S04]  /*9c4a0*/  LDL.LU R24, [R1+0x1ea0] ;  /* 0x001ea00001187983 */ /* 0x000e680000300800 */
[----:B------:R-:W1:Y:S04]  /*9c4b0*/  LDL.LU R25, [R1+0x1ea4] ;  /* 0x001ea40001197983 */ /* 0x000e680000300800 */
[----:B------:R-:W1:Y:S04]  /*9c4c0*/  LDL.LU R26, [R1+0x1ea8] ;  /* 0x001ea800011a7983 */ /* 0x000e680000300800 */
        /* <DEDUP_REMOVED lines=10> */
[C---:B--2---:R-:W-:Y:S11]  /*9c570*/  HMMA.1688.F32.TF32 R60, R224.reuse, R112, R228 ;  /* 0x00000070e03c723c */ /* 0x044ff600000810e4 */
[----:B------:R-:W-:Y:S11]  /*9c580*/  @!UPT UIADD3 URZ, URZ, URZ, URZ ;  /* 0x0000003f3f3ff290 */ /* 0x000ff6000fffe03f */
[----:B------:R-:W-:Y:S01]  /*9c590*/  @!UPT UIADD3 URZ, URZ, URZ, URZ ;  /* 0x0000003f3f3ff290 */ /* 0x000fe2000fffe03f */
[----:B------:R-:W-:Y:S04]  /*9c5a0*/  STL.64 [R1+0x21f0], R60 ;  /* 0x0021f03c01007387 */ /* 0x000fe80000100a00 */
[----:B------:R3:W-:Y:S04]  /*9c5b0*/  STL.64 [R1+0x21f8], R62 ;  /* 0x0021f83e01007387 */ /* 0x0007e80000100a00 */
[----:B------:R-:W2:Y:S04]  /*9c5c0*/  LDL.LU R241, [R1+0x1bc4] ;  /* 0x001bc40001f17983 */ /* 0x000ea80000300800 */
[----:B------:R-:W2:Y:S04]  /*9c5d0*/  LDL R242, [R1+0x1bc8] ;  /* 0x001bc80001f27983 */ /* 0x000ea80000100800 */
[----:B------:R-:W2:Y:S04]  /*9c5e0*/  LDL R243, [R1+0x1bcc] ;  /* 0x001bcc0001f37983 */ /* 0x000ea80000100800 */
        /* <DEDUP_REMOVED lines=8> */
[C---:B---3--:R-:W-:Y:S08]  /*9c670*/  HMMA.1688.F32.TF32 R60, R224.reuse, R108, R56 ;  /* 0x0000006ce03c723c */ /* 0x048ff00000081038 */
[C---:B------:R-:W-:Y:S08]  /*9c680*/  HMMA.1688.F32.TF32 R56, R224.reuse, R104, R52 ;  /* 0x00000068e038723c */ /* 0x040ff00000081034 */
[C---:B------:R-:W-:Y:S08]  /*9c690*/  HMMA.1688.F32.TF32 R52, R224.reuse, R100, R48 ;  /* 0x00000064e034723c */ /* 0x040ff00000081030 */
[C---:B------:R-:W-:Y:S08]  /*9c6a0*/  HMMA.1688.F32.TF32 R48, R224.reuse, R96, R44 ;  /* 0x00000060e030723c */ /* 0x040ff0000008102c */
[C---:B------:R-:W-:Y:S08]  /*9c6b0*/  HMMA.1688.F32.TF32 R44, R224.reuse, R92, R40 ;  /* 0x0000005ce02c723c */ /* 0x040ff00000081028 */
[C---:B----4-:R-:W-:Y:S08]  /*9c6c0*/  HMMA.1688.F32.TF32 R40, R224.reuse, R88, R36 ;  /* 0x00000058e028723c */ /* 0x050ff00000081024 */
[C---:B------:R-:W-:Y:S08]  /*9c6d0*/  HMMA.1688.F32.TF32 R36, R224.reuse, R84, R64 ;  /* 0x00000054e024723c */ /* 0x040ff00000081040 */
[C---:B------:R-:W-:Y:S01]  /*9c6e0*/  HMMA.1688.F32.TF32 R32, R224.reuse, R80, R32 ;  /* 0x00000050e020723c */ /* 0x040fe20000081020 */
[----:B------:R-:W-:Y:S07]  /*9c6f0*/  STL.64 [R1+0x21e0], R60 ;  /* 0x0021e03c01007387 */ /* 0x000fee0000100a00 */
[----:B------:R-:W-:Y:S01]  /*9c700*/  HMMA.1688.F32.TF32 R28, R224, R76, R28 ;  /* 0x0000004ce01c723c */ /* 0x000fe2000008101c */
[----:B------:R-:W-:Y:S07]  /*9c710*/  STL.64 [R1+0x21e8], R62 ;  /* 0x0021e83e01007387 */ /* 0x000fee0000100a00 */
[C---:B-1----:R-:W-:Y:S01]  /*9c720*/  HMMA.1688.F32.TF32 R24, R220.reuse, R192, R24 ;  /* 0x000000c0dc18723c */ /* 0x042fe20000081018 */
        /* <DEDUP_REMOVED lines=34> */
[C---:B---3--:R-:W-:Y:S03]  /*9c950*/  HMMA.1688.F32.TF32 R8, R220.reuse, R164, R244 ;  /* 0x000000a4dc08723c */ /* 0x048fe600000810f4 */
[----:B------:R-:W-:Y:S04]  /*9c960*/  LDS R224, [R2+0x8700] ;  /* 0x0087000002e07984 */ /* 0x000fe80000000800 */
[----:B------:R-:W-:Y:S01]  /*9c970*/  LDS R226, [R2+0xa700] ;  /* 0x00a7000002e27984 */ /* 0x000fe20000000800 */
[C---:B-1----:R-:W-:Y:S03]  /*9c980*/  HMMA.1688.F32.TF32 R4, R220.reuse, R160, R232 ;  /* 0x000000a0dc04723c */ /* 0x042fe600000810e8 */
[----:B------:R-:W-:Y:S04]  /*9c990*/  LDS R225, [R0+0x8700] ;  /* 0x0087000000e17984 */ /* 0x000fe80000000800 */
[----:B------:R-:W1:Y:S04]  /*9c9a0*/  LDS R227, [R0+0xa700] ;  /* 0x00a7000000e37984 */ /* 0x000e680000000800 */
        /* <DEDUP_REMOVED lines=8> */
[C---:B--2---:R-:W-:Y:S02]  /*9ca30*/  HMMA.1688.F32.TF32 R4, R220.reuse, R156, R240 ;  /* 0x0000009cdc04723c */ /* 0x044fe400000810f0 */
[----:B------:R-:W-:Y:S04]  /*9ca40*/  STL.64 [R1+0x6e48], R158 ;  /* 0x006e489e01007387 */ /* 0x000fe80000100a00 */
[----:B------:R-:W-:Y:S11]  /*9ca50*/  STL.64 [R1+0x6e40], R156 ;  /* 0x006e409c01007387 */ /* 0x000ff60000100a00 */
[----:B------:R-:W-:Y:S06]  /*9ca60*/  @!UPT UIADD3 URZ, URZ, URZ, URZ ;  /* 0x0000003f3f3ff290 */ /* 0x000fec000fffe03f */
[----:B------:R-:W-:Y:S04]  /*9ca70*/  STL.64 [R1+0x2160], R4 ;  /* 0x0021600401007387 */ /* 0x000fe80000100a00 */
[----:B------:R2:W-:Y:S02]  /*9ca80*/  STL.64 [R1+0x2168], R6 ;  /* 0x0021680601007387 */ /* 0x0005e40000100a00 */
[C---:B--2---:R-:W-:Y:S02]  /*9ca90*/  HMMA.1688.F32.TF32 R4, R220.reuse, R152, R248 ;  /* 0x00000098dc04723c */ /* 0x044fe400000810f8 */
[----:B------:R-:W-:Y:S04]  /*9caa0*/  STL.64 [R1+0x6e38], R154 ;  /* 0x006e389a01007387 */ /* 0x000fe80000100a00 */
[----:B------:R-:W-:Y:S11]  /*9cab0*/  STL.64 [R1+0x6e30], R152 ;  /* 0x006e309801007387 */ /* 0x000ff60000100a00 */
[----:B------:R-:W-:Y:S06]  /*9cac0*/  @!UPT UIADD3 URZ, URZ, URZ, URZ ;  /* 0x0000003f3f3ff290 */ /* 0x000fec000fffe03f */
[----:B------:R-:W-:Y:S04]  /*9cad0*/  STL.64 [R1+0x2150], R4 ;  /* 0x0021500401007387 */ /* 0x000fe80000100a00 */
[----:B------:R2:W-:Y:S04]  /*9cae0*/  STL.64 [R1+0x2158], R6 ;  /* 0x0021580601007387 */ /* 0x0005e80000100a00 */
[----:B------:R-:W3:Y:S01]  /*9caf0*/  LDL.LU R248, [R1+0x1970] ;  /* 0x0019700001f87983 */ /* 0x000ee20000300800 */
[C---:B--2---:R-:W-:Y:S11]  /*9cb00*/  HMMA.1688.F32.TF32 R4, R220.reuse, R68, R228 ;  /* 0x00000044dc04723c */ /* 0x044ff600000810e4 */
        /* <DEDUP_REMOVED lines=99> */
[----:B--2---:R-:W1:Y:S04]  /*9d140*/  LDL.LU R4, [R1+0x19c0] ;  /* 0x0019c00001047983 */ /* 0x004e680000300800 */
[----:B------:R-:W1:Y:S04]  /*9d150*/  LDL.LU R5, [R1+0x19c4] ;  /* 0x0019c40001057983 */ /* 0x000e680000300800 */
[----:B----4-:R-:W1:Y:S04]  /*9d160*/  LDL.LU R6, [R1+0x19c8] ;  /* 0x0019c80001067983 */ /* 0x010e680000300800 */
        /* <DEDUP_REMOVED lines=8> */
[----:B------:R-:W4:Y:S01]  /*9d1f0*/  LDL.LU R231, [R1+0x196c] ;  /* 0x00196c0001e77983 */ /* 0x000f220000300800 */
[C---:B---3--:R-:W-:Y:S08]  /*9d200*/  HMMA.1688.F32.TF32 R24, R220.reuse, R92, R24 ;  /* 0x0000005cdc18723c */ /* 0x048ff00000081018 */
        /* <DEDUP_REMOVED lines=9> */
[----:B------:R3:W-:Y:S04]  /*9d2a0*/  STL.64 [R1+0x2138], R162 ;  /* 0x002138a201007387 */ /* 0x0007e80000100a00 */
[----:B------:R-:W-:Y:S04]  /*9d2b0*/  STL.64 [R1+0x2120], R156 ;  /* 0x0021209c01007387 */ /* 0x000fe80000100a00 */
[----:B------:R3:W-:Y:S02]  /*9d2c0*/  STL.64 [R1+0x2128], R158 ;  /* 0x0021289e01007387 */ /* 0x0007e40000100a00 */
[C---:B---3--:R-:W-:Y:S02]  /*9d2d0*/  HMMA.1688.F32.TF32 R160, R220.reuse, R140, R200 ;  /* 0x0000008cdca0723c */ /* 0x048fe400000810c8 */
[----:B------:R-:W-:Y:S04]  /*9d2e0*/  STL.64 [R1+0x2110], R152 ;  /* 0x0021109801007387 */ /* 0x000fe80000100a00 */
[----:B------:R3:W-:Y:S02]  /*9d2f0*/  STL.64 [R1+0x2118], R154 ;  /* 0x0021189a01007387 */ /* 0x0007e40000100a00 */
[C---:B------:R-:W-:Y:S08]  /*9d300*/  HMMA.1688.F32.TF32 R156, R220.reuse, R136, R196 ;  /* 0x00000088dc9c723c */ /* 0x040ff000000810c4 */
[C---:B---3--:R-:W-:Y:S08]  /*9d310*/  HMMA.1688.F32.TF32 R152, R220.reuse, R132, R60 ;  /* 0x00000084dc98723c */ /* 0x048ff0000008103c */
        /* <DEDUP_REMOVED lines=12> */
[----:B------:R-:W-:Y:S04]  /*9d3e0*/  STL.64 [R1+0x20e0], R152 ;  /* 0x0020e09801007387 */ /* 0x000fe80000100a00 */
[----:B------:R-:W-:Y:S01]  /*9d3f0*/  STL.64 [R1+0x20e8], R154 ;  /* 0x0020e89a01007387 */ /* 0x000fe20000100a00 */
[----:B------:R-:W-:Y:S03]  /*9d400*/  HMMA.1688.F32.TF32 R12, R220, R80, R12 ;  /* 0x00000050dc0c723c */ /* 0x000fe6000008100c */
        /* <DEDUP_REMOVED lines=34> */
[C---:B--2---:R-:W-:Y:S07]  /*9d630*/  HMMA.1688.F32.TF32 R12, R224.reuse, R184, R244 ;  /* 0x000000b8e00c723c */ /* 0x044fee00000810f4 */
        /* <DEDUP_REMOVED lines=11> */
[C---:B----4-:R-:W-:Y:S06]  /*9d6f0*/  HMMA.1688.F32.TF32 R8, R224.reuse, R168, R228 ;  /* 0x000000a8e008723c */ /* 0x050fec00000810e4 */
[----:B------:R2:W-:Y:S04]  /*9d700*/  STL.64 [R1+0x1fc0], R4 ;  /* 0x001fc00401007387 */ /* 0x0005e80000100a00 */
[----:B------:R3:W-:Y:S04]  /*9d710*/  STL.64 [R1+0x1fc8], R6 ;  /* 0x001fc80601007387 */ /* 0x0007e80000100a00 */
[----:B--2---:R-:W2:Y:S04]  /*9d720*/  LDL.LU R4, [R1+0x1780] ;  /* 0x0017800001047983 */ /* 0x004ea80000300800 */
[----:B------:R-:W-:Y:S04]  /*9d730*/  STL.64 [R1+0x1fb0], R12 ;  /* 0x001fb00c01007387 */ /* 0x000fe80000100a00 */
[----:B------:R-:W-:Y:S04]  /*9d740*/  STL.64 [R1+0x1fb8], R14 ;  /* 0x001fb80e01007387 */ /* 0x000fe80000100a00 */
[----:B------:R4:W-:Y:S04]  /*9d750*/  STL.64 [R1+0x1fa0], R8 ;  /* 0x001fa00801007387 */ /* 0x0009e80000100a00 */
[----:B------:R1:W-:Y:S04]  /*9d760*/  STL.64 [R1+0x1fa8], R10 ;  /* 0x001fa80a01007387 */ /* 0x0003e80000100a00 */
[----:B------:R-:W2:Y:S04]  /*9d770*/  LDL.LU R5, [R1+0x1784] ;  /* 0x0017840001057983 */ /* 0x000ea80000300800 */
[----:B---3--:R-:W2:Y:S04]  /*9d780*/  LDL.LU R6, [R1+0x1788] ;  /* 0x0017880001067983 */ /* 0x008ea80000300800 */
[----:B------:R-:W2:Y:S04]  /*9d790*/  LDL.LU R7, [R1+0x178c] ;  /* 0x00178c0001077983 */ /* 0x000ea80000300800 */
[----:B----4-:R-:W3:Y:S04]  /*9d7a0*/  LDL.LU R8, [R1+0x1790] ;  /* 0x0017900001087983 */ /* 0x010ee80000300800 */
[----:B------:R-:W3:Y:S04]  /*9d7b0*/  LDL.LU R9, [R1+0x1794] ;  /* 0x0017940001097983 */ /* 0x000ee80000300800 */
[----:B-1----:R-:W3:Y:S04]  /*9d7c0*/  LDL.LU R10, [R1+0x1798] ;  /* 0x00179800010a7983 */ /* 0x002ee80000300800 */
        /* <DEDUP_REMOVED lines=177> */
[----:B------:R1:W-:Y:S02]  /*9e2e0*/  STL.64 [R1+0x1f18], R218 ;  /* 0x001f18da01007387 */ /* 0x0003e40000100a00 */
[C---:B-1----:R-:W-:Y:S08]  /*9e2f0*/  HMMA.1688.F32.TF32 R216, R224.reuse, R136, R204 ;  /* 0x00000088e0d8723c */ /* 0x042ff000000810cc */
[C---:B------:R-:W-:Y:S11]  /*9e300*/  HMMA.1688.F32.TF32 R204, R224.reuse, R128, R212 ;  /* 0x00000080e0cc723c */ /* 0x040ff600000810d4 */
[----:B------:R-:W-:Y:S04]  /*9e310*/  @!UPT UIADD3 URZ, URZ, URZ, URZ ;  /* 0x0000003f3f3ff290 */ /* 0x000fe8000fffe03f */
        /* <DEDUP_REMOVED lines=26> */
[C---:B-1----:R-:W-:Y:S08]  /*9e4c0*/  HMMA.1688.F32.TF32 R36, R224.reuse, R80, R28 ;  /* 0x00000050e024723c */ /* 0x042ff0000008101c */
[----:B------:R-:W-:Y:S01]  /*9e4d0*/  HMMA.1688.F32.TF32 R32, R224, R76, R24 ;  /* 0x0000004ce020723c */ /* 0x000fe20000081018 */
[----:B------:R-:W-:Y:S04]  /*9e4e0*/  STL.64 [R1+0x1e40], R44 ;  /* 0x001e402c01007387 */ /* 0x000fe80000100a00 */
[----:B------:R-:W-:Y:S03]  /*9e4f0*/  LDS R224, [R2+0xc000] ;  /* 0x00c0000002e07984 */ /* 0x000fe60000000800 */
[C---:B------:R-:W-:Y:S01]  /*9e500*/  HMMA.1688.F32.TF32 R28, R220.reuse, R192, R20 ;  /* 0x000000c0dc1c723c */ /* 0x040fe20000081014 */
[----:B------:R-:W-:Y:S04]  /*9e510*/  LDS R226, [R2+0xe000] ;  /* 0x00e0000002e27984 */ /* 0x000fe80000000800 */
[----:B------:R-:W-:Y:S03]  /*9e520*/  LDS R225, [R0+0xc000] ;  /* 0x00c0000000e17984 */ /* 0x000fe60000000800 */
[C---:B------:R-:W-:Y:S01]  /*9e530*/  HMMA.1688.F32.TF32 R24, R220.reuse, R188, R16 ;  /* 0x000000bcdc18723c */ /* 0x040fe20000081010 */
[----:B------:R-:W1:Y:S07]  /*9e540*/  LDS R227, [R0+0xe000] ;  /* 0x00e0000000e37984 */ /* 0x000e6e0000000800 */
[C---:B----4-:R-:W-:Y:S08]  /*9e550*/  HMMA.1688.F32.TF32 R20, R220.reuse, R184, R12 ;  /* 0x000000b8dc14723c */ /* 0x050ff0000008100c */
        /* <DEDUP_REMOVED lines=8> */
[----:B------:R3:W-:Y:S04]  /*9e5e0*/  STL.64 [R1+0x1d60], R32 ;  /* 0x001d602001007387 */ /* 0x0007e80000100a00 */
[----:B------:R4:W-:Y:S04]  /*9e5f0*/  STL.64 [R1+0x1d68], R34 ;  /* 0x001d682201007387 */ /* 0x0009e80000100a00 */
[----:B------:R1:W-:Y:S04]  /*9e600*/  STL.64 [R1+0x1d50], R28 ;  /* 0x001d501c01007387 */ /* 0x0003e80000100a00 */
[----:B------:R1:W-:Y:S04]  /*9e610*/  STL.64 [R1+0x1d58], R30 ;  /* 0x001d581e01007387 */ /* 0x0003e80000100a00 */
[----:B------:R-:W-:Y:S04]  /*9e620*/  STL.64 [R1+0x1d40], R24 ;  /* 0x001d401801007387 */ /* 0x000fe80000100a00 */
[----:B------:R-:W-:Y:S04]  /*9e630*/  STL.64 [R1+0x1d48], R26 ;  /* 0x001d481a01007387 */ /* 0x000fe80000100a00 */
[----:B------:R-:W-:Y:S04]  /*9e640*/  STL.64 [R1+0x1d30], R20 ;  /* 0x001d301401007387 */ /* 0x000fe80000100a00 */
[----:B------:R-:W-:Y:S04]  /*9e650*/  STL.64 [R1+0x1d38], R22 ;  /* 0x001d381601007387 */ /* 0x000fe80000100a00 */
        /* <DEDUP_REMOVED lines=60> */
[C---:B------:R-:W-:Y:S08]  /*9ea20*/  HMMA.1688.F32.TF32 R44, R220.reuse, R164, R40 ;  /* 0x000000a4dc2c723c */ /* 0x040ff00000081028 */
[C---:B----4-:R-:W-:Y:S08]  /*9ea30*/  HMMA.1688.F32.TF32 R40, R220.reuse, R160, R36 ;  /* 0x000000a0dc28723c */ /* 0x050ff00000081024 */
        /* <DEDUP_REMOVED lines=10> */
[----:B------:R-:W-:Y:S04]  /*9eae0*/  STL.64 [R1+0x1cb0], R32 ;  /* 0x001cb02001007387 */ /* 0x000fe80000100a00 */
[----:B------:R-:W-:Y:S01]  /*9eaf0*/  STL.64 [R1+0x1cb8], R34 ;  /* 0x001cb82201007387 */ /* 0x000fe20000100a00 */
[C---:B------:R-:W-:Y:S08]  /*9eb00*/  HMMA.1688.F32.TF32 R16, R220.reuse, R144, R16 ;  /* 0x00000090dc10723c */ /* 0x040ff00000081010 */
[C---:B------:R-:W-:Y:S11]  /*9eb10*/  HMMA.1688.F32.TF32 R8, R220.reuse, R136, R8 ;  /* 0x00000088dc08723c */ /* 0x040ff60000081008 */
[----:B------:R-:W-:Y:S04]  /*9eb20*/  @!UPT UIADD3 URZ, URZ, URZ, URZ ;  /* 0x0000003f3f3ff290 */ /* 0x000fe8000fffe03f */
[----:B------:R-:W-:Y:S01]  /*9eb30*/  STL.64 [R1+0x1c70], R16 ;  /* 0x001c701001007387 */ /* 0x000fe20000100a00 */
[----:B------:R-:W-:Y:S03]  /*9eb40*/  HMMA.1688.F32.TF32 R24, R220, R72, R24 ;  /* 0x00000048dc18723c */ /* 0x000fe60000081018 */
[----:B------:R-:W-:Y:S04]  /*9eb50*/  STL.64 [R1+0x1c78], R18 ;  /* 0x001c781201007387 */ /* 0x000fe80000100a00 */
[----:B------:R-:W-:Y:S04]  /*9eb60*/  STL.64 [R1+0x1c60], R12 ;  /* 0x001c600c01007387 */ /* 0x000fe80000100a00 */
[----:B------:R-:W-:Y:S04]  /*9eb70*/  STL.64 [R1+0x1c68], R14 ;  /* 0x001c680e01007387 */ /* 0x000fe80000100a00 */
[----:B------:R1:W-:Y:S01]  /*9eb80*/  STL.64 [R1+0x1c50], R8 ;  /* 0x001c500801007387 */ /* 0x0003e20000100a00 */
[----:B------:R-:W-:-:S02]  /*9eb90*/  IMAD.MOV.U32 R73, RZ, RZ, R10 ;  /* 0x000000ffff497224 */ /* 0x000fc400078e000a */
[----:B------:R-:W-:Y:S02]  /*9eba0*/  IMAD.MOV.U32 R72, RZ, RZ, R11 ;  /* 0x000000ffff487224 */ /* 0x000fe400078e000b */
[C---:B-1----:R-:W-:Y:S08]  /*9ebb0*/  HMMA.1688.F32.TF32 R8, R220.reuse, R132, R4 ;  /* 0x00000084dc08723c */ /* 0x042ff00000081004 */
[C---:B------:R-:W-:Y:S11]  /*9ebc0*/  HMMA.1688.F32.TF32 R4, R220.reuse, R128, R236 ;  /* 0x00000080dc04723c */ /* 0x040ff600000810ec */
[----:B------:R-:W-:Y:S04]  /*9ebd0*/  @!UPT UIADD3 URZ, URZ, URZ, URZ ;  /* 0x0000003f3f3ff290 */ /* 0x000fe8000fffe03f */
[----:B------:R1:W-:Y:S04]  /*9ebe0*/  STL.64 [R1+0x1c20], R8 ;  /* 0x001c200801007387 */ /* 0x0003e80000100a00 */
[----:B------:R2:W-:Y:S04]  /*9ebf0*/  STL.64 [R1+0x1c28], R10 ;  /* 0x001c280a01007387 */ /* 0x0005e80000100a00 */
[----:B------:R-:W3:Y:S04]  /*9ec00*/  LDL.LU R12, [R1+0x1590] ;  /* 0x00159000010c7983 */ /* 0x000ee80000300800 */
[----:B------:R-:W3:Y:S04]  /*9ec10*/  LDL.LU R13, [R1+0x1594] ;  /* 0x00159400010d7983 */ /* 0x000ee80000300800 */
[----:B------:R-:W3:Y:S04]  /*9ec20*/  LDL.LU R14, [R1+0x1598] ;  /* 0x00159800010e7983 */ /* 0x000ee80000300800 */
[----:B------:R-:W3:Y:S04]  /*9ec30*/  LDL.LU R15, [R1+0x159c] ;  /* 0x00159c00010f7983 */ /* 0x000ee80000300800 */
[----:B------:R-:W4:Y:S04]  /*9ec40*/  LDL.LU R236, [R1+0x1680] ;  /* 0x0016800001ec7983 */ /* 0x000f280000300800 */
[----:B------:R-:W4:Y:S04]  /*9ec50*/  LDL.LU R237, [R1+0x1684] ;  /* 0x0016840001ed7983 */ /* 0x000f280000300800 */
[----:B------:R-:W4:Y:S04]  /*9ec60*/  LDL.LU R238, [R1+0x1688] ;  /* 0x0016880001ee7983 */ /* 0x000f280000300800 */
[----:B------:R-:W4:Y:S01]  /*9ec70*/  LDL.LU R239, [R1+0x168c] ;  /* 0x00168c0001ef7983 */ /* 0x000f220000300800 */
[----:B------:R-:W-:Y:S03]  /*9ec80*/  HMMA.1688.F32.TF32 R28, R220, R68, R28 ;  /* 0x00000044dc1c723c */ /* 0x000fe6000008101c */
[----:B------:R-:W3:Y:S01]  /*9ec90*/  LDL.LU R16, [R1+0x15a0] ;  /* 0x0015a00001107983 */ /* 0x000ee20000300800 */
[----:B------:R-:W-:-:S03]  /*9eca0*/  IMAD.MOV.U32 R161, RZ, RZ, R24 ;  /* 0x000000ffffa17224 */ /* 0x000fc600078e0018 */
[----:B------:R-:W3:Y:S01]  /*9ecb0*/  LDL.LU R17, [R1+0x15a4] ;  /* 0x0015a40001117983 */ /* 0x000ee20000300800 */
[----:B------:R-:W-:Y:S01]  /*9ecc0*/  HMMA.1688.F32.TF32 R20, R220, R148, R20 ;  /* 0x00000094dc14723c */ /* 0x000fe20000081014 */
[----:B------:R-:W-:Y:S02]  /*9ecd0*/  MOV R160, R25 ;  /* 0x0000001900a07202 */ /* 0x000fe40000000f00 */
[----:B------:R-:W3:Y:S01]  /*9ece0*/  LDL.LU R18, [R1+0x15a8] ;  /* 0x0015a80001127983 */ /* 0x000ee20000300800 */
[----:B------:R-:W-:-:S03]  /*9ecf0*/  IMAD.MOV.U32 R157, RZ, RZ, R26 ;  /* 0x000000ffff9d7224 */ /* 0x000fc600078e001a */
[----:B------:R-:W3:Y:S01]  /*9ed00*/  LDL.LU R19, [R1+0x15ac] ;  /* 0x0015ac0001137983 */ /* 0x000ee20000300800 */
[----:B------:R-:W-:Y:S01]  /*9ed10*/  IMAD.MOV.U32 R156, RZ, RZ, R27 ;  /* 0x000000ffff9c7224 */ /* 0x000fe200078e001b */
[----:B------:R-:W-:Y:S02]  /*9ed20*/  MOV R149, R4 ;  /* 0x0000000400957202 */ /* 0x000fe40000000f00 */
[----:B------:R-:W3:Y:S01]  /*9ed30*/  LDL.LU R24, [R1+0x15e0] ;  /* 0x0015e00001187983 */ /* 0x000ee20000300800 */
[----:B------:R-:W-:Y:S01]  /*9ed40*/  IMAD.MOV.U32 R148, RZ, RZ, R5 ;  /* 0x000000ffff947224 */ /* 0x000fe200078e0005 */
[----:B------:R-:W-:Y:S01]  /*9ed50*/  MOV R144, R7 ;  /* 0x0000000700907202 */ /* 0x000fe20000000f00 */
[----:B------:R-:W-:Y:S01]  /*9ed60*/  IMAD.MOV.U32 R145, RZ, RZ, R6 ;  /* 0x000000ffff917224 */ /* 0x000fe200078e0006 */
        /* <DEDUP_REMOVED lines=11> */
[----:B------:R-:W-:-:S03]  /*9ee20*/  IMAD.MOV.U32 R169, RZ, RZ, R28 ;  /* 0x000000ffffa97224 */ /* 0x000fc600078e001c */
[----:B------:R-:W3:Y:S01]  /*9ee30*/  LDL.LU R64, [R1+0x1640] ;  /* 0x0016400001407983 */ /* 0x000ee20000300800 */
[----:B------:R-:W-:-:S03]  /*9ee40*/  IMAD.MOV.U32 R168, RZ, RZ, R29 ;  /* 0x000000ffffa87224 */ /* 0x000fc600078e001d */
[----:B------:R-:W3:Y:S01]  /*9ee50*/  LDL.LU R65, [R1+0x1644] ;  /* 0x0016440001417983 */ /* 0x000ee20000300800 */
[----:B------:R-:W-:-:S03]  /*9ee60*/  MOV R165, R30 ;  /* 0x0000001e00a57202 */ /* 0x000fc60000000f00 */
[----:B------:R-:W3:Y:S01]  /*9ee70*/  LDL.LU R66, [R1+0x1648] ;  /* 0x0016480001427983 */ /* 0x000ee20000300800 */
[----:B------:R-:W-:-:S03]  /*9ee80*/  IMAD.MOV.U32 R164, RZ, RZ, R31 ;  /* 0x000000ffffa47224 */ /* 0x000fc600078e001f */
[----:B------:R-:W3:Y:S01]  /*9ee90*/  LDL.LU R67, [R1+0x164c] ;  /* 0x00164c0001437983 */ /* 0x000ee20000300800 */
[----:B------:R-:W-:-:S03]  /*9eea0*/  MOV R153, R20 ;  /* 0x0000001400997202 */ /* 0x000fc60000000f00 */
[----:B------:R-:W3:Y:S01]  /*9eeb0*/  LDL.LU R28, [R1+0x1600] ;  /* 0x00160000011c7983 */ /* 0x000ee20000300800 */
[----:B------:R-:W-:-:S03]  /*9eec0*/  IMAD.MOV.U32 R152, RZ, RZ, R21 ;  /* 0x000000ffff987224 */ /* 0x000fc600078e0015 */
[----:B------:R-:W3:Y:S01]  /*9eed0*/  LDL.LU R29, [R1+0x1604] ;  /* 0x00160400011d7983 */ /* 0x000ee20000300800 */
[----:B------:R-:W-:-:S03]  /*9eee0*/  IMAD.MOV.U32 R69, RZ, RZ, R22 ;  /* 0x000000ffff457224 */ /* 0x000fc600078e0016 */
[----:B------:R-:W3:Y:S01]  /*9eef0*/  LDL.LU R30, [R1+0x1608] ;  /* 0x00160800011e7983 */ /* 0x000ee20000300800 */
[----:B------:R-:W-:-:S03]  /*9ef00*/  MOV R68, R23 ;  /* 0x0000001700447202 */ /* 0x000fc60000000f00 */
        /* <DEDUP_REMOVED lines=8> */
[----:B------:R-:W2:Y:S01]  /*9ef90*/  LDL.LU R11, [R1+0x158c] ;  /* 0x00158c00010b7983 */ /* 0x000ea20000300800 */
[----:B----4-:R-:W-:Y:S11]  /*9efa0*/  HMMA.1688.F32.TF32 R4, R220, R124, R236 ;  /* 0x0000007cdc04723c */ /* 0x010ff600000810ec */
[----:B------:R-:W-:Y:S11]  /*9efb0*/  @!UPT UIADD3 URZ, URZ, URZ, URZ ;  /* 0x0000003f3f3ff290 */ /* 0x000ff6000fffe03f */
[----:B------:R-:W-:Y:S02]  /*9efc0*/  @!UPT UIADD3 URZ, URZ, URZ, URZ ;  /* 0x0000003f3f3ff290 */ /* 0x000fe4000fffe03f */
[----:B------:R-:W-:Y:S01]  /*9efd0*/  IMAD.MOV.U32 R133, RZ, RZ, R4 ;  /* 0x000000ffff857224 */ /* 0x000fe200078e0004 */
[----:B------:R-:W-:Y:S01]  /*9efe0*/  MOV R129, R6 ;  /* 0x0000000600817202 */ /* 0x000fe20000000f00 */
[----:B------:R-:W-:Y:S01]  /*9eff0*/  IMAD.MOV.U32 R132, RZ, RZ, R5 ;  /* 0x000000ffff847224 */ /* 0x000fe200078e0005 */
[----:B------:R-:W4:Y:S01]  /*9f000*/  LDL.LU R4, [R1+0x1570] ;  /* 0x0015700001047983 */ /* 0x000f220000300800 */
[----:B------:R-:W-:-:S03]  /*9f010*/  IMAD.MOV.U32 R128, RZ, RZ, R7 ;  /* 0x000000ffff807224 */ /* 0x000fc600078e0007 */
[----:B------:R-:W4:Y:S04]  /*9f020*/  LDL.LU R5, [R1+0x1574] ;  /* 0x0015740001057983 */ /* 0x000f280000300800 */
[----:B------:R-:W4:Y:S04]  /*9f030*/  LDL.LU R6, [R1+0x1578] ;  /* 0x0015780001067983 */ /* 0x000f280000300800 */
[----:B------:R-:W4:Y:S04]  /*9f040*/  LDL.LU R7, [R1+0x157c] ;  /* 0x00157c0001077983 */ /* 0x000f280000300800 */
[----:B------:R-:W4:Y:S04]  /*9f050*/  LDL.LU R236, [R1+0x1560] ;  /* 0x0015600001ec7983 */ /* 0x000f280000300800 */
[----:B------:R-:W4:Y:S04]  /*9f060*/  LDL.LU R237, [R1+0x1564] ;  /* 0x0015640001ed7983 */ /* 0x000f280000300800 */
[----:B------:R-:W4:Y:S01]  /*9f070*/  LDL.LU R238, [R1+0x1568] ;  /* 0x0015680001ee7983 */ /* 0x000f220000300800 */
[----:B---3--:R-:W-:Y:S01]  /*9f080*/  HMMA.1688.F32.TF32 R36, R220, R120, R36 ;  /* 0x00000078dc24723c */ /* 0x008fe20000081024 */
[----:B------:R-:W-:-:S07]  /*9f090*/  IMAD.MOV.U32 R239, RZ, RZ, R245 ;  /* 0x000000ffffef7224 */ /* 0x000fce00078e00f5 */
[C---:B------:R-:W-:Y:S11]  /*9f0a0*/  HMMA.1688.F32.TF32 R24, R220.reuse, R104, R24 ;  /* 0x00000068dc18723c */ /* 0x040ff60000081018 */
[----:B------:R-:W-:Y:S05]  /*9f0b0*/  @!UPT UIADD3 URZ, URZ, URZ, URZ ;  /* 0x0000003f3f3ff290 */ /* 0x000fea000fffe03f */
[----:B------:R-:W-:Y:S01]  /*9f0c0*/  MOV R141, R36 ;  /* 0x00000024008d7202 */ /* 0x000fe20000000f00 */
[----:B------:R-:W-:Y:S01]  /*9f0d0*/  IMAD.MOV.U32 R140, RZ, RZ, R37 ;  /* 0x000000ffff8c7224 */ /* 0x000fe200078e0025 */
[----:B------:R-:W-:Y:S01]  /*9f0e0*/  MOV R136, R39 ;  /* 0x0000002700887202 */ /* 0x000fe20000000f00 */
[----:B------:R-:W-:Y:S02]  /*9f0f0*/  IMAD.MOV.U32 R137, RZ, RZ, R38 ;  /* 0x000000ffff897224 */ /* 0x000fe400078e0026 */
[C---:B------:R-:W-:Y:S08]  /*9f100*/  HMMA.1688.F32.TF32 R36, R220.reuse, R116, R64 ;  /* 0x00000074dc24723c */ /* 0x040ff00000081040 */
[C---:B------:R-:W-:Y:S08]  /*9f110*/  HMMA.1688.F32.TF32 R16, R220.reuse, R96, R16 ;  /* 0x00000060dc10723c */ /* 0x040ff00000081010 */
[C---:B------:R-:W-:Y:S08]  /*9f120*/  HMMA.1688.F32.TF32 R28, R220.reuse, R108, R28 ;  /* 0x0000006cdc1c723c */ /* 0x040ff0000008101c */
[C---:B------:R-:W-:Y:S08]  /*9f130*/  HMMA.1688.F32.TF32 R20, R220.reuse, R100, R20 ;  /* 0x00000064dc14723c */ /* 0x040ff00000081014 */
[C---:B--2---:R-:W-:Y:S01]  /*9f140*/  HMMA.1688.F32.TF32 R8, R220.reuse, R88, R8 ;  /* 0x00000058dc08723c */ /* 0x044fe20000081008 */
[----:B------:R-:W-:Y:S04]  /*9f150*/  STL.64 [R1+0x1bb0], R36 ;  /* 0x001bb02401007387 */ /* 0x000fe80000100a00 */
[----:B------:R-:W-:Y:S03]  /*9f160*/  STL.64 [R1+0x1bb8], R38 ;  /* 0x001bb82601007387 */ /* 0x000fe60000100a00 */
[----:B------:R-:W-:Y:S01]  /*9f170*/  HMMA.1688.F32.TF32 R12, R220, R92, R12 ;  /* 0x0000005cdc0c723c */ /* 0x000fe2000008100c */
[----:B------:R-:W-:Y:S04]  /*9f180*/  STL.64 [R1+0x19c0], R28 ;  /* 0x0019c01c01007387 */ /* 0x000fe80000100a00 */
[----:B------:R-:W-:Y:S04]  /*9f190*/  STL.64 [R1+0x19c8], R30 ;  /* 0x0019c81e01007387 */ /* 0x000fe80000100a00 */
[----:B------:R-:W-:Y:S04]  /*9f1a0*/  STL.64 [R1+0x1950], R24 ;  /* 0x0019501801007387 */ /* 0x000fe80000100a00 */
[----:B------:R-:W-:Y:S03]  /*9f1b0*/  STL.64 [R1+0x1958], R26 ;  /* 0x0019581a01007387 */ /* 0x000fe60000100a00 */
[----:B------:R-:W-:Y:S01]  /*9f1c0*/  MOV R245, R9 ;  /* 0x0000000900f57202 */ /* 0x000fe20000000f00 */
[----:B------:R-:W-:Y:S04]  /*9f1d0*/  STL.64 [R1+0x15c0], R20 ;  /* 0x0015c01401007387 */ /* 0x000fe80000100a00 */
[----:B------:R-:W-:Y:S04]  /*9f1e0*/  STL.64 [R1+0x15c8], R22 ;  /* 0x0015c81601007387 */ /* 0x000fe80000100a00 */
[----:B------:R-:W-:Y:S04]  /*9f1f0*/  STL.64 [R1+0x15a0], R16 ;  /* 0x0015a01001007387 */ /* 0x000fe80000100a00 */
[----:B------:R-:W-:Y:S04]  /*9f200*/  STL.64 [R1+0x15a8], R18 ;  /* 0x0015a81201007387 */ /* 0x000fe80000100a00 */
[----:B------:R1:W-:Y:S04]  /*9f210*/  STL [R1+0x1580], R8 ;  /* 0x0015800801007387 */ /* 0x0003e80000100800 */
[----:B------:R-:W-:Y:S04]  /*9f220*/  STL.64 [R1+0x6b60], R246 ;  /* 0x006b60f601007387 */ /* 0x000fe80000100a00 */
[----:B------:R-:W-:Y:S01]  /*9f230*/  STL.64 [R1+0x6b58], R244 ;  /* 0x006b58f401007387 */ /* 0x000fe20000100a00 */
[----:B------:R-:W-:-:S02]  /*9f240*/  IMAD.MOV.U32 R189, RZ, RZ, R10 ;  /* 0x000000ffffbd7224 */ /* 0x000fc400078e000a */
[----:B-1----:R-:W-:Y:S01]  /*9f250*/  IMAD.MOV.U32 R8, RZ, RZ, R175 ;  /* 0x000000ffff087224 */ /* 0x002fe200078e00af */
[----:B------:R-:W-:Y:S01]  /*9f260*/  MOV R10, R75 ;  /* 0x0000004b000a7202 */ /* 0x000fe20000000f00 */
[----:B------:R-:W-:Y:S02]  /*9f270*/  IMAD.MOV.U32 R9, RZ, RZ, R174 ;  /* 0x000000ffff097224 */ /* 0x000fe400078e00ae */
[----:B------:R-:W-:Y:S01]  /*9f280*/  IMAD.MOV.U32 R188, RZ, RZ, R11 ;  /* 0x000000ffffbc7224 */ /* 0x000fe200078e000b */
[----:B------:R-:W-:Y:S01]  /*9f290*/  HMMA.1688.F32.TF32 R32, R220, R112, R32 ;  /* 0x00000070dc20723c */ /* 0x000fe20000081020 */
        /* <DEDUP_REMOVED lines=15> */
[C---:B----4-:R-:W-:Y:S11]  /*9f390*/  HMMA.1688.F32.TF32 R4, R220.reuse, R84, R4 ;  /* 0x00000054dc04723c */ /* 0x050ff60000081004 */
[----:B------:R-:W-:Y:S11]  /*9f3a0*/  @!UPT UIADD3 URZ, URZ, URZ, URZ ;  /* 0x0000003f3f3ff290 */ /* 0x000ff6000fffe03f */
[----:B------:R-:W-:Y:S02]  /*9f3b0*/  @!UPT UIADD3 URZ, URZ, URZ, URZ ;  /* 0x0000003f3f3ff290 */ /* 0x000fe4000fffe03f */
[----:B------:R-:W-:Y:S01]  /*9f3c0*/  MOV R109, R4 ;  /* 0x00000004006d7202 */ /* 0x000fe20000000f00 */
[----:B------:R-:W-:Y:S01]  /*9f3d0*/  IMAD.MOV.U32 R108, RZ, RZ, R5 ;  /* 0x000000ffff6c7224 */ /* 0x000fe200078e0005 */
[----:B------:R-:W-:Y:S01]  /*9f3e0*/  MOV R104, R7 ;  /* 0x0000000700687202 */ /* 0x000fe20000000f00 */
[----:B------:R-:W-:Y:S02]  /*9f3f0*/  IMAD.MOV.U32 R105, RZ, RZ, R6 ;  /* 0x000000ffff697224 */ /* 0x000fe400078e0006 */
[----:B------:R-:W-:Y:S07]  /*9f400*/  HMMA.1688.F32.TF32 R4, R220, R80, R236 ;  /* 0x00000050dc04723c */ /* 0x000fee00000810ec */
[----:B------:R-:W-:Y:S01]  /*9f410*/  IMAD.MOV.U32 R236, RZ, RZ, R167 ;  /* 0x000000ffffec7224 */ /* 0x000fe200078e00a7 */
[----:B------:R-:W-:Y:S01]  /*9f420*/  MOV R237, R166 ;  /* 0x000000a600ed7202 */ /* 0x000fe20000000f00 */
[----:B------:R-:W2:Y:S01]  /*9f430*/  LDL.LU R167, [R1+0x6ddc] ;  /* 0x006ddc0001a77983 */ /* 0x000ea20000300800 */
[----:B------:R-:W-:-:S02]  /*9f440*/  IMAD.MOV.U32 R238, RZ, RZ, R228 ;  /* 0x000000ffffee7224 */ /* 0x000fc400078e00e4 */
[----:B------:R-:W-:Y:S01]  /*9f450*/  IMAD.MOV.U32 R239, RZ, RZ, R186 ;  /* 0x000000ffffef7224 */ /* 0x000fe200078e00ba */
[----:B------:R-:W3:Y:S04]  /*9f460*/  LDL.LU R166, [R1+0x6dd8] ;  /* 0x006dd80001a67983 */ /* 0x000ee80000300800 */
[----:B------:R-:W4:Y:S04]  /*9f470*/  LDL.LU R228, [R1+0x6dd4] ;  /* 0x006dd40001e47983 */ /* 0x000f280000300800 */
[----:B------:R-:W4:Y:S03]  /*9f480*/  LDL.LU R186, [R1+0x6dd0] ;  /* 0x006dd00001ba7983 */ /* 0x000f260000300800 */
[----:B------:R-:W-:Y:S01]  /*9f490*/  IMAD.MOV.U32 R181, RZ, RZ, R4 ;  /* 0x000000ffffb57224 */ /* 0x000fe200078e0004 */
[----:B------:R-:W-:Y:S01]  /*9f4a0*/  MOV R4, R183 ;  /* 0x000000b700047202 */ /* 0x000fe20000000f00 */
[----:B------:R-:W-:Y:S01]  /*9f4b0*/  IMAD.MOV.U32 R180, RZ, RZ, R5 ;  /* 0x000000ffffb47224 */ /* 0x000fe200078e0005 */
[----:B------:R-:W-:Y:S01]  /*9f4c0*/  MOV R173, R6 ;  /* 0x0000000600ad7202 */ /* 0x000fe20000000f00 */
[----:B------:R-:W4:Y:S01]  /*9f4d0*/  LDL.LU R183, [R1+0x6dcc] ;  /* 0x006dcc0001b77983 */ /* 0x000f220000300800 */
[----:B------:R-:W-:-:S02]  /*9f4e0*/  IMAD.MOV.U32 R5, RZ, RZ, R182 ;  /* 0x000000ffff057224 */ /* 0x000fc400078e00b6 */
[----:B------:R-:W-:Y:S01]  /*9f4f0*/  IMAD.MOV.U32 R172, RZ, RZ, R7 ;  /* 0x000000ffffac7224 */ /* 0x000fe200078e0007 */
[----:B------:R-:W4:Y:S01]  /*9f500*/  LDL.LU R182, [R1+0x6dc8] ;  /* 0x006dc80001b67983 */ /* 0x000f220000300800 */
[----:B------:R-:W-:Y:S01]  /*9f510*/  IMAD.MOV.U32 R6, RZ, RZ, R179 ;  /* 0x000000ffff067224 */ /* 0x000fe200078e00b3 */
[----:B------:R-:W-:Y:S02]  /*9f520*/  MOV R7, R178 ;  /* 0x000000b200077202 */ /* 0x000fe40000000f00 */
        /* <DEDUP_REMOVED lines=18> */
[----:B------:R-:W4:Y:S04]  /*9f650*/  LDL.LU R146, [R1+0x6d84] ;  /* 0x006d840001927983 */ /* 0x000f280000300800 */
[----:B------:R-:W4:Y:S01]  /*9f660*/  LDL.LU R147, [R1+0x6d80] ;  /* 0x006d800001937983 */ /* 0x000f220000300800 */
        /* <DEDUP_REMOVED lines=12> */
[----:B------:R-:W-:Y:S01]  /*9f730*/  IMAD.MOV.U32 R22, RZ, RZ, R195 ;  /* 0x000000ffff167224 */ /* 0x000fe200078e00c3 */
[----:B------:R-:W-:-:S02]  /*9f740*/  MOV R23, R191 ;  /* 0x000000bf00177202 */ /* 0x000fc40000000f00 */
[----:B--2---:R-:W-:Y:S01]  /*9f750*/  MOV R33, R167 ;  /* 0x000000a700217202 */ /* 0x004fe20000000f00 */
[----:B---3--:R-:W-:Y:S02]  /*9f760*/  IMAD.MOV.U32 R32, RZ, RZ, R166 ;  /* 0x000000ffff207224 */ /* 0x008fe400078e00a6 */
[----:B----4-:R-:W-:Y:S01]  /*9f770*/  IMAD.MOV.U32 R67, RZ, RZ, R228 ;  /* 0x000000ffff437224 */ /* 0x010fe200078e00e4 */
[----:B------:R-:W-:Y:S01]  /*9f780*/  MOV R66, R186 ;  /* 0x000000ba00427202 */ /* 0x000fe20000000f00 */
[----:B------:R-:W-:Y:S02]  /*9f790*/  IMAD.MOV.U32 R65, RZ, RZ, R183 ;  /* 0x000000ffff417224 */ /* 0x000fe400078e00b7 */
[----:B------:R-:W-:Y:S02]  /*9f7a0*/  IMAD.MOV.U32 R43, RZ, RZ, R75 ;  /* 0x000000ffff2b7224 */ /* 0x000fe400078e004b */
[----:B------:R-:W-:Y:S01]  /*9f7b0*/  IMAD.MOV.U32 R42, RZ, RZ, R74 ;  /* 0x000000ffff2a7224 */ /* 0x000fe200078e004a */
[----:B------:R-:W-:Y:S01]  /*9f7c0*/  MOV R41, R151 ;  /* 0x0000009700297202 */ /* 0x000fe20000000f00 */
[----:B------:R-:W-:-:S02]  /*9f7d0*/  IMAD.MOV.U32 R40, RZ, RZ, R150 ;  /* 0x000000ffff287224 */ /* 0x000fc400078e0096 */
[----:B------:R-:W2:Y:S04]  /*9f7e0*/  LDL.LU R150, [R1+0x6d7c] ;  /* 0x006d7c0001967983 */ /* 0x000ea80000300800 */
[----:B------:R-:W2:Y:S04]  /*9f7f0*/  LDL.LU R151, [R1+0x6d78] ;  /* 0x006d780001977983 */ /* 0x000ea80000300800 */
[----:B------:R-:W3:Y:S01]  /*9f800*/  LDL.LU R74, [R1+0x6d74] ;  /* 0x006d7400014a7983 */ /* 0x000ee20000300800 */
[----:B------:R-:W-:Y:S02]  /*9f810*/  IMAD.MOV.U32 R46, RZ, RZ, R154 ;  /* 0x000000ffff2e7224 */ /* 0x000fe400078e009a */
[----:B------:R-:W-:Y:S01]  /*9f820*/  IMAD.MOV.U32 R45, RZ, RZ, R71 ;  /* 0x000000ffff2d7224 */ /* 0x000fe200078e0047 */
[----:B------:R-:W3:Y:S01]  /*9f830*/  LDL.LU R75, [R1+0x6d70] ;  /* 0x006d7000014b7983 */ /* 0x000ee20000300800 */
[----:B------:R-:W-:-:S03]  /*9f840*/  MOV R44, R70 ;  /* 0x00000046002c7202 */ /* 0x000fc60000000f00 */
[----:B------:R-:W4:Y:S01]  /*9f850*/  LDL.LU R70, [R1+0x6d6c] ;  /* 0x006d6c0001467983 */ /* 0x000f220000300800 */
[----:B------:R-:W-:-:S03]  /*9f860*/  MOV R47, R155 ;  /* 0x0000009b002f7202 */ /* 0x000fc60000000f00 */
[----:B------:R-:W4:Y:S04]  /*9f870*/  LDL.LU R71, [R1+0x6d68] ;  /* 0x006d680001477983 */ /* 0x000f280000300800 */
[----:B------:R-:W2:Y:S04]  /*9f880*/  LDL.LU R154, [R1+0x6d64] ;  /* 0x006d6400019a7983 */ /* 0x000ea80000300800 */
[----:B------:R-:W2:Y:S04]  /*9f890*/  LDL.LU R155, [R1+0x6d60] ;  /* 0x006d6000019b7983 */ /* 0x000ea80000300800 */
        /* <DEDUP_REMOVED lines=8> */
[----:B------:R-:W2:Y:S04]  /*9f920*/  LDL.LU R158, [R1+0x6d5c] ;  /* 0x006d5c00019e7983 */ /* 0x000ea80000300800 */
[----:B------:R-:W2:Y:S04]  /*9f930*/  LDL.LU R159, [R1+0x6d58] ;  /* 0x006d5800019f7983 */ /* 0x000ea80000300800 */
[----:B------:R-:W2:Y:S04]  /*9f940*/  LDL.LU R162, [R1+0x6d54] ;  /* 0x006d540001a27983 */ /* 0x000ea80000300800 */
        /* <DEDUP_REMOVED lines=27> */
[----:B---3--:R-:W-:Y:S08]  /*9fb00*/  HMMA.1688.F32.TF32 R40, R224, R182, R40 ;  /* 0x000000b6e028723c */ /* 0x008ff00000081028 */
[----:B----4-:R-:W-:Y:S08]  /*9fb10*/  HMMA.1688.F32.TF32 R228, R220, R76, R228 ;  /* 0x0000004cdce4723c */ /* 0x010ff000000810e4 */
[C---:B------:R-:W-:Y:S08]  /*9fb20*/  HMMA.1688.F32.TF32 R44, R224.reuse, R186, R44 ;  /* 0x000000bae02c723c */ /* 0x040ff0000008102c */
[C---:B------:R-:W-:Y:S08]  /*9fb30*/  HMMA.1688.F32.TF32 R52, R224.reuse, R194, R52 ;  /* 0x000000c2e034723c */ /* 0x040ff00000081034 */
[----:B------:R-:W-:Y:S01]  /*9fb40*/  HMMA.1688.F32.TF32 R48, R224, R190, R48 ;  /* 0x000000bee030723c */ /* 0x000fe20000081030 */
[----:B------:R1:W-:Y:S04]  /*9fb50*/  STL [R1+0x68d4], R228 ;  /* 0x0068d4e401007387 */ /* 0x0003e80000100800 */
[----:B------:R2:W-:Y:S04]  /*9fb60*/  STL [R1+0x68d0], R229 ;  /* 0x0068d0e501007387 */ /* 0x0005e80000100800 */
[----:B------:R3:W-:Y:S04]  /*9fb70*/  STL [R1+0x68cc], R230 ;  /* 0x0068cce601007387 */ /* 0x0007e80000100800 */
[----:B------:R4:W-:Y:S01]  /*9fb80*/  STL [R1+0x68c8], R231 ;  /* 0x0068c8e701007387 */ /* 0x0009e20000100800 */
[----:B-1----:R-:W-:-:S03]  /*9fb90*/  IMAD.MOV.U32 R228, RZ, RZ, R40 ;  /* 0x000000ffffe47224 */ /* 0x002fc600078e0028 */
[----:B------:R-:W-:Y:S01]  /*9fba0*/  STL.64 [R1+0x1550], R52 ;  /* 0x0015503401007387 */ /* 0x000fe20000100a00 */
[----:B--2---:R-:W-:Y:S01]  /*9fbb0*/  IMAD.MOV.U32 R229, RZ, RZ, R41 ;  /* 0x000000ffffe57224 */ /* 0x004fe200078e0029 */
[----:B---3--:R-:W-:Y:S02]  /*9fbc0*/  MOV R230, R42 ;  /* 0x0000002a00e67202 */ /* 0x008fe40000000f00 */
[----:B------:R-:W-:Y:S01]  /*9fbd0*/  STL.64 [R1+0x1558], R54 ;  /* 0x0015583601007387 */ /* 0x000fe20000100a00 */
[----:B----4-:R-:W-:-:S03]  /*9fbe0*/  IMAD.MOV.U32 R231, RZ, RZ, R43 ;  /* 0x000000ffffe77224 */ /* 0x010fc600078e002b */
[----:B------:R-:W-:Y:S04]  /*9fbf0*/  STL.64 [R1+0x1540], R48 ;  /* 0x0015403001007387 */ /* 0x000fe80000100a00 */
[----:B------:R-:W-:Y:S04]  /*9fc00*/  STL.64 [R1+0x1548], R50 ;  /* 0x0015483201007387 */ /* 0x000fe80000100a00 */
[----:B------:R-:W-:Y:S01]  /*9fc10*/  STL.64 [R1+0x1530], R44 ;  /* 0x0015302c01007387 */ /* 0x000fe20000100a00 */
[----:B------:R-:W-:-:S03]  /*9fc20*/  IMAD.MOV.U32 R193, RZ, RZ, R38 ;  /* 0x000000ffffc17224 */ /* 0x000fc600078e0026 */
[----:B------:R-:W-:Y:S01]  /*9fc30*/  STL.64 [R1+0x1538], R46 ;  /* 0x0015382e01007387 */ /* 0x000fe20000100a00 */
[----:B------:R-:W-:-:S03]  /*9fc40*/  MOV R192, R39 ;  /* 0x0000002700c07202 */ /* 0x000fc60000000f00 */
[----:B------:R-:W-:Y:S01]  /*9fc50*/  STL.64 [R1+0x68e8], R230 ;  /* 0x0068e8e601007387 */ /* 0x000fe20000100a00 */
[C---:B------:R-:W-:Y:S03]  /*9fc60*/  HMMA.1688.F32.TF32 R32, R224.reuse, R170, R32 ;  /* 0x000000aae020723c */ /* 0x040fe60000081020 */
[----:B------:R-:W-:Y:S04]  /*9fc70*/  STL.64 [R1+0x68e0], R228 ;  /* 0x0068e0e401007387 */ /* 0x000fe80000100a00 */
[----:B------:R1:W-:Y:S01]  /*9fc80*/  STL.64 [R1+0x1510], R36 ;  /* 0x0015102401007387 */ /* 0x0003e20000100a00 */
[C---:B------:R-:W-:Y:S03]  /*9fc90*/  HMMA.1688.F32.TF32 R28, R224.reuse, R166, R28 ;  /* 0x000000a6e01c723c */ /* 0x040fe6000008101c */
[----:B------:R-:W-:Y:S04]  /*9fca0*/  LDS R220, [R2+0xc080] ;  /* 0x00c0800002dc7984 */ /* 0x000fe80000000800 */
[----:B------:R-:W-:Y:S01]  /*9fcb0*/  LDS R222, [R2+0xe080] ;  /* 0x00e0800002de7984 */ /* 0x000fe20000000800 */
[----:B-1----:R-:W-:Y:S03]  /*9fcc0*/  HMMA.1688.F32.TF32 R36, R224, R174, R64 ;  /* 0x000000aee024723c */ /* 0x002fe60000081040 */
[----:B------:R-:W-:Y:S04]  /*9fcd0*/  LDS R221, [R0+0xc080] ;  /* 0x00c0800000dd7984 */ /* 0x000fe80000000800 */
[----:B------:R-:W1:Y:S09]  /*9fce0*/  LDS R223, [R0+0xe080] ;  /* 0x00e0800000df7984 */ /* 0x000e720000000800 */
[----:B------:R-:W-:Y:S01]  /*9fcf0*/  MOV R177, R30 ;  /* 0x0000001e00b17202 */ /* 0x000fe20000000f00 */
[----:B------:R-:W-:-:S06]  /*9fd00*/  IMAD.MOV.U32 R176, RZ, RZ, R31 ;  /* 0x000000ffffb07224 */ /* 0x000fcc00078e001f */
[----:B------:R-:W-:Y:S04]  /*9fd10*/  STL.64 [R1+0x1500], R36 ;  /* 0x0015002401007387 */ /* 0x000fe80000100a00 */
[----:B------:R-:W-:Y:S04]  /*9fd20*/  STL.64 [R1+0x2480], R32 ;  /* 0x0024802001007387 */ /* 0x000fe80000100a00 */
        /* <DEDUP_REMOVED lines=8> */
[----:B------:R-:W-:Y:S01]  /*9fdb0*/  HMMA.1688.F32.TF32 R4, R224, R146, R236 ;  /* 0x00000092e004723c */ /* 0x000fe200000810ec */
        /* <DEDUP_REMOVED lines=8> */
[----:B------:R-:W-:-:S03]  /*9fe40*/  MOV R236, R114 ;  /* 0x0000007200ec7202 */ /* 0x000fc60000000f00 */
[----:B------:R2:W-:Y:S01]  /*9fe50*/  STL.64 [R1+0x3200], R12 ;  /* 0x0032000c01007387 */ /* 0x0005e20000100a00 */
[----:B------:R-:W-:-:S03]  /*9fe60*/  IMAD.MOV.U32 R237, RZ, RZ, R115 ;  /* 0x000000ffffed7224 */ /* 0x000fc600078e0073 */
[----:B------:R3:W-:Y:S01]  /*9fe70*/  STL.64 [R1+0x3208], R14 ;  /* 0x0032080e01007387 */ /* 0x0007e20000100a00 */
[----:B------:R-:W-:-:S03]  /*9fe80*/  IMAD.MOV.U32 R238, RZ, RZ, R87 ;  /* 0x000000ffffee7224 */ /* 0x000fc600078e0057 */
[----:B------:R4:W-:Y:S01]  /*9fe90*/  STL.64 [R1+0x31f0], R8 ;  /* 0x0031f00801007387 */ /* 0x0009e20000100a00 */
[----:B------:R-:W-:-:S03]  /*9fea0*/  IMAD.MOV.U32 R101, RZ, RZ, R4 ;  /* 0x000000ffff657224 */ /* 0x000fc600078e0004 */
[----:B------:R1:W-:Y:S01]  /*9feb0*/  STL.64 [R1+0x31f8], R10 ;  /* 0x0031f80a01007387 */ /* 0x0003e20000100a00 */
[----:B------:R-:W-:-:S03]  /*9fec0*/  MOV R239, R86 ;  /* 0x0000005600ef7202 */ /* 0x000fc60000000f00 */
[----:B------:R-:W4:Y:S01]  /*9fed0*/  LDL.LU R114, [R1+0x6cfc] ;  /* 0x006cfc0001727983 */ /* 0x000f220000300800 */
[----:B------:R-:W-:Y:S01]  /*9fee0*/  MOV R100, R5 ;  /* 0x0000000500647202 */ /* 0x000fe20000000f00 */
[----:B------:R-:W-:Y:S02]  /*9fef0*/  IMAD.MOV.U32 R4, RZ, RZ, R91 ;  /* 0x000000ffff047224 */ /* 0x000fe400078e005b */
[----:B------:R-:W4:Y:S01]  /*9ff00*/  LDL.LU R115, [R1+0x6cf8] ;  /* 0x006cf80001737983 */ /* 0x000f220000300800 */
[----:B------:R-:W-:-:S03]  /*9ff10*/  IMAD.MOV.U32 R97, RZ, RZ, R6 ;  /* 0x000000ffff617224 */ /* 0x000fc600078e0006 */
[----:B------:R-:W4:Y:S01]  /*9ff20*/  LDL.LU R87, [R1+0x6cf4] ;  /* 0x006cf40001577983 */ /* 0x000f220000300800 */
[----:B------:R-:W-:Y:S01]  /*9ff30*/  IMAD.MOV.U32 R5, RZ, RZ, R90 ;  /* 0x000000ffff057224 */ /* 0x000fe200078e005a */
[----:B------:R-:W-:Y:S02]  /*9ff40*/  MOV R6, R127 ;  /* 0x0000007f00067202 */ /* 0x000fe40000000f00 */
[----:B------:R-:W4:Y:S01]  /*9ff50*/  LDL.LU R86, [R1+0x6cf0] ;  /* 0x006cf00001567983 */ /* 0x000f220000300800 */
[----:B------:R-:W-:-:S03]  /*9ff60*/  IMAD.MOV.U32 R96, RZ, RZ, R7 ;  /* 0x000000ffff607224 */ /* 0x000fc600078e0007 */
[----:B------:R-:W4:Y:S01]  /*9ff70*/  LDL.LU R91, [R1+0x6cec] ;  /* 0x006cec00015b7983 */ /* 0x000f220000300800 */
[----:B------:R-:W-:-:S03]  /*9ff80*/  IMAD.MOV.U32 R7, RZ, RZ, R126 ;  /* 0x000000ffff077224 */ /* 0x000fc600078e007e */
[----:B------:R-:W4:Y:S01]  /*9ff90*/  LDL.LU R90, [R1+0x6ce8] ;  /* 0x006ce800015a7983 */ /* 0x000f220000300800 */
[----:B--2---:R-:W-:Y:S01]  /*9ffa0*/  IMAD.MOV.U32 R12, RZ, RZ, R123 ;  /* 0x000000ffff0c7224 */ /* 0x004fe200078e007b */
[----:B------:R-:W-:Y:S02]  /*9ffb0*/  MOV R13, R122 ;  /* 0x0000007a000d7202 */ /* 0x000fe40000000f00 */
[----:B------:R-:W2:Y:S01]  /*9ffc0*/  LDL.LU R127, [R1+0x6ce4] ;  /* 0x006ce400017f7983 */ /* 0x000ea20000300800 */
[----:B---3--:R-:W-:-:S03]  /*9ffd0*/  IMAD.MOV.U32 R14, RZ, RZ, R82 ;  /* 0x000000ffff0e7224 */ /* 0x008fc600078e0052 */
[----:B------:R-:W3:Y:S01]  /*9ffe0*/  LDL.LU R126, [R1+0x6ce0] ;  /* 0x006ce000017e7983 */ /* 0x000ee20000300800 */
[----:B------:R-:W-:-:S03]  /*9fff0*/  IMAD.MOV.U32 R15, RZ, RZ, R83 ;  /* 0x000000ffff0f7224 */ /* 0x000fc600078e0053 */
[----:B------:R-:W2:Y:S01]  /*a0000*/  LDL.LU R123, [R1+0x6cdc] ;  /* 0x006cdc00017b7983 */ /* 0x000ea20000300800 */
[----:B------:R-:W-:-:S03]  /*a0010*/  MOV R16, R99 ;  /* 0x0000006300107202 */ /* 0x000fc60000000f00 */
[----:B------:R-:W2:Y:S01]  /*a0020*/  LDL.LU R122, [R1+0x6cd8] ;  /* 0x006cd800017a7983 */ /* 0x000ea20000300800 */
[----:B------:R-:W-:-:S03]  /*a0030*/  IMAD.MOV.U32 R17, RZ, RZ, R98 ;  /* 0x000000ffff117224 */ /* 0x000fc600078e0062 */
[----:B------:R-:W2:Y:S01]  /*a0040*/  LDL.LU R82, [R1+0x6cd4] ;  /* 0x006cd40001527983 */ /* 0x000ea20000300800 */
[----:B------:R-:W-:-:S03]  /*a0050*/  IMAD.MOV.U32 R18, RZ, RZ, R110 ;  /* 0x000000ffff127224 */ /* 0x000fc600078e006e */
[----:B------:R-:W3:Y:S01]  /*a0060*/  LDL.LU R83, [R1+0x6cd0] ;  /* 0x006cd00001537983 */ /* 0x000ee20000300800 */
[----:B------:R-:W-:-:S03]  /*a0070*/  MOV R19, R111 ;  /* 0x0000006f00137202 */ /* 0x000fc60000000f00 */
[----:B------:R-:W3:Y:S01]  /*a0080*/  LDL.LU R99, [R1+0x6ccc] ;  /* 0x006ccc0001637983 */ /* 0x000ee20000300800 */
[----:B------:R-:W-:-:S03]  /*a0090*/  IMAD.MOV.U32 R20, RZ, RZ, R78 ;  /* 0x000000ffff147224 */ /* 0x000fc600078e004e */
[----:B------:R-:W3:Y:S01]  /*a00a0*/  LDL.LU R98, [R1+0x6cc8] ;  /* 0x006cc80001627983 */ /* 0x000ee20000300800 */
[----:B------:R-:W-:-:S03]  /*a00b0*/  IMAD.MOV.U32 R21, RZ, RZ, R79 ;  /* 0x000000ffff157224 */ /* 0x000fc600078e004f */
[----:B------:R-:W3:Y:S04]  /*a00c0*/  LDL.LU R110, [R1+0x6cc4] ;  /* 0x006cc400016e7983 */ /* 0x000ee80000300800 */
[----:B------:R-:W3:Y:S04]  /*a00d0*/  LDL.LU R111, [R1+0x6cc0] ;  /* 0x006cc000016f7983 */ /* 0x000ee80000300800 */
[----:B------:R-:W3:Y:S04]  /*a00e0*/  LDL.LU R78, [R1+0x6cbc] ;  /* 0x006cbc00014e7983 */ /* 0x000ee80000300800 */
[----:B------:R-:W3:Y:S01]  /*a00f0*/  LDL.LU R79, [R1+0x6cb8] ;  /* 0x006cb800014f7983 */ /* 0x000ee20000300800 */
[----:B------:R-:W-:Y:S01]  /*a0100*/  MOV R22, R94 ;  /* 0x0000005e00167202 */ /* 0x000fe20000000f00 */
[----:B------:R-:W-:-:S02]  /*a0110*/  IMAD.MOV.U32 R23, RZ, RZ, R95 ;  /* 0x000000ffff177224 */ /* 0x000fc400078e005f */
[----:B------:R-:W3:Y:S01]  /*a0120*/  LDL.LU R94, [R1+0x6cb4] ;  /* 0x006cb400015e7983 */ /* 0x000ee20000300800 */
[----:B------:R-:W-:Y:S01]  /*a0130*/  IMAD.MOV.U32 R28, RZ, RZ, R106 ;  /* 0x000000ffff1c7224 */ /* 0x000fe200078e006a */
[----:B------:R-:W-:Y:S02]  /*a0140*/  MOV R29, R107 ;  /* 0x0000006b001d7202 */ /* 0x000fe40000000f00 */
[----:B------:R-:W3:Y:S01]  /*a0150*/  LDL.LU R95, [R1+0x6cb0] ;  /* 0x006cb000015f7983 */ /* 0x000ee20000300800 */
[----:B------:R-:W-:-:S03]  /*a0160*/  IMAD.MOV.U32 R30, RZ, RZ, R119 ;  /* 0x000000ffff1e7224 */ /* 0x000fc600078e0077 */
[----:B------:R-:W3:Y:S01]  /*a0170*/  LDL.LU R106, [R1+0x6cac] ;  /* 0x006cac00016a7983 */ /* 0x000ee20000300800 */
[----:B------:R-:W-:-:S03]  /*a0180*/  IMAD.MOV.U32 R31, RZ, RZ, R118 ;  /* 0x000000ffff1f7224 */ /* 0x000fc600078e0076 */
[----:B------:R-:W3:Y:S01]  /*a0190*/  LDL.LU R107, [R1+0x6ca8] ;  /* 0x006ca800016b7983 */ /* 0x000ee20000300800 */
[----:B------:R-:W-:-:S03]  /*a01a0*/  IMAD.MOV.U32 R34, RZ, RZ, R102 ;  /* 0x000000ffff227224 */ /* 0x000fc600078e0066 */
[----:B------:R-:W3:Y:S01]  /*a01b0*/  LDL.LU R119, [R1+0x6ca4] ;  /* 0x006ca40001777983 */ /* 0x000ee20000300800 */
[----:B------:R-:W-:-:S03]  /*a01c0*/  MOV R35, R103 ;  /* 0x0000006700237202 */ /* 0x000fc60000000f00 */
[----:B------:R-:W3:Y:S01]  /*a01d0*/  LDL.LU R118, [R1+0x6ca0] ;  /* 0x006ca00001767983 */ /* 0x000ee20000300800 */
[----:B----4-:R-:W-:Y:S01]  /*a01e0*/  IMAD.MOV.U32 R33, RZ, RZ, R114 ;  /* 0x000000ffff217224 */ /* 0x010fe200078e0072 */
[----:B------:R-:W-:Y:S02]  /*a01f0*/  MOV R32, R115 ;  /* 0x0000007300207202 */ /* 0x000fe40000000f00 */
[----:B------:R-:W4:Y:S04]  /*a0200*/  LDL.LU R115, [R1+0x6c9c] ;  /* 0x006c9c0001737983 */ /* 0x000f280000300800 */
[----:B------:R-:W4:Y:S04]  /*a0210*/  LDL.LU R114, [R1+0x6c98] ;  /* 0x006c980001727983 */ /* 0x000f280000300800 */
[----:B------:R-:W4:Y:S01]  /*a0220*/  LDL.LU R102, [R1+0x6c94] ;  /* 0x006c940001667983 */ /* 0x000f220000300800 */
[----:B------:R-:W-:Y:S01]  /*a0230*/  MOV R66, R86 ;  /* 0x0000005600427202 */ /* 0x000fe20000000f00 */
[----:B------:R-:W-:-:S02]  /*a0240*/  IMAD.MOV.U32 R65, RZ, RZ, R91 ;  /* 0x000000ffff417224 */ /* 0x000fc400078e005b */
[----:B------:R-:W4:Y:S01]  /*a0250*/  LDL.LU R103, [R1+0x6c90] ;  /* 0x006c900001677983 */ /* 0x000f220000300800 */
[----:B------:R-:W-:-:S03]  /*a0260*/  IMAD.MOV.U32 R64, RZ, RZ, R90 ;  /* 0x000000ffff407224 */ /* 0x000fc600078e005a */
[----:B------:R-:W4:Y:S01]  /*a0270*/  LDL.LU R90, [R1+0x6c8c] ;  /* 0x006c8c00015a7983 */ /* 0x000f220000300800 */
[----:B------:R-:W-:-:S03]  /*a0280*/  IMAD.MOV.U32 R67, RZ, RZ, R87 ;  /* 0x000000ffff437224 */ /* 0x000fc600078e0057 */
[----:B------:R-:W4:Y:S04]  /*a0290*/  LDL.LU R91, [R1+0x6c88] ;  /* 0x006c8800015b7983 */ /* 0x000f280000300800 */
[----:B------:R-:W4:Y:S04]  /*a02a0*/  LDL.LU R86, [R1+0x6c84] ;  /* 0x006c840001567983 */ /* 0x000f280000300800 */
[----:B------:R-:W4:Y:S01]  /*a02b0*/  LDL.LU R87, [R1+0x6c80] ;  /* 0x006c800001577983 */ /* 0x000f220000300800 */
[----:B--2---:R-:W-:Y:S02]  /*a02c0*/  IMAD.MOV.U32 R43, RZ, RZ, R82 ;  /* 0x000000ffff2b7224 */ /* 0x004fe400078e0052 */
[----:B---3--:R-:W-:Y:S01]  /*a02d0*/  IMAD.MOV.U32 R42, RZ, RZ, R83 ;  /* 0x000000ffff2a7224 */ /* 0x008fe200078e0053 */
[----:B------:R-:W-:Y:S01]  /*a02e0*/  MOV R41, R99 ;  /* 0x0000006300297202 */ /* 0x000fe20000000f00 */
[----:B------:R-:W-:-:S02]  /*a02f0*/  IMAD.MOV.U32 R40, RZ, RZ, R98 ;  /* 0x000000ffff287224 */ /* 0x000fc400078e0062 */
[----:B------:R-:W2:Y:S04]  /*a0300*/  LDL.LU R98, [R1+0x6c7c] ;  /* 0x006c7c0001627983 */ /* 0x000ea80000300800 */
[----:B------:R-:W3:Y:S04]  /*a0310*/  LDL.LU R99, [R1+0x6c78] ;  /* 0x006c780001637983 */ /* 0x000ee80000300800 */
[----:B------:R-:W3:Y:S01]  /*a0320*/  LDL.LU R83, [R1+0x6c74] ;  /* 0x006c740001537983 */ /* 0x000ee20000300800 */
[----:B------:R-:W-:-:S03]  /*a0330*/  IMAD.MOV.U32 R45, RZ, RZ, R78 ;  /* 0x000000ffff2d7224 */ /* 0x000fc600078e004e */
[----:B------:R-:W3:Y:S01]  /*a0340*/  LDL.LU R82, [R1+0x6c70] ;  /* 0x006c700001527983 */ /* 0x000ee20000300800 */
[----:B------:R-:W-:-:S03]  /*a0350*/  MOV R44, R79 ;  /* 0x0000004f002c7202 */ /* 0x000fc60000000f00 */
[----:B------:R-:W3:Y:S04]  /*a0360*/  LDL.LU R79, [R1+0x6c6c] ;  /* 0x006c6c00014f7983 */ /* 0x000ee80000300800 */
[----:B------:R-:W3:Y:S01]  /*a0370*/  LDL.LU R78, [R1+0x6c68] ;  /* 0x006c6800014e7983 */ /* 0x000ee20000300800 */
[----:B------:R-:W-:Y:S01]  /*a0380*/  IMAD.MOV.U32 R46, RZ, RZ, R111 ;  /* 0x000000ffff2e7224 */ /* 0x000fe200078e006f */
[----:B------:R-:W-:Y:S02]  /*a0390*/  MOV R47, R110 ;  /* 0x0000006e002f7202 */ /* 0x000fe40000000f00 */
[----:B------:R-:W3:Y:S01]  /*a03a0*/  LDL.LU R111, [R1+0x6c64] ;  /* 0x006c6400016f7983 */ /* 0x000ee20000300800 */
[----:B------:R-:W-:Y:S01]  /*a03b0*/  MOV R50, R95 ;  /* 0x0000005f00327202 */ /* 0x000fe20000000f00 */
[----:B------:R-:W-:-:S02]  /*a03c0*/  IMAD.MOV.U32 R49, RZ, RZ, R106 ;  /* 0x000000ffff317224 */ /* 0x000fc400078e006a */
[----:B------:R-:W3:Y:S01]  /*a03d0*/  LDL.LU R110, [R1+0x6c60] ;  /* 0x006c6000016e7983 */ /* 0x000ee20000300800 */
[----:B------:R-:W-:-:S03]  /*a03e0*/  IMAD.MOV.U32 R48, RZ, RZ, R107 ;  /* 0x000000ffff307224 */ /* 0x000fc600078e006b */
[----:B------:R-:W3:Y:S01]  /*a03f0*/  LDL.LU R107, [R1+0x6c5c] ;  /* 0x006c5c00016b7983 */ /* 0x000ee20000300800 */
[----:B------:R-:W-:-:S03]  /*a0400*/  IMAD.MOV.U32 R51, RZ, RZ, R94 ;  /* 0x000000ffff337224 */ /* 0x000fc600078e005e */
[----:B------:R-:W3:Y:S04]  /*a0410*/  LDL.LU R106, [R1+0x6c58] ;  /* 0x006c5800016a7983 */ /* 0x000ee80000300800 */
[----:B------:R-:W3:Y:S04]  /*a0420*/  LDL.LU R95, [R1+0x6c54] ;  /* 0x006c5400015f7983 */ /* 0x000ee80000300800 */
[----:B------:R-:W3:Y:S01]  /*a0430*/  LDL.LU R94, [R1+0x6c50] ;  /* 0x006c5000015e7983 */ /* 0x000ee20000300800 */
[----:B----4-:R-:W-:Y:S02]  /*a0440*/  IMAD.MOV.U32 R59, RZ, RZ, R102 ;  /* 0x000000ffff3b7224 */ /* 0x010fe400078e0066 */
[----:B------:R-:W-:Y:S01]  /*a0450*/  IMAD.MOV.U32 R58, RZ, RZ, R103 ;  /* 0x000000ffff3a7224 */ /* 0x000fe200078e0067 */
[----:B------:R-:W-:Y:S01]  /*a0460*/  MOV R57, R90 ;  /* 0x0000005a00397202 */ /* 0x000fe20000000f00 */
[----:B------:R-:W-:-:S02]  /*a0470*/  IMAD.MOV.U32 R56, RZ, RZ, R91 ;  /* 0x000000ffff387224 */ /* 0x000fc400078e005b */
[----:B------:R-:W4:Y:S04]  /*a0480*/  LDL.LU R91, [R1+0x6c4c] ;  /* 0x006c4c00015b7983 */ /* 0x000f280000300800 */
[----:B------:R-:W4:Y:S04]  /*a0490*/  LDL.LU R90, [R1+0x6c48] ;  /* 0x006c4800015a7983 */ /* 0x000f280000300800 */
[----:B------:R-:W4:Y:S01]  /*a04a0*/  LDL.LU R103, [R1+0x6c44] ;  /* 0x006c440001677983 */ /* 0x000f220000300800 */
[----:B------:R-:W-:-:S03]  /*a04b0*/  IMAD.MOV.U32 R62, RZ, RZ, R87 ;  /* 0x000000ffff3e7224 */ /* 0x000fc600078e0057 */
[----:B------:R-:W4:Y:S01]  /*a04c0*/  LDL.LU R102, [R1+0x6c40] ;  /* 0x006c400001667983 */ /* 0x000f220000300800 */
[----:B------:R-:W-:Y:S01]  /*a04d0*/  MOV R63, R86 ;  /* 0x00000056003f7202 */ /* 0x000fe20000000f00 */
[----:B--2---:R-:W-:Y:S01]  /*a04e0*/  IMAD.MOV.U32 R61, RZ, RZ, R98 ;  /* 0x000000ffff3d7224 */ /* 0x004fe200078e0062 */
[----:B---3--:R-:W-:Y:S02]  /*a04f0*/  MOV R60, R99 ;  /* 0x00000063003c7202 */ /* 0x008fe40000000f00 */
[----:B------:R-:W2:Y:S04]  /*a0500*/  LDL.LU R99, [R1+0x6c3c] ;  /* 0x006c3c0001637983 */ /* 0x000ea80000300800 */
[----:B------:R-:W3:Y:S04]  /*a0510*/  LDL.LU R98, [R1+0x6c38] ;  /* 0x006c380001627983 */ /* 0x000ee80000300800 */
        /* <DEDUP_REMOVED lines=9> */
[----:B------:R-:W3:Y:S04]  /*a05b0*/  LDL.LU R83, [R1+0x6c20] ;  /* 0x006c200001537983 */ /* 0x000ee80000300800 */
[----:B------:R-:W3:Y:S04]  /*a05c0*/  LDL.LU R216, [R1+0x430] ;  /* 0x0004300001d87983 */ /* 0x000ee80000300800 */
[----:B------:R-:W3:Y:S01]  /*a05d0*/  LDL.LU R217, [R1+0x434] ;  /* 0x0004340001d97983 */ /* 0x000ee20000300800 */
        /* <DEDUP_REMOVED lines=22> */
[----:B-1----:R-:W-:Y:S02]  /*a0740*/  IMAD.MOV.U32 R10, RZ, RZ, R134 ;  /* 0x000000ffff0a7224 */ /* 0x002fe400078e0086 */
[----:B------:R-:W-:Y:S01]  /*a0750*/  IMAD.MOV.U32 R11, RZ, RZ, R135 ;  /* 0x000000ffff0b7224 */ /* 0x000fe200078e0087 */
[----:B----4-:R-:W-:Y:S01]  /*a0760*/  MOV R213, R91 ;  /* 0x0000005b00d57202 */ /* 0x010fe20000000f00 */
[----:B------:R-:W-:Y:S01]  /*a0770*/  IMAD.MOV.U32 R212, RZ, RZ, R90 ;  /* 0x000000ffffd47224 */ /* 0x000fe200078e005a */
[----:B------:R-:W-:Y:S01]  /*a0780*/  MOV R211, R103 ;  /* 0x0000006700d37202 */ /* 0x000fe20000000f00 */
[----:B------:R-:W-:-:S02]  /*a0790*/  IMAD.MOV.U32 R210, RZ, RZ, R102 ;  /* 0x000000ffffd27224 */ /* 0x000fc400078e0066 */
[----:B--2---:R-:W-:Y:S02]  /*a07a0*/  IMAD.MOV.U32 R209, RZ, RZ, R99 ;  /* 0x000000ffffd17224 */ /* 0x004fe400078e0063 */
[----:B---3--:R-:W-:Y:S01]  /*a07b0*/  IMAD.MOV.U32 R207, RZ, RZ, R87 ;  /* 0x000000ffffcf7224 */ /* 0x008fe200078e0057 */
[----:B------:R-:W-:Y:S01]  /*a07c0*/  MOV R206, R86 ;  /* 0x0000005600ce7202 */ /* 0x000fe20000000f00 */
[----:B------:R-:W-:Y:S02]  /*a07d0*/  IMAD.MOV.U32 R218, RZ, RZ, R78 ;  /* 0x000000ffffda7224 */ /* 0x000fe400078e004e */
[----:B------:R-:W2:Y:S01]  /*a07e0*/  LDL.LU R78, [R1+0x6c1c] ;  /* 0x006c1c00014e7983 */ /* 0x000ea20000300800 */
[----:B------:R-:W-:-:S03]  /*a07f0*/  MOV R219, R79 ;  /* 0x0000004f00db7202 */ /* 0x000fc60000000f00 */
[----:B------:R-:W2:Y:S01]  /*a0800*/  LDL.LU R79, [R1+0x6c18] ;  /* 0x006c1800014f7983 */ /* 0x000ea20000300800 */
[----:B------:R-:W-:-:S03]  /*a0810*/  IMAD.MOV.U32 R204, RZ, RZ, R82 ;  /* 0x000000ffffcc7224 */ /* 0x000fc600078e0052 */
[----:B------:R-:W3:Y:S01]  /*a0820*/  LDL.LU R82, [R1+0x6c14] ;  /* 0x006c140001527983 */ /* 0x000ee20000300800 */
[----:B------:R-:W-:-:S03]  /*a0830*/  IMAD.MOV.U32 R205, RZ, RZ, R83 ;  /* 0x000000ffffcd7224 */ /* 0x000fc600078e0053 */
[----:B------:R-:W3:Y:S04]  /*a0840*/  LDL.LU R83, [R1+0x6c10] ;  /* 0x006c100001537983 */ /* 0x000ee80000300800 */
[----:B------:R-:W4:Y:S04]  /*a0850*/  LDL.LU R86, [R1+0x6c0c] ;  /* 0x006c0c0001567983 */ /* 0x000f280000300800 */
        /* <DEDUP_REMOVED lines=30> */
[C---:B------:R-:W-:Y:S08]  /*a0a40*/  HMMA.1688.F32.TF32 R20, R220.reuse, R194, R20 ;  /* 0x000000c2dc14723c */ /* 0x040ff00000081014 */
[C---:B------:R-:W-:Y:S08]  /*a0a50*/  HMMA.1688.F32.TF32 R16, R220.reuse, R190, R16 ;  /* 0x000000bedc10723c */ /* 0x040ff00000081010 */
[C---:B------:R-:W-:Y:S08]  /*a0a60*/  HMMA.1688.F32.TF32 R12, R220.reuse, R186, R12 ;  /* 0x000000badc0c723c */ /* 0x040ff0000008100c */
[C---:B------:R-:W-:Y:S08]  /*a0a70*/  HMMA.1688.F32.TF32 R8, R220.reuse, R182, R8 ;  /* 0x000000b6dc08723c */ /* 0x040ff00000081008 */
[----:B------:R-:W-:Y:S08]  /*a0a80*/  HMMA.1688.F32.TF32 R4, R220, R178, R4 ;  /* 0x000000b2dc04723c */ /* 0x000ff00000081004 */
[C---:B--2---:R-:W-:Y:S08]  /*a0a90*/  HMMA.1688.F32.TF32 R24, R224.reuse, R78, R24 ;  /* 0x0000004ee018723c */ /* 0x044ff00000081018 */
[C---:B---3--:R-:W-:Y:S08]  /*a0aa0*/  HMMA.1688.F32.TF32 R28, R224.reuse, R82, R28 ;  /* 0x00000052e01c723c */ /* 0x048ff0000008101c */
[C---:B----4-:R-:W-:Y:S08]  /*a0ab0*/  HMMA.1688.F32.TF32 R32, R224.reuse, R86, R32 ;  /* 0x00000056e020723c */ /* 0x050ff00000081020 */
[C---:B------:R-:W-:Y:S11]  /*a0ac0*/  HMMA.1688.F32.TF32 R204, R224.reuse, R138, R204 ;  /* 0x0000008ae0cc723c */ /* 0x040ff600000810cc */
[----:B------:R-:W-:Y:S11]  /*a0ad0*/  @!UPT UIADD3 URZ, URZ, URZ, URZ ;  /* 0x0000003f3f3ff290 */ /* 0x000ff6000fffe03f */
[----:B------:R-:W-:Y:S02]  /*a0ae0*/  @!UPT UIADD3 URZ, URZ, URZ, URZ ;  /* 0x0000003f3f3ff290 */ /* 0x000fe4000fffe03f */
[----:B------:R-:W-:Y:S01]  /*a0af0*/  IMAD.MOV.U32 R85, RZ, RZ, R204 ;  /* 0x000000ffff557224 */ /* 0x000fe200078e00cc */
[----:B------:R-:W-:Y:S01]  /*a0b00*/  MOV R81, R206 ;  /* 0x000000ce00517202 */ /* 0x000fe20000000f00 */
[----:B------:R-:W-:Y:S02]  /*a0b10*/  IMAD.MOV.U32 R84, RZ, RZ, R205 ;  /* 0x000000ffff547224 */ /* 0x000fe400078e00cd */
[----:B------:R-:W-:Y:S02]  /*a0b20*/  IMAD.MOV.U32 R80, RZ, RZ, R207 ;  /* 0x000000ffff507224 */ /* 0x000fe400078e00cf */
[C---:B------:R-:W-:Y:S08]  /*a0b30*/  HMMA.1688.F32.TF32 R204, R224.reuse, R134, R208 ;  /* 0x00000086e0cc723c */ /* 0x040ff000000810d0 */
[C---:B------:R-:W-:Y:S11]  /*a0b40*/  HMMA.1688.F32.TF32 R208, R224.reuse, R130, R212 ;  /* 0x00000082e0d0723c */ /* 0x040ff600000810d4 */
[----:B------:R-:W-:Y:S04]  /*a0b50*/  @!UPT UIADD3 URZ, URZ, URZ, URZ ;  /* 0x0000003f3f3ff290 */ /* 0x000fe8000fffe03f */
[----:B------:R1:W-:Y:S01]  /*a0b60*/  STL.64 [R1+0x31b0], R204 ;  /* 0x0031b0cc01007387 */ /* 0x0003e20000100a00 */
[----:B------:R-:W-:Y:S01]  /*a0b70*/  IMAD.MOV.U32 R77, RZ, RZ, R206 ;  /* 0x000000ffff4d7224 */ /* 0x000fe200078e00ce */
[----:B------:R-:W-:Y:S02]  /*a0b80*/  MOV R76, R207 ;  /* 0x000000cf004c7202 */ /* 0x000fe40000000f00 */
[C---:B-1----:R-:W-:Y:S08]  /*a0b90*/  HMMA.1688.F32.TF32 R204, R224.reuse, R126, R200 ;  /* 0x0000007ee0cc723c */ /* 0x042ff000000810c8 */
        /* <DEDUP_REMOVED lines=61> */
[----:B------:R1:W-:Y:S04]  /*a0f70*/  STL.64 [R1+0x3078], R6 ;  /* 0x0030780601007387 */ /* 0x0003e80000100a00 */
[----:B------:R-:W2:Y:S01]  /*a0f80*/  LDL.LU R236, [R1+0x1330] ;  /* 0x0013300001ec7983 */ /* 0x000ea20000300800 */
[----:B-1----:R-:W-:Y:S03]  /*a0f90*/  HMMA.1688.F32.TF32 R4, R220, R162, R232 ;  /* 0x000000a2dc04723c */ /* 0x002fe600000810e8 */
[----:B------:R-:W-:Y:S04]  /*a0fa0*/  STL.64 [R1+0x3060], R8 ;  /* 0x0030600801007387 */ /* 0x000fe80000100a00 */
[----:B------:R-:W-:Y:S11]  /*a0fb0*/  STL.64 [R1+0x3068], R10 ;  /* 0x0030680a01007387 */ /* 0x000ff60000100a00 */
[----:B------:R-:W-:Y:S05]  /*a0fc0*/  @!UPT UIADD3 URZ, URZ, URZ, URZ ;  /* 0x0000003f3f3ff290 */ /* 0x000fea000fffe03f */
[----:B------:R1:W-:Y:S04]  /*a0fd0*/  STL.64 [R1+0x3050], R4 ;  /* 0x0030500401007387 */ /* 0x0003e80000100a00 */
[----:B------:R3:W-:Y:S04]  /*a0fe0*/  STL.64 [R1+0x3058], R6 ;  /* 0x0030580601007387 */ /* 0x0007e80000100a00 */
[----:B------:R-:W2:Y:S04]  /*a0ff0*/  LDL.LU R237, [R1+0x1334] ;  /* 0x0013340001ed7983 */ /* 0x000ea80000300800 */
[----:B------:R-:W2:Y:S04]  /*a1000*/  LDL.LU R238, [R1+0x1338] ;  /* 0x0013380001ee7983 */ /* 0x000ea80000300800 */
[----:B------:R-:W2:Y:S04]  /*a1010*/  LDL.LU R239, [R1+0x133c] ;  /* 0x00133c0001ef7983 */ /* 0x000ea80000300800 */
[----:B-1----:R-:W4:Y:S04]  /*a1020*/  LDL.LU R4, [R1+0x1340] ;  /* 0x0013400001047983 */ /* 0x002f280000300800 */
[----:B------:R-:W4:Y:S04]  /*a1030*/  LDL.LU R5, [R1+0x1344] ;  /* 0x0013440001057983 */ /* 0x000f280000300800 */
[----:B---3--:R-:W4:Y:S04]  /*a1040*/  LDL.LU R6, [R1+0x1348] ;  /* 0x0013480001067983 */ /* 0x008f280000300800 */
[----:B------:R-:W4:Y:S04]  /*a1050*/  LDL.LU R7, [R1+0x134c] ;  /* 0x00134c0001077983 */ /* 0x000f280000300800 */
        /* <DEDUP_REMOVED lines=28> */
[----:B------:R-:W-:Y:S03]  /*a1220*/  HMMA.1688.F32.TF32 R216, R224, R142, R216 ;  /* 0x0000008ee0d8723c */ /* 0x000fe600000810d8 */
        /* <DEDUP_REMOVED lines=24> */
[----:B------:R-:W-:-:S03]  /*a13b0*/  MOV R93, R216 ;  /* 0x000000d8005d7202 */ /* 0x000fc60000000f00 */
        /* <DEDUP_REMOVED lines=53> */
[C---:B------:R-:W-:Y:S08]  /*a1710*/  HMMA.1688.F32.TF32 R20, R220.reuse, R86, R20 ;  /* 0x00000056dc14723c */ /* 0x040ff00000081014 */
[C---:B---3--:R-:W-:Y:S08]  /*a1720*/  HMMA.1688.F32.TF32 R16, R220.reuse, R82, R16 ;  /* 0x00000052dc10723c */ /* 0x048ff00000081010 */
[C---:B----4-:R-:W-:Y:S08]  /*a1730*/  HMMA.1688.F32.TF32 R168, R220.reuse, R158, R176 ;  /* 0x0000009edca8723c */ /* 0x050ff000000810b0 */
        /* <DEDUP_REMOVED lines=22> */
[C---:B--2---:R-:W-:Y:S08]  /*a18a0*/  HMMA.1688.F32.TF32 R168, R220.reuse, R130, R60 ;  /* 0x00000082dca8723c */ /* 0x044ff0000008103c */
        /* <DEDUP_REMOVED lines=45> */
[----:B------:R-:W-:Y:S04]  /*a1b80*/  LDS R221, [R0+0xc180] ;  /* 0x00c1800000dd7984 */ /* 0x000fe80000000800 */
[----:B------:R-:W1:Y:S01]  /*a1b90*/  LDS R223, [R0+0xe180] ;  /* 0x00e1800000df7984 */ /* 0x000e620000000800 */
[C---:B------:R-:W-:Y:S07]  /*a1ba0*/  HMMA.1688.F32.TF32 R8, R224.reuse, R186, R236 ;  /* 0x000000bae008723c */ /* 0x040fee00000810ec */
[----:B------:R-:W-:Y:S04]  /*a1bb0*/  STL.64 [R1+0x440], R16 ;  /* 0x0004401001007387 */ /* 0x000fe80000100a00 */
[----:B------:R-:W-:Y:S04]  /*a1bc0*/  STL.64 [R1+0x448], R18 ;  /* 0x0004481201007387 */ /* 0x000fe80000100a00 */
[----:B------:R-:W1:Y:S04]  /*a1bd0*/  LDL.LU R4, [R1+0x3c0] ;  /* 0x0003c00001047983 */ /* 0x000e680000300800 */
[----:B------:R-:W-:Y:S04]  /*a1be0*/  STL.64 [R1+0x430], R12 ;  /* 0x0004300c01007387 */ /* 0x000fe80000100a00 */
[----:B------:R-:W-:Y:S04]  /*a1bf0*/  STL.64 [R1+0x438], R14 ;  /* 0x0004380e01007387 */ /* 0x000fe80000100a00 */
[----:B------:R2:W-:Y:S04]  /*a1c00*/  STL.64 [R1+0x420], R8 ;  /* 0x0004200801007387 */ /* 0x0005e80000100a00 */
[----:B------:R3:W-:Y:S04]  /*a1c10*/  STL.64 [R1+0x428], R10 ;  /* 0x0004280a01007387 */ /* 0x0007e80000100a00 */
[----:B------:R-:W1:Y:S04]  /*a1c20*/  LDL.LU R5, [R1+0x3c4] ;  /* 0x0003c40001057983 */ /* 0x000e680000300800 */
[----:B------:R-:W1:Y:S04]  /*a1c30*/  LDL.LU R6, [R1+0x3c8] ;  /* 0x0003c80001067983 */ /* 0x000e680000300800 */
[----:B------:R-:W1:Y:S04]  /*a1c40*/  LDL.LU R7, [R1+0x3cc] ;  /* 0x0003cc0001077983 */ /* 0x000e680000300800 */
[----:B--2---:R-:W2:Y:S04]  /*a1c50*/  LDL.LU R8, [R1+0x3d0] ;  /* 0x0003d00001087983 */ /* 0x004ea80000300800 */
        /* <DEDUP_REMOVED lines=124> */
[----:B--2---:R-:W2:Y:S04]  /*a2420*/  LDL.LU.64 R178, [R1+0x6b90] ;  /* 0x006b900001b27983 */ /* 0x004ea80000300a00 */
[----:B------:R-:W3:Y:S01]  /*a2430*/  LDL.LU.64 R176, [R1+0x6b88] ;  /* 0x006b880001b07983 */ /* 0x000ee20000300a00 */
[C---:B--2---:R-:W-:Y:S11]  /*a2440*/  HMMA.1688.F32.TF32 R172, R224.reuse, R178, R172 ;  /* 0x000000b2e0ac723c */ /* 0x044ff600000810ac */
[----:B------:R-:W-:Y:S11]  /*a2450*/  @!UPT UIADD3 URZ, URZ, URZ, URZ ;  /* 0x0000003f3f3ff290 */ /* 0x000ff6000fffe03f */
[----:B------:R-:W-:Y:S01]  /*a2460*/  @!UPT UIADD3 URZ, URZ, URZ, URZ ;  /* 0x0000003f3f3ff290 */ /* 0x000fe2000fffe03f */
[----:B------:R-:W-:Y:S04]  /*a2470*/  STL.64 [R1+0x400], R172 ;  /* 0x000400ac01007387 */ /* 0x000fe80000100a00 */
[----:B------:R2:W-:Y:S04]  /*a2480*/  STL.64 [R1+0x408], R174 ;  /* 0x000408ae01007387 */ /* 0x0005e80000100a00 */
[----:B--2---:R-:W3:Y:S04]  /*a2490*/  LDL.LU.64 R174, [R1+0x6b80] ;  /* 0x006b800001ae7983 */ /* 0x004ee80000300a00 */
[----:B------:R-:W2:Y:S01]  /*a24a0*/  LDL.LU.64 R172, [R1+0x6b78] ;  /* 0x006b780001ac7983 */ /* 0x000ea20000300a00 */
[C---:B---3--:R-:W-:Y:S11]  /*a24b0*/  HMMA.1688.F32.TF32 R168, R224.reuse, R174, R168 ;  /* 0x000000aee0a8723c */ /* 0x048ff600000810a8 */
[----:B------:R-:W-:Y:S11]  /*a24c0*/  @!UPT UIADD3 URZ, URZ, URZ, URZ ;  /* 0x0000003f3f3ff290 */ /* 0x000ff6000fffe03f */
[----:B------:R-:W-:Y:S01]  /*a24d0*/  @!UPT UIADD3 URZ, URZ, URZ, URZ ;  /* 0x0000003f3f3ff290 */ /* 0x000fe2000fffe03f */
[----:B------:R-:W-:Y:S04]  /*a24e0*/  STL.64 [R1+0x3f0], R168 ;  /* 0x0003f0a801007387 */ /* 0x000fe80000100a00 */
[----:B------:R3:W-:Y:S04]  /*a24f0*/  STL.64 [R1+0x3f8], R170 ;  /* 0x0003f8aa01007387 */ /* 0x0007e80000100a00 */
[----:B---3--:R-:W3:Y:S01]  /*a2500*/  LDL.LU.64 R170, [R1+0x6b70] ;  /* 0x006b700001aa7983 */ /* 0x008ee20000300a00 */
[C---:B------:R-:W-:Y:S03]  /*a2510*/  HMMA.1688.F32.TF32 R232, R224.reuse, R166, R232 ;  /* 0x000000a6e0e8723c */ /* 0x040fe600000810e8 */
[----:B------:R-:W2:Y:S05]  /*a2520*/  LDL.LU.64 R168, [R1+0x6b68] ;  /* 0x006b680001a87983 */ /* 0x000eaa0000300a00 */
        /* <DEDUP_REMOVED lines=10> */
[C---:B---3--:R-:W-:Y:S11]  /*a25d0*/  HMMA.1688.F32.TF32 R244, R224.reuse, R170, R244 ;  /* 0x000000aae0f4723c */ /* 0x048ff600000810f4 */
[----:B------:R-:W-:Y:S11]  /*a25e0*/  @!UPT UIADD3 URZ, URZ, URZ, URZ ;  /* 0x0000003f3f3ff290 */ /* 0x000ff6000fffe03f */
[----:B------:R-:W-:Y:S01]  /*a25f0*/  @!UPT UIADD3 URZ, URZ, URZ, URZ ;  /* 0x0000003f3f3ff290 */ /* 0x000fe2000fffe03f */
[----:B------:R-:W-:Y:S04]  /*a2600*/  STL.64 [R1+0x3e0], R244 ;  /* 0x0003e0f401007387 */ /* 0x000fe80000100a00 */
[----:B------:R3:W-:Y:S04]  /*a2610*/  STL.64 [R1+0x3e8], R246 ;  /* 0x0003e8f601007387 */ /* 0x0007e80000100a00 */
[----:B---3--:R-:W3:Y:S04]  /*a2620*/  LDL.LU.64 R246, [R1+0x6b60] ;  /* 0x006b600001f67983 */ /* 0x008ee80000300a00 */
[----:B------:R-:W2:Y:S04]  /*a2630*/  LDL.LU.64 R244, [R1+0x6b58] ;  /* 0x006b580001f47983 */ /* 0x000ea80000300a00 */
[----:B------:R-:W-:Y:S04]  /*a2640*/  STL.64 [R1+0x2540], R232 ;  /* 0x002540e801007387 */ /* 0x000fe80000100a00 */
[----:B------:R1:W-:Y:S02]  /*a2650*/  STL.64 [R1+0x2548], R234 ;  /* 0x002548ea01007387 */ /* 0x0003e40000100a00 */
[C---:B-1----:R-:W-:Y:S08]  /*a2660*/  HMMA.1688.F32.TF32 R232, R224.reuse, R162, R240 ;  /* 0x000000a2e0e8723c */ /* 0x042ff000000810f0 */
[C---:B------:R-:W-:Y:S11]  /*a2670*/  HMMA.1688.F32.TF32 R240, R224.reuse, R158, R248 ;  /* 0x0000009ee0f0723c */ /* 0x040ff600000810f8 */
[----:B------:R-:W-:Y:S04]  /*a2680*/  @!UPT UIADD3 URZ, URZ, URZ, URZ ;  /* 0x0000003f3f3ff290 */ /* 0x000fe8000fffe03f */
        /* <DEDUP_REMOVED lines=38> */
[C---:B-1----:R-:W-:Y:S08]  /*a28f0*/  HMMA.1688.F32.TF32 R36, R224.reuse, R98, R28 ;  /* 0x00000062e024723c */ /* 0x042ff0000008101c */
[C---:B------:R-:W-:Y:S08]  /*a2900*/  HMMA.1688.F32.TF32 R32, R224.reuse, R94, R24 ;  /* 0x0000005ee020723c */ /* 0x040ff00000081018 */
[C---:B------:R-:W-:Y:S08]  /*a2910*/  HMMA.1688.F32.TF32 R28, R224.reuse, R90, R20 ;  /* 0x0000005ae01c723c */ /* 0x040ff00000081014 */
[C---:B------:R-:W-:Y:S08]  /*a2920*/  HMMA.1688.F32.TF32 R24, R224.reuse, R86, R16 ;  /* 0x00000056e018723c */ /* 0x040ff00000081010 */
[C---:B------:R-:W-:Y:S08]  /*a2930*/  HMMA.1688.F32.TF32 R20, R224.reuse, R82, R12 ;  /* 0x00000052e014723c */ /* 0x040ff0000008100c */
[----:B------:R-:W-:Y:S01]  /*a2940*/  HMMA.1688.F32.TF32 R16, R224, R78, R8 ;  /* 0x0000004ee010723c */ /* 0x000fe20000081008 */
        /* <DEDUP_REMOVED lines=158> */
[----:B------:R1:W-:Y:S01]  /*a3330*/  STL.64 [R1+0x2d08], R206 ;  /* 0x002d08ce01007387 */ /* 0x0003e20000100a00 */
[C---:B------:R-:W-:Y:S03]  /*a3340*/  HMMA.1688.F32.TF32 R60, R220.reuse, R74, R60 ;  /* 0x0000004adc3c723c */ /* 0x040fe6000008103c */
[----:B------:R-:W-:Y:S04]  /*a3350*/  LDS R224, [R2+0xc200] ;  /* 0x00c2000002e07984 */ /* 0x000fe80000000800 */
[----:B------:R-:W-:Y:S01]  /*a3360*/  LDS R226, [R2+0xe200] ;  /* 0x00e2000002e27984 */ /* 0x000fe20000000800 */
[C---:B-1----:R-:W-:Y:S03]  /*a3370*/  HMMA.1688.F32.TF32 R204, R220.reuse, R158, R212 ;  /* 0x0000009edccc723c */ /* 0x042fe600000810d4 */
[----:B------:R-:W-:Y:S04]  /*a3380*/  LDS R225, [R0+0xc200] ;  /* 0x00c2000000e17984 */ /* 0x000fe80000000800 */
[----:B------:R-:W1:Y:S01]  /*a3390*/  LDS R227, [R0+0xe200] ;  /* 0x00e2000000e37984 */ /* 0x000e620000000800 */
        /* <DEDUP_REMOVED lines=56> */
[----:B---3--:R-:W1:Y:S04]  /*a3720*/  LDL.LU R8, [R1+0xeb0] ;  /* 0x000eb00001087983 */ /* 0x008e680000300800 */
[----:B------:R-:W1:Y:S04]  /*a3730*/  LDL.LU R9, [R1+0xeb4] ;  /* 0x000eb40001097983 */ /* 0x000e680000300800 */
[----:B----4-:R-:W1:Y:S04]  /*a3740*/  LDL.LU R10, [R1+0xeb8] ;  /* 0x000eb800010a7983 */ /* 0x010e680000300800 */
[----:B------:R-:W1:Y:S04]  /*a3750*/  LDL.LU R11, [R1+0xebc] ;  /* 0x000ebc00010b7983 */ /* 0x000e680000300800 */
        /* <DEDUP_REMOVED lines=100> */
[----:B-1----:R-:W-:Y:S08]  /*a3da0*/  HMMA.1688.F32.TF32 R8, R224, R118, R8 ;  /* 0x00000076e008723c */ /* 0x002ff00000081008 */
[C---:B--2---:R-:W-:Y:S08]  /*a3db0*/  HMMA.1688.F32.TF32 R232, R220.reuse, R86, R232 ;  /* 0x00000056dce8723c */ /* 0x044ff000000810e8 */
[C---:B------:R-:W-:Y:S11]  /*a3dc0*/  HMMA.1688.F32.TF32 R240, R220.reuse, R82, R240 ;  /* 0x00000052dcf0723c */ /* 0x040ff600000810f0 */
[----:B------:R-:W-:Y:S04]  /*a3dd0*/  @!UPT UIADD3 URZ, URZ, URZ, URZ ;  /* 0x0000003f3f3ff290 */ /* 0x000fe8000fffe03f */
[----:B------:R-:W-:Y:S04]  /*a3de0*/  STL.64 [R1+0x350], R232 ;  /* 0x000350e801007387 */ /* 0x000fe80000100a00 */
[----:B------:R3:W-:Y:S02]  /*a3df0*/  STL.64 [R1+0x358], R234 ;  /* 0x000358ea01007387 */ /* 0x0007e40000100a00 */
[----:B---3--:R-:W-:Y:S02]  /*a3e00*/  HMMA.1688.F32.TF32 R232, R220, R78, R248 ;  /* 0x0000004edce8723c */ /* 0x008fe400000810f8 */
[----:B------:R-:W-:Y:S04]  /*a3e10*/  STL.64 [R1+0x340], R240 ;  /* 0x000340f001007387 */ /* 0x000fe80000100a00 */
[----:B------:R-:W-:Y:S02]  /*a3e20*/  STL.64 [R1+0x348], R242 ;  /* 0x000348f201007387 */ /* 0x000fe40000100a00 */
[C---:B------:R-:W-:Y:S02]  /*a3e30*/  HMMA.1688.F32.TF32 R212, R224.reuse, R178, R212 ;  /* 0x000000b2e0d4723c */ /* 0x040fe400000810d4 */
[----:B------:R-:W-:Y:S04]  /*a3e40*/  LDS R220, [R2+0xc280] ;  /* 0x00c2800002dc7984 */ /* 0x000fe80000000800 */
[----:B------:R-:W-:Y:S04]  /*a3e50*/  LDS R222, [R2+0xe280] ;  /* 0x00e2800002de7984 */ /* 0x000fe80000000800 */
[----:B------:R-:W-:Y:S04]  /*a3e60*/  LDS R221, [R0+0xc280] ;  /* 0x00c2800000dd7984 */ /* 0x000fe80000000800 */
[----:B------:R-:W1:Y:S04]  /*a3e70*/  LDS R223, [R0+0xe280] ;  /* 0x00e2800000df7984 */ /* 0x000e680000000800 */
[----:B------:R-:W-:Y:S04]  /*a3e80*/  STL.64 [R1+0x330], R232 ;  /* 0x000330e801007387 */ /* 0x000fe80000100a00 */
[----:B------:R2:W-:Y:S02]  /*a3e90*/  STL.64 [R1+0x338], R234 ;  /* 0x000338ea01007387 */ /* 0x0005e40000100a00 */
[C---:B--2---:R-:W-:Y:S08]  /*a3ea0*/  HMMA.1688.F32.TF32 R232, R224.reuse, R194, R228 ;  /* 0x000000c2e0e8723c */ /* 0x044ff000000810e4 */
[C---:B------:R-:W-:Y:S08]  /*a3eb0*/  HMMA.1688.F32.TF32 R228, R224.reuse, R190, R216 ;  /* 0x000000bee0e4723c */ /* 0x040ff000000810d8 */
[C---:B------:R-:W-:Y:S08]  /*a3ec0*/  HMMA.1688.F32.TF32 R216, R224.reuse, R186, R204 ;  /* 0x000000bae0d8723c */ /* 0x040ff000000810cc */
[C---:B----4-:R-:W-:Y:S01]  /*a3ed0*/  HMMA.1688.F32.TF32 R204, R224.reuse, R182, R208 ;  /* 0x000000b6e0cc723c */ /* 0x050fe200000810d0 */
[----:B------:R-:W-:Y:S04]  /*a3ee0*/  STL.64 [R1+0x110], R232 ;  /* 0x000110e801007387 */ /* 0x000fe80000100a00 */
        /* <DEDUP_REMOVED lines=10> */
[C---:B--2---:R-:W-:Y:S08]  /*a3f90*/  HMMA.1688.F32.TF32 R204, R224.reuse, R170, R196 ;  /* 0x000000aae0cc723c */ /* 0x044ff000000810c4 */
        /* <DEDUP_REMOVED lines=50> */
[----:B--2---:R-:W2:Y:S04]  /*a42c0*/  LDL.LU R8, [R1+0xd90] ;  /* 0x000d900001087983 */ /* 0x004ea80000300800 */
[----:B------:R4:W-:Y:S04]  /*a42d0*/  STL.64 [R1+0x2b30], R12 ;  /* 0x002b300c01007387 */ /* 0x0009e80000100a00 */
[----:B------:R1:W-:Y:S04]  /*a42e0*/  STL.64 [R1+0x2b38], R14 ;  /* 0x002b380e01007387 */ /* 0x0003e80000100a00 */
        /* <DEDUP_REMOVED lines=111> */
[C---:B------:R-:W-:Y:S08]  /*a49e0*/  HMMA.1688.F32.TF32 R40, R220.reuse, R162, R40 ;  /* 0x000000a2dc28723c */ /* 0x040ff00000081028 */
[C---:B----4-:R-:W-:Y:S08]  /*a49f0*/  HMMA.1688.F32.TF32 R56, R220.reuse, R178, R56 ;  /* 0x000000b2dc38723c */ /* 0x050ff00000081038 */
[C---:B------:R-:W-:Y:S08]  /*a4a00*/  HMMA.1688.F32.TF32 R60, R220.reuse, R182, R60 ;  /* 0x000000b6dc3c723c */ /* 0x040ff0000008103c */
[----:B------:R-:W-:Y:S08]  /*a4a10*/  HMMA.1688.F32.TF32 R200, R220, R190, R200 ;  /* 0x000000bedcc8723c */ /* 0x000ff000000810c8 */
[C---:B------:R-:W-:Y:S08]  /*a4a20*/  HMMA.1688.F32.TF32 R208, R224.reuse, R78, R208 ;  /* 0x0000004ee0d0723c */ /* 0x040ff000000810d0 */
[C---:B------:R-:W-:Y:S08]  /*a4a30*/  HMMA.1688.F32.TF32 R232, R224.reuse, R102, R232 ;  /* 0x00000066e0e8723c */ /* 0x040ff000000810e8 */
[C---:B------:R-:W-:Y:S11]  /*a4a40*/  HMMA.1688.F32.TF32 R236, R224.reuse, R106, R236 ;  /* 0x0000006ae0ec723c */ /* 0x040ff600000810ec */
[----:B------:R-:W-:Y:S11]  /*a4a50*/  @!UPT UIADD3 URZ, URZ, URZ, URZ ;  /* 0x0000003f3f3ff290 */ /* 0x000ff6000fffe03f */
[----:B------:R-:W-:Y:S01]  /*a4a60*/  @!UPT UIADD3 URZ, URZ, URZ, URZ ;  /* 0x0000003f3f3ff290 */ /* 0x000fe2000fffe03f */
[----:B------:R-:W-:Y:S04]  /*a4a70*/  STL.64 [R1+0x2b10], R236 ;  /* 0x002b10ec01007387 */ /* 0x000fe80000100a00 */
[----:B------:R1:W-:Y:S04]  /*a4a80*/  STL.64 [R1+0x2b18], R238 ;  /* 0x002b18ee01007387 */ /* 0x0003e80000100a00 */
[----:B-1----:R-:W2:Y:S04]  /*a4a90*/  LDL.LU.64 R238, [R1+0x6b50] ;  /* 0x006b500001ee7983 */ /* 0x002ea80000300a00 */
[----:B------:R-:W3:Y:S04]  /*a4aa0*/  LDL.LU.64 R236, [R1+0x6b48] ;  /* 0x006b480001ec7983 */ /* 0x000ee80000300a00 */
        /* <DEDUP_REMOVED lines=9> */
[----:B------:R-:W-:Y:S08]  /*a4b40*/  HMMA.1688.F32.TF32 R216, R224, R82, R204 ;  /* 0x00000052e0d8723c */ /* 0x000ff000000810cc */
[C---:B------:R-:W-:Y:S01]  /*a4b50*/  HMMA.1688.F32.TF32 R196, R220.reuse, R186, R196 ;  /* 0x000000badcc4723c */ /* 0x040fe200000810c4 */
[----:B------:R-:W-:Y:S04]  /*a4b60*/  STL.64 [R1+0x2ae0], R240 ;  /* 0x002ae0f001007387 */ /* 0x000fe80000100a00 */
[----:B------:R-:W-:Y:S03]  /*a4b70*/  LDS R224, [R2+0xc300] ;  /* 0x00c3000002e07984 */ /* 0x000fe60000000800 */
        /* <DEDUP_REMOVED lines=33> */
[----:B------:R-:W1:Y:S05]  /*a4d90*/  LDS R227, [R0+0xe300] ;  /* 0x00e3000000e37984 */ /* 0x000e6a0000000800 */
        /* <DEDUP_REMOVED lines=24> */
[----:B----4-:R-:W4:Y:S04]  /*a4f20*/  LDL.LU R12, [R1+0xc50] ;  /* 0x000c5000010c7983 */ /* 0x010f280000300800 */
[----:B------:R-:W-:Y:S04]  /*a4f30*/  STL.64 [R1+0x2990], R8 ;  /* 0x0029900801007387 */ /* 0x000fe80000100a00 */
[----:B------:R-:W-:Y:S04]  /*a4f40*/  STL.64 [R1+0x2998], R10 ;  /* 0x0029980a01007387 */ /* 0x000fe80000100a00 */
[----:B------:R1:W-:Y:S04]  /*a4f50*/  STL.64 [R1+0x2980], R4 ;  /* 0x0029800401007387 */ /* 0x0003e80000100a00 */
[----:B------:R2:W-:Y:S04]  /*a4f60*/  STL.64 [R1+0x2988], R6 ;  /* 0x0029880601007387 */ /* 0x0005e80000100a00 */
[----:B------:R-:W4:Y:S04]  /*a4f70*/  LDL.LU R13, [R1+0xc54] ;  /* 0x000c5400010d7983 */ /* 0x000f280000300800 */
[----:B-1----:R-:W4:Y:S04]  /*a4f80*/  LDL.LU R14, [R1+0xc58] ;  /* 0x000c5800010e7983 */ /* 0x002f280000300800 */
        /* <DEDUP_REMOVED lines=81> */
[C---:B---3--:R-:W-:Y:S03]  /*a54a0*/  HMMA.1688.F32.TF32 R216, R220.reuse, R126, R4 ;  /* 0x0000007edcd8723c */ /* 0x048fe60000081004 */
[----:B------:R-:W3:Y:S11]  /*a54b0*/  LDL.LU R4, [R1+0xc30] ;  /* 0x000c300001047983 */ /* 0x000ef60000300800 */
[----:B------:R-:W-:Y:S09]  /*a54c0*/  @!UPT UIADD3 URZ, URZ, URZ, URZ ;  /* 0x0000003f3f3ff290 */ /* 0x000ff2000fffe03f */
[----:B------:R-:W-:Y:S04]  /*a54d0*/  STL.64 [R1+0x2970], R216 ;  /* 0x002970d801007387 */ /* 0x000fe80000100a00 */
[----:B------:R2:W-:Y:S04]  /*a54e0*/  STL.64 [R1+0x2978], R218 ;  /* 0x002978da01007387 */ /* 0x0005e80000100a00 */
[----:B------:R-:W3:Y:S04]  /*a54f0*/  LDL.LU R5, [R1+0xc34] ;  /* 0x000c340001057983 */ /* 0x000ee80000300800 */
[----:B------:R-:W3:Y:S04]  /*a5500*/  LDL.LU R6, [R1+0xc38] ;  /* 0x000c380001067983 */ /* 0x000ee80000300800 */
[----:B------:R-:W3:Y:S01]  /*a5510*/  LDL.LU R7, [R1+0xc3c] ;  /* 0x000c3c0001077983 */ /* 0x000ee20000300800 */
[C---:B--2---:R-:W-:Y:S08]  /*a5520*/  HMMA.1688.F32.TF32 R216, R220.reuse, R122, R204 ;  /* 0x0000007adcd8723c */ /* 0x044ff000000810cc */
        /* <DEDUP_REMOVED lines=35> */
[----:B------:R1:W-:Y:S04]  /*a5760*/  STL.64 [R1+0x68], R38 ;  /* 0x0000682601007387 */ /* 0x0003e80000100a00 */
[----:B------:R-:W-:Y:S01]  /*a5770*/  LDS R220, [R2+0xc380] ;  /* 0x00c3800002dc7984 */ /* 0x000fe20000000800 */
        /* <DEDUP_REMOVED lines=21> */
[----:B------:R2:W-:Y:S04]  /*a58d0*/  STL.64 [R1], R16 ;  /* 0x0000001001007387 */ /* 0x0005e80000100a00 */
[----:B------:R4:W-:Y:S04]  /*a58e0*/  STL.64 [R1+0x8], R18 ;  /* 0x0000081201007387 */ /* 0x0009e80000100a00 */
[----:B------:R-:W-:Y:S04]  /*a58f0*/  STL.64 [R1+0x6838], R248 ;  /* 0x006838f801007387 */ /* 0x000fe80000100a00 */
[----:B------:R-:W-:Y:S04]  /*a5900*/  STL [R1+0x6854], R240 ;  /* 0x006854f001007387 */ /* 0x000fe80000100800 */
[----:B------:R-:W-:Y:S04]  /*a5910*/  STL [R1+0x6850], R241 ;  /* 0x006850f101007387 */ /* 0x000fe80000100800 */
[----:B------:R-:W-:Y:S04]  /*a5920*/  STL [R1+0x684c], R242 ;  /* 0x00684cf201007387 */ /* 0x000fe80000100800 */
[----:B------:R-:W-:Y:S01]  /*a5930*/  STL [R1+0x6848], R243 ;  /* 0x006848f301007387 */ /* 0x000fe20000100800 */
        /* <DEDUP_REMOVED lines=9> */
[----:B--2---:R-:W2:Y:S04]  /*a59d0*/  LDL.LU R16, [R1+0xb50] ;  /* 0x000b500001107983 */ /* 0x004ea80000300800 */
        /* <DEDUP_REMOVED lines=59> */
[----:B------:R-:W-:Y:S04]  /*a5d90*/  STL [R1+0x6864], R232 ;  /* 0x006864e801007387 */ /* 0x000fe80000100800 */
[----:B------:R-:W-:Y:S04]  /*a5da0*/  STL [R1+0x6860], R233 ;  /* 0x006860e901007387 */ /* 0x000fe80000100800 */
[----:B------:R1:W-:Y:S04]  /*a5db0*/  STL [R1+0x685c], R234 ;  /* 0x00685cea01007387 */ /* 0x0003e80000100800 */
[----:B------:R1:W-:Y:S01]  /*a5dc0*/  STL [R1+0x6858], R235 ;  /* 0x006858eb01007387 */ /* 0x0003e20000100800 */
[C---:B---3--:R-:W-:Y:S08]  /*a5dd0*/  HMMA.1688.F32.TF32 R4, R224.reuse, R102, R4 ;  /* 0x00000066e004723c */ /* 0x048ff00000081004 */
[C---:B--2---:R-:W-:Y:S08]  /*a5de0*/  HMMA.1688.F32.TF32 R60, R224.reuse, R154, R60 ;  /* 0x0000009ae03c723c */ /* 0x044ff0000008103c */
[C---:B----4-:R-:W-:Y:S08]  /*a5df0*/  HMMA.1688.F32.TF32 R196, R224.reuse, R158, R196 ;  /* 0x0000009ee0c4723c */ /* 0x050ff000000810c4 */
[C---:B------:R-:W-:Y:S08]  /*a5e00*/  HMMA.1688.F32.TF32 R52, R224.reuse, R74, R52 ;  /* 0x0000004ae034723c */ /* 0x040ff00000081034 */
[----:B------:R-:W-:Y:S01]  /*a5e10*/  HMMA.1688.F32.TF32 R56, R224, R70, R56 ;  /* 0x00000046e038723c */ /* 0x000fe20000081038 */
[----:B-1----:R-:W-:Y:S01]  /*a5e20*/  MOV R234, R62 ;  /* 0x0000003e00ea7202 */ /* 0x002fe20000000f00 */
[----:B------:R-:W-:-:S02]  /*a5e30*/  IMAD.MOV.U32 R235, RZ, RZ, R63 ;  /* 0x000000ffffeb7224 */ /* 0x000fc400078e003f */
[----:B------:R-:W-:Y:S02]  /*a5e40*/  IMAD.MOV.U32 R232, RZ, RZ, R60 ;  /* 0x000000ffffe87224 */ /* 0x000fe400078e003c */
[----:B------:R-:W-:Y:S01]  /*a5e50*/  IMAD.MOV.U32 R233, RZ, RZ, R61 ;  /* 0x000000ffffe97224 */ /* 0x000fe200078e003d */
[----:B------:R-:W-:Y:S04]  /*a5e60*/  STL.64 [R1+0x28b0], R196 ;  /* 0x0028b0c401007387 */ /* 0x000fe80000100a00 */
[----:B------:R-:W-:Y:S04]  /*a5e70*/  STL.64 [R1+0x28b8], R198 ;  /* 0x0028b8c601007387 */ /* 0x000fe80000100a00 */
[----:B------:R-:W-:Y:S04]  /*a5e80*/  STL.64 [R1+0x6870], R234 ;  /* 0x006870ea01007387 */ /* 0x000fe80000100a00 */
[----:B------:R-:W-:Y:S01]  /*a5e90*/  STL.64 [R1+0x6868], R232 ;  /* 0x006868e801007387 */ /* 0x000fe20000100a00 */
[----:B------:R-:W-:-:S03]  /*a5ea0*/  IMAD.MOV.U32 R240, RZ, RZ, R52 ;  /* 0x000000fffff07224 */ /* 0x000fc600078e0034 */
[----:B------:R-:W-:Y:S01]  /*a5eb0*/  STL.64 [R1+0x2890], R56 ;  /* 0x0028903801007387 */ /* 0x000fe20000100a00 */
[----:B------:R-:W-:Y:S01]  /*a5ec0*/  MOV R241, R53 ;  /* 0x0000003500f17202 */ /* 0x000fe20000000f00 */
[----:B------:R-:W-:Y:S02]  /*a5ed0*/  IMAD.MOV.U32 R242, RZ, RZ, R54 ;  /* 0x000000fffff27224 */ /* 0x000fe400078e0036 */
[----:B------:R1:W-:Y:S01]  /*a5ee0*/  STL.64 [R1+0x2898], R58 ;  /* 0x0028983a01007387 */ /* 0x0003e20000100a00 */
[----:B------:R-:W-:Y:S02]  /*a5ef0*/  IMAD.MOV.U32 R243, RZ, RZ, R55 ;  /* 0x000000fffff37224 */ /* 0x000fe400078e0037 */
[C---:B------:R-:W-:Y:S08]  /*a5f00*/  HMMA.1688.F32.TF32 R52, R224.reuse, R146, R44 ;  /* 0x00000092e034723c */ /* 0x040ff0000008102c */
[C---:B-1----:R-:W-:Y:S08]  /*a5f10*/  HMMA.1688.F32.TF32 R56, R224.reuse, R150, R48 ;  /* 0x00000096e038723c */ /* 0x042ff00000081030 */
        /* <DEDUP_REMOVED lines=126> */
[----:B----4-:R-:W4:Y:S04]  /*a6700*/  LDL.LU R4, [R1+0xa50] ;  /* 0x000a500001047983 */ /* 0x010f280000300800 */
[----:B------:R-:W4:Y:S01]  /*a6710*/  LDL.LU R5, [R1+0xa54] ;  /* 0x000a540001057983 */ /* 0x000f220000300800 */
[C---:B--2---:R-:W-:Y:S08]  /*a6720*/  HMMA.1688.F32.TF32 R40, R220.reuse, R170, R40 ;  /* 0x000000aadc28723c */ /* 0x044ff00000081028 */
[C---:B---3--:R-:W-:Y:S08]  /*a6730*/  HMMA.1688.F32.TF32 R44, R220.reuse, R174, R44 ;  /* 0x000000aedc2c723c */ /* 0x048ff0000008102c */
[C---:B------:R-:W-:Y:S08]  /*a6740*/  HMMA.1688.F32.TF32 R52, R220.reuse, R182, R52 ;  /* 0x000000b6dc34723c */ /* 0x040ff00000081034 */
[C---:B------:R-:W-:Y:S08]  /*a6750*/  HMMA.1688.F32.TF32 R56, R220.reuse, R186, R56 ;  /* 0x000000badc38723c */ /* 0x040ff00000081038 */
[----:B------:R-:W-:Y:S08]  /*a6760*/  HMMA.1688.F32.TF32 R60, R220, R190, R60 ;  /* 0x000000bedc3c723c */ /* 0x000ff0000008103c */
[C---:B------:R-:W-:Y:S08]  /*a6770*/  HMMA.1688.F32.TF32 R200, R224.reuse, R78, R200 ;  /* 0x0000004ee0c8723c */ /* 0x040ff000000810c8 */
[C---:B------:R-:W-:Y:S08]  /*a6780*/  HMMA.1688.F32.TF32 R208, R224.reuse, R86, R208 ;  /* 0x00000056e0d0723c */ /* 0x040ff000000810d0 */
[C---:B------:R-:W-:Y:S08]  /*a6790*/  HMMA.1688.F32.TF32 R232, R224.reuse, R98, R228 ;  /* 0x00000062e0e8723c */ /* 0x040ff000000810e4 */
[C---:B------:R-:W-:Y:S08]  /*a67a0*/  HMMA.1688.F32.TF32 R228, R224.reuse, R94, R216 ;  /* 0x0000005ee0e4723c */ /* 0x040ff000000810d8 */
[C---:B------:R-:W-:Y:S08]  /*a67b0*/  HMMA.1688.F32.TF32 R216, R224.reuse, R90, R204 ;  /* 0x0000005ae0d8723c */ /* 0x040ff000000810cc */
[----:B------:R-:W-:Y:S08]  /*a67c0*/  HMMA.1688.F32.TF32 R204, R224, R82, R212 ;  /* 0x00000052e0cc723c */ /* 0x000ff000000810d4 */
        /* <DEDUP_REMOVED lines=34> */
[----:B------:R-:W-:Y:S03]  /*a69f0*/  HMMA.1688.F32.TF32 R32, R220, R158, R32 ;  /* 0x0000009edc20723c */ /* 0x000fe60000081020 */
[----:B------:R1:W-:Y:S01]  /*a6a00*/  STL.64 [R1+0x26e8], R38 ;  /* 0x0026e82601007387 */ /* 0x0003e20000100a00 */
[----:B------:R-:W-:Y:S01]  /*a6a10*/  MOV R6, R252 ;  /* 0x000000fc00067202 */ /* 0x000fe20000000f00 */
[----:B------:R-:W-:-:S02]  /*a6a20*/  IMAD.MOV.U32 R7, RZ, RZ, R236 ;  /* 0x000000ffff077224 */ /* 0x000fc400078e00ec */
        /* <DEDUP_REMOVED lines=11> */
[----:B------:R-:W-:Y:S07]  /*a6ae0*/  STL.64 [R1+0x26d0], R36 ;  /* 0x0026d02401007387 */ /* 0x000fee0000100a00 */
[----:B----4-:R-:W-:Y:S01]  /*a6af0*/  HMMA.1688.F32.TF32 R4, R220, R138, R4 ;  /* 0x0000008adc04723c */ /* 0x010fe20000081004 */
        /* <DEDUP_REMOVED lines=69> */
[----:B------:R-:W4:Y:S04]  /*a6f50*/  LDL.LU R9, [R1+0x974] ;  /* 0x0009740001097983 */ /* 0x000f280000300800 */
[----:B-1----:R-:W4:Y:S04]  /*a6f60*/  LDL.LU R10, [R1+0x978] ;  /* 0x00097800010a7983 */ /* 0x002f280000300800 */
[----:B------:R-:W4:Y:S01]  /*a6f70*/  LDL.LU R11, [R1+0x97c] ;  /* 0x00097c00010b7983 */ /* 0x000f220000300800 */
[----:B------:R-:W-:Y:S01]  /*a6f80*/  MOV R236, R7 ;  /* 0x0000000700ec7202 */ /* 0x000fe20000000f00 */
[----:B------:R-:W-:-:S02]  /*a6f90*/  IMAD.MOV.U32 R252, RZ, RZ, R6 ;  /* 0x000000fffffc7224 */ /* 0x000fc400078e0006 */
[----:B------:R-:W4:Y:S04]  /*a6fa0*/  LDL.LU R4, [R1+0x1d0] ;  /* 0x0001d00001047983 */ /* 0x000f280000300800 */
[----:B------:R-:W4:Y:S04]  /*a6fb0*/  LDL.LU R5, [R1+0x1d4] ;  /* 0x0001d40001057983 */ /* 0x000f280000300800 */
[----:B------:R-:W4:Y:S04]  /*a6fc0*/  LDL.LU R6, [R1+0x1d8] ;  /* 0x0001d80001067983 */ /* 0x000f280000300800 */
[----:B------:R-:W4:Y:S04]  /*a6fd0*/  LDL.LU R7, [R1+0x1dc] ;  /* 0x0001dc0001077983 */ /* 0x000f280000300800 */
[----:B------:R1:W-:Y:S04]  /*a6fe0*/  STL [R1+0x6834], R236 ;  /* 0x006834ec01007387 */ /* 0x0003e80000100800 */
[----:B------:R1:W-:Y:S01]  /*a6ff0*/  STL [R1+0x6830], R252 ;  /* 0x006830fc01007387 */ /* 0x0003e20000100800 */
[C---:B--2---:R-:W-:Y:S08]  /*a7000*/  HMMA.1688.F32.TF32 R52, R220.reuse, R130, R52 ;  /* 0x00000082dc34723c */ /* 0x044ff00000081034 */
[----:B---3--:R-:W-:Y:S11]  /*a7010*/  HMMA.1688.F32.TF32 R56, R220, R134, R56 ;  /* 0x00000086dc38723c */ /* 0x008ff60000081038 */
[----:B------:R-:W-:Y:S05]  /*a7020*/  @!UPT UIADD3 URZ, URZ, URZ, URZ ;  /* 0x0000003f3f3ff290 */ /* 0x000fea000fffe03f */
[----:B-1----:R-:W-:Y:S02]  /*a7030*/  IMAD.MOV.U32 R236, RZ, RZ, R54 ;  /* 0x000000ffffec7224 */ /* 0x002fe400078e0036 */
[----:B------:R-:W-:-:S05]  /*a7040*/  IMAD.MOV.U32 R252, RZ, RZ, R55 ;  /* 0x000000fffffc7224 */ /* 0x000fca00078e0037 */
[----:B------:R-:W-:Y:S04]  /*a7050*/  STL.64 [R1+0x2640], R56 ;  /* 0x0026403801007387 */ /* 0x000fe80000100a00 */
[----:B------:R-:W-:Y:S04]  /*a7060*/  STL.64 [R1+0x2648], R58 ;  /* 0x0026483a01007387 */ /* 0x000fe80000100a00 */
[----:B------:R1:W-:Y:S02]  /*a7070*/  STL.64 [R1+0x2630], R52 ;  /* 0x0026303401007387 */ /* 0x0003e40000100a00 */
[C---:B-1----:R-:W-:Y:S08]  /*a7080*/  HMMA.1688.F32.TF32 R52, R220.reuse, R126, R48 ;  /* 0x0000007edc34723c */ /* 0x042ff00000081030 */
[C---:B------:R-:W-:Y:S08]  /*a7090*/  HMMA.1688.F32.TF32 R48, R220.reuse, R122, R44 ;  /* 0x0000007adc30723c */ /* 0x040ff0000008102c */
[C---:B------:R-:W-:Y:S07]  /*a70a0*/  HMMA.1688.F32.TF32 R44, R220.reuse, R118, R20 ;  /* 0x00000076dc2c723c */ /* 0x040fee0000081014 */
[----:B------:R-:W-:Y:S04]  /*a70b0*/  STL.64 [R1+0x2620], R52 ;  /* 0x0026203401007387 */ /* 0x000fe80000100a00 */
[----:B------:R-:W-:Y:S04]  /*a70c0*/  STL.64 [R1+0x2628], R54 ;  /* 0x0026283601007387 */ /* 0x000fe80000100a00 */
[----:B------:R-:W2:Y:S04]  /*a70d0*/  LDL.LU R20, [R1+0x960] ;  /* 0x0009600001147983 */ /* 0x000ea80000300800 */
[----:B------:R-:W-:Y:S04]  /*a70e0*/  STL.64 [R1+0x2610], R48 ;  /* 0x0026103001007387 */ /* 0x000fe80000100a00 */
[----:B------:R-:W-:Y:S04]  /*a70f0*/  STL.64 [R1+0x2618], R50 ;  /* 0x0026183201007387 */ /* 0x000fe80000100a00 */
[----:B------:R-:W-:Y:S04]  /*a7100*/  STL.64 [R1+0x2600], R44 ;  /* 0x0026002c01007387 */ /* 0x000fe80000100a00 */
[----:B------:R1:W-:Y:S04]  /*a7110*/  STL.64 [R1+0x2608], R46 ;  /* 0x0026082e01007387 */ /* 0x0003e80000100a00 */
[----:B------:R-:W2:Y:S04]  /*a7120*/  LDL.LU R21, [R1+0x964] ;  /* 0x0009640001157983 */ /* 0x000ea80000300800 */
[----:B------:R-:W2:Y:S01]  /*a7130*/  LDL.LU R22, [R1+0x968] ;  /* 0x0009680001167983 */ /* 0x000ea20000300800 */
[C---:B-1----:R-:W-:Y:S03]  /*a7140*/  HMMA.1688.F32.TF32 R44, R220.reuse, R114, R40 ;  /* 0x00000072dc2c723c */ /* 0x042fe60000081028 */
[----:B------:R-:W2:Y:S05]  /*a7150*/  LDL.LU R23, [R1+0x96c] ;  /* 0x00096c0001177983 */ /* 0x000eaa0000300800 */
[C---:B------:R-:W-:Y:S08]  /*a7160*/  HMMA.1688.F32.TF32 R40, R220.reuse, R110, R36 ;  /* 0x0000006edc28723c */ /* 0x040ff00000081024 */
[C---:B------:R-:W-:Y:S07]  /*a7170*/  HMMA.1688.F32.TF32 R36, R220.reuse, R106, R16 ;  /* 0x0000006adc24723c */ /* 0x040fee0000081010 */
[----:B------:R-:W-:Y:S04]  /*a7180*/  STL.64 [R1+0x25f0], R44 ;  /* 0x0025f02c01007387 */ /* 0x000fe80000100a00 */
[----:B------:R-:W-:Y:S04]  /*a7190*/  STL.64 [R1+0x25f8], R46 ;  /* 0x0025f82e01007387 */ /* 0x000fe80000100a00 */
[----:B------:R-:W3:Y:S04]  /*a71a0*/  LDL.LU R16, [R1+0x950] ;  /* 0x0009500001107983 */ /* 0x000ee80000300800 */
[----:B------:R-:W-:Y:S04]  /*a71b0*/  STL.64 [R1+0x25e0], R40 ;  /* 0x0025e02801007387 */ /* 0x000fe80000100a00 */
[----:B------:R1:W-:Y:S04]  /*a71c0*/  STL.64 [R1+0x25e8], R42 ;  /* 0x0025e82a01007387 */ /* 0x0003e80000100a00 */
[----:B------:R-:W-:Y:S04]  /*a71d0*/  STL.64 [R1+0x25d0], R36 ;  /* 0x0025d02401007387 */ /* 0x000fe80000100a00 */
[----:B------:R4:W-:Y:S01]  /*a71e0*/  STL.64 [R1+0x25d8], R38 ;  /* 0x0025d82601007387 */ /* 0x0009e20000100a00 */
[C---:B-1----:R-:W-:Y:S03]  /*a71f0*/  HMMA.1688.F32.TF32 R40, R220.reuse, R102, R64 ;  /* 0x00000066dc28723c */ /* 0x042fe60000081040 */
[----:B------:R-:W3:Y:S04]  /*a7200*/  LDL.LU R17, [R1+0x954] ;  /* 0x0009540001117983 */ /* 0x000ee80000300800 */
[----:B------:R-:W3:Y:S01]  /*a7210*/  LDL.LU R18, [R1+0x958] ;  /* 0x0009580001127983 */ /* 0x000ee20000300800 */
[C---:B----4-:R-:W-:Y:S03]  /*a7220*/  HMMA.1688.F32.TF32 R36, R220.reuse, R98, R32 ;  /* 0x00000062dc24723c */ /* 0x050fe60000081020 */
[----:B------:R-:W3:Y:S05]  /*a7230*/  LDL.LU R19, [R1+0x95c] ;  /* 0x00095c0001137983 */ /* 0x000eea0000300800 */
        /* <DEDUP_REMOVED lines=17> */
[C---:B-1----:R-:W-:Y:S03]  /*a7350*/  HMMA.1688.F32.TF32 R24, R220.reuse, R82, R8 ;  /* 0x00000052dc18723c */ /* 0x042fe60000081008 */
[----:B------:R-:W4:Y:S05]  /*a7360*/  LDL.LU R8, [R1+0x930] ;  /* 0x0009300001087983 */ /* 0x000f2a0000300800 */
[----:B------:R-:W-:Y:S01]  /*a7370*/  HMMA.1688.F32.TF32 R4, R220, R78, R4 ;  /* 0x0000004edc04723c */ /* 0x000fe20000081004 */
[----:B------:R-:W-:Y:S01]  /*a7380*/  MOV R9, R247 ;  /* 0x000000f700097202 */ /* 0x000fe20000000f00 */
[----:B------:R-:W-:Y:S01]  /*a7390*/  IMAD.MOV.U32 R10, RZ, RZ, R246 ;  /* 0x000000ffff0a7224 */ /* 0x000fe200078e00f6 */
[----:B------:R-:W-:Y:S01]  /*a73a0*/  LDS R220, [R2+0xc480] ;  /* 0x00c4800002dc7984 */ /* 0x000fe20000000800 */
[----:B------:R-:W-:-:S03]  /*a73b0*/  IMAD.MOV.U32 R11, RZ, RZ, R244 ;  /* 0x000000ffff0b7224 */ /* 0x000fc600078e00f4 */
[----:B------:R-:W-:Y:S04]  /*a73c0*/  LDS R222, [R2+0xe480] ;  /* 0x00e4800002de7984 */ /* 0x000fe80000000800 */
[----:B------:R-:W-:Y:S04]  /*a73d0*/  LDS R221, [R0+0xc480] ;  /* 0x00c4800000dd7984 */ /* 0x000fe80000000800 */
[----:B------:R-:W-:Y:S04]  /*a73e0*/  STL.64 [R1+0x2570], R24 ;  /* 0x0025701801007387 */ /* 0x000fe80000100a00 */
[----:B------:R-:W-:Y:S04]  /*a73f0*/  STL.64 [R1+0x2578], R26 ;  /* 0x0025781a01007387 */ /* 0x000fe80000100a00 */
[----:B------:R1:W-:Y:S04]  /*a7400*/  STL.64 [R1+0x2520], R4 ;  /* 0x0025200401007387 */ /* 0x0003e80000100a00 */
[----:B------:R1:W-:Y:S04]  /*a7410*/  STL.64 [R1+0x2528], R6 ;  /* 0x0025280601007387 */ /* 0x0003e80000100a00 */
[----:B------:R-:W2:Y:S01]  /*a7420*/  LDS R223, [R0+0xe480] ;  /* 0x00e4800000df7984 */ /* 0x000ea20000000800 */
[----:B-1----:R-:W-:Y:S01]  /*a7430*/  MOV R4, R239 ;  /* 0x000000ef00047202 */ /* 0x002fe20000000f00 */
[----:B------:R-:W-:-:S02]  /*a7440*/  IMAD.MOV.U32 R5, RZ, RZ, R238 ;  /* 0x000000ffff057224 */ /* 0x000fc400078e00ee */
[----:B------:R-:W-:Y:S01]  /*a7450*/  IMAD.MOV.U32 R6, RZ, RZ, R237 ;  /* 0x000000ffff067224 */ /* 0x000fe200078e00ed */
[----:B------:R-:W-:-:S07]  /*a7460*/  MOV R7, R3 ;  /* 0x0000000300077202 */ /* 0x000fce0000000f00 */
[C---:B------:R-:W-:Y:S08]  /*a7470*/  HMMA.1688.F32.TF32 R4, R224.reuse, R178, R4 ;  /* 0x000000b2e004723c */ /* 0x040ff00000081004 */
[C---:B--2---:R-:W-:Y:S11]  /*a7480*/  HMMA.1688.F32.TF32 R20, R224.reuse, R194, R20 ;  /* 0x000000c2e014723c */ /* 0x044ff60000081014 */
[----:B------:R-:W-:Y:S11]  /*a7490*/  @!UPT UIADD3 URZ, URZ, URZ, URZ ;  /* 0x0000003f3f3ff290 */ /* 0x000ff6000fffe03f */
[----:B------:R-:W-:Y:S02]  /*a74a0*/  @!UPT UIADD3 URZ, URZ, URZ, URZ ;  /* 0x0000003f3f3ff290 */ /* 0x000fe4000fffe03f */
[----:B------:R-:W-:Y:S01]  /*a74b0*/  MOV R244, R23 ;  /* 0x0000001700f47202 */ /* 0x000fe20000000f00 */
[----:B------:R-:W-:Y:S02]  /*a74c0*/  IMAD.MOV.U32 R246, RZ, RZ, R22 ;  /* 0x000000fffff67224 */ /* 0x000fe400078e0016 */
[----:B------:R-:W-:Y:S01]  /*a74d0*/  IMAD.MOV.U32 R247, RZ, RZ, R21 ;  /* 0x000000fffff77224 */ /* 0x000fe200078e0015 */
[----:B------:R-:W-:Y:S04]  /*a74e0*/  STL [R1+0x2510], R20 ;  /* 0x0025101401007387 */ /* 0x000fe80000100800 */
[----:B------:R-:W-:Y:S01]  /*a74f0*/  STL [R1+0x6810], R244 ;  /* 0x006810f401007387 */ /* 0x000fe20000100800 */
[C---:B---3--:R-:W-:Y:S03]  /*a7500*/  HMMA.1688.F32.TF32 R16, R224.reuse, R190, R16 ;  /* 0x000000bee010723c */ /* 0x048fe60000081010 */
[----:B------:R-:W-:Y:S04]  /*a7510*/  STL [R1+0x680c], R246 ;  /* 0x00680cf601007387 */ /* 0x000fe80000100800 */
[----:B------:R1:W-:Y:S11]  /*a7520*/  STL [R1+0x6808], R247 ;  /* 0x006808f701007387 */ /* 0x0003f60000100800 */
[----:B------:R-:W-:Y:S06]  /*a7530*/  @!UPT UIADD3 URZ, URZ, URZ, URZ ;  /* 0x0000003f3f3ff290 */ /* 0x000fec000fffe03f */
[----:B------:R-:W-:Y:S01]  /*a7540*/  IMAD.MOV.U32 R3, RZ, RZ, R19 ;  /* 0x000000ffff037224 */ /* 0x000fe200078e0013 */
[----:B------:R-:W-:Y:S01]  /*a7550*/  MOV R237, R18 ;  /* 0x0000001200ed7202 */ /* 0x000fe20000000f00 */
[----:B------:R-:W-:Y:S02]  /*a7560*/  IMAD.MOV.U32 R238, RZ, RZ, R17 ;  /* 0x000000ffffee7224 */ /* 0x000fe400078e0011 */
[----:B------:R-:W-:Y:S01]  /*a7570*/  IMAD.MOV.U32 R239, RZ, RZ, R16 ;  /* 0x000000ffffef7224 */ /* 0x000fe200078e0010 */
[----:B------:R-:W-:Y:S04]  /*a7580*/  STL [R1+0x6820], R3 ;  /* 0x0068200301007387 */ /* 0x000fe80000100800 */
[----:B------:R-:W-:Y:S04]  /*a7590*/  STL [R1+0x681c], R237 ;  /* 0x00681ced01007387 */ /* 0x000fe80000100800 */
[----:B------:R2:W-:Y:S04]  /*a75a0*/  STL [R1+0x6818], R238 ;  /* 0x006818ee01007387 */ /* 0x0005e80000100800 */
[----:B------:R3:W-:Y:S01]  /*a75b0*/  STL [R1+0x6814], R239 ;  /* 0x006814ef01007387 */ /* 0x0007e20000100800 */
[C---:B----4-:R-:W-:Y:S08]  /*a75c0*/  HMMA.1688.F32.TF32 R12, R224.reuse, R186, R12 ;  /* 0x000000bae00c723c */ /* 0x050ff0000008100c */
[----:B------:R-:W-:Y:S11]  /*a75d0*/  HMMA.1688.F32.TF32 R8, R224, R182, R8 ;  /* 0x000000b6e008723c */ /* 0x000ff60000081008 */
[----:B------:R-:W-:Y:S05]  /*a75e0*/  @!UPT UIADD3 URZ, URZ, URZ, URZ ;  /* 0x0000003f3f3ff290 */ /* 0x000fea000fffe03f */
[----:B-1----:R-:W-:Y:S01]  /*a75f0*/  IMAD.MOV.U32 R247, RZ, RZ, R15 ;  /* 0x000000fffff77224 */ /* 0x002fe200078e000f */
[----:B------:R-:W-:Y:S01]  /*a7600*/  MOV R246, R14 ;  /* 0x0000000e00f67202 */ /* 0x000fe20000000f00 */
[----:B------:R-:W-:Y:S01]  /*a7610*/  IMAD.MOV.U32 R244, RZ, RZ, R13 ;  /* 0x000000fffff47224 */ /* 0x000fe200078e000d */
[----:B------:R-:W-:Y:S05]  /*a7620*/  STL [R1+0x24e0], R12 ;  /* 0x0024e00c01007387 */ /* 0x000fea0000100800 */
[----:B--2---:R-:W-:Y:S01]  /*a7630*/  IMAD.MOV.U32 R238, RZ, RZ, R10 ;  /* 0x000000ffffee7224 */ /* 0x004fe200078e000a */
[----:B------:R-:W-:Y:S01]  /*a7640*/  MOV R237, R9 ;  /* 0x0000000900ed7202 */ /* 0x000fe20000000f00 */
[----:B---3--:R-:W-:Y:S01]  /*a7650*/  IMAD.MOV.U32 R239, RZ, RZ, R11 ;  /* 0x000000ffffef7224 */ /* 0x008fe200078e000b */
[----:B------:R1:W-:Y:S04]  /*a7660*/  STL [R1+0x682c], R247 ;  /* 0x00682cf701007387 */ /* 0x0003e80000100800 */
[----:B------:R2:W-:Y:S04]  /*a7670*/  STL [R1+0x6828], R246 ;  /* 0x006828f601007387 */ /* 0x0005e80000100800 */
[----:B------:R3:W-:Y:S04]  /*a7680*/  STL [R1+0x6824], R244 ;  /* 0x006824f401007387 */ /* 0x0007e80000100800 */
[----:B------:R-:W-:Y:S01]  /*a7690*/  STL.64 [R1+0x6890], R238 ;  /* 0x006890ee01007387 */ /* 0x000fe20000100a00 */
[----:B-1----:R-:W-:-:S03]  /*a76a0*/  MOV R247, R5 ;  /* 0x0000000500f77202 */ /* 0x002fc60000000f00 */
[----:B------:R-:W-:Y:S01]  /*a76b0*/  STL.64 [R1+0x6888], R236 ;  /* 0x006888ec01007387 */ /* 0x000fe20000100a00 */
[----:B--2---:R-:W-:-:S03]  /*a76c0*/  IMAD.MOV.U32 R246, RZ, RZ, R6 ;  /* 0x000000fffff67224 */ /* 0x004fc600078e0006 */
[----:B------:R1:W-:Y:S01]  /*a76d0*/  STL [R1+0x24c0], R4 ;  /* 0x0024c00401007387 */ /* 0x0003e20000100800 */
[----:B---3--:R-:W-:-:S03]  /*a76e0*/  IMAD.MOV.U32 R244, RZ, RZ, R7 ;  /* 0x000000fffff47224 */ /* 0x008fc600078e0007 */
[----:B-1----:R-:W2:Y:S04]  /*a76f0*/  LDL.LU R4, [R1+0x190] ;  /* 0x0001900001047983 */ /* 0x002ea80000300800 */
        /* <DEDUP_REMOVED lines=117> */
[----:B------:R1:W-:Y:S04]  /*a7e50*/  STL.64 [R1+0x68f0], R244 ;  /* 0x0068f0f401007387 */ /* 0x0003e80000100a00 */
[----:B-1----:R-:W3:Y:S04]  /*a7e60*/  LDL.LU R244, [R1+0x8e0] ;  /* 0x0008e00001f47983 */ /* 0x002ee80000300800 */
        /* <DEDUP_REMOVED lines=15> */
[----:B-1----:R-:W2:Y:S01]  /*a7f60*/  LDL.LU.64 R166, [R1+0x6b30] ;  /* 0x006b300001a67983 */ /* 0x002ea20000300a00 */
[C---:B---3--:R-:W-:Y:S03]  /*a7f70*/  HMMA.1688.F32.TF32 R244, R224.reuse, R162, R244 ;  /* 0x000000a2e0f4723c */ /* 0x048fe600000810f4 */
[----:B------:R-:W3:Y:S05]  /*a7f80*/  LDL.LU.64 R164, [R1+0x6b28] ;  /* 0x006b280001a47983 */ /* 0x000eea0000300a00 */
[C---:B------:R-:W-:Y:S08]  /*a7f90*/  HMMA.1688.F32.TF32 R236, R224.reuse, R158, R236 ;  /* 0x0000009ee0ec723c */ /* 0x040ff000000810ec */
[----:B------:R-:W-:Y:S08]  /*a7fa0*/  HMMA.1688.F32.TF32 R212, R224, R138, R212 ;  /* 0x0000008ae0d4723c */ /* 0x000ff000000810d4 */
[----:B------:R-:W-:Y:S08]  /*a7fb0*/  HMMA.1688.F32.TF32 R4, R220, R186, R4 ;  /* 0x000000badc04723c */ /* 0x000ff00000081004 */
        /* <DEDUP_REMOVED lines=9> */
[----:B------:R-:W-:Y:S04]  /*a8050*/  STL.64 [R1+0x2460], R236 ;  /* 0x002460ec01007387 */ /* 0x000fe80000100a00 */
[----:B------:R3:W-:Y:S01]  /*a8060*/  STL.64 [R1+0x2468], R238 ;  /* 0x002468ee01007387 */ /* 0x0007e20000100a00 */
[C---:B-1----:R-:W-:Y:S08]  /*a8070*/  HMMA.1688.F32.TF32 R244, R224.reuse, R154, R240 ;  /* 0x0000009ae0f4723c */ /* 0x042ff000000810f0 */
[C---:B------:R-:W-:Y:S08]  /*a8080*/  HMMA.1688.F32.TF32 R240, R224.reuse, R70, R232 ;  /* 0x00000046e0f0723c */ /* 0x040ff000000810e8 */
[C---:B---3--:R-:W-:Y:S08]  /*a8090*/  HMMA.1688.F32.TF32 R236, R224.reuse, R74, R248 ;  /* 0x0000004ae0ec723c */ /* 0x048ff000000810f8 */
        /* <DEDUP_REMOVED lines=40> */
[----:B----4-:R-:W-:Y:S01]  /*a8320*/  HMMA.1688.F32.TF32 R20, R224, R78, R16 ;  /* 0x0000004ee014723c */ /* 0x010fe20000081010 */
        /* <DEDUP_REMOVED lines=140> */
[C---:B----4-:R-:W-:Y:S08]  /*a8bf0*/  HMMA.1688.F32.TF32 R16, R220.reuse, R98, R16 ;  /* 0x00000062dc10723c */ /* 0x050ff00000081010 */
[C---:B------:R-:W-:Y:S08]  /*a8c00*/  HMMA.1688.F32.TF32 R12, R220.reuse, R94, R12 ;  /* 0x0000005edc0c723c */ /* 0x040ff0000008100c */
[C---:B---3--:R-:W-:Y:S08]  /*a8c10*/  HMMA.1688.F32.TF32 R8, R220.reuse, R90, R8 ;  /* 0x0000005adc08723c */ /* 0x048ff00000081008 */
[C---:B------:R-:W-:Y:S08]  /*a8c20*/  HMMA.1688.F32.TF32 R228, R220.reuse, R162, R228 ;  /* 0x000000a2dce4723c */ /* 0x040ff000000810e4 */
[C---:B------:R-:W-:Y:S08]  /*a8c30*/  HMMA.1688.F32.TF32 R224, R220.reuse, R182, R244 ;  /* 0x000000b6dce0723c */ /* 0x040ff000000810f4 */
[C---:B------:R-:W-:Y:S08]  /*a8c40*/  HMMA.1688.F32.TF32 R244, R220.reuse, R178, R236 ;  /* 0x000000b2dcf4723c */ /* 0x040ff000000810ec */
[C---:B------:R-:W-:Y:S07]  /*a8c50*/  HMMA.1688.F32.TF32 R236, R220.reuse, R174, R240 ;  /* 0x000000aedcec723c */ /* 0x040fee00000810f0 */
[----:B------:R-:W-:Y:S04]  /*a8c60*/  STL.64 [R1+0x1b30], R224 ;  /* 0x001b30e001007387 */ /* 0x000fe80000100a00 */
[----:B------:R1:W-:Y:S02]  /*a8c70*/  STL.64 [R1+0x1b38], R226 ;  /* 0x001b38e201007387 */ /* 0x0003e40000100a00 */
[C---:B-1----:R-:W-:Y:S08]  /*a8c80*/  HMMA.1688.F32.TF32 R224, R220.reuse, R170, R232 ;  /* 0x000000aadce0723c */ /* 0x042ff000000810e8 */
        /* <DEDUP_REMOVED lines=17> */
[C---:B------:R-:W-:Y:S03]  /*a8da0*/  HMMA.1688.F32.TF32 R208, R220.reuse, R70, R212 ;  /* 0x00000046dcd0723c */ /* 0x040fe600000810d4 */
[----:B------:R-:W-:Y:S04]  /*a8db0*/  LDS R225, [R0+0xc500] ;  /* 0x00c5000000e17984 */ /* 0x000fe80000000800 */
[----:B------:R-:W1:Y:S01]  /*a8dc0*/  LDS R227, [R0+0xe500] ;  /* 0x00e5000000e37984 */ /* 0x000e620000000800 */
        /* <DEDUP_REMOVED lines=160> */
[C---:B-1----:R-:W-:Y:S08]  /*a97d0*/  HMMA.1688.F32.TF32 R20, R224.reuse, R146, R20 ;  /* 0x00000092e014723c */ /* 0x042ff00000081014 */
        /* <DEDUP_REMOVED lines=8> */
[----:B------:R-:W-:Y:S08]  /*a9860*/  HMMA.1688.F32.TF32 R196, R224, R186, R196 ;  /* 0x000000bae0c4723c */ /* 0x000ff000000810c4 */
[C---:B------:R-:W-:Y:S08]  /*a9870*/  HMMA.1688.F32.TF32 R208, R220.reuse, R82, R208 ;  /* 0x00000052dcd0723c */ /* 0x040ff000000810d0 */
[----:B------:R-:W-:Y:S08]  /*a9880*/  HMMA.1688.F32.TF32 R220, R220, R78, R204 ;  /* 0x0000004edcdc723c */ /* 0x000ff000000810cc */
[C---:B------:R-:W-:Y:S08]  /*a9890*/  HMMA.1688.F32.TF32 R200, R224.reuse, R190, R200 ;  /* 0x000000bee0c8723c */ /* 0x040ff000000810c8 */
[C---:B------:R-:W-:Y:S01]  /*a98a0*/  HMMA.1688.F32.TF32 R212, R224.reuse, R194, R212 ;  /* 0x000000c2e0d4723c */ /* 0x040fe200000810d4 */
[----:B------:R-:W-:Y:S04]  /*a98b0*/  STL.64 [R1+0x18f0], R208 ;  /* 0x0018f0d001007387 */ /* 0x000fe80000100a00 */
[----:B------:R1:W-:Y:S03]  /*a98c0*/  STL.64 [R1+0x18f8], R210 ;  /* 0x0018f8d201007387 */ /* 0x0003e60000100a00 */
[C---:B------:R-:W-:Y:S01]  /*a98d0*/  HMMA.1688.F32.TF32 R56, R224.reuse, R178, R56 ;  /* 0x000000b2e038723c */ /* 0x040fe20000081038 */
[----:B-1----:R-:W2:Y:S04]  /*a98e0*/  LDL.LU.64 R210, [R1+0x6b10] ;  /* 0x006b100001d27983 */ /* 0x002ea80000300a00 */
[----:B------:R-:W3:Y:S04]  /*a98f0*/  LDL.LU.64 R208, [R1+0x6b08] ;  /* 0x006b080001d07983 */ /* 0x000ee80000300a00 */
[----:B------:R-:W4:Y:S04]  /*a9900*/  LDL.LU.64 R206, [R1+0x6b00] ;  /* 0x006b000001ce7983 */ /* 0x000f280000300a00 */
        /* <DEDUP_REMOVED lines=88> */
[----:B------:R-:W3:Y:S01]  /*a9e90*/  LDL.LU.64 R4, [R1+0x69c8] ;  /* 0x0069c80001047983 */ /* 0x000ee20000300a00 */
        /* <DEDUP_REMOVED lines=19> */
[C---:B--2---:R-:W-:Y:S08]  /*a9fd0*/  HMMA.1688.F32.TF32 R8, R224.reuse, R98, R8 ;  /* 0x00000062e008723c */ /* 0x044ff00000081008 */
[C---:B---3--:R-:W-:Y:S08]  /*a9fe0*/  HMMA.1688.F32.TF32 R228, R224.reuse, R102, R4 ;  /* 0x00000066e0e4723c */ /* 0x048ff00000081004 */
[C---:B------:R-:W-:Y:S08]  /*a9ff0*/  HMMA.1688.F32.TF32 R4, R224.reuse, R94, R12 ;  /* 0x0000005ee004723c */ /* 0x040ff0000008100c */
        /* <DEDUP_REMOVED lines=12> */
[----:B-1----:R-:W-:Y:S03]  /*aa0c0*/  HMMA.1688.F32.TF32 R12, R224, R78, R28 ;  /* 0x0000004ee00c723c */ /* 0x002fe6000008101c */
        /* <DEDUP_REMOVED lines=41> */
[----:B-1----:R-:W-:Y:S01]  /*aa360*/  HMMA.1688.F32.TF32 R4, R220, R162, R60 ;  /* 0x000000a2dc04723c */ /* 0x002fe2000008103c */
[----:B------:R-:W-:Y:S04]  /*aa370*/  STL.64 [R1+0x6918], R162 ;  /* 0x006918a201007387 */ /* 0x000fe80000100a00 */
[----:B------:R-:W-:Y:S01]  /*aa380*/  STL.64 [R1+0x6910], R160 ;  /* 0x006910a001007387 */ /* 0x000fe20000100a00 */
[----:B------:R-:W-:-:S02]  /*aa390*/  IMAD.MOV.U32 R242, RZ, RZ, R217 ;  /* 0x000000fffff27224 */ /* 0x000fc400078e00d9 */
[----:B------:R-:W-:Y:S02]  /*aa3a0*/  IMAD.MOV.U32 R243, RZ, RZ, R216 ;  /* 0x000000fffff37224 */ /* 0x000fe400078e00d8 */
[----:B------:R-:W-:Y:S02]  /*aa3b0*/  IMAD.MOV.U32 R237, RZ, RZ, R206 ;  /* 0x000000ffffed7224 */ /* 0x000fe400078e00ce */
[----:B------:R-:W-:Y:S01]  /*aa3c0*/  IMAD.MOV.U32 R238, RZ, RZ, R207 ;  /* 0x000000ffffee7224 */ /* 0x000fe200078e00cf */
[----:B------:R-:W-:Y:S01]  /*aa3d0*/  MOV R239, R215 ;  /* 0x000000d700ef7202 */ /* 0x000fe20000000f00 */
[----:B------:R-:W-:Y:S01]  /*aa3e0*/  IMAD.MOV.U32 R228, RZ, RZ, R219 ;  /* 0x000000ffffe47224 */ /* 0x000fe200078e00db */
        /* <DEDUP_REMOVED lines=11> */
[----:B------:R1:W-:Y:S04]  /*aa4a0*/  STL.64 [R1+0x15e8], R6 ;  /* 0x0015e80601007387 */ /* 0x0003e80000100a00 */
[----:B------:R-:W3:Y:S01]  /*aa4b0*/  LDL.LU R205, [R1+0x69c4] ;  /* 0x0069c40001cd7983 */ /* 0x000ee20000300800 */
[----:B-1----:R-:W-:Y:S11]  /*aa4c0*/  HMMA.1688.F32.TF32 R4, R220, R154, R200 ;  /* 0x0000009adc04723c */ /* 0x002ff600000810c8 */
[----:B------:R-:W-:Y:S11]  /*aa4d0*/  @!UPT UIADD3 URZ, URZ, URZ, URZ ;  /* 0x0000003f3f3ff290 */ /* 0x000ff6000fffe03f */
[----:B------:R-:W-:Y:S01]  /*aa4e0*/  @!UPT UIADD3 URZ, URZ, URZ, URZ ;  /* 0x0000003f3f3ff290 */ /* 0x000fe2000fffe03f */
[----:B------:R-:W-:Y:S04]  /*aa4f0*/  STL.64 [R1+0x13b0], R4 ;  /* 0x0013b00401007387 */ /* 0x000fe80000100a00 */
[----:B------:R1:W-:Y:S04]  /*aa500*/  STL.64 [R1+0x13b8], R6 ;  /* 0x0013b80601007387 */ /* 0x0003e80000100a00 */
[----:B------:R-:W4:Y:S04]  /*aa510*/  LDL.LU R204, [R1+0x69c0] ;  /* 0x0069c00001cc7983 */ /* 0x000f280000300800 */
[----:B------:R-:W2:Y:S04]  /*aa520*/  LDL.LU R211, [R1+0x69bc] ;  /* 0x0069bc0001d37983 */ /* 0x000ea80000300800 */
[----:B------:R-:W2:Y:S04]  /*aa530*/  LDL.LU R210, [R1+0x69b8] ;  /* 0x0069b80001d27983 */ /* 0x000ea80000300800 */
[----:B------:R-:W2:Y:S04]  /*aa540*/  LDL.LU R209, [R1+0x69b4] ;  /* 0x0069b40001d17983 */ /* 0x000ea80000300800 */
[----:B------:R-:W1:Y:S04]  /*aa550*/  LDL.LU R212, [R1+0x69b0] ;  /* 0x0069b00001d47983 */ /* 0x000e680000300800 */
[----:B------:R-:W2:Y:S04]  /*aa560*/  LDL.LU R208, [R1+0x69ac] ;  /* 0x0069ac0001d07983 */ /* 0x000ea80000300800 */
[----:B------:R-:W3:Y:S04]  /*aa570*/  LDL.LU R214, [R1+0x69a8] ;  /* 0x0069a80001d67983 */ /* 0x000ee80000300800 */
[----:B------:R-:W4:Y:S04]  /*aa580*/  LDL.LU R213, [R1+0x69a4] ;  /* 0x0069a40001d57983 */ /* 0x000f280000300800 */
[----:B------:R-:W4:Y:S04]  /*aa590*/  LDL.LU R218, [R1+0x69a0] ;  /* 0x0069a00001da7983 */ /* 0x000f280000300800 */
[----:B------:R-:W4:Y:S04]  /*aa5a0*/  LDL.LU R217, [R1+0x699c] ;  /* 0x00699c0001d97983 */ /* 0x000f280000300800 */
[----:B------:R-:W4:Y:S01]  /*aa5b0*/  LDL.LU R216, [R1+0x6998] ;  /* 0x0069980001d87983 */ /* 0x000f220000300800 */
[----:B-1----:R-:W-:-:S02]  /*aa5c0*/  MOV R7, R212 ;  /* 0x000000d400077202 */ /* 0x002fc40000000f00 */
[----:B--2---:R-:W-:Y:S02]  /*aa5d0*/  MOV R4, R208 ;  /* 0x000000d000047202 */ /* 0x004fe40000000f00 */
[----:B------:R-:W2:Y:S01]  /*aa5e0*/  LDL.LU R208, [R1+0x6994] ;  /* 0x0069940001d07983 */ /* 0x000ea20000300800 */
[----:B---3--:R-:W-:-:S03]  /*aa5f0*/  IMAD.MOV.U32 R5, RZ, RZ, R214 ;  /* 0x000000ffff057224 */ /* 0x008fc600078e00d6 */
[----:B------:R-:W3:Y:S01]  /*aa600*/  LDL.LU R214, [R1+0x6990] ;  /* 0x0069900001d67983 */ /* 0x000ee20000300800 */
[----:B----4-:R-:W-:-:S03]  /*aa610*/  IMAD.MOV.U32 R6, RZ, RZ, R213 ;  /* 0x000000ffff067224 */ /* 0x010fc600078e00d5 */
[----:B------:R-:W4:Y:S04]  /*aa620*/  LDL.LU R213, [R1+0x698c] ;  /* 0x00698c0001d57983 */ /* 0x000f280000300800 */
[----:B------:R-:W2:Y:S01]  /*aa630*/  LDL.LU R212, [R1+0x6988] ;  /* 0x0069880001d47983 */ /* 0x000ea20000300800 */
[----:B------:R-:W-:Y:S01]  /*aa640*/  MOV R15, R218 ;  /* 0x000000da000f7202 */ /* 0x000fe20000000f00 */
[----:B------:R-:W-:Y:S02]  /*aa650*/  IMAD.MOV.U32 R14, RZ, RZ, R217 ;  /* 0x000000ffff0e7224 */ /* 0x000fe400078e00d9 */
[----:B------:R-:W2:Y:S01]  /*aa660*/  LDL.LU R12, [R1+0x1b60] ;  /* 0x001b6000010c7983 */ /* 0x000ea20000300800 */
[----:B------:R-:W-:-:S03]  /*aa670*/  IMAD.MOV.U32 R13, RZ, RZ, R216 ;  /* 0x000000ffff0d7224 */ /* 0x000fc600078e00d8 */
[----:B------:R-:W2:Y:S04]  /*aa680*/  LDL.LU R216, [R1+0x6984] ;  /* 0x0069840001d87983 */ /* 0x000ea80000300800 */
[----:B------:R-:W3:Y:S04]  /*aa690*/  LDL.LU R217, [R1+0x6980] ;  /* 0x0069800001d97983 */ /* 0x000ee80000300800 */
        /* <DEDUP_REMOVED lines=8> */
[----:B----4-:R-:W-:Y:S02]  /*aa720*/  IMAD.MOV.U32 R25, RZ, RZ, R218 ;  /* 0x000000ffff197224 */ /* 0x010fe400078e00da */
[----:B------:R-:W2:Y:S04]  /*aa730*/  LDL.LU R218, [R1+0x6978] ;  /* 0x0069780001da7983 */ /* 0x000ea80000300800 */
        /* <DEDUP_REMOVED lines=56> */
[----:B--2---:R-:W-:Y:S01]  /*aaac0*/  MOV R227, R218 ;  /* 0x000000da00e37202 */ /* 0x004fe20000000f00 */
[----:B---3--:R-:W-:-:S02]  /*aaad0*/  IMAD.MOV.U32 R226, RZ, RZ, R217 ;  /* 0x000000ffffe27224 */ /* 0x008fc400078e00d9 */
[----:B----4-:R-:W-:Y:S02]  /*aaae0*/  IMAD.MOV.U32 R225, RZ, RZ, R216 ;  /* 0x000000ffffe17224 */ /* 0x010fe400078e00d8 */
        /* <DEDUP_REMOVED lines=18> */
[----:B------:R-:W3:Y:S01]  /*aac10*/  LDL.LU R231, [R1+0x230c] ;  /* 0x00230c0001e77983 */ /* 0x000ee20000300800 */
[C---:B------:R-:W-:Y:S08]  /*aac20*/  HMMA.1688.F32.TF32 R36, R220.reuse, R114, R36 ;  /* 0x00000072dc24723c */ /* 0x040ff00000081024 */
[C---:B------:R-:W-:Y:S08]  /*aac30*/  HMMA.1688.F32.TF32 R44, R220.reuse, R122, R44 ;  /* 0x0000007adc2c723c */ /* 0x040ff0000008102c */
[C---:B------:R-:W-:Y:S08]  /*aac40*/  HMMA.1688.F32.TF32 R48, R220.reuse, R126, R48 ;  /* 0x0000007edc30723c */ /* 0x040ff00000081030 */
[C---:B------:R-:W-:Y:S08]  /*aac50*/  HMMA.1688.F32.TF32 R52, R220.reuse, R130, R52 ;  /* 0x00000082dc34723c */ /* 0x040ff00000081034 */
[C---:B------:R-:W-:Y:S08]  /*aac60*/  HMMA.1688.F32.TF32 R56, R220.reuse, R134, R56 ;  /* 0x00000086dc38723c */ /* 0x040ff00000081038 */
[C---:B------:R-:W-:Y:S08]  /*aac70*/  HMMA.1688.F32.TF32 R40, R220.reuse, R118, R40 ;  /* 0x00000076dc28723c */ /* 0x040ff00000081028 */
[C---:B----4-:R-:W-:Y:S08]  /*aac80*/  HMMA.1688.F32.TF32 R156, R220.reuse, R74, R208 ;  /* 0x0000004adc9c723c */ /* 0x050ff000000810d0 */
[C---:B--2---:R-:W-:Y:S08]  /*aac90*/  HMMA.1688.F32.TF32 R160, R220.reuse, R70, R204 ;  /* 0x00000046dca0723c */ /* 0x044ff000000810cc */
[C---:B---3--:R-:W-:Y:S11]  /*aaca0*/  HMMA.1688.F32.TF32 R196, R220.reuse, R150, R212 ;  /* 0x00000096dcc4723c */ /* 0x048ff600000810d4 */
[----:B------:R-:W-:Y:S04]  /*aacb0*/  @!UPT UIADD3 URZ, URZ, URZ, URZ ;  /* 0x0000003f3f3ff290 */ /* 0x000fe8000fffe03f */
[----:B------:R-:W-:Y:S04]  /*aacc0*/  STL.64 [R1+0x13a0], R160 ;  /* 0x0013a0a001007387 */ /* 0x000fe80000100a00 */
[----:B------:R1:W-:Y:S04]  /*aacd0*/  STL.64 [R1+0x13a8], R162 ;  /* 0x0013a8a201007387 */ /* 0x0003e80000100a00 */
[----:B------:R-:W-:Y:S04]  /*aace0*/  STL.64 [R1+0x1390], R156 ;  /* 0x0013909c01007387 */ /* 0x000fe80000100a00 */
[----:B------:R2:W-:Y:S01]  /*aacf0*/  STL.64 [R1+0x1398], R158 ;  /* 0x0013989e01007387 */ /* 0x0005e20000100a00 */
[C---:B-1----:R-:W-:Y:S08]  /*aad00*/  HMMA.1688.F32.TF32 R160, R220.reuse, R146, R216 ;  /* 0x00000092dca0723c */ /* 0x042ff000000810d8 */
[C---:B--2---:R-:W-:Y:S08]  /*aad10*/  HMMA.1688.F32.TF32 R156, R220.reuse, R142, R60 ;  /* 0x0000008edc9c723c */ /* 0x044ff0000008103c */
        /* <DEDUP_REMOVED lines=24> */
[C---:B------:R-:W-:Y:S08]  /*aaea0*/  HMMA.1688.F32.TF32 R32, R220.reuse, R98, R28 ;  /* 0x00000062dc20723c */ /* 0x040ff0000008101c */
[C---:B------:R-:W-:Y:S08]  /*aaeb0*/  HMMA.1688.F32.TF32 R28, R220.reuse, R94, R24 ;  /* 0x0000005edc1c723c */ /* 0x040ff00000081018 */
[C---:B------:R-:W-:Y:S08]  /*aaec0*/  HMMA.1688.F32.TF32 R24, R220.reuse, R90, R20 ;  /* 0x0000005adc18723c */ /* 0x040ff00000081014 */
[C---:B------:R-:W-:Y:S08]  /*aaed0*/  HMMA.1688.F32.TF32 R20, R220.reuse, R86, R16 ;  /* 0x00000056dc14723c */ /* 0x040ff00000081010 */
        /* <DEDUP_REMOVED lines=21> */
[C---:B--2---:R-:W-:Y:S03]  /*ab030*/  HMMA.1688.F32.TF32 R16, R8.reuse, R190, R236 ;  /* 0x000000be0810723c */ /* 0x044fe600000810ec */
[----:B------:R-:W-:Y:S04]  /*ab040*/  LDS R4, [R2+0xc680] ;  /* 0x00c6800002047984 */ /* 0x000fe80000000800 */
[----:B------:R-:W-:Y:S01]  /*ab050*/  LDS R6, [R2+0xe680] ;  /* 0x00e6800002067984 */ /* 0x000fe20000000800 */
[C---:B-1----:R-:W-:Y:S03]  /*ab060*/  HMMA.1688.F32.TF32 R12, R8.reuse, R186, R240 ;  /* 0x000000ba080c723c */ /* 0x042fe600000810f0 */
[----:B------:R-:W-:Y:S04]  /*ab070*/  LDS R5, [R0+0xc680] ;  /* 0x00c6800000057984 */ /* 0x000fe80000000800 */
[----:B------:R-:W1:Y:S04]  /*ab080*/  LDS R7, [R0+0xe680] ;  /* 0x00e6800000077984 */ /* 0x000e680000000800 */
        /* <DEDUP_REMOVED lines=131> */
[----:B------:R-:W1:Y:S04]  /*ab8c0*/  LDL.LU R236, [R1+0x1e00] ;  /* 0x001e000001ec7983 */ /* 0x000e680000300800 */
[----:B------:R-:W1:Y:S04]  /*ab8d0*/  LDL.LU R237, [R1+0x1e04] ;  /* 0x001e040001ed7983 */ /* 0x000e680000300800 */
[----:B------:R-:W1:Y:S04]  /*ab8e0*/  LDL.LU R238, [R1+0x1e08] ;  /* 0x001e080001ee7983 */ /* 0x000e680000300800 */
[----:B------:R-:W1:Y:S04]  /*ab8f0*/  LDL.LU R239, [R1+0x1e0c] ;  /* 0x001e0c0001ef7983 */ /* 0x000e680000300800 */
        /* <DEDUP_REMOVED lines=232> */
[C---:B------:R-:W-:Y:S07]  /*ac780*/  HMMA.1688.F32.TF32 R204, R4.reuse, R158, R204 ;  /* 0x0000009e04cc723c */ /* 0x040fee00000810cc */
[----:B------:R-:W-:Y:S01]  /*ac790*/  STL.64 [R1+0x1100], R220 ;  /* 0x001100dc01007387 */ /* 0x000fe20000100a00 */
[C---:B------:R-:W-:Y:S03]  /*ac7a0*/  HMMA.1688.F32.TF32 R196, R4.reuse, R70, R196 ;  /* 0x0000004604c4723c */ /* 0x040fe600000810c4 */
        /* <DEDUP_REMOVED lines=62> */
[----:B------:R-:W-:Y:S01]  /*acb90*/  HMMA.1688.F32.TF32 R4, R4, R78, R228 ;  /* 0x0000004e0404723c */ /* 0x000fe200000810e4 */
[----:B------:R-:W-:Y:S04]  /*acba0*/  STL.64 [R1+0x4e0], R20 ;  /* 0x0004e01401007387 */ /* 0x000fe80000100a00 */
[----:B------:R-:W-:Y:S04]  /*acbb0*/  STL.64 [R1+0x4e8], R22 ;  /* 0x0004e81601007387 */ /* 0x000fe80000100a00 */
[----:B------:R2:W-:Y:S04]  /*acbc0*/  STL.64 [R1+0x4d0], R16 ;  /* 0x0004d01001007387 */ /* 0x0005e80000100a00 */
[----:B------:R3:W-:Y:S04]  /*acbd0*/  STL.64 [R1+0x4d8], R18 ;  /* 0x0004d81201007387 */ /* 0x0007e80000100a00 */
[----:B------:R-:W4:Y:S04]  /*acbe0*/  LDL.LU R232, [R1+0x1e70] ;  /* 0x001e700001e87983 */ /* 0x000f280000300800 */
[----:B------:R1:W-:Y:S04]  /*acbf0*/  STL.64 [R1+0x4c0], R12 ;  /* 0x0004c00c01007387 */ /* 0x0003e80000100a00 */
[----:B------:R1:W-:Y:S04]  /*acc00*/  STL.64 [R1+0x4c8], R14 ;  /* 0x0004c80e01007387 */ /* 0x0003e80000100a00 */
        /* <DEDUP_REMOVED lines=126> */
[----:B------:R-:W-:Y:S01]  /*ad3f0*/  STL.64 [R1+0x4a0], R228 ;  /* 0x0004a0e401007387 */ /* 0x000fe20000100a00 */
[C---:B------:R-:W-:Y:S03]  /*ad400*/  HMMA.1688.F32.TF32 R200, R8.reuse, R170, R200 ;  /* 0x000000aa08c8723c */ /* 0x040fe600000810c8 */
[----:B------:R2:W-:Y:S04]  /*ad410*/  STL.64 [R1+0x4a8], R230 ;  /* 0x0004a8e601007387 */ /* 0x0005e80000100a00 */
[----:B--2---:R-:W2:Y:S01]  /*ad420*/  LDL.LU.64 R230, [R1+0x68e8] ;  /* 0x0068e80001e67983 */ /* 0x004ea20000300a00 */
[C---:B------:R-:W-:Y:S03]  /*ad430*/  HMMA.1688.F32.TF32 R52, R8.reuse, R154, R52 ;  /* 0x0000009a0834723c */ /* 0x040fe60000081034 */
[----:B------:R-:W3:Y:S04]  /*ad440*/  LDL.LU.64 R228, [R1+0x68e0] ;  /* 0x0068e00001e47983 */ /* 0x000ee80000300a00 */
        /* <DEDUP_REMOVED lines=27> */
[C---:B----4-:R-:W-:Y:S03]  /*ad600*/  HMMA.1688.F32.TF32 R44, R8.reuse, R142, R64 ;  /* 0x0000008e082c723c */ /* 0x050fe60000081040 */
[----:B------:R-:W-:Y:S04]  /*ad610*/  STL.64 [R1+0xf70], R36 ;  /* 0x000f702401007387 */ /* 0x000fe80000100a00 */
[----:B------:R4:W-:Y:S01]  /*ad620*/  STL.64 [R1+0xf78], R38 ;  /* 0x000f782601007387 */ /* 0x0009e20000100a00 */
[C---:B-1----:R-:W-:Y:S08]  /*ad630*/  HMMA.1688.F32.TF32 R40, R8.reuse, R138, R32 ;  /* 0x0000008a0828723c */ /* 0x042ff00000081020 */
[C---:B----4-:R-:W-:Y:S08]  /*ad640*/  HMMA.1688.F32.TF32 R36, R8.reuse, R134, R224 ;  /* 0x000000860824723c */ /* 0x050ff000000810e0 */
        /* <DEDUP_REMOVED lines=27> */
[----:B------:R1:W-:Y:S04]  /*ad800*/  STL.64 [R1+0xed0], R16 ;  /* 0x000ed01001007387 */ /* 0x0003e80000100a00 */
[----:B------:R4:W-:Y:S04]  /*ad810*/  STL.64 [R1+0xed8], R18 ;  /* 0x000ed81201007387 */ /* 0x0009e80000100a00 */
[----:B-1----:R-:W2:Y:S04]  /*ad820*/  LDL.LU R16, [R1+0x1cf0] ;  /* 0x001cf00001107983 */ /* 0x002ea80000300800 */
[----:B------:R-:W-:Y:S04]  /*ad830*/  STL.64 [R1+0xec0], R20 ;  /* 0x000ec01401007387 */ /* 0x000fe80000100a00 */
[----:B------:R-:W-:Y:S04]  /*ad840*/  STL.64 [R1+0xec8], R22 ;  /* 0x000ec81601007387 */ /* 0x000fe80000100a00 */
[----:B------:R1:W-:Y:S04]  /*ad850*/  STL.64 [R1+0xeb0], R12 ;  /* 0x000eb00c01007387 */ /* 0x0003e80000100a00 */
[----:B------:R1:W-:Y:S04]  /*ad860*/  STL.64 [R1+0xeb8], R14 ;  /* 0x000eb80e01007387 */ /* 0x0003e80000100a00 */
        /* <DEDUP_REMOVED lines=52> */
[C---:B---3--:R-:W-:Y:S01]  /*adbb0*/  HMMA.1688.F32.TF32 R44, R8.reuse, R94, R12 ;  /* 0x0000005e082c723c */ /* 0x048fe2000008100c */
[----:B------:R-:W2:Y:S11]  /*adbc0*/  LDL.LU R12, [R1+0x1cd0] ;  /* 0x001cd000010c7983 */ /* 0x000eb60000300800 */
[----:B------:R-:W-:Y:S11]  /*adbd0*/  @!UPT UIADD3 URZ, URZ, URZ, URZ ;  /* 0x0000003f3f3ff290 */ /* 0x000ff6000fffe03f */
[----:B------:R-:W-:Y:S04]  /*adbe0*/  STL.64 [R1+0xea0], R44 ;  /* 0x000ea02c01007387 */ /* 0x000fe80000100a00 */
[----:B------:R4:W-:Y:S04]  /*adbf0*/  STL.64 [R1+0xea8], R46 ;  /* 0x000ea82e01007387 */ /* 0x0009e80000100a00 */
[----:B------:R-:W-:Y:S04]  /*adc00*/  STL.64 [R1+0xe90], R40 ;  /* 0x000e902801007387 */ /* 0x000fe80000100a00 */
[----:B------:R1:W-:Y:S04]  /*adc10*/  STL.64 [R1+0xe98], R42 ;  /* 0x000e982a01007387 */ /* 0x0003e80000100a00 */
[----:B------:R-:W2:Y:S04]  /*adc20*/  LDL.LU R13, [R1+0x1cd4] ;  /* 0x001cd400010d7983 */ /* 0x000ea80000300800 */
[----:B------:R-:W2:Y:S01]  /*adc30*/  LDL.LU R14, [R1+0x1cd8] ;  /* 0x001cd800010e7983 */ /* 0x000ea20000300800 */
[C---:B----4-:R-:W-:Y:S03]  /*adc40*/  HMMA.1688.F32.TF32 R44, R8.reuse, R86, R236 ;  /* 0x00000056082c723c */ /* 0x050fe600000810ec */
[----:B------:R-:W2:Y:S04]  /*adc50*/  LDL.LU R15, [R1+0x1cdc] ;  /* 0x001cdc00010f7983 */ /* 0x000ea80000300800 */
[----:B------:R-:W3:Y:S01]  /*adc60*/  LDL.LU R248, [R1+0x1cc0] ;  /* 0x001cc00001f87983 */ /* 0x000ee20000300800 */
[C---:B-1----:R-:W-:Y:S03]  /*adc70*/  HMMA.1688.F32.TF32 R40, R8.reuse, R82, R240 ;  /* 0x000000520828723c */ /* 0x042fe600000810f0 */
[----:B------:R-:W3:Y:S04]  /*adc80*/  LDL.LU R249, [R1+0x1cc4] ;  /* 0x001cc40001f97983 */ /* 0x000ee80000300800 */
[----:B------:R-:W3:Y:S04]  /*adc90*/  LDL.LU R250, [R1+0x1cc8] ;  /* 0x001cc80001fa7983 */ /* 0x000ee80000300800 */
[----:B------:R-:W3:Y:S04]  /*adca0*/  LDL.LU R251, [R1+0x1ccc] ;  /* 0x001ccc0001fb7983 */ /* 0x000ee80000300800 */
[----:B------:R-:W4:Y:S04]  /*adcb0*/  LDL.LU R236, [R1+0x1cb0] ;  /* 0x001cb00001ec7983 */ /* 0x000f280000300800 */
[----:B------:R-:W-:Y:S04]  /*adcc0*/  STL.64 [R1+0xe80], R44 ;  /* 0x000e802c01007387 */ /* 0x000fe80000100a00 */
[----:B------:R-:W-:Y:S04]  /*adcd0*/  STL.64 [R1+0xe88], R46 ;  /* 0x000e882e01007387 */ /* 0x000fe80000100a00 */
[----:B------:R-:W-:Y:S04]  /*adce0*/  STL.64 [R1+0xe70], R40 ;  /* 0x000e702801007387 */ /* 0x000fe80000100a00 */
[----:B------:R-:W-:Y:S04]  /*adcf0*/  STL.64 [R1+0xe78], R42 ;  /* 0x000e782a01007387 */ /* 0x000fe80000100a00 */
[----:B------:R-:W4:Y:S04]  /*add00*/  LDL.LU R237, [R1+0x1cb4] ;  /* 0x001cb40001ed7983 */ /* 0x000f280000300800 */
[----:B------:R-:W4:Y:S04]  /*add10*/  LDL.LU R238, [R1+0x1cb8] ;  /* 0x001cb80001ee7983 */ /* 0x000f280000300800 */
[----:B------:R-:W4:Y:S01]  /*add20*/  LDL.LU R239, [R1+0x1cbc] ;  /* 0x001cbc0001ef7983 */ /* 0x000f220000300800 */
[----:B------:R-:W-:Y:S08]  /*add30*/  HMMA.1688.F32.TF32 R8, R8, R78, R36 ;  /* 0x0000004e0808723c */ /* 0x000ff00000081024 */
[C---:B------:R-:W-:Y:S08]  /*add40*/  HMMA.1688.F32.TF32 R36, R4.reuse, R194, R64 ;  /* 0x000000c20424723c */ /* 0x040ff00000081040 */
[C---:B------:R-:W-:Y:S07]  /*add50*/  HMMA.1688.F32.TF32 R32, R4.reuse, R190, R32 ;  /* 0x000000be0420723c */ /* 0x040fee0000081020 */
[----:B------:R-:W-:Y:S04]  /*add60*/  STL.64 [R1+0x470], R8 ;  /* 0x0004700801007387 */ /* 0x000fe80000100a00 */
[----:B------:R1:W-:Y:S02]  /*add70*/  STL.64 [R1+0x478], R10 ;  /* 0x0004780a01007387 */ /* 0x0003e40000100a00 */
[----:B-1----:R-:W-:Y:S02]  /*add80*/  HMMA.1688.F32.TF32 R8, R4, R186, R224 ;  /* 0x000000ba0408723c */ /* 0x002fe400000810e0 */
[----:B------:R-:W-:Y:S01]  /*add90*/  STL.64 [R1+0x460], R36 ;  /* 0x0004602401007387 */ /* 0x000fe20000100a00 */
[----:B------:R-:W-:-:S03]  /*adda0*/  IMAD.MOV.U32 R240, RZ, RZ, R169 ;  /* 0x000000fffff07224 */ /* 0x000fc600078e00a9 */
[----:B------:R-:W-:Y:S02]  /*addb0*/  STL.64 [R1+0x468], R38 ;  /* 0x0004682601007387 */ /* 0x000fe40000100a00 */
[----:B------:R-:W-:Y:S02]  /*addc0*/  HMMA.1688.F32.TF32 R28, R4, R182, R28 ;  /* 0x000000b6041c723c */ /* 0x000fe4000008101c */
[----:B------:R-:W-:Y:S01]  /*addd0*/  STL.64 [R1+0x2a0], R32 ;  /* 0x0002a02001007387 */ /* 0x000fe20000100a00 */
[----:B------:R-:W-:-:S03]  /*adde0*/  MOV R241, R168 ;  /* 0x000000a800f17202 */ /* 0x000fc60000000f00 */
[----:B------:R-:W-:Y:S02]  /*addf0*/  STL.64 [R1+0x2a8], R34 ;  /* 0x0002a82201007387 */ /* 0x000fe40000100a00 */
[----:B------:R-:W-:Y:S01]  /*ade00*/  HMMA.1688.F32.TF32 R24, R4, R178, R24 ;  /* 0x000000b20418723c */ /* 0x000fe20000081018 */
[----:B------:R-:W-:Y:S02]  /*ade10*/  IMAD.MOV.U32 R242, RZ, RZ, R165 ;  /* 0x000000fffff27224 */ /* 0x000fe400078e00a5 */
[----:B------:R-:W-:-:S04]  /*ade20*/  IMAD.MOV.U32 R243, RZ, RZ, R164 ;  /* 0x000000fffff37224 */ /* 0x000fc800078e00a4 */
[----:B------:R-:W-:Y:S01]  /*ade30*/  STL.64 [R1+0x210], R8 ;  /* 0x0002100801007387 */ /* 0x000fe20000100a00 */
[C---:B------:R-:W-:Y:S03]  /*ade40*/  HMMA.1688.F32.TF32 R168, R4.reuse, R170, R16 ;  /* 0x000000aa04a8723c */ /* 0x040fe60000081010 */
[----:B------:R1:W-:Y:S05]  /*ade50*/  STL.64 [R1+0x218], R10 ;  /* 0x0002180a01007387 */ /* 0x0003ea0000100a00 */
[C---:B------:R-:W-:Y:S08]  /*ade60*/  HMMA.1688.F32.TF32 R164, R4.reuse, R166, R232 ;  /* 0x000000a604a4723c */ /* 0x040ff000000810e8 */
[C---:B-1----:R-:W-:Y:S01]  /*ade70*/  HMMA.1688.F32.TF32 R8, R4.reuse, R174, R20 ;  /* 0x000000ae0408723c */ /* 0x042fe20000081014 */
[----:B------:R-:W-:Y:S01]  /*ade80*/  MOV R232, R161 ;  /* 0x000000a100e87202 */ /* 0x000fe20000000f00 */
[----:B------:R-:W-:Y:S01]  /*ade90*/  IMAD.MOV.U32 R233, RZ, RZ, R160 ;  /* 0x000000ffffe97224 */ /* 0x000fe200078e00a0 */
[----:B------:R-:W-:Y:S01]  /*adea0*/  MOV R235, R156 ;  /* 0x0000009c00eb7202 */ /* 0x000fe20000000f00 */
[----:B------:R-:W-:Y:S01]  /*adeb0*/  IMAD.MOV.U32 R234, RZ, RZ, R157 ;  /* 0x000000ffffea7224 */ /* 0x000fe200078e009d */
[----:B------:R-:W-:Y:S04]  /*adec0*/  STL.64 [R1+0x150], R28 ;  /* 0x0001501c01007387 */ /* 0x000fe80000100a00 */
[----:B------:R-:W-:Y:S04]  /*aded0*/  STL.64 [R1+0x158], R30 ;  /* 0x0001581e01007387 */ /* 0x000fe80000100a00 */
[----:B------:R-:W-:Y:S04]  /*adee0*/  STL.64 [R1+0x130], R24 ;  /* 0x0001301801007387 */ /* 0x000fe80000100a00 */
[----:B------:R1:W-:Y:S04]  /*adef0*/  STL.64 [R1+0x138], R26 ;  /* 0x0001381a01007387 */ /* 0x0003e80000100a00 */
[----:B------:R-:W-:Y:S04]  /*adf00*/  STL.64 [R1+0x6590], R170 ;  /* 0x006590aa01007387 */ /* 0x000fe80000100a00 */
[----:B------:R-:W-:Y:S04]  /*adf10*/  STL.64 [R1+0xd0], R8 ;  /* 0x0000d00801007387 */ /* 0x000fe80000100a00 */
[----:B------:R-:W-:Y:S04]  /*adf20*/  STL.64 [R1+0xd8], R10 ;  /* 0x0000d80a01007387 */ /* 0x000fe80000100a00 */
[----:B------:R-:W-:Y:S04]  /*adf30*/  STL.64 [R1+0x6588], R168 ;  /* 0x006588a801007387 */ /* 0x000fe80000100a00 */
[----:B------:R-:W-:Y:S04]  /*adf40*/  STL.64 [R1+0x6580], R166 ;  /* 0x006580a601007387 */ /* 0x000fe80000100a00 */
[----:B------:R-:W-:Y:S01]  /*adf50*/  STL.64 [R1+0x6578], R164 ;  /* 0x006578a401007387 */ /* 0x000fe20000100a00 */
[C---:B--2---:R-:W-:Y:S08]  /*adf60*/  HMMA.1688.F32.TF32 R160, R4.reuse, R162, R12 ;  /* 0x000000a204a0723c */ /* 0x044ff0000008100c */
[----:B---3--:R-:W-:Y:S07]  /*adf70*/  HMMA.1688.F32.TF32 R156, R4, R158, R248 ;  /* 0x0000009e049c723c */ /* 0x008fee00000810f8 */
[----:B------:R-:W-:-:S02]  /*adf80*/  IMAD.MOV.U32 R248, RZ, RZ, R153 ;  /* 0x000000fffff87224 */ /* 0x000fc400078e0099 */
[----:B------:R-:W-:Y:S01]  /*adf90*/  IMAD.MOV.U32 R249, RZ, RZ, R152 ;  /* 0x000000fffff97224 */ /* 0x000fe200078e0098 */
[----:B------:R-:W-:Y:S01]  /*adfa0*/  MOV R250, R69 ;  /* 0x0000004500fa7202 */ /* 0x000fe20000000f00 */
[----:B------:R-:W-:Y:S02]  /*adfb0*/  IMAD.MOV.U32 R251, RZ, RZ, R68 ;  /* 0x000000fffffb7224 */ /* 0x000fe400078e0044 */
[C---:B------:R-:W-:Y:S08]  /*adfc0*/  HMMA.1688.F32.TF32 R68, R4.reuse, R70, R240 ;  /* 0x000000460444723c */ /* 0x040ff000000810f0 */
[----:B----4-:R-:W-:Y:S01]  /*adfd0*/  HMMA.1688.F32.TF32 R152, R4, R154, R236 ;  /* 0x0000009a0498723c */ /* 0x010fe200000810ec */
[----:B------:R-:W-:Y:S04]  /*adfe0*/  STL.64 [R1+0x6568], R162 ;  /* 0x006568a201007387 */ /* 0x000fe80000100a00 */
[----:B------:R-:W-:Y:S04]  /*adff0*/  STL.64 [R1+0x6560], R160 ;  /* 0x006560a001007387 */ /* 0x000fe80000100a00 */
[----:B------:R-:W-:Y:S04]  /*ae000*/  STL.64 [R1+0x6550], R158 ;  /* 0x0065509e01007387 */ /* 0x000fe80000100a00 */
[----:B------:R-:W-:Y:S10]  /*ae010*/  STL.64 [R1+0x6548], R156 ;  /* 0x0065489c01007387 */ /* 0x000ff40000100a00 */
[----:B------:R-:W-:Y:S04]  /*ae020*/  STL.64 [R1+0x6538], R154 ;  /* 0x0065389a01007387 */ /* 0x000fe80000100a00 */
[----:B------:R-:W-:Y:S04]  /*ae030*/  STL.64 [R1+0x6530], R152 ;  /* 0x0065309801007387 */ /* 0x000fe80000100a00 */
        /* <DEDUP_REMOVED lines=10> */
[----:B------:R-:W-:Y:S04]  /*ae0e0*/  STL.64 [R1+0x6520], R70 ;  /* 0x0065204601007387 */ /* 0x000fe80000100a00 */
[----:B------:R-:W-:Y:S04]  /*ae0f0*/  STL.64 [R1+0x6518], R68 ;  /* 0x0065184401007387 */ /* 0x000fe80000100a00 */
[----:B------:R-:W4:Y:S04]  /*ae100*/  LDL.LU R240, [R1+0x1c20] ;  /* 0x001c200001f07983 */ /* 0x000f280000300800 */
[----:B------:R-:W4:Y:S04]  /*ae110*/  LDL.LU R241, [R1+0x1c24] ;  /* 0x001c240001f17983 */ /* 0x000f280000300800 */
[----:B------:R-:W4:Y:S04]  /*ae120*/  LDL.LU R242, [R1+0x1c28] ;  /* 0x001c280001f27983 */ /* 0x000f280000300800 */
[----:B------:R-:W4:Y:S01]  /*ae130*/  LDL.LU R243, [R1+0x1c2c] ;  /* 0x001c2c0001f37983 */ /* 0x000f220000300800 */
[----:B------:R-:W-:Y:S01]  /*ae140*/  IMAD.MOV.U32 R14, RZ, RZ, R73 ;  /* 0x000000ffff0e7224 */ /* 0x000fe200078e0049 */
[----:B------:R-:W-:-:S02]  /*ae150*/  MOV R15, R72 ;  /* 0x00000048000f7202 */ /* 0x000fc40000000f00 */
[C---:B------:R-:W-:Y:S07]  /*ae160*/  HMMA.1688.F32.TF32 R72, R4.reuse, R74, R232 ;  /* 0x0000004a0448723c */ /* 0x040fee00000810e8 */
[----:B------:R-:W-:Y:S02]  /*ae170*/  IMAD.MOV.U32 R232, RZ, RZ, R149 ;  /* 0x000000ffffe87224 */ /* 0x000fe400078e0095 */
[----:B------:R-:W-:Y:S02]  /*ae180*/  IMAD.MOV.U32 R233, RZ, RZ, R148 ;  /* 0x000000ffffe97224 */ /* 0x000fe400078e0094 */
[----:B------:R-:W-:Y:S01]  /*ae190*/  HMMA.1688.F32.TF32 R148, R4, R150, R248 ;  /* 0x000000960494723c */ /* 0x000fe200000810f8 */
[----:B------:R-:W-:Y:S01]  /*ae1a0*/  MOV R234, R145 ;  /* 0x0000009100ea7202 */ /* 0x000fe20000000f00 */
[----:B------:R-:W-:-:S05]  /*ae1b0*/  IMAD.MOV.U32 R235, RZ, RZ, R144 ;  /* 0x000000ffffeb7224 */ /* 0x000fca00078e0090 */
[----:B------:R-:W-:Y:S01]  /*ae1c0*/  IMAD.MOV.U32 R248, RZ, RZ, R141 ;  /* 0x000000fffff87224 */ /* 0x000fe200078e008d */
[----:B------:R-:W-:Y:S01]  /*ae1d0*/  MOV R249, R140 ;  /* 0x0000008c00f97202 */ /* 0x000fe20000000f00 */
[----:B------:R-:W-:Y:S02]  /*ae1e0*/  IMAD.MOV.U32 R250, RZ, RZ, R137 ;  /* 0x000000fffffa7224 */ /* 0x000fe400078e0089 */
[----:B------:R-:W-:Y:S01]  /*ae1f0*/  IMAD.MOV.U32 R251, RZ, RZ, R136 ;  /* 0x000000fffffb7224 */ /* 0x000fe200078e0088 */
[----:B------:R-:W-:Y:S01]  /*ae200*/  MOV R236, R133 ;  /* 0x0000008500ec7202 */ /* 0x000fe20000000f00 */
[----:B------:R-:W-:Y:S01]  /*ae210*/  IMAD.MOV.U32 R237, RZ, RZ, R132 ;  /* 0x000000ffffed7224 */ /* 0x000fe200078e0084 */
[----:B------:R-:W-:Y:S04]  /*ae220*/  STL.64 [R1+0x6508], R74 ;  /* 0x0065084a01007387 */ /* 0x000fe80000100a00 */
[----:B------:R-:W-:Y:S05]  /*ae230*/  STL.64 [R1+0x6500], R72 ;  /* 0x0065004801007387 */ /* 0x000fea0000100a00 */
[----:B------:R-:W-:Y:S04]  /*ae240*/  STL [R1+0x652c], R148 ;  /* 0x00652c9401007387 */ /* 0x000fe80000100800 */
[----:B------:R-:W-:Y:S04]  /*ae250*/  STL [R1+0x6528], R149 ;  /* 0x0065289501007387 */ /* 0x000fe80000100800 */
[----:B------:R-:W-:Y:S04]  /*ae260*/  STL [R1+0x6514], R150 ;  /* 0x0065149601007387 */ /* 0x000fe80000100800 */
[----:B------:R-:W-:Y:S01]  /*ae270*/  STL [R1+0x6510], R151 ;  /* 0x0065109701007387 */ /* 0x000fe20000100800 */
[C---:B--2---:R-:W-:Y:S08]  /*ae280*/  HMMA.1688.F32.TF32 R140, R4.reuse, R142, R16 ;  /* 0x0000008e048c723c */ /* 0x044ff00000081010 */
[C---:B---3--:R-:W-:Y:S08]  /*ae290*/  HMMA.1688.F32.TF32 R144, R4.reuse, R146, R20 ;  /* 0x000000920490723c */ /* 0x048ff00000081014 */
[C---:B----4-:R-:W-:Y:S08]  /*ae2a0*/  HMMA.1688.F32.TF32 R136, R4.reuse, R138, R12 ;  /* 0x0000008a0488723c */ /* 0x050ff0000008100c */
[----:B------:R-:W-:Y:S07]  /*ae2b0*/  HMMA.1688.F32.TF32 R132, R4, R134, R240 ;  /* 0x000000860484723c */ /* 0x000fee00000810f0 */
        /* <DEDUP_REMOVED lines=12> */
[----:B------:R-:W2:Y:S04]  /*ae380*/  LDL.LU R240, [R1+0x1bb0] ;  /* 0x001bb00001f07983 */ /* 0x000ea80000300800 */
[----:B------:R-:W2:Y:S04]  /*ae390*/  LDL.LU R241, [R1+0x1bb4] ;  /* 0x001bb40001f17983 */ /* 0x000ea80000300800 */
[----:B------:R-:W2:Y:S04]  /*ae3a0*/  LDL.LU R242, [R1+0x1bb8] ;  /* 0x001bb80001f27983 */ /* 0x000ea80000300800 */
[----:B------:R-:W2:Y:S01]  /*ae3b0*/  LDL.LU R243, [R1+0x1bbc] ;  /* 0x001bbc0001f37983 */ /* 0x000ea20000300800 */
[----:B------:R-:W-:Y:S01]  /*ae3c0*/  IMAD.MOV.U32 R238, RZ, RZ, R129 ;  /* 0x000000ffffee7224 */ /* 0x000fe200078e0081 */
[----:B------:R-:W-:-:S02]  /*ae3d0*/  MOV R239, R128 ;  /* 0x0000008000ef7202 */ /* 0x000fc40000000f00 */
[C---:B------:R-:W-:Y:S07]  /*ae3e0*/  HMMA.1688.F32.TF32 R128, R4.reuse, R130, R232 ;  /* 0x000000820480723c */ /* 0x040fee00000810e8 */
[----:B------:R-:W-:Y:S02]  /*ae3f0*/  IMAD.MOV.U32 R232, RZ, RZ, R125 ;  /* 0x000000ffffe87224 */ /* 0x000fe400078e007d */
[----:B------:R-:W-:Y:S02]  /*ae400*/  IMAD.MOV.U32 R233, RZ, RZ, R124 ;  /* 0x000000ffffe97224 */ /* 0x000fe400078e007c */
[----:B------:R-:W-:Y:S01]  /*ae410*/  HMMA.1688.F32.TF32 R124, R4, R126, R236 ;  /* 0x0000007e047c723c */ /* 0x000fe200000810ec */
[----:B------:R-:W-:Y:S01]  /*ae420*/  MOV R234, R121 ;  /* 0x0000007900ea7202 */ /* 0x000fe20000000f00 */
[----:B------:R-:W-:-:S10]  /*ae430*/  IMAD.MOV.U32 R235, RZ, RZ, R120 ;  /* 0x000000ffffeb7224 */ /* 0x000fd400078e0078 */
[----:B------:R-:W-:Y:S04]  /*ae440*/  STL.64 [R1+0x65a0], R130 ;  /* 0x0065a08201007387 */ /* 0x000fe80000100a00 */
[----:B------:R-:W-:Y:S07]  /*ae450*/  STL.64 [R1+0x6598], R128 ;  /* 0x0065988001007387 */ /* 0x000fee0000100a00 */
[----:B------:R-:W-:Y:S04]  /*ae460*/  STL.64 [R1+0x65b0], R126 ;  /* 0x0065b07e01007387 */ /* 0x000fe80000100a00 */
[----:B------:R-:W-:Y:S04]  /*ae470*/  STL.64 [R1+0x65a8], R124 ;  /* 0x0065a87c01007387 */ /* 0x000fe80000100a00 */
[----:B------:R-:W3:Y:S04]  /*ae480*/  LDL.LU R20, [R1+0x19c0] ;  /* 0x0019c00001147983 */ /* 0x000ee80000300800 */
[----:B------:R-:W3:Y:S04]  /*ae490*/  LDL.LU R21, [R1+0x19c4] ;  /* 0x0019c40001157983 */ /* 0x000ee80000300800 */
[----:B------:R-:W3:Y:S04]  /*ae4a0*/  LDL.LU R22, [R1+0x19c8] ;  /* 0x0019c80001167983 */ /* 0x000ee80000300800 */
[----:B------:R-:W3:Y:S01]  /*ae4b0*/  LDL.LU R23, [R1+0x19cc] ;  /* 0x0019cc0001177983 */ /* 0x000ee20000300800 */
[----:B------:R-:W-:Y:S03]  /*ae4c0*/  HMMA.1688.F32.TF32 R120, R4, R122, R248 ;  /* 0x0000007a0478723c */ /* 0x000fe600000810f8 */
[----:B------:R-:W4:Y:S04]  /*ae4d0*/  LDL.LU R16, [R1+0x1950] ;  /* 0x0019500001107983 */ /* 0x000f280000300800 */
[----:B------:R-:W4:Y:S01]  /*ae4e0*/  LDL.LU R17, [R1+0x1954] ;  /* 0x0019540001117983 */ /* 0x000f220000300800 */
[----:B------:R-:W-:-:S03]  /*ae4f0*/  IMAD.MOV.U32 R236, RZ, RZ, R117 ;  /* 0x000000ffffec7224 */ /* 0x000fc600078e0075 */
[----:B------:R-:W4:Y:S01]  /*ae500*/  LDL.LU R18, [R1+0x1958] ;  /* 0x0019580001127983 */ /* 0x000f220000300800 */
[----:B------:R-:W-:-:S03]  /*ae510*/  MOV R237, R116 ;  /* 0x0000007400ed7202 */ /* 0x000fc60000000f00 */
        /* <DEDUP_REMOVED lines=9> */
[----:B------:R-:W-:Y:S04]  /*ae5b0*/  STL.64 [R1+0x65c0], R122 ;  /* 0x0065c07a01007387 */ /* 0x000fe80000100a00 */
[----:B------:R-:W-:Y:S01]  /*ae5c0*/  STL.64 [R1+0x65b8], R120 ;  /* 0x0065b87801007387 */ /* 0x000fe20000100a00 */
[----:B--2---:R-:W-:Y:S07]  /*ae5d0*/  HMMA.1688.F32.TF32 R116, R4, R118, R240 ;  /* 0x000000760474723c */ /* 0x004fee00000810f0 */
[----:B------:R-:W-:Y:S11]  /*ae5e0*/  MOV R241, R245 ;  /* 0x000000f500f17202 */ /* 0x000ff60000000f00 */
[----:B------:R-:W-:Y:S05]  /*ae5f0*/  @!UPT UIADD3 URZ, URZ, URZ, URZ ;  /* 0x0000003f3f3ff290 */ /* 0x000fea000fffe03f */
[----:B------:R-:W-:Y:S04]  /*ae600*/  STL.64 [R1+0x65d0], R118 ;  /* 0x0065d07601007387 */ /* 0x000fe80000100a00 */
[----:B------:R-:W-:Y:S04]  /*ae610*/  STL.64 [R1+0x65c8], R116 ;  /* 0x0065c87401007387 */ /* 0x000fe80000100a00 */
[----:B------:R-:W2:Y:S04]  /*ae620*/  LDL.LU R240, [R1+0x1580] ;  /* 0x0015800001f07983 */ /* 0x000ea80000300800 */
[----:B------:R-:W2:Y:S01]  /*ae630*/  LDL.LU R245, [R1+0x68d8] ;  /* 0x0068d80001f57983 */ /* 0x000ea20000300800 */
[----:B------:R-:W-:-:S02]  /*ae640*/  IMAD.MOV.U32 R238, RZ, RZ, R113 ;  /* 0x000000ffffee7224 */ /* 0x000fc400078e0071 */
[----:B------:R-:W-:Y:S02]  /*ae650*/  IMAD.MOV.U32 R239, RZ, RZ, R112 ;  /* 0x000000ffffef7224 */ /* 0x000fe400078e0070 */
[C---:B------:R-:W-:Y:S07]  /*ae660*/  HMMA.1688.F32.TF32 R112, R4.reuse, R114, R232 ;  /* 0x000000720470723c */ /* 0x040fee00000810e8 */
[----:B------:R-:W-:Y:S01]  /*ae670*/  MOV R232, R109 ;  /* 0x0000006d00e87202 */ /* 0x000fe20000000f00 */
[----:B------:R-:W-:Y:S01]  /*ae680*/  IMAD.MOV.U32 R233, RZ, RZ, R108 ;  /* 0x000000ffffe97224 */ /* 0x000fe200078e006c */
[----:B------:R-:W-:Y:S01]  /*ae690*/  MOV R235, R104 ;  /* 0x0000006800eb7202 */ /* 0x000fe20000000f00 */
[----:B------:R-:W-:Y:S01]  /*ae6a0*/  IMAD.MOV.U32 R234, RZ, RZ, R105 ;  /* 0x000000ffffea7224 */ /* 0x000fe200078e0069 */
[C---:B---3--:R-:W-:Y:S08]  /*ae6b0*/  HMMA.1688.F32.TF32 R108, R4.reuse, R110, R20 ;  /* 0x0000006e046c723c */ /* 0x048ff00000081014 */
[C---:B----4-:R-:W-:Y:S08]  /*ae6c0*/  HMMA.1688.F32.TF32 R104, R4.reuse, R106, R16 ;  /* 0x0000006a0468723c */ /* 0x050ff00000081010 */
[----:B-1----:R-:W-:Y:S01]  /*ae6d0*/  HMMA.1688.F32.TF32 R24, R4, R102, R248 ;  /* 0x000000660418723c */ /* 0x002fe200000810f8 */
        /* <DEDUP_REMOVED lines=8> */
[----:B------:R-:W-:-:S02]  /*ae760*/  IMAD.MOV.U32 R242, RZ, RZ, R189 ;  /* 0x000000fffff27224 */ /* 0x000fc400078e00bd */
[----:B------:R-:W-:Y:S01]  /*ae770*/  IMAD.MOV.U32 R243, RZ, RZ, R188 ;  /* 0x000000fffff37224 */ /* 0x000fe200078e00bc */
[----:B------:R-:W-:Y:S01]  /*ae780*/  MOV R250, R173 ;  /* 0x000000ad00fa7202 */ /* 0x000fe20000000f00 */
[----:B------:R-:W-:Y:S02]  /*ae790*/  IMAD.MOV.U32 R251, RZ, RZ, R172 ;  /* 0x000000fffffb7224 */ /* 0x000fe400078e00ac */
[----:B------:R-:W-:Y:S01]  /*ae7a0*/  HMMA.1688.F32.TF32 R172, R4, R98, R12 ;  /* 0x0000006204ac723c */ /* 0x000fe2000008100c */
[----:B------:R-:W-:Y:S01]  /*ae7b0*/  IMAD.MOV.U32 R248, RZ, RZ, R181 ;  /* 0x000000fffff87224 */ /* 0x000fe200078e00b5 */
[----:B------:R-:W-:Y:S01]  /*ae7c0*/  LDS R12, [R2+0x10000] ;  /* 0x01000000020c7984 */ /* 0x000fe20000000800 */
[----:B------:R-:W-:-:S03]  /*ae7d0*/  IMAD.MOV.U32 R249, RZ, RZ, R180 ;  /* 0x000000fffff97224 */ /* 0x000fc600078e00b4 */
[----:B------:R-:W-:Y:S02]  /*ae7e0*/  LDS R14, [R2+0x12000] ;  /* 0x01200000020e7984 */ /* 0x000fe40000000800 */
[C---:B------:R-:W-:Y:S02]  /*ae7f0*/  HMMA.1688.F32.TF32 R180, R4.reuse, R94, R236 ;  /* 0x0000005e04b4723c */ /* 0x040fe400000810ec */
[----:B------:R-:W-:Y:S04]  /*ae800*/  LDS R13, [R0+0x10000] ;  /* 0x01000000000d7984 */ /* 0x000fe80000000800 */
[----:B------:R-:W-:Y:S02]  /*ae810*/  LDS R15, [R0+0x12000] ;  /* 0x01200000000f7984 */ /* 0x000fe40000000800 */
[----:B------:R-:W-:Y:S07]  /*ae820*/  HMMA.1688.F32.TF32 R196, R4, R86, R232 ;  /* 0x0000005604c4723c */ /* 0x000fee00000810e8 */
[----:B------:R-:W-:Y:S04]  /*ae830*/  STL.64 [R1+0x6620], R174 ;  /* 0x006620ae01007387 */ /* 0x000fe80000100a00 */
[----:B------:R-:W-:Y:S04]  /*ae840*/  STL.64 [R1+0x6618], R172 ;  /* 0x006618ac01007387 */ /* 0x000fe80000100a00 */
[----:B------:R-:W-:Y:S04]  /*ae850*/  STL.64 [R1+0x6630], R182 ;  /* 0x006630b601007387 */ /* 0x000fe80000100a00 */
[----:B------:R-:W-:Y:S01]  /*ae860*/  STL.64 [R1+0x6628], R180 ;  /* 0x006628b401007387 */ /* 0x000fe20000100a00 */
[----:B------:R-:W-:Y:S01]  /*ae870*/  IMAD.MOV.U32 R232, RZ, RZ, R228 ;  /* 0x000000ffffe87224 */ /* 0x000fe200078e00e4 */
[----:B------:R-:W-:Y:S01]  /*ae880*/  MOV R233, R229 ;  /* 0x000000e500e97202 */ /* 0x000fe20000000f00 */
[----:B------:R-:W-:-:S02]  /*ae890*/  IMAD.MOV.U32 R234, RZ, RZ, R230 ;  /* 0x000000ffffea7224 */ /* 0x000fc400078e00e6 */
[----:B------:R-:W-:Y:S01]  /*ae8a0*/  IMAD.MOV.U32 R235, RZ, RZ, R231 ;  /* 0x000000ffffeb7224 */ /* 0x000fe200078e00e7 */
[C---:B------:R-:W-:Y:S01]  /*ae8b0*/  HMMA.1688.F32.TF32 R204, R4.reuse, R82, R248 ;  /* 0x0000005204cc723c */ /* 0x040fe200000810f8 */
[----:B--2---:R-:W1:Y:S04]  /*ae8c0*/  LDSM.16.M88.4 R24, [R245+0x80080] ;  /* 0x08008000f518783b */ /* 0x004e680000000200 */
[----:B------:R-:W2:Y:S03]  /*ae8d0*/  LDSM.16.M88.4 R20, [R245+0x82080] ;  /* 0x08208000f514783b */ /* 0x000ea60000000200 */
[----:B------:R-:W-:Y:S01]  /*ae8e0*/  HMMA.1688.F32.TF32 R188, R4, R90, R240 ;  /* 0x0000005a04bc723c */ /* 0x000fe200000810f0 */
[----:B------:R-:W3:Y:S04]  /*ae8f0*/  LDSM.16.M88.4 R16, [R245+0x84080] ;  /* 0x08408000f510783b */ /* 0x000ee80000000200 */
[----:B------:R-:W2:Y:S04]  /*ae900*/  LDSM.16.M88.4 R8, [R245+0x86080] ;  /* 0x08608000f508783b */ /* 0x000ea80000000200 */
[----:B------:R-:W2:Y:S04]  /*ae910*/  LDSM.16.M88.4 R124, [R245+0x88080] ;  /* 0x08808000f57c783b */ /* 0x000ea80000000200 */
[----:B------:R-:W-:Y:S04]  /*ae920*/  LDSM.16.M88.4 R168, [R245+0x8a080] ;  /* 0x08a08000f5a8783b */ /* 0x000fe80000000200 */
[----:B------:R-:W-:Y:S06]  /*ae930*/  LDSM.16.M88.4 R164, [R245+0x8c080] ;  /* 0x08c08000f5a4783b */ /* 0x000fec0000000200 */
[----:B------:R-:W-:Y:S04]  /*ae940*/  STL.64 [R1+0x6640], R190 ;  /* 0x006640be01007387 */ /* 0x000fe80000100a00 */
[----:B------:R-:W-:Y:S04]  /*ae950*/  STL.64 [R1+0x6638], R188 ;  /* 0x006638bc01007387 */ /* 0x000fe80000100a00 */
[----:B------:R-:W-:Y:S04]  /*ae960*/  LDSM.16.M88.4 R152, [R245+0x92080] ;  /* 0x09208000f598783b */ /* 0x000fe80000000200 */
[----:B-1----:R-:W-:Y:S04]  /*ae970*/  STL.64 [R1+0x1410], R24 ;  /* 0x0014101801007387 */ /* 0x002fe80000100a00 */
[----:B------:R-:W-:Y:S04]  /*ae980*/  STL.64 [R1+0x1418], R26 ;  /* 0x0014181a01007387 */ /* 0x000fe80000100a00 */
[----:B------:R-:W4:Y:S04]  /*ae990*/  LDL.LU R28, [R1+0x1550] ;  /* 0x00155000011c7983 */ /* 0x000f280000300800 */
[----:B------:R-:W4:Y:S04]  /*ae9a0*/  LDL.LU R29, [R1+0x1554] ;  /* 0x00155400011d7983 */ /* 0x000f280000300800 */
[----:B------:R-:W4:Y:S04]  /*ae9b0*/  LDL.LU R30, [R1+0x1558] ;  /* 0x00155800011e7983 */ /* 0x000f280000300800 */
[----:B------:R-:W4:Y:S04]  /*ae9c0*/  LDL.LU R31, [R1+0x155c] ;  /* 0x00155c00011f7983 */ /* 0x000f280000300800 */
[----:B------:R-:W-:Y:S04]  /*ae9d0*/  STL [R1+0x64d4], R198 ;  /* 0x0064d4c601007387 */ /* 0x000fe80000100800 */
[----:B------:R-:W-:Y:S04]  /*ae9e0*/  STL [R1+0x64d0], R199 ;  /* 0x0064d0c701007387 */ /* 0x000fe80000100800 */
[----:B--2---:R-:W-:Y:S04]  /*ae9f0*/  STL.64 [R1+0x1400], R20 ;  /* 0x0014001401007387 */ /* 0x004fe80000100a00 */
[----:B------:R-:W-:Y:S04]  /*aea00*/  STL.64 [R1+0x1408], R22 ;  /* 0x0014081601007387 */ /* 0x000fe80000100a00 */
        /* <DEDUP_REMOVED lines=9> */
[----:B---3--:R-:W-:Y:S04]  /*aeaa0*/  STL.64 [R1+0x13f0], R16 ;  /* 0x0013f01001007387 */ /* 0x008fe80000100a00 */
[----:B------:R-:W-:Y:S04]  /*aeab0*/  STL.64 [R1+0x13f8], R18 ;  /* 0x0013f81201007387 */ /* 0x000fe80000100a00 */
[----:B------:R-:W3:Y:S04]  /*aeac0*/  LDL.LU R229, [R1+0x68d0] ;  /* 0x0068d00001e57983 */ /* 0x000ee80000300800 */
[----:B------:R-:W3:Y:S04]  /*aead0*/  LDL.LU R230, [R1+0x68cc] ;  /* 0x0068cc0001e67983 */ /* 0x000ee80000300800 */
[----:B------:R-:W3:Y:S04]  /*aeae0*/  LDL.LU R231, [R1+0x68c8] ;  /* 0x0068c80001e77983 */ /* 0x000ee80000300800 */
[----:B------:R-:W3:Y:S04]  /*aeaf0*/  LDL.LU R248, [R1+0x1510] ;  /* 0x0015100001f87983 */ /* 0x000ee80000300800 */
[----:B------:R-:W3:Y:S04]  /*aeb00*/  LDL.LU R249, [R1+0x1514] ;  /* 0x0015140001f97983 */ /* 0x000ee80000300800 */
[----:B------:R-:W-:Y:S04]  /*aeb10*/  LDSM.16.M88.4 R160, [R245+0x8e080] ;  /* 0x08e08000f5a0783b */ /* 0x000fe80000000200 */
[----:B------:R-:W-:Y:S01]  /*aeb20*/  LDSM.16.M88.4 R156, [R245+0x90080] ;  /* 0x09008000f59c783b */ /* 0x000fe20000000200 */
[----:B------:R-:W-:Y:S03]  /*aeb30*/  HMMA.1688.F32.TF32 R200, R12, R8, R232 ;  /* 0x000000080cc8723c */ /* 0x000fe600000810e8 */
[----:B------:R-:W-:Y:S04]  /*aeb40*/  STL.64 [R1+0x1440], R8 ;  /* 0x0014400801007387 */ /* 0x000fe80000100a00 */
[----:B------:R-:W-:Y:S04]  /*aeb50*/  STL.64 [R1+0x1448], R10 ;  /* 0x0014480a01007387 */ /* 0x000fe80000100a00 */
[----:B------:R-:W-:Y:S04]  /*aeb60*/  STL [R1+0x64cc], R206 ;  /* 0x0064ccce01007387 */ /* 0x000fe80000100800 */
[----:B------:R-:W-:Y:S01]  /*aeb70*/  STL [R1+0x64c8], R207 ;  /* 0x0064c8cf01007387 */ /* 0x000fe20000100800 */
[----:B------:R-:W-:Y:S01]  /*aeb80*/  MOV R250, R193 ;  /* 0x000000c100fa7202 */ /* 0x000fe20000000f00 */
[----:B------:R-:W-:-:S02]  /*aeb90*/  IMAD.MOV.U32 R251, RZ, RZ, R192 ;  /* 0x000000fffffb7224 */ /* 0x000fc400078e00c0 */
[----:B------:R-:W-:Y:S04]  /*aeba0*/  LDSM.16.M88.4 R68, [R245+0x94080] ;  /* 0x09408000f544783b */ /* 0x000fe80000000200 */
[----:B------:R-:W-:Y:S04]  /*aebb0*/  LDSM.16.M88.4 R72, [R245+0x96080] ;  /* 0x09608000f548783b */ /* 0x000fe80000000200 */
[----:B------:R-:W-:Y:S04]  /*aebc0*/  LDSM.16.M88.4 R144, [R245+0x9a080] ;  /* 0x09a08000f590783b */ /* 0x000fe80000000200 */
[----:B------:R-:W1:Y:S04]  /*aebd0*/  LDSM.16.M88.4 R140, [R245+0x9c080] ;  /* 0x09c08000f58c783b */ /* 0x000e680000000200 */
[----:B------:R-:W1:Y:S04]  /*aebe0*/  LDSM.16.M88.4 R108, [R245+0xa2080] ;  /* 0x0a208000f56c783b */ /* 0x000e680000000200 */
[----:B------:R-:W-:Y:S04]  /*aebf0*/  LDSM.16.M88.4 R172, [R245+0x9e080] ;  /* 0x09e08000f5ac783b */ /* 0x000fe80000000200 */
[----:B------:R-:W-:Y:S04]  /*aec00*/  LDSM.16.M88.4 R112, [R245+0xa0080] ;  /* 0x0a008000f570783b */ /* 0x000fe80000000200 */
[----:B------:R-:W-:Y:S04]  /*aec10*/  LDSM.16.M88.4 R104, [R245+0xa4080] ;  /* 0x0a408000f568783b */ /* 0x000fe80000000200 */
[----:B------:R-:W-:Y:S04]  /*aec20*/  LDSM.16.M88.4 R8, [R245+0xac080] ;  /* 0x0ac08000f508783b */ /* 0x000fe80000000200 */
[----:B------:R-:W-:Y:S04]  /*aec30*/  LDSM.16.M88.4 R180, [R245+0xb6080] ;  /* 0x0b608000f5b4783b */ /* 0x000fe80000000200 */
[----:B------:R-:W-:Y:S04]  /*aec40*/  LDSM.16.M88.4 R120, [R245+0xb8080] ;  /* 0x0b808000f578783b */ /* 0x000fe80000000200 */
[----:B------:R-:W-:Y:S01]  /*aec50*/  LDSM.16.M88.4 R116, [R245+0xba080] ;  /* 0x0ba08000f574783b */ /* 0x000fe20000000200 */
[C---:B----4-:R-:W-:Y:S03]  /*aec60*/  HMMA.1688.F32.TF32 R220, R12.reuse, R24, R28 ;  /* 0x000000180cdc723c */ /* 0x050fe6000008101c */
[----:B------:R-:W-:Y:S05]  /*aec70*/  LDSM.16.M88.4 R24, [R245+0xa6080] ;  /* 0x0a608000f518783b */ /* 0x000fea0000000200 */
[C---:B--2---:R-:W-:Y:S08]  /*aec80*/  HMMA.1688.F32.TF32 R212, R12.reuse, R20, R236 ;  /* 0x000000140cd4723c */ /* 0x044ff000000810ec */
[----:B------:R-:W-:Y:S08]  /*aec90*/  HMMA.1688.F32.TF32 R208, R12, R16, R240 ;  /* 0x000000100cd0723c */ /* 0x000ff000000810f0 */
[----:B---3--:R-:W-:Y:S01]  /*aeca0*/  HMMA.1688.F32.TF32 R216, R4, R78, R228 ;  /* 0x0000004e04d8723c */ /* 0x008fe200000810e4 */
[----:B------:R-:W-:Y:S07]  /*aecb0*/  LDSM.16.M88.4 R4, [R245+0xa8080] ;  /* 0x0a808000f504783b */ /* 0x000fee0000000200 */
[----:B------:R-:W-:Y:S01]  /*aecc0*/  HMMA.1688.F32.TF32 R192, R12, R124, R248 ;  /* 0x0000007c0cc0723c */ /* 0x000fe200000810f8 */
[----:B-1----:R-:W-:Y:S01]  /*aecd0*/  IMAD.MOV.U32 R206, RZ, RZ, R142 ;  /* 0x000000ffffce7224 */ /* 0x002fe200078e008e */
[----:B------:R-:W-:Y:S01]  /*aece0*/  MOV R207, R143 ;  /* 0x0000008f00cf7202 */ /* 0x000fe20000000f00 */
[----:B------:R-:W-:Y:S01]  /*aecf0*/  IMAD.MOV.U32 R198, RZ, RZ, R110 ;  /* 0x000000ffffc67224 */ /* 0x000fe200078e006e */
[----:B------:R-:W-:Y:S01]  /*aed00*/  MOV R199, R111 ;  /* 0x0000006f00c77202 */ /* 0x000fe20000000f00 */
[----:B------:R-:W-:Y:S10]  /*aed10*/  LDSM.16.M88.4 R16, [R245+0xaa080] ;  /* 0x0aa08000f510783b */ /* 0x000ff40000000200 */
[----:B------:R-:W-:Y:S04]  /*aed20*/  STL [R1+0x64c4], R218 ;  /* 0x0064c4da01007387 */ /* 0x000fe80000100800 */
[----:B------:R-:W-:Y:S04]  /*aed30*/  STL [R1+0x64c0], R219 ;  /* 0x0064c0db01007387 */ /* 0x000fe80000100800 */
[----:B------:R-:W-:Y:S04]  /*aed40*/  STL.64 [R1+0x1438], R126 ;  /* 0x0014387e01007387 */ /* 0x000fe80000100a00 */
[----:B------:R-:W-:Y:S04]  /*aed50*/  STL [R1+0x64bc], R220 ;  /* 0x0064bcdc01007387 */ /* 0x000fe80000100800 */
[----:B------:R-:W-:Y:S04]  /*aed60*/  STL [R1+0x64b8], R221 ;  /* 0x0064b8dd01007387 */ /* 0x000fe80000100800 */
[----:B------:R-:W-:Y:S04]  /*aed70*/  STL.64 [R1+0x13e8], R170 ;  /* 0x0013e8aa01007387 */ /* 0x000fe80000100a00 */
[----:B------:R-:W-:Y:S04]  /*aed80*/  STL [R1+0x64b4], R222 ;  /* 0x0064b4de01007387 */ /* 0x000fe80000100800 */
[----:B------:R-:W-:Y:S04]  /*aed90*/  STL [R1+0x64b0], R223 ;  /* 0x0064b0df01007387 */ /* 0x000fe80000100800 */
[----:B------:R-:W-:Y:S04]  /*aeda0*/  STL.64 [R1+0x64a0], R214 ;  /* 0x0064a0d601007387 */ /* 0x000fe80000100a00 */
[----:B------:R-:W-:Y:S04]  /*aedb0*/  STL.64 [R1+0x6498], R212 ;  /* 0x006498d401007387 */ /* 0x000fe80000100a00 */
[----:B------:R-:W-:Y:S04]  /*aedc0*/  STL.64 [R1+0x1428], R166 ;  /* 0x001428a601007387 */ /* 0x000fe80000100a00 */
[----:B------:R1:W-:Y:S04]  /*aedd0*/  STL [R1+0x64ac], R210 ;  /* 0x0064acd201007387 */ /* 0x0003e80000100800 */
[----:B------:R2:W-:Y:S04]  /*aede0*/  STL [R1+0x64a8], R211 ;  /* 0x0064a8d301007387 */ /* 0x0005e80000100800 */
[----:B------:R-:W-:Y:S01]  /*aedf0*/  STL.64 [R1+0x1458], R162 ;  /* 0x001458a201007387 */ /* 0x000fe20000100a00 */
[----:B-1----:R-:W-:-:S03]  /*aee00*/  IMAD.MOV.U32 R210, RZ, RZ, R154 ;  /* 0x000000ffffd27224 */ /* 0x002fc600078e009a */
[----:B------:R-:W-:Y:S01]  /*aee10*/  STL.64 [R1+0x6490], R202 ;  /* 0x006490ca01007387 */ /* 0x000fe20000100a00 */
[----:B--2---:R-:W-:-:S03]  /*aee20*/  MOV R211, R155 ;  /* 0x0000009b00d37202 */ /* 0x004fc60000000f00 */
[----:B------:R-:W-:Y:S04]  /*aee30*/  STL.64 [R1+0x6488], R200 ;  /* 0x006488c801007387 */ /* 0x000fe80000100a00 */
[----:B------:R-:W-:Y:S04]  /*aee40*/  STL.64 [R1+0x1468], R158 ;  /* 0x0014689e01007387 */ /* 0x000fe80000100a00 */
[----:B------:R-:W-:Y:S04]  /*aee50*/  STL.64 [R1+0x6650], R210 ;  /* 0x006650d201007387 */ /* 0x000fe80000100a00 */
        /* <DEDUP_REMOVED lines=8> */
[----:B------:R-:W1:Y:S01]  /*aeee0*/  LDSM.16.M88.4 R208, [R245+0x98080] ;  /* 0x09808000f5d0783b */ /* 0x000e620000000200 */
[----:B------:R-:W-:-:S02]  /*aeef0*/  IMAD.MOV.U32 R250, RZ, RZ, R185 ;  /* 0x000000fffffa7224 */ /* 0x000fc400078e00b9 */
[----:B------:R-:W-:Y:S01]  /*aef00*/  IMAD.MOV.U32 R251, RZ, RZ, R184 ;  /* 0x000000fffffb7224 */ /* 0x000fe200078e00b8 */
[----:B------:R-:W-:Y:S01]  /*aef10*/  MOV R222, R70 ;  /* 0x0000004600de7202 */ /* 0x000fe20000000f00 */
[----:B------:R-:W-:Y:S01]  /*aef20*/  IMAD.MOV.U32 R223, RZ, RZ, R71 ;  /* 0x000000ffffdf7224 */ /* 0x000fe200078e0047 */
[----:B------:R-:W-:Y:S01]  /*aef30*/  MOV R221, R75 ;  /* 0x0000004b00dd7202 */ /* 0x000fe20000000f00 */
[----:B------:R-:W-:Y:S01]  /*aef40*/  IMAD.MOV.U32 R220, RZ, RZ, R74 ;  /* 0x000000ffffdc7224 */ /* 0x000fe200078e004a */
[----:B------:R-:W-:Y:S01]  /*aef50*/  STL.64 [R1+0x6480], R194 ;  /* 0x006480c201007387 */ /* 0x000fe20000100a00 */
[----:B------:R-:W-:Y:S01]  /*aef60*/  MOV R218, R146 ;  /* 0x0000009200da7202 */ /* 0x000fe20000000f00 */
[----:B------:R-:W-:Y:S02]  /*aef70*/  IMAD.MOV.U32 R219, RZ, RZ, R147 ;  /* 0x000000ffffdb7224 */ /* 0x000fe400078e0093 */
[----:B------:R-:W-:Y:S04]  /*aef80*/  STL.64 [R1+0x6478], R192 ;  /* 0x006478c001007387 */ /* 0x000fe80000100a00 */
[----:B------:R-:W-:Y:S04]  /*aef90*/  STL.64 [R1+0x1488], R70 ;  /* 0x0014884601007387 */ /* 0x000fe80000100a00 */
[----:B------:R-:W-:Y:S04]  /*aefa0*/  STL.64 [R1+0x6660], R222 ;  /* 0x006660de01007387 */ /* 0x000fe80000100a00 */
[----:B------:R-:W-:Y:S04]  /*aefb0*/  STL.64 [R1+0x6658], R220 ;  /* 0x006658dc01007387 */ /* 0x000fe80000100a00 */
[----:B------:R4:W-:Y:S04]  /*aefc0*/  STL.64 [R1+0x1498], R74 ;  /* 0x0014984a01007387 */ /* 0x0009e80000100a00 */
[----:B-1----:R-:W-:Y:S04]  /*aefd0*/  STL.64 [R1+0x14a8], R210 ;  /* 0x0014a8d201007387 */ /* 0x002fe80000100a00 */
        /* <DEDUP_REMOVED lines=8> */
[----:B----4-:R-:W-:Y:S01]  /*af060*/  IMAD.MOV.U32 R75, RZ, RZ, R6 ;  /* 0x000000ffff4b7224 */ /* 0x010fe200078e0006 */
[----:B------:R-:W-:-:S02]  /*af070*/  MOV R74, R7 ;  /* 0x00000007004a7202 */ /* 0x000fc40000000f00 */
[----:B------:R-:W-:Y:S01]  /*af080*/  LDSM.16.M88.4 R204, [R245+0xb0080] ;  /* 0x0b008000f5cc783b */ /* 0x000fe20000000200 */
[----:B---3--:R-:W-:Y:S11]  /*af090*/  HMMA.1688.F32.TF32 R184, R12, R168, R248 ;  /* 0x000000a80cb8723c */ /* 0x008ff600000810f8 */
[----:B------:R-:W-:Y:S11]  /*af0a0*/  @!UPT UIADD3 URZ, URZ, URZ, URZ ;  /* 0x0000003f3f3ff290 */ /* 0x000ff6000fffe03f */
[----:B------:R-:W-:Y:S01]  /*af0b0*/  @!UPT UIADD3 URZ, URZ, URZ, URZ ;  /* 0x0000003f3f3ff290 */ /* 0x000fe2000fffe03f */
[----:B------:R-:W-:Y:S04]  /*af0c0*/  STL [R1+0x6464], R187 ;  /* 0x006464bb01007387 */ /* 0x000fe80000100800 */
        /* <DEDUP_REMOVED lines=8> */
[----:B------:R-:W3:Y:S04]  /*af150*/  LDL.LU R249, [R1+0x2504] ;  /* 0x0025040001f97983 */ /* 0x000ee80000300800 */
[----:B------:R-:W1:Y:S01]  /*af160*/  LDSM.16.M88.4 R4, [R245+0xae080] ;  /* 0x0ae08000f504783b */ /* 0x000e620000000200 */
[----:B------:R-:W-:-:S02]  /*af170*/  IMAD.MOV.U32 R250, RZ, RZ, R177 ;  /* 0x000000fffffa7224 */ /* 0x000fc400078e00b1 */
[----:B------:R-:W-:Y:S01]  /*af180*/  IMAD.MOV.U32 R251, RZ, RZ, R176 ;  /* 0x000000fffffb7224 */ /* 0x000fe200078e00b0 */
[----:B------:R-:W4:Y:S01]  /*af190*/  LDSM.16.M88.4 R196, [R245+0xb4080] ;  /* 0x0b408000f5c4783b */ /* 0x000f220000000200 */
[----:B--2---:R-:W-:Y:S03]  /*af1a0*/  HMMA.1688.F32.TF32 R176, R12, R164, R232 ;  /* 0x000000a40cb0723c */ /* 0x004fe600000810e8 */
[----:B------:R-:W-:Y:S04]  /*af1b0*/  STL.64 [R1+0x1530], R16 ;  /* 0x0015301001007387 */ /* 0x000fe80000100a00 */
[----:B------:R-:W-:Y:S04]  /*af1c0*/  STL.64 [R1+0x1538], R18 ;  /* 0x0015381201007387 */ /* 0x000fe80000100a00 */
[----:B------:R-:W-:Y:S04]  /*af1d0*/  STL.64 [R1+0x1540], R8 ;  /* 0x0015400801007387 */ /* 0x000fe80000100a00 */
[----:B------:R-:W-:Y:S08]  /*af1e0*/  STL.64 [R1+0x1548], R10 ;  /* 0x0015480a01007387 */ /* 0x000ff00000100a00 */
[----:B------:R4:W-:Y:S04]  /*af1f0*/  STL [R1+0x6460], R179 ;  /* 0x006460b301007387 */ /* 0x0009e80000100800 */
[----:B-1----:R-:W-:Y:S04]  /*af200*/  STL.64 [R1+0x1550], R4 ;  /* 0x0015500401007387 */ /* 0x002fe80000100a00 */
[----:B------:R-:W-:Y:S04]  /*af210*/  STL.64 [R1+0x1558], R6 ;  /* 0x0015580601007387 */ /* 0x000fe80000100a00 */
[----:B------:R-:W1:Y:S04]  /*af220*/  LDSM.16.M88.4 R4, [R245+0xb2080] ;  /* 0x0b208000f504783b */ /* 0x000e680000000200 */
[----:B------:R-:W2:Y:S01]  /*af230*/  LDL.LU R236, [R1+0x2560] ;  /* 0x0025600001ec7983 */ /* 0x000ea20000300800 */
[----:B----4-:R-:W-:Y:S01]  /*af240*/  IMAD.MOV.U32 R179, RZ, RZ, R199 ;  /* 0x000000ffffb37224 */ /* 0x010fe200078e00c7 */
[----:B------:R-:W-:-:S02]  /*af250*/  MOV R187, R198 ;  /* 0x000000c600bb7202 */ /* 0x000fc40000000f00 */
[----:B-1----:R-:W-:Y:S04]  /*af260*/  STL.64 [R1+0x1570], R4 ;  /* 0x0015700401007387 */ /* 0x002fe80000100a00 */
[----:B------:R-:W-:Y:S04]  /*af270*/  STL.64 [R1+0x1578], R6 ;  /* 0x0015780601007387 */ /* 0x000fe80000100a00 */
[----:B------:R-:W1:Y:S04]  /*af280*/  LDSM.16.M88.4 R4, [R245+0xbc080] ;  /* 0x0bc08000f504783b */ /* 0x000e680000000200 */
[----:B------:R-:W2:Y:S04]  /*af290*/  LDL.LU R237, [R1+0x2564] ;  /* 0x0025640001ed7983 */ /* 0x000ea80000300800 */
[----:B------:R-:W2:Y:S04]  /*af2a0*/  LDL.LU R238, [R1+0x2568] ;  /* 0x0025680001ee7983 */ /* 0x000ea80000300800 */
[----:B------:R-:W2:Y:S04]  /*af2b0*/  LDL.LU R239, [R1+0x256c] ;  /* 0x00256c0001ef7983 */ /* 0x000ea80000300800 */
        /* <DEDUP_REMOVED lines=8> */
[----:B-1----:R-:W-:Y:S04]  /*af340*/  STL.64 [R1+0x15c0], R4 ;  /* 0x0015c00401007387 */ /* 0x002fe80000100a00 */
        /* <DEDUP_REMOVED lines=18> */
[----:B---3--:R-:W-:Y:S02]  /*af470*/  HMMA.1688.F32.TF32 R28, R12, R160, R248 ;  /* 0x000000a00c1c723c */ /* 0x008fe400000810f8 */
[----:B------:R-:W1:Y:S01]  /*af480*/  LDSM.16.M88.4 R248, [R245+0xbe080] ;  /* 0x0be08000f5f8783b */ /* 0x000e620000000200 */
[----:B------:R-:W-:-:S03]  /*af490*/  IMAD.MOV.U32 R154, RZ, RZ, R107 ;  /* 0x000000ffff9a7224 */ /* 0x000fc600078e006b */
[----:B------:R-:W-:Y:S04]  /*af4a0*/  LDS R6, [R2+0x12080] ;  /* 0x0120800002067984 */ /* 0x000fe80000000800 */
[----:B------:R-:W-:Y:S11]  /*af4b0*/  LDS R7, [R0+0x12080] ;  /* 0x0120800000077984 */ /* 0x000ff60000000800 */
[----:B------:R-:W-:Y:S02]  /*af4c0*/  @!UPT UIADD3 URZ, URZ, URZ, URZ ;  /* 0x0000003f3f3ff290 */ /* 0x000fe4000fffe03f */
[----:B------:R-:W-:Y:S04]  /*af4d0*/  STL.64 [R1+0x6470], R30 ;  /* 0x0064701e01007387 */ /* 0x000fe80000100a00 */
[----:B------:R-:W-:Y:S04]  /*af4e0*/  STL.64 [R1+0x15b0], R116 ;  /* 0x0015b07401007387 */ /* 0x000fe80000100a00 */
[----:B------:R-:W-:Y:S04]  /*af4f0*/  STL.64 [R1+0x15b8], R118 ;  /* 0x0015b87601007387 */ /* 0x000fe80000100a00 */
[----:B------:R-:W-:Y:S04]  /*af500*/  STL.64 [R1+0x6468], R28 ;  /* 0x0064681c01007387 */ /* 0x000fe80000100a00 */
[----:B------:R-:W-:Y:S04]  /*af510*/  STL [R1+0x60c0], R245 ;  /* 0x0060c0f501007387 */ /* 0x000fe80000100800 */
[----:B------:R-:W-:Y:S04]  /*af520*/  STL.64 [R1+0x68a0], R246 ;  /* 0x0068a0f601007387 */ /* 0x000fe80000100a00 */
[----:B------:R-:W-:Y:S04]  /*af530*/  STL [R1+0x6898], R244 ;  /* 0x006898f401007387 */ /* 0x000fe80000100800 */
[----:B------:R-:W3:Y:S04]  /*af540*/  LDL.LU R16, [R1+0x31f0] ;  /* 0x0031f00001107983 */ /* 0x000ee80000300800 */
[----:B------:R-:W3:Y:S04]  /*af550*/  LDL.LU R17, [R1+0x31f4] ;  /* 0x0031f40001117983 */ /* 0x000ee80000300800 */
[----:B------:R-:W3:Y:S04]  /*af560*/  LDL.LU R18, [R1+0x31f8] ;  /* 0x0031f80001127983 */ /* 0x000ee80000300800 */
[----:B------:R-:W3:Y:S01]  /*af570*/  LDL.LU R19, [R1+0x31fc] ;  /* 0x0031fc0001137983 */ /* 0x000ee20000300800 */
[C---:B--2---:R-:W-:Y:S07]  /*af580*/  HMMA.1688.F32.TF32 R20, R12.reuse, R156, R236 ;  /* 0x0000009c0c14723c */ /* 0x044fee00000810ec */
[----:B------:R-:W-:Y:S01]  /*af590*/  MOV R236, R101 ;  /* 0x0000006500ec7202 */ /* 0x000fe20000000f00 */
[----:B------:R-:W-:Y:S01]  /*af5a0*/  IMAD.MOV.U32 R237, RZ, RZ, R100 ;  /* 0x000000ffffed7224 */ /* 0x000fe200078e0064 */
[----:B------:R-:W-:Y:S01]  /*af5b0*/  MOV R239, R96 ;  /* 0x0000006000ef7202 */ /* 0x000fe20000000f00 */
[----:B------:R-:W-:Y:S11]  /*af5c0*/  IMAD.MOV.U32 R238, RZ, RZ, R97 ;  /* 0x000000ffffee7224 */ /* 0x000ff600078e0061 */
[----:B------:R-:W-:Y:S02]  /*af5d0*/  @!UPT UIADD3 URZ, URZ, URZ, URZ ;  /* 0x0000003f3f3ff290 */ /* 0x000fe4000fffe03f */
[----:B------:R-:W-:Y:S04]  /*af5e0*/  STL.64 [R1+0x66c0], R22 ;  /* 0x0066c01601007387 */ /* 0x000fe80000100a00 */
[----:B-1----:R-:W-:Y:S04]  /*af5f0*/  STL.64 [R1+0x15d8], R250 ;  /* 0x0015d8fa01007387 */ /* 0x002fe80000100a00 */
[----:B------:R-:W-:Y:S01]  /*af600*/  STL.64 [R1+0x66b8], R20 ;  /* 0x0066b81401007387 */ /* 0x000fe20000100a00 */
[----:B----4-:R-:W-:Y:S07]  /*af610*/  HMMA.1688.F32.TF32 R100, R12, R152, R240 ;  /* 0x000000980c64723c */ /* 0x010fee00000810f0 */
[----:B------:R-:W-:-:S02]  /*af620*/  IMAD.MOV.U32 R240, RZ, RZ, R93 ;  /* 0x000000fffff07224 */ /* 0x000fc400078e005d */
[----:B------:R-:W-:Y:S01]  /*af630*/  IMAD.MOV.U32 R241, RZ, RZ, R92 ;  /* 0x000000fffff17224 */ /* 0x000fe200078e005c */
[----:B------:R-:W-:Y:S01]  /*af640*/  MOV R242, R89 ;  /* 0x0000005900f27202 */ /* 0x000fe20000000f00 */
[----:B------:R-:W-:Y:S02]  /*af650*/  IMAD.MOV.U32 R243, RZ, RZ, R88 ;  /* 0x000000fffff37224 */ /* 0x000fe400078e0058 */
[C---:B------:R-:W-:Y:S08]  /*af660*/  HMMA.1688.F32.TF32 R88, R12.reuse, R208, R232 ;  /* 0x000000d00c58723c */ /* 0x040ff000000810e8 */
[----:B------:R-:W-:Y:S01]  /*af670*/  HMMA.1688.F32.TF32 R92, R12, R72, R224 ;  /* 0x000000480c5c723c */ /* 0x000fe200000810e0 */
[----:B------:R-:W-:Y:S01]  /*af680*/  IMAD.MOV.U32 R232, RZ, RZ, R85 ;  /* 0x000000ffffe87224 */ /* 0x000fe200078e0055 */
[----:B------:R-:W-:-:S06]  /*af690*/  MOV R233, R84 ;  /* 0x0000005400e97202 */ /* 0x000fcc0000000f00 */
[----:B------:R-:W-:Y:S01]  /*af6a0*/  HMMA.1688.F32.TF32 R96, R12, R68, R32 ;  /* 0x000000440c60723c */ /* 0x000fe20000081020 */
[----:B------:R-:W-:Y:S02]  /*af6b0*/  IMAD.MOV.U32 R234, RZ, RZ, R81 ;  /* 0x000000ffffea7224 */ /* 0x000fe400078e0051 */
[----:B------:R-:W-:-:S05]  /*af6c0*/  IMAD.MOV.U32 R235, RZ, RZ, R80 ;  /* 0x000000ffffeb7224 */ /* 0x000fca00078e0050 */
[----:B------:R-:W-:Y:S01]  /*af6d0*/  HMMA.1688.F32.TF32 R80, R12, R140, R236 ;  /* 0x0000008c0c50723c */ /* 0x000fe200000810ec */
[----:B------:R-:W-:Y:S04]  /*af6e0*/  STL.64 [R1+0x66d0], R102 ;  /* 0x0066d06601007387 */ /* 0x000fe80000100a00 */
[----:B------:R-:W-:Y:S10]  /*af6f0*/  STL.64 [R1+0x66c8], R100 ;  /* 0x0066c86401007387 */ /* 0x000ff40000100a00 */
[----:B------:R-:W-:Y:S04]  /*af700*/  STL.64 [R1+0x66e0], R98 ;  /* 0x0066e06201007387 */ /* 0x000fe80000100a00 */
[----:B------:R-:W-:Y:S04]  /*af710*/  STL.64 [R1+0x66d8], R96 ;  /* 0x0066d86001007387 */ /* 0x000fe80000100a00 */
[----:B------:R-:W-:Y:S04]  /*af720*/  STL.64 [R1+0x66f0], R94 ;  /* 0x0066f05e01007387 */ /* 0x000fe80000100a00 */
[----:B------:R-:W-:Y:S04]  /*af730*/  STL.64 [R1+0x66e8], R92 ;  /* 0x0066e85c01007387 */ /* 0x000fe80000100a00 */
[----:B------:R-:W-:Y:S04]  /*af740*/  STL.64 [R1+0x6700], R90 ;  /* 0x0067005a01007387 */ /* 0x000fe80000100a00 */
[----:B------:R1:W-:Y:S01]  /*af750*/  STL.64 [R1+0x66f8], R88 ;  /* 0x0066f85801007387 */ /* 0x0003e20000100a00 */
[----:B------:R-:W-:Y:S01]  /*af760*/  MOV R238, R77 ;  /* 0x0000004d00ee7202 */ /* 0x000fe20000000f00 */
[----:B------:R-:W-:-:S02]  /*af770*/  IMAD.MOV.U32 R239, RZ, RZ, R76 ;  /* 0x000000ffffef7224 */ /* 0x000fc400078e004c */
[C---:B------:R-:W-:Y:S08]  /*af780*/  HMMA.1688.F32.TF32 R76, R12.reuse, R172, R240 ;  /* 0x000000ac0c4c723c */ /* 0x040ff000000810f0 */
[C---:B---3--:R-:W-:Y:S11]  /*af790*/  HMMA.1688.F32.TF32 R84, R12.reuse, R144, R16 ;  /* 0x000000900c54723c */ /* 0x048ff60000081010 */
[----:B------:R-:W-:Y:S11]  /*af7a0*/  @!UPT UIADD3 URZ, URZ, URZ, URZ ;  /* 0x0000003f3f3ff290 */ /* 0x000ff6000fffe03f */
[----:B------:R-:W-:Y:S01]  /*af7b0*/  @!UPT UIADD3 URZ, URZ, URZ, URZ ;  /* 0x0000003f3f3ff290 */ /* 0x000fe2000fffe03f */
[----:B------:R-:W-:Y:S04]  /*af7c0*/  STL [R1+0x63a0], R84 ;  /* 0x0063a05401007387 */ /* 0x000fe80000100800 */
[----:B------:R-:W-:Y:S04]  /*af7d0*/  STL [R1+0x639c], R85 ;  /* 0x00639c5501007387 */ /* 0x000fe80000100800 */
[----:B------:R-:W-:Y:S04]  /*af7e0*/  STL [R1+0x6398], R86 ;  /* 0x0063985601007387 */ /* 0x000fe80000100800 */
[----:B------:R-:W-:Y:S04]  /*af7f0*/  STL [R1+0x6394], R87 ;  /* 0x0063945701007387 */ /* 0x000fe80000100800 */
[----:B------:R-:W2:Y:S04]  /*af800*/  LDL.LU R236, [R1+0x31b0] ;  /* 0x0031b00001ec7983 */ /* 0x000ea80000300800 */
[----:B------:R-:W2:Y:S04]  /*af810*/  LDL.LU R237, [R1+0x31b4] ;  /* 0x0031b40001ed7983 */ /* 0x000ea80000300800 */
[----:B-1----:R-:W3:Y:S04]  /*af820*/  LDL.LU.64 R88, [R1+0x1520] ;  /* 0x0015200001587983 */ /* 0x002ee80000300a00 */
[----:B------:R-:W-:Y:S04]  /*af830*/  STL [R1+0x63ac], R80 ;  /* 0x0063ac5001007387 */ /* 0x000fe80000100800 */
[----:B------:R-:W-:Y:S04]  /*af840*/  STL [R1+0x63a8], R81 ;  /* 0x0063a85101007387 */ /* 0x000fe80000100800 */
[----:B------:R-:W-:Y:S04]  /*af850*/  STL [R1+0x63a4], R82 ;  /* 0x0063a45201007387 */ /* 0x000fe80000100800 */
[----:B------:R-:W-:Y:S04]  /*af860*/  STL [R1+0x6390], R83 ;  /* 0x0063905301007387 */ /* 0x000fe80000100800 */
        /* <DEDUP_REMOVED lines=8> */
[----:B------:R-:W3:Y:S04]  /*af8f0*/  LDL.LU.64 R96, [R1+0x1530] ;  /* 0x0015300001607983 */ /* 0x000ee80000300a00 */
[----:B------:R-:W-:Y:S04]  /*af900*/  STL [R1+0x63bc], R76 ;  /* 0x0063bc4c01007387 */ /* 0x000fe80000100800 */
[----:B------:R-:W-:Y:S04]  /*af910*/  STL [R1+0x63b8], R77 ;  /* 0x0063b84d01007387 */ /* 0x000fe80000100800 */
[----:B------:R-:W-:Y:S04]  /*af920*/  STL [R1+0x63b4], R78 ;  /* 0x0063b44e01007387 */ /* 0x000fe80000100800 */
[----:B------:R-:W-:Y:S04]  /*af930*/  STL [R1+0x63b0], R79 ;  /* 0x0063b04f01007387 */ /* 0x000fe80000100800 */
[----:B------:R-:W3:Y:S04]  /*af940*/  LDL.LU R240, [R1+0x3180] ;  /* 0x0031800001f07983 */ /* 0x000ee80000300800 */
[----:B------:R-:W3:Y:S04]  /*af950*/  LDL.LU R241, [R1+0x3184] ;  /* 0x0031840001f17983 */ /* 0x000ee80000300800 */
[----:B------:R-:W3:Y:S04]  /*af960*/  LDL.LU R242, [R1+0x3188] ;  /* 0x0031880001f27983 */ /* 0x000ee80000300800 */
[----:B------:R-:W3:Y:S01]  /*af970*/  LDL.LU R243, [R1+0x318c] ;  /* 0x00318c0001f37983 */ /* 0x000ee20000300800 */
[C---:B------:R-:W-:Y:S03]  /*af980*/  HMMA.1688.F32.TF32 R16, R12.reuse, R112, R232 ;  /* 0x000000700c10723c */ /* 0x040fe600000810e8 */
[----:B------:R-:W3:Y:S04]  /*af990*/  LDL.LU R232, [R1+0x3170] ;  /* 0x0031700001e87983 */ /* 0x000ee80000300800 */
[----:B------:R-:W3:Y:S04]  /*af9a0*/  LDL.LU R233, [R1+0x3174] ;  /* 0x0031740001e97983 */ /* 0x000ee80000300800 */
[----:B------:R-:W3:Y:S04]  /*af9b0*/  LDL.LU R234, [R1+0x3178] ;  /* 0x0031780001ea7983 */ /* 0x000ee80000300800 */
[----:B------:R-:W3:Y:S04]  /*af9c0*/  LDL.LU R235, [R1+0x317c] ;  /* 0x00317c0001eb7983 */ /* 0x000ee80000300800 */
[----:B------:R-:W3:Y:S04]  /*af9d0*/  LDL.LU.64 R20, [R1+0x1540] ;  /* 0x0015400001147983 */ /* 0x000ee80000300a00 */
[----:B------:R-:W3:Y:S04]  /*af9e0*/  LDL.LU.64 R184, [R1+0x1550] ;  /* 0x0015500001b87983 */ /* 0x000ee80000300a00 */
[----:B------:R-:W-:Y:S04]  /*af9f0*/  STL [R1+0x63cc], R16 ;  /* 0x0063cc1001007387 */ /* 0x000fe80000100800 */
[----:B------:R-:W-:Y:S04]  /*afa00*/  STL [R1+0x63c8], R17 ;  /* 0x0063c81101007387 */ /* 0x000fe80000100800 */
[----:B------:R-:W-:Y:S04]  /*afa10*/  STL [R1+0x63c4], R18 ;  /* 0x0063c41201007387 */ /* 0x000fe80000100800 */
[----:B------:R-:W-:Y:S01]  /*afa20*/  STL [R1+0x63c0], R19 ;  /* 0x0063c01301007387 */ /* 0x000fe20000100800 */
[C---:B--2---:R-:W-:Y:S03]  /*afa30*/  HMMA.1688.F32.TF32 R8, R12.reuse, R108, R236 ;  /* 0x0000006c0c08723c */ /* 0x044fe600000810ec */
[----:B------:R-:W2:Y:S04]  /*afa40*/  LDL.LU R236, [R1+0x3160] ;  /* 0x0031600001ec7983 */ /* 0x000ea80000300800 */
[----:B------:R-:W2:Y:S04]  /*afa50*/  LDL.LU R237, [R1+0x3164] ;  /* 0x0031640001ed7983 */ /* 0x000ea80000300800 */
[----:B------:R-:W2:Y:S04]  /*afa60*/  LDL.LU R238, [R1+0x3168] ;  /* 0x0031680001ee7983 */ /* 0x000ea80000300800 */
[----:B------:R-:W2:Y:S01]  /*afa70*/  LDL.LU R239, [R1+0x316c] ;  /* 0x00316c0001ef7983 */ /* 0x000ea20000300800 */
[C---:B----4-:R-:W-:Y:S07]  /*afa80*/  HMMA.1688.F32.TF32 R64, R12.reuse, R104, R32 ;  /* 0x000000680c40723c */ /* 0x050fee0000081020 */
[----:B------:R-:W-:Y:S01]  /*afa90*/  STL [R1+0x63dc], R8 ;  /* 0x0063dc0801007387 */ /* 0x000fe20000100800 */
[C---:B---3--:R-:W-:Y:S03]  /*afaa0*/  HMMA.1688.F32.TF32 R60, R12.reuse, R24, R224 ;  /* 0x000000180c3c723c */ /* 0x048fe600000810e0 */
[----:B------:R-:W-:Y:S04]  /*afab0*/  STL [R1+0x63d8], R9 ;  /* 0x0063d80901007387 */ /* 0x000fe80000100800 */
[----:B------:R-:W-:Y:S04]  /*afac0*/  STL [R1+0x63d4], R10 ;  /* 0x0063d40a01007387 */ /* 0x000fe80000100800 */
[----:B------:R1:W-:Y:S04]  /*afad0*/  STL [R1+0x63d0], R11 ;  /* 0x0063d00b01007387 */ /* 0x0003e80000100800 */
[----:B------:R-:W3:Y:S04]  /*afae0*/  LDL.LU.64 R176, [R1+0x1570] ;  /* 0x0015700001b07983 */ /* 0x000ee80000300a00 */
[----:B------:R-:W-:Y:S04]  /*afaf0*/  STL [R1+0x63ec], R64 ;  /* 0x0063ec4001007387 */ /* 0x000fe80000100800 */
[----:B------:R-:W-:Y:S04]  /*afb00*/  STL [R1+0x63e8], R65 ;  /* 0x0063e84101007387 */ /* 0x000fe80000100800 */
[----:B------:R-:W-:Y:S04]  /*afb10*/  STL [R1+0x63e4], R66 ;  /* 0x0063e44201007387 */ /* 0x000fe80000100800 */
[----:B------:R-:W-:Y:S04]  /*afb20*/  STL [R1+0x63e0], R67 ;  /* 0x0063e04301007387 */ /* 0x000fe80000100800 */
[----:B------:R-:W-:Y:S04]  /*afb30*/  STL [R1+0x63fc], R60 ;  /* 0x0063fc3c01007387 */ /* 0x000fe80000100800 */
[----:B------:R-:W-:Y:S01]  /*afb40*/  STL [R1+0x63f8], R61 ;  /* 0x0063f83d01007387 */ /* 0x000fe20000100800 */
[C---:B------:R-:W-:Y:S03]  /*afb50*/  HMMA.1688.F32.TF32 R56, R12.reuse, R88, R240 ;  /* 0x000000580c38723c */ /* 0x040fe600000810f0 */
[----:B------:R-:W-:Y:S04]  /*afb60*/  STL [R1+0x63f4], R62 ;  /* 0x0063f43e01007387 */ /* 0x000fe80000100800 */
[----:B------:R-:W-:Y:S04]  /*afb70*/  STL [R1+0x63f0], R63 ;  /* 0x0063f03f01007387 */ /* 0x000fe80000100800 */
[----:B------:R-:W4:Y:S04]  /*afb80*/  LDL.LU R240, [R1+0x3150] ;  /* 0x0031500001f07983 */ /* 0x000f280000300800 */
[----:B------:R-:W4:Y:S04]  /*afb90*/  LDL.LU R241, [R1+0x3154] ;  /* 0x0031540001f17983 */ /* 0x000f280000300800 */
[----:B------:R-:W4:Y:S04]  /*afba0*/  LDL.LU R242, [R1+0x3158] ;  /* 0x0031580001f27983 */ /* 0x000f280000300800 */
[----:B------:R-:W4:Y:S01]  /*afbb0*/  LDL.LU R243, [R1+0x315c] ;  /* 0x00315c0001f37983 */ /* 0x000f220000300800 */
[C---:B------:R-:W-:Y:S03]  /*afbc0*/  HMMA.1688.F32.TF32 R52, R12.reuse, R96, R232 ;  /* 0x000000600c34723c */ /* 0x040fe600000810e8 */
        /* <DEDUP_REMOVED lines=20> */
[C---:B--2---:R-:W-:Y:S03]  /*afd10*/  HMMA.1688.F32.TF32 R48, R12.reuse, R20, R236 ;  /* 0x000000140c30723c */ /* 0x044fe600000810ec */
[----:B------:R-:W1:Y:S04]  /*afd20*/  LDL.LU R236, [R1+0x3110] ;  /* 0x0031100001ec7983 */ /* 0x000e680000300800 */
[----:B------:R-:W1:Y:S04]  /*afd30*/  LDL.LU R237, [R1+0x3114] ;  /* 0x0031140001ed7983 */ /* 0x000e680000300800 */
[----:B------:R-:W1:Y:S04]  /*afd40*/  LDL.LU R238, [R1+0x3118] ;  /* 0x0031180001ee7983 */ /* 0x000e680000300800 */
[----:B------:R-:W1:Y:S08]  /*afd50*/  LDL.LU R239, [R1+0x311c] ;  /* 0x00311c0001ef7983 */ /* 0x000e700000300800 */
[----:B------:R-:W-:Y:S04]  /*afd60*/  STL [R1+0x642c], R48 ;  /* 0x00642c3001007387 */ /* 0x000fe80000100800 */
[----:B------:R-:W-:Y:S04]  /*afd70*/  STL [R1+0x6428], R49 ;  /* 0x0064283101007387 */ /* 0x000fe80000100800 */
[----:B------:R-:W-:Y:S04]  /*afd80*/  STL [R1+0x6424], R50 ;  /* 0x0064243201007387 */ /* 0x000fe80000100800 */
[----:B------:R-:W-:Y:S01]  /*afd90*/  STL [R1+0x6420], R51 ;  /* 0x0064203301007387 */ /* 0x000fe20000100800 */
[C---:B----4-:R-:W-:Y:S03]  /*afda0*/  HMMA.1688.F32.TF32 R44, R12.reuse, R184, R240 ;  /* 0x000000b80c2c723c */ /* 0x050fe600000810f0 */
[----:B------:R-:W2:Y:S04]  /*afdb0*/  LDL.LU R240, [R1+0x3100] ;  /* 0x0031000001f07983 */ /* 0x000ea80000300800 */
[----:B------:R-:W2:Y:S04]  /*afdc0*/  LDL.LU R241, [R1+0x3104] ;  /* 0x0031040001f17983 */ /* 0x000ea80000300800 */
[----:B------:R-:W2:Y:S04]  /*afdd0*/  LDL.LU R242, [R1+0x3108] ;  /* 0x0031080001f27983 */ /* 0x000ea80000300800 */
[----:B------:R-:W2:Y:S08]  /*afde0*/  LDL.LU R243, [R1+0x310c] ;  /* 0x00310c0001f37983 */ /* 0x000eb00000300800 */
[----:B------:R-:W-:Y:S04]  /*afdf0*/  STL [R1+0x643c], R44 ;  /* 0x00643c2c01007387 */ /* 0x000fe80000100800 */
[----:B------:R-:W-:Y:S04]  /*afe00*/  STL [R1+0x6438], R45 ;  /* 0x0064382d01007387 */ /* 0x000fe80000100800 */
[----:B------:R-:W-:Y:S01]  /*afe10*/  STL [R1+0x6434], R46 ;  /* 0x0064342e01007387 */ /* 0x000fe20000100800 */
[C---:B---3--:R-:W-:Y:S03]  /*afe20*/  HMMA.1688.F32.TF32 R40, R12.reuse, R204, R232 ;  /* 0x000000cc0c28723c */ /* 0x048fe600000810e8 */
[----:B------:R-:W-:Y:S04]  /*afe30*/  STL [R1+0x6430], R47 ;  /* 0x0064302f01007387 */ /* 0x000fe80000100800 */
[----:B------:R-:W3:Y:S04]  /*afe40*/  LDL.LU R232, [R1+0x30f0] ;  /* 0x0030f00001e87983 */ /* 0x000ee80000300800 */
[----:B------:R-:W3:Y:S04]  /*afe50*/  LDL.LU R233, [R1+0x30f4] ;  /* 0x0030f40001e97983 */ /* 0x000ee80000300800 */
[----:B------:R-:W3:Y:S04]  /*afe60*/  LDL.LU R234, [R1+0x30f8] ;  /* 0x0030f80001ea7983 */ /* 0x000ee80000300800 */
[----:B------:R-:W3:Y:S01]  /*afe70*/  LDL.LU R235, [R1+0x30fc] ;  /* 0x0030fc0001eb7983 */ /* 0x000ee20000300800 */
[C---:B------:R-:W-:Y:S03]  /*afe80*/  HMMA.1688.F32.TF32 R36, R12.reuse, R176, R32 ;  /* 0x000000b00c24723c */ /* 0x040fe60000081020 */
[----:B------:R-:W-:Y:S05]  /*afe90*/  STL [R1+0x644c], R40 ;  /* 0x00644c2801007387 */ /* 0x000fea0000100800 */
[C---:B------:R-:W-:Y:S01]  /*afea0*/  HMMA.1688.F32.TF32 R32, R12.reuse, R196, R224 ;  /* 0x000000c40c20723c */ /* 0x040fe200000810e0 */
[----:B------:R-:W-:Y:S04]  /*afeb0*/  STL [R1+0x6448], R41 ;  /* 0x0064482901007387 */ /* 0x000fe80000100800 */
[----:B------:R-:W-:Y:S04]  /*afec0*/  STL [R1+0x6444], R42 ;  /* 0x0064442a01007387 */ /* 0x000fe80000100800 */
[----:B------:R-:W-:Y:S06]  /*afed0*/  STL [R1+0x6440], R43 ;  /* 0x0064402b01007387 */ /* 0x000fec0000100800 */
[----:B------:R-:W-:Y:S04]  /*afee0*/  STL [R1+0x645c], R36 ;  /* 0x00645c2401007387 */ /* 0x000fe80000100800 */
[----:B------:R-:W-:Y:S04]  /*afef0*/  STL [R1+0x6458], R37 ;  /* 0x0064582501007387 */ /* 0x000fe80000100800 */
[----:B------:R-:W-:Y:S04]  /*aff00*/  STL [R1+0x6454], R38 ;  /* 0x0064542601007387 */ /* 0x000fe80000100800 */
[----:B------:R-:W-:Y:S04]  /*aff10*/  STL [R1+0x6450], R39 ;  /* 0x0064502701007387 */ /* 0x000fe80000100800 */
[----:B------:R-:W-:Y:S04]  /*aff20*/  STL.64 [R1+0x6710], R34 ;  /* 0x0067102201007387 */ /* 0x000fe80000100a00 */
[----:B------:R-:W-:Y:S01]  /*aff30*/  STL.64 [R1+0x6708], R32 ;  /* 0x0067082001007387 */ /* 0x000fe20000100a00 */
[C---:B-1----:R-:W-:Y:S03]  /*aff40*/  HMMA.1688.F32.TF32 R8, R12.reuse, R180, R236 ;  /* 0x000000b40c08723c */ /* 0x042fe600000810ec */
[----:B------:R-:W4:Y:S11]  /*aff50*/  LDL.LU R236, [R1+0x30e0] ;  /* 0x0030e00001ec7983 */ /* 0x000f360000300800 */
[----:B------:R-:W-:Y:S09]  /*aff60*/  @!UPT UIADD3 URZ, URZ, URZ, URZ ;  /* 0x0000003f3f3ff290 */ /* 0x000ff2000fffe03f */
[----:B------:R-:W-:Y:S04]  /*aff70*/  STL.64 [R1+0x120], R8 ;  /* 0x0001200801007387 */ /* 0x000fe80000100a00 */
[----:B------:R2:W-:Y:S04]  /*aff80*/  STL.64 [R1+0x128], R10 ;  /* 0x0001280a01007387 */ /* 0x0005e80000100a00 */
[----:B------:R-:W4:Y:S04]  /*aff90*/  LDL.LU R237, [R1+0x30e4] ;  /* 0x0030e40001ed7983 */ /* 0x000f280000300800 */
[----:B------:R-:W4:Y:S04]  /*affa0*/  LDL.LU R238, [R1+0x30e8] ;  /* 0x0030e80001ee7983 */ /* 0x000f280000300800 */
[----:B------:R-:W4:Y:S04]  /*affb0*/  LDL.LU R239, [R1+0x30ec] ;  /* 0x0030ec0001ef7983 */ /* 0x000f280000300800 */
[----:B------:R-:W4:Y:S04]  /*affc0*/  LDL.LU.64 R212, [R1+0x1410] ;  /* 0x0014100001d47983 */ /* 0x000f280000300a00 */
[----:B------:R-:W4:Y:S04]  /*affd0*/  LDL.64 R214, [R1+0x1418] ;  /* 0x0014180001d67983 */ /* 0x000f280000100a00 */
[----:B------:R-:W4:Y:S04]  /*affe0*/  LDL.LU.64 R200, [R1+0x1400] ;  /* 0x0014000001c87983 */ /* 0x000f280000300a00 */
[----:B------:R-:W4:Y:S01]  /*afff0*/  LDL.64 R202, [R1+0x1408] ;  /* 0x0014080001ca7983 */ /* 0x000f220000100a00 */
[----:B--2---:R-:W-:Y:S03]  /*b0000*/  HMMA.1688.F32.TF32 R8, R12, R120, R240 ;  /* 0x000000780c08723c */ /* 0x004fe600000810f0 */
[----:B------:R-:W2:Y:S04]  /*b0010*/  LDL.LU R240, [R1+0x2550] ;  /* 0x0025500001f07983 */ /* 0x000ea80000300800 */
[----:B------:R-:W2:Y:S04]  /*b0020*/  LDL.LU R241, [R1+0x2554] ;  /* 0x0025540001f17983 */ /* 0x000ea80000300800 */
[----:B------:R-:W2:Y:S04]  /*b0030*/  LDL.LU R242, [R1+0x2558] ;  /* 0x0025580001f27983 */ /* 0x000ea80000300800 */
[----:B------:R-:W2:Y:S04]  /*b0040*/  LDL.LU R243, [R1+0x255c] ;  /* 0x00255c0001f37983 */ /* 0x000ea80000300800 */
[----:B------:R-:W2:Y:S04]  /*b0050*/  LDL.LU.64 R192, [R1+0x13f0] ;  /* 0x0013f00001c07983 */ /* 0x000ea80000300a00 */
[----:B------:R-:W2:Y:S01]  /*b0060*/  LDL.64 R194, [R1+0x13f8] ;  /* 0x0013f80001c27983 */ /* 0x000ea20000100a00 */
[----:B------:R-:W-:Y:S01]  /*b0070*/  IMAD.MOV.U32 R85, RZ, RZ, R8 ;  /* 0x000000ffff557224 */ /* 0x000fe200078e0008 */
[----:B------:R-:W-:Y:S01]  /*b0080*/  MOV R86, R9 ;  /* 0x0000000900567202 */ /* 0x000fe20000000f00 */
[----:B------:R-:W-:Y:S01]  /*b0090*/  IMAD.MOV.U32 R87, RZ, RZ, R10 ;  /* 0x000000ffff577224 */ /* 0x000fe200078e000a */
[----:B------:R-:W2:Y:S01]  /*b00a0*/  LDL.LU.64 R28, [R1+0x1440] ;  /* 0x00144000011c7983 */ /* 0x000ea20000300a00 */
[----:B------:R-:W-:-:S03]  /*b00b0*/  IMAD.MOV.U32 R83, RZ, RZ, R11 ;  /* 0x000000ffff537224 */ /* 0x000fc600078e000b */
[----:B------:R-:W2:Y:S01]  /*b00c0*/  LDL.64 R30, [R1+0x1448] ;  /* 0x00144800011e7983 */ /* 0x000ea20000100a00 */
[----:B---3--:R-:W-:Y:S03]  /*b00d0*/  HMMA.1688.F32.TF32 R8, R12, R116, R232 ;  /* 0x000000740c08723c */ /* 0x008fe600000810e8 */
[----:B------:R-:W-:Y:S11]  /*b00e0*/  STL.64 [R1+0x6730], R86 ;  /* 0x0067305601007387 */ /* 0x000ff60000100a00 */
[----:B------:R-:W-:Y:S10]  /*b00f0*/  @!UPT UIADD3 URZ, URZ, URZ, URZ ;  /* 0x0000003f3f3ff290 */ /* 0x000ff4000fffe03f */
[----:B------:R-:W-:-:S05]  /*b0100*/  MOV R84, R11 ;  /* 0x0000000b00547202 */ /* 0x000fca0000000f00 */
        /* <DEDUP_REMOVED lines=9> */
[----:B------:R-:W-:-:S02]  /*b01a0*/  IMAD.MOV.U32 R107, RZ, RZ, R4 ;  /* 0x000000ffff6b7224 */ /* 0x000fc400078e0004 */
[----:B------:R-:W-:Y:S01]  /*b01b0*/  IMAD.MOV.U32 R106, RZ, RZ, R5 ;  /* 0x000000ffff6a7224 */ /* 0x000fe200078e0005 */
[----:B------:R-:W-:Y:S01]  /*b01c0*/  MOV R80, R8 ;  /* 0x0000000800507202 */ /* 0x000fe20000000f00 */
[----:B-1----:R-:W-:Y:S01]  /*b01d0*/  IMAD.MOV.U32 R84, RZ, RZ, R107 ;  /* 0x000000ffff547224 */ /* 0x002fe200078e006b */
[----:B------:R-:W-:Y:S01]  /*b01e0*/  LDS R4, [R2+0x10080] ;  /* 0x0100800002047984 */ /* 0x000fe20000000800 */
[----:B------:R-:W-:Y:S02]  /*b01f0*/  IMAD.MOV.U32 R85, RZ, RZ, R106 ;  /* 0x000000ffff557224 */ /* 0x000fe400078e006a */
[----:B------:R-:W-:Y:S01]  /*b0200*/  IMAD.MOV.U32 R82, RZ, RZ, R10 ;  /* 0x000000ffff527224 */ /* 0x000fe200078e000a */
[----:B------:R-:W3:Y:S01]  /*b0210*/  LDS R5, [R0+0x10080] ;  /* 0x0100800000057984 */ /* 0x000ee20000000800 */
[----:B------:R-:W-:-:S03]  /*b0220*/  IMAD.MOV.U32 R81, RZ, RZ, R9 ;  /* 0x000000ffff517224 */ /* 0x000fc600078e0009 */
[----:B------:R-:W-:Y:S04]  /*b0230*/  STL.64 [R1+0x6720], R82 ;  /* 0x0067205201007387 */ /* 0x000fe80000100a00 */
[----:B------:R-:W-:Y:S01]  /*b0240*/  STL.64 [R1+0x6718], R80 ;  /* 0x0067185001007387 */ /* 0x000fe20000100a00 */
[----:B----4-:R-:W-:Y:S03]  /*b0250*/  HMMA.1688.F32.TF32 R8, R12, R84, R236 ;  /* 0x000000540c08723c */ /* 0x010fe600000810ec */
[----:B------:R-:W4:Y:S04]  /*b0260*/  LDL.LU R236, [R1+0x30b0] ;  /* 0x0030b00001ec7983 */ /* 0x000f280000300800 */
[----:B------:R-:W4:Y:S04]  /*b0270*/  LDL.LU R237, [R1+0x30b4] ;  /* 0x0030b40001ed7983 */ /* 0x000f280000300800 */
[----:B------:R-:W4:Y:S04]  /*b0280*/  LDL.LU R238, [R1+0x30b8] ;  /* 0x0030b80001ee7983 */ /* 0x000f280000300800 */
[----:B------:R-:W4:Y:S09]  /*b0290*/  LDL.LU R239, [R1+0x30bc] ;  /* 0x0030bc0001ef7983 */ /* 0x000f320000300800 */
[----:B------:R-:W-:Y:S01]  /*b02a0*/  IMAD.MOV.U32 R78, RZ, RZ, R10 ;  /* 0x000000ffff4e7224 */ /* 0x000fe200078e000a */
[----:B------:R-:W-:Y:S01]  /*b02b0*/  MOV R79, R11 ;  /* 0x0000000b004f7202 */ /* 0x000fe20000000f00 */
[----:B------:R-:W-:Y:S01]  /*b02c0*/  IMAD.MOV.U32 R77, RZ, RZ, R9 ;  /* 0x000000ffff4d7224 */ /* 0x000fe200078e0009 */
[----:B------:R-:W-:-:S03]  /*b02d0*/  MOV R76, R8 ;  /* 0x00000008004c7202 */ /* 0x000fc60000000f00 */
[----:B------:R-:W-:Y:S04]  /*b02e0*/  STL.64 [R1+0x6740], R78 ;  /* 0x0067404e01007387 */ /* 0x000fe80000100a00 */
[----:B------:R-:W-:Y:S01]  /*b02f0*/  STL.64 [R1+0x6738], R76 ;  /* 0x0067384c01007387 */ /* 0x000fe20000100a00 */
[----:B--2---:R-:W-:Y:S03]  /*b0300*/  HMMA.1688.F32.TF32 R8, R12, R248, R240 ;  /* 0x000000f80c08723c */ /* 0x004fe600000810f0 */
[----:B------:R-:W2:Y:S04]  /*b0310*/  LDL.LU R240, [R1+0x30a0] ;  /* 0x0030a00001f07983 */ /* 0x000ea80000300800 */
[----:B------:R-:W2:Y:S04]  /*b0320*/  LDL.LU R241, [R1+0x30a4] ;  /* 0x0030a40001f17983 */ /* 0x000ea80000300800 */
[----:B------:R-:W2:Y:S04]  /*b0330*/  LDL.LU R242, [R1+0x30a8] ;  /* 0x0030a80001f27983 */ /* 0x000ea80000300800 */
[----:B------:R-:W2:Y:S04]  /*b0340*/  LDL.LU R243, [R1+0x30ac] ;  /* 0x0030ac0001f37983 */ /* 0x000ea80000300800 */
[----:B------:R-:W-:Y:S04]  /*b0350*/  LDS R12, [R2+0x10100] ;  /* 0x01010000020c7984 */ /* 0x000fe80000000800 */
[----:B------:R-:W-:Y:S01]  /*b0360*/  LDS R14, [R2+0x12100] ;  /* 0x01210000020e7984 */ /* 0x000fe20000000800 */
[----:B------:R-:W-:Y:S01]  /*b0370*/  MOV R18, R10 ;  /* 0x0000000a00127202 */ /* 0x000fe20000000f00 */
[----:B------:R-:W-:-:S02]  /*b0380*/  IMAD.MOV.U32 R19, RZ, RZ, R11 ;  /* 0x000000ffff137224 */ /* 0x000fc400078e000b */
[----:B------:R-:W-:Y:S01]  /*b0390*/  LDS R13, [R0+0x10100] ;  /* 0x01010000000d7984 */ /* 0x000fe20000000800 */
[----:B------:R-:W-:Y:S02]  /*b03a0*/  IMAD.MOV.U32 R16, RZ, RZ, R8 ;  /* 0x000000ffff107224 */ /* 0x000fe400078e0008 */
[----:B------:R-:W-:Y:S01]  /*b03b0*/  IMAD.MOV.U32 R17, RZ, RZ, R9 ;  /* 0x000000ffff117224 */ /* 0x000fe200078e0009 */
[----:B------:R-:W-:Y:S04]  /*b03c0*/  STL.64 [R1+0x6750], R18 ;  /* 0x0067501201007387 */ /* 0x000fe80000100a00 */
[----:B------:R1:W-:Y:S04]  /*b03d0*/  STL.64 [R1+0x6748], R16 ;  /* 0x0067481001007387 */ /* 0x0003e80000100a00 */
[----:B------:R-:W1:Y:S01]  /*b03e0*/  LDS R15, [R0+0x12100] ;  /* 0x01210000000f7984 */ /* 0x000e620000000800 */
[C---:B---3--:R-:W-:Y:S08]  /*b03f0*/  HMMA.1688.F32.TF32 R32, R4.reuse, R212, R224 ;  /* 0x000000d40420723c */ /* 0x048ff000000810e0 */
[----:B-1----:R-:W-:Y:S11]  /*b0400*/  HMMA.1688.F32.TF32 R16, R4, R200, R232 ;  /* 0x000000c80410723c */ /* 0x002ff600000810e8 */
[----:B------:R-:W-:Y:S05]  /*b0410*/  @!UPT UIADD3 URZ, URZ, URZ, URZ ;  /* 0x0000003f3f3ff290 */ /* 0x000fea000fffe03f */
[----:B------:R-:W-:Y:S02]  /*b0420*/  IMAD.MOV.U32 R10, RZ, RZ, R34 ;  /* 0x000000ffff0a7224 */ /* 0x000fe400078e0022 */
[----:B------:R-:W-:Y:S02]  /*b0430*/  IMAD.MOV.U32 R11, RZ, RZ, R35 ;  /* 0x000000ffff0b7224 */ /* 0x000fe400078e0023 */
[----:B------:R-:W-:Y:S01]  /*b0440*/  IMAD.MOV.U32 R8, RZ, RZ, R32 ;  /* 0x000000ffff087224 */ /* 0x000fe200078e0020 */
[----:B------:R-:W-:Y:S02]  /*b0450*/  MOV R9, R33 ;  /* 0x0000002100097202 */ /* 0x000fe40000000f00 */
[----:B------:R-:W-:Y:S03]  /*b0460*/  STL.64 [R1+0x6760], R10 ;  /* 0x0067600a01007387 */ /* 0x000fe60000100a00 */
[----:B------:R4:W-:Y:S02]  /*b0470*/  STL.64 [R1+0x6758], R8 ;  /* 0x0067580801007387 */ /* 0x0009e40000100a00 */
[----:B------:R-:W3:Y:S02]  /*b0480*/  LDL.LU R232, [R1+0x3090] ;  /* 0x0030900001e87983 */ /* 0x000ee40000300800 */
[----:B------:R-:W3:Y:S01]  /*b0490*/  LDL.LU R233, [R1+0x3094] ;  /* 0x0030940001e97983 */ /* 0x000ee20000300800 */
[----:B------:R-:W3:Y:S01]  /*b04a0*/  LDL.LU R234, [R1+0x3098] ;  /* 0x0030980001ea7983 */ /* 0x000ee20000300800 */
[----:B------:R-:W3:Y:S02]  /*b04b0*/  LDL.LU R235, [R1+0x309c] ;  /* 0x00309c0001eb7983 */ /* 0x000ee40000300800 */
[----:B------:R-:W-:Y:S01]  /*b04c0*/  IMAD.MOV.U32 R66, RZ, RZ, R18 ;  /* 0x000000ffff427224 */ /* 0x000fe200078e0012 */
[----:B------:R-:W-:-:S02]  /*b04d0*/  MOV R67, R19 ;  /* 0x0000001300437202 */ /* 0x000fc40000000f00 */
[----:B------:R-:W-:Y:S01]  /*b04e0*/  MOV R64, R16 ;  /* 0x0000001000407202 */ /* 0x000fe20000000f00 */
[----:B------:R-:W-:Y:S02]  /*b04f0*/  IMAD.MOV.U32 R65, RZ, RZ, R17 ;  /* 0x000000ffff417224 */ /* 0x000fe400078e0011 */
[----:B------:R-:W-:Y:S03]  /*b0500*/  STL.64 [R1+0x6770], R66 ;  /* 0x0067704201007387 */ /* 0x000fe60000100a00 */
[----:B------:R-:W-:Y:S02]  /*b0510*/  STL.64 [R1+0x6768], R64 ;  /* 0x0067684001007387 */ /* 0x000fe40000100a00 */
[----:B------:R-:W3:Y:S02]  /*b0520*/  LDL.LU R148, [R1+0x3080] ;  /* 0x0030800001947983 */ /* 0x000ee40000300800 */
[----:B------:R-:W3:Y:S01]  /*b0530*/  LDL.LU R149, [R1+0x3084] ;  /* 0x0030840001957983 */ /* 0x000ee20000300800 */
[----:B------:R-:W3:Y:S01]  /*b0540*/  LDL.LU R150, [R1+0x3088] ;  /* 0x0030880001967983 */ /* 0x000ee20000300800 */
[----:B------:R-:W3:Y:S02]  /*b0550*/  LDL.LU R151, [R1+0x308c] ;  /* 0x00308c0001977983 */ /* 0x000ee40000300800 */
[----:B------:R-:W3:Y:S02]  /*b0560*/  LDL.LU R224, [R1+0x3070] ;  /* 0x0030700001e07983 */ /* 0x000ee40000300800 */
[----:B------:R-:W3:Y:S01]  /*b0570*/  LDL.LU R225, [R1+0x3074] ;  /* 0x0030740001e17983 */ /* 0x000ee20000300800 */
[----:B------:R-:W3:Y:S01]  /*b0580*/  LDL.LU R226, [R1+0x3078] ;  /* 0x0030780001e27983 */ /* 0x000ee20000300800 */
[----:B------:R-:W3:Y:S01]  /*b0590*/  LDL.LU R227, [R1+0x307c] ;  /* 0x00307c0001e37983 */ /* 0x000ee20000300800 */
[C---:B----4-:R-:W-:Y:S11]  /*b05a0*/  HMMA.1688.F32.TF32 R8, R4.reuse, R192, R236 ;  /* 0x000000c00408723c */ /* 0x050ff600000810ec */
[----:B------:R-:W-:Y:S11]  /*b05b0*/  @!UPT UIADD3 URZ, URZ, URZ, URZ ;  /* 0x0000003f3f3ff290 */ /* 0x000ff6000fffe03f */
[----:B------:R-:W-:Y:S02]  /*b05c0*/  @!UPT UIADD3 URZ, URZ, URZ, URZ ;  /* 0x0000003f3f3ff290 */ /* 0x000fe4000fffe03f */
[----:B------:R-:W-:Y:S01]  /*b05d0*/  MOV R62, R10 ;  /* 0x0000000a003e7202 */ /* 0x000fe20000000f00 */
[----:B------:R-:W-:Y:S02]  /*b05e0*/  IMAD.MOV.U32 R63, RZ, RZ, R11 ;  /* 0x000000ffff3f7224 */ /* 0x000fe400078e000b */
[----:B------:R-:W-:Y:S02]  /*b05f0*/  IMAD.MOV.U32 R60, RZ, RZ, R8 ;  /* 0x000000ffff3c7224 */ /* 0x000fe400078e0008 */
[----:B------:R-:W-:Y:S01]  /*b0600*/  IMAD.MOV.U32 R61, RZ, RZ, R9 ;  /* 0x000000ffff3d7224 */ /* 0x000fe200078e0009 */
[----:B------:R-:W-:Y:S04]  /*b0610*/  STL.64 [R1+0x6780], R62 ;  /* 0x0067803e01007387 */ /* 0x000fe80000100a00 */
[----:B------:R-:W-:Y:S02]  /*b0620*/  STL.64 [R1+0x6778], R60 ;  /* 0x0067783c01007387 */ /* 0x000fe40000100a00 */
[----:B------:R-:W4:Y:S02]  /*b0630*/  LDL.LU R236, [R1+0x3060] ;  /* 0x0030600001ec7983 */ /* 0x000f240000300800 */
[----:B------:R-:W4:Y:S01]  /*b0640*/  LDL.LU R237, [R1+0x3064] ;  /* 0x0030640001ed7983 */ /* 0x000f220000300800 */
[----:B------:R-:W4:Y:S01]  /*b0650*/  LDL.LU R238, [R1+0x3068] ;  /* 0x0030680001ee7983 */ /* 0x000f220000300800 */
[----:B------:R-:W4:Y:S01]  /*b0660*/  LDL.LU R239, [R1+0x306c] ;  /* 0x00306c0001ef7983 */ /* 0x000f220000300800 */
[C---:B--2---:R-:W-:Y:S02]  /*b0670*/  HMMA.1688.F32.TF32 R8, R4.reuse, R28, R240 ;  /* 0x0000001c0408723c */ /* 0x044fe400000810f0 */
[----:B------:R-:W2:Y:S01]  /*b0680*/  LDL.LU R240, [R1+0x3050] ;  /* 0x0030500001f07983 */ /* 0x000ea20000300800 */
[----:B------:R-:W2:Y:S02]  /*b0690*/  LDL.LU R241, [R1+0x3054] ;  /* 0x0030540001f17983 */ /* 0x000ea40000300800 */
[----:B------:R-:W2:Y:S02]  /*b06a0*/  LDL.LU R242, [R1+0x3058] ;  /* 0x0030580001f27983 */ /* 0x000ea40000300800 */
[----:B------:R-:W2:Y:S11]  /*b06b0*/  LDL.LU R243, [R1+0x305c] ;  /* 0x00305c0001f37983 */ /* 0x000eb60000300800 */
[----:B------:R-:W-:Y:S06]  /*b06c0*/  @!UPT UIADD3 URZ, URZ, URZ, URZ ;  /* 0x0000003f3f3ff290 */ /* 0x000fec000fffe03f */
[----:B------:R-:W-:Y:S02]  /*b06d0*/  IMAD.MOV.U32 R58, RZ, RZ, R10 ;  /* 0x000000ffff3a7224 */ /* 0x000fe400078e000a */
[----:B------:R-:W-:Y:S02]  /*b06e0*/  IMAD.MOV.U32 R59, RZ, RZ, R11 ;  /* 0x000000ffff3b7224 */ /* 0x000fe400078e000b */
[----:B------:R-:W-:Y:S01]  /*b06f0*/  IMAD.MOV.U32 R56, RZ, RZ, R8 ;  /* 0x000000ffff387224 */ /* 0x000fe200078e0008 */
[----:B------:R-:W-:Y:S02]  /*b0700*/  MOV R57, R9 ;  /* 0x0000000900397202 */ /* 0x000fe40000000f00 */
[----:B------:R-:W-:Y:S03]  /*b0710*/  STL.64 [R1+0x6790], R58 ;  /* 0x0067903a01007387 */ /* 0x000fe60000100a00 */
[----:B------:R-:W-:Y:S01]  /*b0720*/  STL.64 [R1+0x6788], R56 ;  /* 0x0067883801007387 */ /* 0x000fe20000100a00 */
[C---:B---3--:R-:W-:Y:S01]  /*b0730*/  HMMA.1688.F32.TF32 R8, R4.reuse, R124, R232 ;  /* 0x0000007c0408723c */ /* 0x048fe200000810e8 */
[----:B------:R-:W3:Y:S01]  /*b0740*/  LDL.LU R232, [R1+0x3040] ;  /* 0x0030400001e87983 */ /* 0x000ee20000300800 */
[----:B------:R-:W3:Y:S02]  /*b0750*/  LDL.LU R233, [R1+0x3044] ;  /* 0x0030440001e97983 */ /* 0x000ee40000300800 */
[----:B------:R-:W3:Y:S02]  /*b0760*/  LDL.LU R234, [R1+0x3048] ;  /* 0x0030480001ea7983 */ /* 0x000ee40000300800 */
[----:B------:R-:W3:Y:S11]  /*b0770*/  LDL.LU R235, [R1+0x304c] ;  /* 0x00304c0001eb7983 */ /* 0x000ef60000300800 */
[----:B------:R-:W-:Y:S07]  /*b0780*/  @!UPT UIADD3 URZ, URZ, URZ, URZ ;  /* 0x0000003f3f3ff290 */ /* 0x000fee000fffe03f */
[----:B------:R-:W-:Y:S01]  /*b0790*/  MOV R52, R8 ;  /* 0x0000000800347202 */ /* 0x000fe20000000f00 */
[----:B------:R-:W-:Y:S02]  /*b07a0*/  IMAD.MOV.U32 R53, RZ, RZ, R9 ;  /* 0x000000ffff357224 */ /* 0x000fe400078e0009 */
[----:B------:R-:W-:Y:S01]  /*b07b0*/  IMAD.MOV.U32 R54, RZ, RZ, R10 ;  /* 0x000000ffff367224 */ /* 0x000fe200078e000a */
[----:B------:R-:W-:Y:S02]  /*b07c0*/  MOV R55, R11 ;  /* 0x0000000b00377202 */ /* 0x000fe40000000f00 */
[C---:B------:R-:W-:Y:S11]  /*b07d0*/  HMMA.1688.F32.TF32 R8, R4.reuse, R168, R148 ;  /* 0x000000a80408723c */ /* 0x040ff60000081094 */
[----:B------:R-:W-:Y:S11]  /*b07e0*/  @!UPT UIADD3 URZ, URZ, URZ, URZ ;  /* 0x0000003f3f3ff290 */ /* 0x000ff6000fffe03f */
[----:B------:R-:W-:Y:S02]  /*b07f0*/  @!UPT UIADD3 URZ, URZ, URZ, URZ ;  /* 0x0000003f3f3ff290 */ /* 0x000fe4000fffe03f */
[----:B------:R-:W-:Y:S02]  /*b0800*/  IMAD.MOV.U32 R48, RZ, RZ, R8 ;  /* 0x000000ffff307224 */ /* 0x000fe400078e0008 */
[----:B------:R-:W-:Y:S01]  /*b0810*/  IMAD.MOV.U32 R49, RZ, RZ, R9 ;  /* 0x000000ffff317224 */ /* 0x000fe200078e0009 */
[----:B------:R-:W-:Y:S01]  /*b0820*/  MOV R50, R10 ;  /* 0x0000000a00327202 */ /* 0x000fe20000000f00 */
[----:B------:R-:W-:Y:S02]  /*b0830*/  IMAD.MOV.U32 R51, RZ, RZ, R11 ;  /* 0x000000ffff337224 */ /* 0x000fe400078e000b */
[C---:B------:R-:W-:Y:S11]  /*b0840*/  HMMA.1688.F32.TF32 R8, R4.reuse, R164, R224 ;  /* 0x000000a40408723c */ /* 0x040ff600000810e0 */
[----:B------:R-:W-:Y:S11]  /*b0850*/  @!UPT UIADD3 URZ, URZ, URZ, URZ ;  /* 0x0000003f3f3ff290 */ /* 0x000ff6000fffe03f */
[----:B------:R-:W-:Y:S02]  /*b0860*/  @!UPT UIADD3 URZ, URZ, URZ, URZ ;  /* 0x0000003f3f3ff290 */ /* 0x000fe4000fffe03f */
[----:B------:R-:W-:Y:S01]  /*b0870*/  IMAD.MOV.U32 R44, RZ, RZ, R8 ;  /* 0x000000ffff2c7224 */ /* 0x000fe200078e0008 */
[----:B------:R-:W-:Y:S01]  /*b0880*/  MOV R45, R9 ;  /* 0x00000009002d7202 */ /* 0x000fe20000000f00 */
[----:B------:R-:W-:Y:S02]  /*b0890*/  IMAD.MOV.U32 R46, RZ, RZ, R10 ;  /* 0x000000ffff2e7224 */ /* 0x000fe400078e000a */
[----:B------:R-:W-:Y:S01]  /*b08a0*/  IMAD.MOV.U32 R47, RZ, RZ, R11 ;  /* 0x000000ffff2f7224 */ /* 0x000fe200078e000b */
[----:B------:R-:W-:Y:S01]  /*b08b0*/  STL.64 [R1+0x67a0], R54 ;  /* 0x0067a03601007387 */ /* 0x000fe20000100a00 */
[----:B------:R-:W-:Y:S02]  /*b08c0*/  STL.64 [R1+0x6798], R52 ;  /* 0x0067983401007387 */ /* 0x000fe40000100a00 */
[----:B------:R-:W-:Y:S02]  /*b08d0*/  STL.64 [R1+0x67b0], R50 ;  /* 0x0067b03201007387 */ /* 0x000fe40000100a00 */
[----:B------:R-:W-:Y:S01]  /*b08e0*/  STL.64 [R1+0x67a8], R48 ;  /* 0x0067a83001007387 */ /* 0x000fe20000100a00 */
[----:B------:R-:W-:Y:S01]  /*b08f0*/  STL.64 [R1+0x67c0], R46 ;  /* 0x0067c02e01007387 */ /* 0x000fe20000100a00 */
[----:B------:R-:W-:Y:S01]  /*b0900*/  STL.64 [R1+0x67b8], R44 ;  /* 0x0067b82c01007387 */ /* 0x000fe20000100a00 */
[C---:B----4-:R-:W-:Y:S11]  /*b0910*/  HMMA.1688.F32.TF32 R8, R4.reuse, R160, R236 ;  /* 0x000000a00408723c */ /* 0x050ff600000810ec */
[----:B------:R-:W-:Y:S11]  /*b0920*/  @!UPT UIADD3 URZ, URZ, URZ, URZ ;  /* 0x0000003f3f3ff290 */ /* 0x000ff6000fffe03f */
[----:B------:R-:W-:Y:S02]  /*b0930*/  @!UPT UIADD3 URZ, URZ, URZ, URZ ;  /* 0x0000003f3f3ff290 */ /* 0x000fe4000fffe03f */
[----:B------:R-:W-:Y:S01]  /*b0940*/  MOV R40, R8 ;  /* 0x0000000800287202 */ /* 0x000fe20000000f00 */
[----:B------:R-:W-:Y:S02]  /*b0950*/  IMAD.MOV.U32 R41, RZ, RZ, R9 ;  /* 0x000000ffff297224 */ /* 0x000fe400078e0009 */
[----:B------:R-:W-:Y:S01]  /*b0960*/  IMAD.MOV.U32 R42, RZ, RZ, R10 ;  /* 0x000000ffff2a7224 */ /* 0x000fe200078e000a */
[----:B------:R-:W-:Y:S02]  /*b0970*/  MOV R43, R11 ;  /* 0x0000000b002b7202 */ /* 0x000fe40000000f00 */
[----:B--2---:R-:W-:Y:S03]  /*b0980*/  HMMA.1688.F32.TF32 R8, R4, R156, R240 ;  /* 0x0000009c0408723c */ /* 0x004fe600000810f0 */
[----:B------:R-:W-:Y:S01]  /*b0990*/  STL.64 [R1+0x67d0], R42 ;  /* 0x0067d02a01007387 */ /* 0x000fe20000100a00 */
[----:B------:R-:W-:Y:S11]  /*b09a0*/  STL.64 [R1+0x67c8], R40 ;  /* 0x0067c82801007387 */ /* 0x000ff60000100a00 */
[----:B------:R-:W-:Y:S09]  /*b09b0*/  @!UPT UIADD3 URZ, URZ, URZ, URZ ;  /* 0x0000003f3f3ff290 */ /* 0x000ff2000fffe03f */
[----:B------:R-:W-:Y:S02]  /*b09c0*/  IMAD.MOV.U32 R36, RZ, RZ, R8 ;  /* 0x000000ffff247224 */ /* 0x000fe400078e0008 */
[----:B------:R-:W-:Y:S01]  /*b09d0*/  IMAD.MOV.U32 R37, RZ, RZ, R9 ;  /* 0x000000ffff257224 */ /* 0x000fe200078e0009 */
[----:B------:R-:W-:Y:S01]  /*b09e0*/  MOV R38, R10 ;  /* 0x0000000a00267202 */ /* 0x000fe20000000f00 */
[----:B------:R-:W-:-:S05]  /*b09f0*/  IMAD.MOV.U32 R39, RZ, RZ, R11 ;  /* 0x000000ffff277224 */ /* 0x000fca00078e000b */
[----:B------:R-:W-:Y:S01]  /*b0a00*/  STL.64 [R1+0x67e0], R38 ;  /* 0x0067e02601007387 */ /* 0x000fe20000100a00 */
[----:B------:R-:W-:Y:S02]  /*b0a10*/  STL.64 [R1+0x67d8], R36 ;  /* 0x0067d82401007387 */ /* 0x000fe40000100a00 */
[----:B------:R-:W2:Y:S01]  /*b0a20*/  LDL.LU R240, [R1+0x410] ;  /* 0x0004100001f07983 */ /* 0x000ea20000300800 */
[C---:B---3--:R-:W-:Y:S11]  /*b0a30*/  HMMA.1688.F32.TF32 R8, R4.reuse, R152, R232 ;  /* 0x000000980408723c */ /* 0x048ff600000810e8 */
[----:B------:R-:W-:Y:S11]  /*b0a40*/  @!UPT UIADD3 URZ, URZ, URZ, URZ ;  /* 0x0000003f3f3ff290 */ /* 0x000ff6000fffe03f */
[----:B------:R-:W-:Y:S01]  /*b0a50*/  @!UPT UIADD3 URZ, URZ, URZ, URZ ;  /* 0x0000003f3f3ff290 */ /* 0x000fe2000fffe03f */
[----:B------:R1:W-:Y:S01]  /*b0a60*/  STL.64 [R1+0xdd0], R8 ;  /* 0x000dd00801007387 */ /* 0x0003e20000100a00 */
[----:B------:R3:W-:Y:S02]  /*b0a70*/  STL.64 [R1+0xdd8], R10 ;  /* 0x000dd80a01007387 */ /* 0x0007e40000100a00 */
[----:B------:R-:W2:Y:S02]  /*b0a80*/  LDL.LU R241, [R1+0x414] ;  /* 0x0004140001f17983 */ /* 0x000ea40000300800 */
[----:B------:R-:W2:Y:S01]  /*b0a90*/  LDL.LU R242, [R1+0x418] ;  /* 0x0004180001f27983 */ /* 0x000ea20000300800 */
[----:B------:R-:W2:Y:S01]  /*b0aa0*/  LDL.LU R243, [R1+0x41c] ;  /* 0x00041c0001f37983 */ /* 0x000ea20000300800 */
[----:B------:R-:W4:Y:S02]  /*b0ab0*/  LDL.LU R224, [R1+0x430] ;  /* 0x0004300001e07983 */ /* 0x000f240000300800 */
[----:B------:R-:W4:Y:S02]  /*b0ac0*/  LDL.LU R225, [R1+0x434] ;  /* 0x0004340001e17983 */ /* 0x000f240000300800 */
[----:B------:R-:W4:Y:S01]  /*b0ad0*/  LDL.LU R226, [R1+0x438] ;  /* 0x0004380001e27983 */ /* 0x000f220000300800 */
[----:B------:R-:W4:Y:S01]  /*b0ae0*/  LDL.LU R227, [R1+0x43c] ;  /* 0x00043c0001e37983 */ /* 0x000f220000300800 */
[----:B------:R-:W2:Y:S02]  /*b0af0*/  LDL.LU R136, [R1+0x450] ;  /* 0x0004500001887983 */ /* 0x000ea40000300800 */
[----:B------:R-:W2:Y:S02]  /*b0b00*/  LDL.LU R137, [R1+0x454] ;  /* 0x0004540001897983 */ /* 0x000ea40000300800 */
[----:B------:R-:W2:Y:S01]  /*b0b10*/  LDL.LU R138, [R1+0x458] ;  /* 0x00045800018a7983 */ /* 0x000ea20000300800 */
[----:B------:R-:W2:Y:S01]  /*b0b20*/  LDL.LU R139, [R1+0x45c] ;  /* 0x00045c00018b7983 */ /* 0x000ea20000300800 */
        /* <DEDUP_REMOVED lines=40> */
[----:B-1----:R-:W2:Y:S02]  /*b0db0*/  LDL.LU R8, [R1+0x2fc0] ;  /* 0x002fc00001087983 */ /* 0x002ea40000300800 */
[----:B------:R-:W2:Y:S02]  /*b0dc0*/  LDL.LU R9, [R1+0x2fc4] ;  /* 0x002fc40001097983 */ /* 0x000ea40000300800 */
[----:B---3--:R-:W2:Y:S01]  /*b0dd0*/  LDL.LU R10, [R1+0x2fc8] ;  /* 0x002fc800010a7983 */ /* 0x008ea20000300800 */
[----:B------:R-:W2:Y:S01]  /*b0de0*/  LDL.LU R11, [R1+0x2fcc] ;  /* 0x002fcc00010b7983 */ /* 0x000ea20000300800 */
[----:B------:R-:W3:Y:S02]  /*b0df0*/  LDL.LU R60, [R1+0x2fe0] ;  /* 0x002fe000013c7983 */ /* 0x000ee40000300800 */
[----:B------:R-:W3:Y:S02]  /*b0e00*/  LDL.LU R61, [R1+0x2fe4] ;  /* 0x002fe400013d7983 */ /* 0x000ee40000300800 */
[----:B------:R-:W3:Y:S01]  /*b0e10*/  LDL.LU R62, [R1+0x2fe8] ;  /* 0x002fe800013e7983 */ /* 0x000ee20000300800 */
[----:B------:R-:W3:Y:S01]  /*b0e20*/  LDL.LU R63, [R1+0x2fec] ;  /* 0x002fec00013f7983 */ /* 0x000ee20000300800 */
        /* <DEDUP_REMOVED lines=16> */
[----:B------:R-:W3:Y:S02]  /*b0f30*/  LDL.LU R48, [R1+0x3010] ;  /* 0x0030100001307983 */ /* 0x000ee40000300800 */
[----:B------:R-:W3:Y:S02]  /*b0f40*/  LDL.LU R49, [R1+0x3014] ;  /* 0x0030140001317983 */ /* 0x000ee40000300800 */
[----:B------:R-:W3:Y:S01]  /*b0f50*/  LDL.LU R50, [R1+0x3018] ;  /* 0x0030180001327983 */ /* 0x000ee20000300800 */
[----:B------:R-:W3:Y:S01]  /*b0f60*/  LDL.LU R51, [R1+0x301c] ;  /* 0x00301c0001337983 */ /* 0x000ee20000300800 */
[----:B------:R-:W4:Y:S02]  /*b0f70*/  LDL.LU R64, [R1+0x2fd0] ;  /* 0x002fd00001407983 */ /* 0x000f240000300800 */
[----:B------:R-:W4:Y:S02]  /*b0f80*/  LDL.LU R65, [R1+0x2fd4] ;  /* 0x002fd40001417983 */ /* 0x000f240000300800 */
[----:B------:R-:W4:Y:S01]  /*b0f90*/  LDL.LU R66, [R1+0x2fd8] ;  /* 0x002fd80001427983 */ /* 0x000f220000300800 */
[----:B------:R-:W4:Y:S01]  /*b0fa0*/  LDL.LU R67, [R1+0x2fdc] ;  /* 0x002fdc0001437983 */ /* 0x000f220000300800 */
        /* <DEDUP_REMOVED lines=24> */
[C---:B--2---:R-:W-:Y:S08]  /*b1130*/  HMMA.1688.F32.TF32 R40, R4.reuse, R68, R40 ;  /* 0x000000440428723c */ /* 0x044ff00000081028 */
[C---:B------:R-:W-:Y:S08]  /*b1140*/  HMMA.1688.F32.TF32 R44, R4.reuse, R72, R44 ;  /* 0x00000048042c723c */ /* 0x040ff0000008102c */
[C---:B---3--:R-:W-:Y:S07]  /*b1150*/  HMMA.1688.F32.TF32 R36, R4.reuse, R208, R48 ;  /* 0x000000d00424723c */ /* 0x048fee0000081030 */
[----:B------:R-:W-:Y:S01]  /*b1160*/  STL.64 [R1+0xdc0], R40 ;  /* 0x000dc02801007387 */ /* 0x000fe20000100a00 */
[----:B------:R1:W-:Y:S02]  /*b1170*/  STL.64 [R1+0xdc8], R42 ;  /* 0x000dc82a01007387 */ /* 0x0003e40000100a00 */
[C---:B-1----:R-:W-:Y:S05]  /*b1180*/  HMMA.1688.F32.TF32 R40, R4.reuse, R144, R52 ;  /* 0x000000900428723c */ /* 0x042fea0000081034 */
[----:B------:R-:W-:Y:S01]  /*b1190*/  STL.64 [R1+0xdb0], R44 ;  /* 0x000db02c01007387 */ /* 0x000fe20000100a00 */
[----:B------:R1:W-:Y:S07]  /*b11a0*/  STL.64 [R1+0xdb8], R46 ;  /* 0x000db82e01007387 */ /* 0x0003ee0000100a00 */
[----:B------:R-:W-:Y:S02]  /*b11b0*/  STL.64 [R1+0xda0], R36 ;  /* 0x000da02401007387 */ /* 0x000fe40000100a00 */
[----:B------:R2:W-:Y:S01]  /*b11c0*/  STL.64 [R1+0xda8], R38 ;  /* 0x000da82601007387 */ /* 0x0005e20000100a00 */
[C---:B------:R-:W-:Y:S08]  /*b11d0*/  HMMA.1688.F32.TF32 R8, R4.reuse, R108, R8 ;  /* 0x0000006c0408723c */ /* 0x040ff00000081008 */
[C---:B-1----:R-:W-:Y:S08]  /*b11e0*/  HMMA.1688.F32.TF32 R44, R4.reuse, R140, R56 ;  /* 0x0000008c042c723c */ /* 0x042ff00000081038 */
[C---:B--2---:R-:W-:Y:S01]  /*b11f0*/  HMMA.1688.F32.TF32 R36, R4.reuse, R172, R60 ;  /* 0x000000ac0424723c */ /* 0x044fe2000008103c */
[----:B------:R-:W-:Y:S01]  /*b1200*/  STL.64 [R1+0xd90], R40 ;  /* 0x000d902801007387 */ /* 0x000fe20000100a00 */
[----:B------:R4:W-:Y:S06]  /*b1210*/  STL.64 [R1+0xd98], R42 ;  /* 0x000d982a01007387 */ /* 0x0009ec0000100a00 */
[C---:B----4-:R-:W-:Y:S07]  /*b1220*/  HMMA.1688.F32.TF32 R40, R4.reuse, R112, R64 ;  /* 0x000000700428723c */ /* 0x050fee0000081040 */
[----:B------:R-:W-:Y:S01]  /*b1230*/  STL.64 [R1+0xd80], R44 ;  /* 0x000d802c01007387 */ /* 0x000fe20000100a00 */
[----:B------:R-:W-:Y:S07]  /*b1240*/  STL.64 [R1+0xd88], R46 ;  /* 0x000d882e01007387 */ /* 0x000fee0000100a00 */
[----:B------:R-:W-:Y:S02]  /*b1250*/  STL.64 [R1+0xd70], R36 ;  /* 0x000d702401007387 */ /* 0x000fe40000100a00 */
[----:B------:R1:W-:Y:S02]  /*b1260*/  STL.64 [R1+0xd78], R38 ;  /* 0x000d782601007387 */ /* 0x0003e40000100a00 */
[C---:B-1----:R-:W-:Y:S08]  /*b1270*/  HMMA.1688.F32.TF32 R36, R4.reuse, R104, R16 ;  /* 0x000000680424723c */ /* 0x042ff00000081010 */
[C---:B------:R-:W-:Y:S01]  /*b1280*/  HMMA.1688.F32.TF32 R16, R4.reuse, R24, R76 ;  /* 0x000000180410723c */ /* 0x040fe2000008104c */
[----:B------:R-:W-:Y:S01]  /*b1290*/  STL.64 [R1+0xd60], R40 ;  /* 0x000d602801007387 */ /* 0x000fe20000100a00 */
[----:B------:R-:W-:Y:S02]  /*b12a0*/  STL.64 [R1+0xd68], R42 ;  /* 0x000d682a01007387 */ /* 0x000fe40000100a00 */
[----:B------:R-:W-:Y:S02]  /*b12b0*/  STL.64 [R1+0xd50], R8 ;  /* 0x000d500801007387 */ /* 0x000fe40000100a00 */
[----:B------:R1:W-:Y:S02]  /*b12c0*/  STL.64 [R1+0xd58], R10 ;  /* 0x000d580a01007387 */ /* 0x0003e40000100a00 */
[C---:B-1----:R-:W-:Y:S07]  /*b12d0*/  HMMA.1688.F32.TF32 R8, R4.reuse, R88, R80 ;  /* 0x000000580408723c */ /* 0x042fee0000081050 */
[----:B------:R-:W-:Y:S01]  /*b12e0*/  STL.64 [R1+0xd40], R36 ;  /* 0x000d402401007387 */ /* 0x000fe20000100a00 */
[----:B------:R-:W-:Y:S01]  /*b12f0*/  STL.64 [R1+0xd48], R38 ;  /* 0x000d482601007387 */ /* 0x000fe20000100a00 */
[C---:B------:R-:W-:Y:S06]  /*b1300*/  HMMA.1688.F32.TF32 R32, R4.reuse, R96, R32 ;  /* 0x000000600420723c */ /* 0x040fec0000081020 */
[----:B------:R-:W-:Y:S01]  /*b1310*/  STL.64 [R1+0xd30], R16 ;  /* 0x000d301001007387 */ /* 0x000fe20000100a00 */
[----:B------:R1:W-:Y:S02]  /*b1320*/  STL.64 [R1+0xd38], R18 ;  /* 0x000d381201007387 */ /* 0x0003e40000100a00 */
[C---:B-1----:R-:W-:Y:S05]  /*b1330*/  HMMA.1688.F32.TF32 R16, R4.reuse, R20, R92 ;  /* 0x000000140410723c */ /* 0x042fea000008105c */
[----:B------:R-:W-:Y:S01]  /*b1340*/  STL.64 [R1+0xd20], R8 ;  /* 0x000d200801007387 */ /* 0x000fe20000100a00 */
[----:B------:R1:W-:Y:S02]  /*b1350*/  STL.64 [R1+0xd28], R10 ;  /* 0x000d280a01007387 */ /* 0x0003e40000100a00 */
[C---:B-1----:R-:W-:Y:S06]  /*b1360*/  HMMA.1688.F32.TF32 R8, R4.reuse, R184, R100 ;  /* 0x000000b80408723c */ /* 0x042fec0000081064 */
[----:B------:R-:W-:Y:S01]  /*b1370*/  STL.64 [R1+0xd10], R32 ;  /* 0x000d102001007387 */ /* 0x000fe20000100a00 */
[----:B------:R1:W-:Y:S08]  /*b1380*/  STL.64 [R1+0xd18], R34 ;  /* 0x000d182201007387 */ /* 0x0003f00000100a00 */
[----:B------:R-:W-:Y:S02]  /*b1390*/  STL.64 [R1+0xd00], R16 ;  /* 0x000d001001007387 */ /* 0x000fe40000100a00 */
[----:B------:R2:W-:Y:S01]  /*b13a0*/  STL.64 [R1+0xd08], R18 ;  /* 0x000d081201007387 */ /* 0x0005e20000100a00 */
[C---:B-1----:R-:W-:Y:S08]  /*b13b0*/  HMMA.1688.F32.TF32 R32, R4.reuse, R204, R244 ;  /* 0x000000cc0420723c */ /* 0x042ff000000810f4 */
[C---:B--2---:R-:W-:Y:S01]  /*b13c0*/  HMMA.1688.F32.TF32 R16, R4.reuse, R176, R216 ;  /* 0x000000b00410723c */ /* 0x044fe200000810d8 */
[----:B------:R-:W-:Y:S01]  /*b13d0*/  STL.64 [R1+0xcf0], R8 ;  /* 0x000cf00801007387 */ /* 0x000fe20000100a00 */
[----:B------:R1:W-:Y:S06]  /*b13e0*/  STL.64 [R1+0xcf8], R10 ;  /* 0x000cf80a01007387 */ /* 0x0003ec0000100a00 */
[C---:B-1----:R-:W-:Y:S07]  /*b13f0*/  HMMA.1688.F32.TF32 R8, R4.reuse, R196, R220 ;  /* 0x000000c40408723c */ /* 0x042fee00000810dc */
[----:B------:R-:W-:Y:S01]  /*b1400*/  STL.64 [R1+0xce0], R32 ;  /* 0x000ce02001007387 */ /* 0x000fe20000100a00 */
[----:B------:R1:W-:Y:S07]  /*b1410*/  STL.64 [R1+0xce8], R34 ;  /* 0x000ce82201007387 */ /* 0x0003ee0000100a00 */
        /* <DEDUP_REMOVED lines=12> */
[----:B--2---:R-:W-:Y:S08]  /*b14e0*/  HMMA.1688.F32.TF32 R16, R4, R248, R136 ;  /* 0x000000f80410723c */ /* 0x004ff00000081088 */
[C---:B------:R-:W-:Y:S01]  /*b14f0*/  HMMA.1688.F32.TF32 R4, R12.reuse, R200, R224 ;  /* 0x000000c80c04723c */ /* 0x040fe200000810e0 */
[----:B------:R-:W-:Y:S01]  /*b1500*/  STL.64 [R1+0xc90], R8 ;  /* 0x000c900801007387 */ /* 0x000fe20000100a00 */
[----:B------:R1:W-:Y:S06]  /*b1510*/  STL.64 [R1+0xc98], R10 ;  /* 0x000c980a01007387 */ /* 0x0003ec0000100a00 */
[C---:B-1----:R-:W-:Y:S01]  /*b1520*/  HMMA.1688.F32.TF32 R8, R12.reuse, R212, R148 ;  /* 0x000000d40c08723c */ /* 0x042fe20000081094 */
[----:B------:R-:W-:Y:S01]  /*b1530*/  STL.64 [R1+0xc80], R32 ;  /* 0x000c802001007387 */ /* 0x000fe20000100a00 */
[----:B------:R-:W-:Y:S05]  /*b1540*/  STL.64 [R1+0xc88], R34 ;  /* 0x000c882201007387 */ /* 0x000fea0000100a00 */
[----:B------:R-:W-:Y:S02]  /*b1550*/  STL.64 [R1+0x450], R16 ;  /* 0x0004501001007387 */ /* 0x000fe40000100a00 */
[----:B------:R-:W-:Y:S01]  /*b1560*/  STL.64 [R1+0x458], R18 ;  /* 0x0004581201007387 */ /* 0x000fe20000100a00 */
[----:B------:R-:W-:Y:S11]  /*b1570*/  STL.64 [R1+0x68c0], R202 ;  /* 0x0068c0ca01007387 */ /* 0x000ff60000100a00 */
[----:B------:R-:W-:Y:S02]  /*b1580*/  @!UPT UIADD3 URZ, URZ, URZ, URZ ;  /* 0x0000003f3f3ff290 */ /* 0x000fe4000fffe03f */
[----:B------:R-:W-:Y:S01]  /*b1590*/  STL.64 [R1+0x440], R8 ;  /* 0x0004400801007387 */ /* 0x000fe20000100a00 */
[----:B------:R-:W-:Y:S02]  /*b15a0*/  STL.64 [R1+0x448], R10 ;  /* 0x0004480a01007387 */ /* 0x000fe40000100a00 */
[----:B------:R-:W-:Y:S02]  /*b15b0*/  STL.64 [R1+0x68b8], R200 ;  /* 0x0068b8c801007387 */ /* 0x000fe40000100a00 */
[----:B------:R-:W-:Y:S01]  /*b15c0*/  STL.64 [R1+0x430], R4 ;  /* 0x0004300401007387 */ /* 0x000fe20000100a00 */
[----:B------:R1:W-:Y:S02]  /*b15d0*/  STL.64 [R1+0x438], R6 ;  /* 0x0004380601007387 */ /* 0x0003e40000100a00 */
[C---:B-1----:R-:W-:Y:S02]  /*b15e0*/  HMMA.1688.F32.TF32 R4, R12.reuse, R192, R236 ;  /* 0x000000c00c04723c */ /* 0x042fe400000810ec */
[----:B------:R-:W-:Y:S01]  /*b15f0*/  STL.64 [R1+0x68b0], R194 ;  /* 0x0068b0c201007387 */ /* 0x000fe20000100a00 */
[----:B------:R-:W-:Y:S05]  /*b1600*/  STL.64 [R1+0x68a8], R192 ;  /* 0x0068a8c001007387 */ /* 0x000fea0000100a00 */
[C---:B------:R-:W-:Y:S11]  /*b1610*/  HMMA.1688.F32.TF32 R8, R12.reuse, R28, R240 ;  /* 0x0000001c0c08723c */ /* 0x040ff600000810f0 */
[----:B------:R-:W-:Y:S04]  /*b1620*/  @!UPT UIADD3 URZ, URZ, URZ, URZ ;  /* 0x0000003f3f3ff290 */ /* 0x000fe8000fffe03f */
[----:B------:R-:W-:Y:S01]  /*b1630*/  STL.64 [R1+0x420], R4 ;  /* 0x0004200401007387 */ /* 0x000fe20000100a00 */
[----:B------:R1:W-:Y:S02]  /*b1640*/  STL.64 [R1+0x428], R6 ;  /* 0x0004280601007387 */ /* 0x0003e40000100a00 */
[----:B------:R-:W2:Y:S01]  /*b1650*/  LDL.LU R240, [R1+0x2d90] ;  /* 0x002d900001f07983 */ /* 0x000ea20000300800 */
[C---:B-1----:R-:W-:Y:S04]  /*b1660*/  HMMA.1688.F32.TF32 R4, R12.reuse, R124, R232 ;  /* 0x0000007c0c04723c */ /* 0x042fe800000810e8 */
[----:B------:R1:W-:Y:S01]  /*b1670*/  STL.64 [R1+0x410], R8 ;  /* 0x0004100801007387 */ /* 0x0003e20000100a00 */
[----:B------:R3:W-:Y:S11]  /*b1680*/  STL.64 [R1+0x418], R10 ;  /* 0x0004180a01007387 */ /* 0x0007f60000100a00 */
[----:B------:R-:W-:Y:S07]  /*b1690*/  @!UPT UIADD3 URZ, URZ, URZ, URZ ;  /* 0x0000003f3f3ff290 */ /* 0x000fee000fffe03f */
[----:B------:R-:W-:Y:S01]  /*b16a0*/  STL.64 [R1+0x400], R4 ;  /* 0x0004000401007387 */ /* 0x000fe20000100a00 */
[----:B------:R4:W-:Y:S02]  /*b16b0*/  STL.64 [R1+0x408], R6 ;  /* 0x0004080601007387 */ /* 0x0009e40000100a00 */
        /* <DEDUP_REMOVED lines=107> */
[C---:B--2---:R-:W-:Y:S08]  /*b1d70*/  HMMA.1688.F32.TF32 R36, R12.reuse, R168, R40 ;  /* 0x000000a80c24723c */ /* 0x044ff00000081028 */
[C---:B----4-:R-:W-:Y:S08]  /*b1d80*/  HMMA.1688.F32.TF32 R4, R12.reuse, R164, R44 ;  /* 0x000000a40c04723c */ /* 0x050ff0000008102c */
[C---:B---3--:R-:W-:Y:S07]  /*b1d90*/  HMMA.1688.F32.TF32 R40, R12.reuse, R160, R48 ;  /* 0x000000a00c28723c */ /* 0x048fee0000081030 */
[----:B------:R-:W-:Y:S01]  /*b1da0*/  STL.64 [R1+0x3f0], R36 ;  /* 0x0003f02401007387 */ /* 0x000fe20000100a00 */
[----:B------:R1:W-:Y:S02]  /*b1db0*/  STL.64 [R1+0x3f8], R38 ;  /* 0x0003f82601007387 */ /* 0x0003e40000100a00 */
[C---:B-1----:R-:W-:Y:S05]  /*b1dc0*/  HMMA.1688.F32.TF32 R36, R12.reuse, R156, R52 ;  /* 0x0000009c0c24723c */ /* 0x042fea0000081034 */
[----:B------:R-:W-:Y:S01]  /*b1dd0*/  STL.64 [R1+0x3e0], R4 ;  /* 0x0003e00401007387 */ /* 0x000fe20000100a00 */
[----:B------:R-:W-:Y:S07]  /*b1de0*/  STL.64 [R1+0x3e8], R6 ;  /* 0x0003e80601007387 */ /* 0x000fee0000100a00 */
[----:B------:R-:W-:Y:S01]  /*b1df0*/  STL.64 [R1+0x3d0], R40 ;  /* 0x0003d02801007387 */ /* 0x000fe20000100a00 */
[----:B------:R-:W-:Y:S01]  /*b1e00*/  STL.64 [R1+0x3d8], R42 ;  /* 0x0003d82a01007387 */ /* 0x000fe20000100a00 */
[C---:B------:R-:W-:Y:S02]  /*b1e10*/  HMMA.1688.F32.TF32 R44, R12.reuse, R68, R60 ;  /* 0x000000440c2c723c */ /* 0x040fe4000008103c */
[----:B------:R-:W-:Y:S04]  /*b1e20*/  LDS R4, [R2+0x10180] ;  /* 0x0101800002047984 */ /* 0x000fe80000000800 */
[----:B------:R-:W-:Y:S04]  /*b1e30*/  LDS R6, [R2+0x12180] ;  /* 0x0121800002067984 */ /* 0x000fe80000000800 */
[----:B------:R-:W-:Y:S04]  /*b1e40*/  LDS R5, [R0+0x10180] ;  /* 0x0101800000057984 */ /* 0x000fe80000000800 */
[----:B------:R-:W1:Y:S04]  /*b1e50*/  LDS R7, [R0+0x12180] ;  /* 0x0121800000077984 */ /* 0x000e680000000800 */
[----:B------:R-:W-:Y:S01]  /*b1e60*/  STL.64 [R1+0x3c0], R36 ;  /* 0x0003c02401007387 */ /* 0x000fe20000100a00 */
[----:B------:R2:W-:Y:S02]  /*b1e70*/  STL.64 [R1+0x3c8], R38 ;  /* 0x0003c82601007387 */ /* 0x0005e40000100a00 */
[C---:B--2---:R-:W-:Y:S08]  /*b1e80*/  HMMA.1688.F32.TF32 R36, R12.reuse, R152, R56 ;  /* 0x000000980c24723c */ /* 0x044ff00000081038 */
[C---:B------:R-:W-:Y:S08]  /*b1e90*/  HMMA.1688.F32.TF32 R40, R12.reuse, R208, R8 ;  /* 0x000000d00c28723c */ /* 0x040ff00000081008 */
[C---:B------:R-:W-:Y:S07]  /*b1ea0*/  HMMA.1688.F32.TF32 R8, R12.reuse, R144, R16 ;  /* 0x000000900c08723c */ /* 0x040fee0000081010 */
[----:B------:R-:W-:Y:S01]  /*b1eb0*/  STL.64 [R1+0xc70], R36 ;  /* 0x000c702401007387 */ /* 0x000fe20000100a00 */
[----:B------:R2:W-:Y:S02]  /*b1ec0*/  STL.64 [R1+0xc78], R38 ;  /* 0x000c782601007387 */ /* 0x0005e40000100a00 */
[C---:B--2---:R-:W-:Y:S01]  /*b1ed0*/  HMMA.1688.F32.TF32 R36, R12.reuse, R72, R64 ;  /* 0x000000480c24723c */ /* 0x044fe20000081040 */
[----:B------:R-:W-:Y:S01]  /*b1ee0*/  STL.64 [R1+0xc60], R44 ;  /* 0x000c602c01007387 */ /* 0x000fe20000100a00 */
[----:B------:R-:W-:Y:S06]  /*b1ef0*/  STL.64 [R1+0xc68], R46 ;  /* 0x000c682e01007387 */ /* 0x000fec0000100a00 */
[C---:B------:R-:W-:Y:S11]  /*b1f00*/  HMMA.1688.F32.TF32 R16, R12.reuse, R172, R80 ;  /* 0x000000ac0c10723c */ /* 0x040ff60000081050 */
[----:B------:R-:W-:Y:S04]  /*b1f10*/  @!UPT UIADD3 URZ, URZ, URZ, URZ ;  /* 0x0000003f3f3ff290 */ /* 0x000fe8000fffe03f */
[----:B------:R-:W-:Y:S01]  /*b1f20*/  STL.64 [R1+0xc50], R36 ;  /* 0x000c502401007387 */ /* 0x000fe20000100a00 */
[----:B------:R2:W-:Y:S02]  /*b1f30*/  STL.64 [R1+0xc58], R38 ;  /* 0x000c582601007387 */ /* 0x0005e40000100a00 */
[----:B------:R-:W-:Y:S02]  /*b1f40*/  STL.64 [R1+0xc40], R40 ;  /* 0x000c402801007387 */ /* 0x000fe40000100a00 */
[----:B------:R-:W-:Y:S01]  /*b1f50*/  STL.64 [R1+0xc48], R42 ;  /* 0x000c482a01007387 */ /* 0x000fe20000100a00 */
[----:B------:R-:W-:Y:S01]  /*b1f60*/  STL.64 [R1+0xc30], R8 ;  /* 0x000c300801007387 */ /* 0x000fe20000100a00 */
[----:B------:R3:W-:Y:S01]  /*b1f70*/  STL.64 [R1+0xc38], R10 ;  /* 0x000c380a01007387 */ /* 0x0007e20000100a00 */
[C---:B--2---:R-:W-:Y:S08]  /*b1f80*/  HMMA.1688.F32.TF32 R36, R12.reuse, R140, R76 ;  /* 0x0000008c0c24723c */ /* 0x044ff0000008104c */
[C---:B---3--:R-:W-:Y:S08]  /*b1f90*/  HMMA.1688.F32.TF32 R8, R12.reuse, R112, R32 ;  /* 0x000000700c08723c */ /* 0x048ff00000081020 */
[C---:B------:R-:W-:Y:S07]  /*b1fa0*/  HMMA.1688.F32.TF32 R32, R12.reuse, R108, R92 ;  /* 0x0000006c0c20723c */ /* 0x040fee000008105c */
[----:B------:R-:W-:Y:S01]  /*b1fb0*/  STL.64 [R1+0xc20], R36 ;  /* 0x000c202401007387 */ /* 0x000fe20000100a00 */
[----:B------:R-:W-:Y:S02]  /*b1fc0*/  STL.64 [R1+0xc28], R38 ;  /* 0x000c282601007387 */ /* 0x000fe40000100a00 */
[----:B------:R-:W-:Y:S02]  /*b1fd0*/  STL.64 [R1+0xc10], R16 ;  /* 0x000c101001007387 */ /* 0x000fe40000100a00 */
[----:B------:R2:W-:Y:S03]  /*b1fe0*/  STL.64 [R1+0xc18], R18 ;  /* 0x000c181201007387 */ /* 0x0005e60000100a00 */
[----:B------:R-:W-:Y:S01]  /*b1ff0*/  STL.64 [R1+0xc00], R8 ;  /* 0x000c000801007387 */ /* 0x000fe20000100a00 */
[----:B------:R3:W-:Y:S01]  /*b2000*/  STL.64 [R1+0xc08], R10 ;  /* 0x000c080a01007387 */ /* 0x0007e20000100a00 */
[C---:B--2---:R-:W-:Y:S08]  /*b2010*/  HMMA.1688.F32.TF32 R16, R12.reuse, R104, R100 ;  /* 0x000000680c10723c */ /* 0x044ff00000081064 */
[C---:B---3--:R-:W-:Y:S01]  /*b2020*/  HMMA.1688.F32.TF32 R8, R12.reuse, R24, R244 ;  /* 0x000000180c08723c */ /* 0x048fe200000810f4 */
[----:B------:R-:W-:Y:S01]  /*b2030*/  STL.64 [R1+0xbf0], R32 ;  /* 0x000bf02001007387 */ /* 0x000fe20000100a00 */
[----:B------:R2:W-:Y:S06]  /*b2040*/  STL.64 [R1+0xbf8], R34 ;  /* 0x000bf82201007387 */ /* 0x0005ec0000100a00 */
[C---:B--2---:R-:W-:Y:S07]  /*b2050*/  HMMA.1688.F32.TF32 R32, R12.reuse, R88, R216 ;  /* 0x000000580c20723c */ /* 0x044fee00000810d8 */
[----:B------:R-:W-:Y:S01]  /*b2060*/  STL.64 [R1+0xbe0], R16 ;  /* 0x000be01001007387 */ /* 0x000fe20000100a00 */
[----:B------:R2:W-:Y:S07]  /*b2070*/  STL.64 [R1+0xbe8], R18 ;  /* 0x000be81201007387 */ /* 0x0005ee0000100a00 */
[----:B------:R-:W-:Y:S02]  /*b2080*/  STL.64 [R1+0xbd0], R8 ;  /* 0x000bd00801007387 */ /* 0x000fe40000100a00 */
        /* <DEDUP_REMOVED lines=29> */
[----:B---3--:R-:W-:Y:S01]  /*b2260*/  HMMA.1688.F32.TF32 R8, R12, R248, R232 ;  /* 0x000000f80c08723c */ /* 0x008fe200000810e8 */
[----:B------:R2:W-:Y:S01]  /*b2270*/  STL.64 [R1+0xb30], R32 ;  /* 0x000b302001007387 */ /* 0x0005e20000100a00 */
[----:B------:R3:W-:Y:S02]  /*b2280*/  STL.64 [R1+0xb38], R34 ;  /* 0x000b382201007387 */ /* 0x0007e40000100a00 */
[----:B------:R-:W4:Y:S01]  /*b2290*/  LDL.LU R232, [R1+0x350] ;  /* 0x0003500001e87983 */ /* 0x000f220000300800 */
[----:B------:R-:W-:Y:S04]  /*b22a0*/  LDS R12, [R2+0x10200] ;  /* 0x01020000020c7984 */ /* 0x000fe80000000800 */
[----:B------:R-:W-:Y:S04]  /*b22b0*/  LDS R14, [R2+0x12200] ;  /* 0x01220000020e7984 */ /* 0x000fe80000000800 */
[----:B------:R-:W-:Y:S04]  /*b22c0*/  LDS R13, [R0+0x10200] ;  /* 0x01020000000d7984 */ /* 0x000fe80000000800 */
[----:B------:R-:W1:Y:S04]  /*b22d0*/  LDS R15, [R0+0x12200] ;  /* 0x01220000000f7984 */ /* 0x000e680000000800 */
[----:B------:R1:W-:Y:S01]  /*b22e0*/  STL.64 [R1+0xb20], R16 ;  /* 0x000b201001007387 */ /* 0x0003e20000100a00 */
[----:B------:R1:W-:Y:S02]  /*b22f0*/  STL.64 [R1+0xb28], R18 ;  /* 0x000b281201007387 */ /* 0x0003e40000100a00 */
[----:B------:R1:W-:Y:S02]  /*b2300*/  STL.64 [R1+0x3b0], R8 ;  /* 0x0003b00801007387 */ /* 0x0003e40000100a00 */
[----:B------:R1:W-:Y:S01]  /*b2310*/  STL.64 [R1+0x3b8], R10 ;  /* 0x0003b80a01007387 */ /* 0x0003e20000100a00 */
        /* <DEDUP_REMOVED lines=43> */
[----:B--2---:R-:W2:Y:S01]  /*b25d0*/  LDL.LU R32, [R1+0x2c90] ;  /* 0x002c900001207983 */ /* 0x004ea20000300800 */
[----:B------:R-:W2:Y:S01]  /*b25e0*/  LDL.LU R33, [R1+0x2c94] ;  /* 0x002c940001217983 */ /* 0x000ea20000300800 */
[----:B---3--:R-:W2:Y:S02]  /*b25f0*/  LDL.LU R34, [R1+0x2c98] ;  /* 0x002c980001227983 */ /* 0x008ea40000300800 */
[----:B------:R-:W2:Y:S02]  /*b2600*/  LDL.LU R35, [R1+0x2c9c] ;  /* 0x002c9c0001237983 */ /* 0x000ea40000300800 */
[----:B------:R-:W3:Y:S01]  /*b2610*/  LDL.LU R76, [R1+0x2cb0] ;  /* 0x002cb000014c7983 */ /* 0x000ee20000300800 */
[----:B------:R-:W3:Y:S01]  /*b2620*/  LDL.LU R77, [R1+0x2cb4] ;  /* 0x002cb400014d7983 */ /* 0x000ee20000300800 */
[----:B------:R-:W3:Y:S02]  /*b2630*/  LDL.LU R78, [R1+0x2cb8] ;  /* 0x002cb800014e7983 */ /* 0x000ee40000300800 */
[----:B------:R-:W3:Y:S02]  /*b2640*/  LDL.LU R79, [R1+0x2cbc] ;  /* 0x002cbc00014f7983 */ /* 0x000ee40000300800 */
[----:B-1----:R-:W2:Y:S01]  /*b2650*/  LDL.LU R16, [R1+0x2cc0] ;  /* 0x002cc00001107983 */ /* 0x002ea20000300800 */
        /* <DEDUP_REMOVED lines=66> */
[----:B------:R-:W3:Y:S01]  /*b2a80*/  LDL.LU R227, [R1+0x38c] ;  /* 0x00038c0001e37983 */ /* 0x000ee20000300800 */
[C---:B--2---:R-:W-:Y:S11]  /*b2a90*/  HMMA.1688.F32.TF32 R200, R4.reuse, R212, R200 ;  /* 0x000000d404c8723c */ /* 0x044ff600000810c8 */
[----:B------:R-:W-:Y:S11]  /*b2aa0*/  @!UPT UIADD3 URZ, URZ, URZ, URZ ;  /* 0x0000003f3f3ff290 */ /* 0x000ff6000fffe03f */
[----:B------:R-:W-:Y:S01]  /*b2ab0*/  @!UPT UIADD3 URZ, URZ, URZ, URZ ;  /* 0x0000003f3f3ff290 */ /* 0x000fe2000fffe03f */
[----:B------:R-:W-:Y:S01]  /*b2ac0*/  STL.64 [R1+0xb10], R200 ;  /* 0x000b10c801007387 */ /* 0x000fe20000100a00 */
[----:B------:R1:W-:Y:S03]  /*b2ad0*/  STL.64 [R1+0xb18], R202 ;  /* 0x000b18ca01007387 */ /* 0x0003e60000100a00 */
[----:B-1----:R-:W2:Y:S01]  /*b2ae0*/  LDL.LU.64 R202, [R1+0x68c0] ;  /* 0x0068c00001ca7983 */ /* 0x002ea20000300a00 */
[----:B------:R-:W2:Y:S02]  /*b2af0*/  LDL.LU.64 R200, [R1+0x68b8] ;  /* 0x0068b80001c87983 */ /* 0x000ea40000300a00 */
[C---:B--2---:R-:W-:Y:S11]  /*b2b00*/  HMMA.1688.F32.TF32 R192, R4.reuse, R200, R192 ;  /* 0x000000c804c0723c */ /* 0x044ff600000810c0 */
[----:B------:R-:W-:Y:S11]  /*b2b10*/  @!UPT UIADD3 URZ, URZ, URZ, URZ ;  /* 0x0000003f3f3ff290 */ /* 0x000ff6000fffe03f */
[----:B------:R-:W-:Y:S01]  /*b2b20*/  @!UPT UIADD3 URZ, URZ, URZ, URZ ;  /* 0x0000003f3f3ff290 */ /* 0x000fe2000fffe03f */
[----:B------:R-:W-:Y:S01]  /*b2b30*/  STL.64 [R1+0xb00], R192 ;  /* 0x000b00c001007387 */ /* 0x000fe20000100a00 */
[----:B------:R1:W-:Y:S03]  /*b2b40*/  STL.64 [R1+0xb08], R194 ;  /* 0x000b08c201007387 */ /* 0x0003e60000100a00 */
[----:B-1----:R-:W2:Y:S01]  /*b2b50*/  LDL.LU.64 R194, [R1+0x68b0] ;  /* 0x0068b00001c27983 */ /* 0x002ea20000300a00 */
[----:B------:R-:W3:Y:S01]  /*b2b60*/  LDL.LU.64 R192, [R1+0x68a8] ;  /* 0x0068a80001c07983 */ /* 0x000ee20000300a00 */
        /* <DEDUP_REMOVED lines=8> */
[----:B------:R-:W-:Y:S01]  /*b2bf0*/  STL.64 [R1+0xaf0], R244 ;  /* 0x000af0f401007387 */ /* 0x000fe20000100a00 */
[----:B------:R1:W-:Y:S03]  /*b2c00*/  STL.64 [R1+0xaf8], R246 ;  /* 0x000af8f601007387 */ /* 0x0003e60000100a00 */
[----:B-1----:R-:W3:Y:S01]  /*b2c10*/  LDL.LU.64 R246, [R1+0x68a0] ;  /* 0x0068a00001f67983 */ /* 0x002ee20000300a00 */
[----:B------:R-:W2:Y:S02]  /*b2c20*/  LDL.LU R244, [R1+0x6898] ;  /* 0x0068980001f47983 */ /* 0x000ea40000300800 */
[----:B------:R-:W-:Y:S02]  /*b2c30*/  STL.64 [R1+0xae0], R36 ;  /* 0x000ae02401007387 */ /* 0x000fe40000100a00 */
[----:B------:R1:W-:Y:S01]  /*b2c40*/  STL.64 [R1+0xae8], R38 ;  /* 0x000ae82601007387 */ /* 0x0003e20000100a00 */
[----:B------:R-:W-:Y:S01]  /*b2c50*/  STL.64 [R1+0xad0], R40 ;  /* 0x000ad02801007387 */ /* 0x000fe20000100a00 */
[----:B------:R4:W-:Y:S01]  /*b2c60*/  STL.64 [R1+0xad8], R42 ;  /* 0x000ad82a01007387 */ /* 0x0009e20000100a00 */
[C---:B-1----:R-:W-:Y:S08]  /*b2c70*/  HMMA.1688.F32.TF32 R36, R4.reuse, R164, R48 ;  /* 0x000000a40424723c */ /* 0x042ff00000081030 */
[C---:B----4-:R-:W-:Y:S01]  /*b2c80*/  HMMA.1688.F32.TF32 R40, R4.reuse, R160, R52 ;  /* 0x000000a00428723c */ /* 0x050fe20000081034 */
        /* <DEDUP_REMOVED lines=8> */
[C---:B----4-:R-:W-:Y:S01]  /*b2d10*/  HMMA.1688.F32.TF32 R40, R4.reuse, R68, R64 ;  /* 0x000000440428723c */ /* 0x050fe20000081040 */
[----:B------:R-:W-:Y:S01]  /*b2d20*/  STL.64 [R1+0xa90], R44 ;  /* 0x000a902c01007387 */ /* 0x000fe20000100a00 */
[----:B------:R-:W-:Y:S11]  /*b2d30*/  STL.64 [R1+0xa98], R46 ;  /* 0x000a982e01007387 */ /* 0x000ff60000100a00 */
[----:B------:R-:W-:Y:S02]  /*b2d40*/  @!UPT UIADD3 URZ, URZ, URZ, URZ ;  /* 0x0000003f3f3ff290 */ /* 0x000fe4000fffe03f */
[----:B------:R-:W-:Y:S01]  /*b2d50*/  STL.64 [R1+0xa80], R36 ;  /* 0x000a802401007387 */ /* 0x000fe20000100a00 */
[----:B------:R1:W-:Y:S07]  /*b2d60*/  STL.64 [R1+0xa88], R38 ;  /* 0x000a882601007387 */ /* 0x0003ee0000100a00 */
[----:B------:R-:W-:Y:S02]  /*b2d70*/  STL.64 [R1+0xa70], R40 ;  /* 0x000a702801007387 */ /* 0x000fe40000100a00 */
[----:B------:R-:W-:Y:S01]  /*b2d80*/  STL.64 [R1+0xa78], R42 ;  /* 0x000a782a01007387 */ /* 0x000fe20000100a00 */
[----:B------:R-:W-:Y:S01]  /*b2d90*/  STL.64 [R1+0xa60], R8 ;  /* 0x000a600801007387 */ /* 0x000fe20000100a00 */
[----:B------:R4:W-:Y:S01]  /*b2da0*/  STL.64 [R1+0xa68], R10 ;  /* 0x000a680a01007387 */ /* 0x0009e20000100a00 */
[C---:B-1----:R-:W-:Y:S08]  /*b2db0*/  HMMA.1688.F32.TF32 R36, R4.reuse, R208, R16 ;  /* 0x000000d00424723c */ /* 0x042ff00000081010 */
[C---:B------:R-:W-:Y:S08]  /*b2dc0*/  HMMA.1688.F32.TF32 R16, R4.reuse, R144, R76 ;  /* 0x000000900410723c */ /* 0x040ff0000008104c */
[C---:B----4-:R-:W-:Y:S07]  /*b2dd0*/  HMMA.1688.F32.TF32 R8, R4.reuse, R140, R80 ;  /* 0x0000008c0408723c */ /* 0x050fee0000081050 */
[----:B------:R-:W-:Y:S01]  /*b2de0*/  STL.64 [R1+0xa50], R36 ;  /* 0x000a502401007387 */ /* 0x000fe20000100a00 */
[----:B------:R-:W-:Y:S07]  /*b2df0*/  STL.64 [R1+0xa58], R38 ;  /* 0x000a582601007387 */ /* 0x000fee0000100a00 */
[----:B------:R-:W-:Y:S02]  /*b2e00*/  STL.64 [R1+0xa40], R16 ;  /* 0x000a401001007387 */ /* 0x000fe40000100a00 */
[----:B------:R1:W-:Y:S06]  /*b2e10*/  STL.64 [R1+0xa48], R18 ;  /* 0x000a481201007387 */ /* 0x0003ec0000100a00 */
        /* <DEDUP_REMOVED lines=40> */
[----:B------:R1:W-:Y:S01]  /*b30a0*/  STL.64 [R1+0x960], R32 ;  /* 0x0009602001007387 */ /* 0x0003e20000100a00 */
[----:B------:R4:W-:Y:S02]  /*b30b0*/  STL.64 [R1+0x968], R34 ;  /* 0x0009682201007387 */ /* 0x0009e40000100a00 */
[----:B------:R-:W2:Y:S11]  /*b30c0*/  LDL.LU R240, [R1+0x2b20] ;  /* 0x002b200001f07983 */ /* 0x000eb60000300800 */
[----:B------:R1:W-:Y:S01]  /*b30d0*/  STL.64 [R1+0x950], R16 ;  /* 0x0009501001007387 */ /* 0x0003e20000100a00 */
[----:B------:R1:W-:Y:S07]  /*b30e0*/  STL.64 [R1+0x958], R18 ;  /* 0x0009581201007387 */ /* 0x0003ee0000100a00 */
[----:B------:R1:W-:Y:S02]  /*b30f0*/  STL.64 [R1+0x940], R8 ;  /* 0x0009400801007387 */ /* 0x0003e40000100a00 */
[----:B------:R1:W-:Y:S01]  /*b3100*/  STL.64 [R1+0x948], R10 ;  /* 0x0009480a01007387 */ /* 0x0003e20000100a00 */
        /* <DEDUP_REMOVED lines=39> */
[----:B-1----:R-:W2:Y:S01]  /*b3380*/  LDL.LU R32, [R1+0x2bf0] ;  /* 0x002bf00001207983 */ /* 0x002ea20000300800 */
[----:B------:R-:W2:Y:S01]  /*b3390*/  LDL.LU R33, [R1+0x2bf4] ;  /* 0x002bf40001217983 */ /* 0x000ea20000300800 */
[----:B----4-:R-:W2:Y:S02]  /*b33a0*/  LDL.LU R34, [R1+0x2bf8] ;  /* 0x002bf80001227983 */ /* 0x010ea40000300800 */
[----:B------:R-:W2:Y:S02]  /*b33b0*/  LDL.LU R35, [R1+0x2bfc] ;  /* 0x002bfc0001237983 */ /* 0x000ea40000300800 */
[----:B------:R-:W4:Y:S01]  /*b33c0*/  LDL.LU R16, [R1+0x90] ;  /* 0x0000900001107983 */ /* 0x000f220000300800 */
[----:B------:R-:W4:Y:S01]  /*b33d0*/  LDL.LU R17, [R1+0x94] ;  /* 0x0000940001117983 */ /* 0x000f220000300800 */
[----:B------:R-:W4:Y:S02]  /*b33e0*/  LDL.LU R18, [R1+0x98] ;  /* 0x0000980001127983 */ /* 0x000f240000300800 */
[----:B------:R-:W4:Y:S02]  /*b33f0*/  LDL.LU R19, [R1+0x9c] ;  /* 0x00009c0001137983 */ /* 0x000f240000300800 */
        /* <DEDUP_REMOVED lines=64> */
[----:B------:R1:W-:Y:S02]  /*b3800*/  STL.64 [R1+0x938], R38 ;  /* 0x0009382601007387 */ /* 0x0003e40000100a00 */
[----:B-1----:R-:W-:Y:S08]  /*b3810*/  HMMA.1688.F32.TF32 R36, R4, R248, R40 ;  /* 0x000000f80424723c */ /* 0x002ff00000081028 */
[C---:B---3--:R-:W-:Y:S08]  /*b3820*/  HMMA.1688.F32.TF32 R4, R12.reuse, R212, R44 ;  /* 0x000000d40c04723c */ /* 0x048ff0000008102c */
[C---:B------:R-:W-:Y:S07]  /*b3830*/  HMMA.1688.F32.TF32 R40, R12.reuse, R200, R48 ;  /* 0x000000c80c28723c */ /* 0x040fee0000081030 */
        /* <DEDUP_REMOVED lines=8> */
[C---:B----4-:R-:W-:Y:S08]  /*b38c0*/  HMMA.1688.F32.TF32 R16, R12.reuse, R160, R16 ;  /* 0x000000a00c10723c */ /* 0x050ff00000081010 */
[C---:B-1----:R-:W-:Y:S01]  /*b38d0*/  HMMA.1688.F32.TF32 R40, R12.reuse, R124, R60 ;  /* 0x0000007c0c28723c */ /* 0x042fe2000008103c */
[----:B------:R-:W-:Y:S01]  /*b38e0*/  STL.64 [R1+0x370], R36 ;  /* 0x0003702401007387 */ /* 0x000fe20000100a00 */
[----:B------:R1:W-:Y:S05]  /*b38f0*/  STL.64 [R1+0x378], R38 ;  /* 0x0003782601007387 */ /* 0x0003ea0000100a00 */
[----:B------:R-:W-:Y:S02]  /*b3900*/  STL.64 [R1+0x360], R4 ;  /* 0x0003600401007387 */ /* 0x000fe40000100a00 */
[----:B------:R2:W-:Y:S01]  /*b3910*/  STL.64 [R1+0x368], R6 ;  /* 0x0003680601007387 */ /* 0x0005e20000100a00 */
[C---:B-1----:R-:W-:Y:S08]  /*b3920*/  HMMA.1688.F32.TF32 R36, R12.reuse, R168, R64 ;  /* 0x000000a80c24723c */ /* 0x042ff00000081040 */
[C---:B--2---:R-:W-:Y:S08]  /*b3930*/  HMMA.1688.F32.TF32 R4, R12.reuse, R164, R8 ;  /* 0x000000a40c04723c */ /* 0x044ff00000081008 */
[C---:B------:R-:W-:Y:S01]  /*b3940*/  HMMA.1688.F32.TF32 R8, R12.reuse, R156, R76 ;  /* 0x0000009c0c08723c */ /* 0x040fe2000008104c */
[----:B------:R-:W-:Y:S01]  /*b3950*/  STL.64 [R1+0x350], R40 ;  /* 0x0003502801007387 */ /* 0x000fe20000100a00 */
[----:B------:R-:W-:Y:S05]  /*b3960*/  STL.64 [R1+0x358], R42 ;  /* 0x0003582a01007387 */ /* 0x000fea0000100a00 */
[----:B------:R-:W-:Y:S01]  /*b3970*/  STL.64 [R1+0x340], R36 ;  /* 0x0003402401007387 */ /* 0x000fe20000100a00 */
[----:B------:R-:W-:Y:S07]  /*b3980*/  STL.64 [R1+0x348], R38 ;  /* 0x0003482601007387 */ /* 0x000fee0000100a00 */
[----:B------:R-:W-:Y:S02]  /*b3990*/  STL.64 [R1+0x330], R4 ;  /* 0x0003300401007387 */ /* 0x000fe40000100a00 */
[----:B------:R-:W-:Y:S01]  /*b39a0*/  STL.64 [R1+0x338], R6 ;  /* 0x0003380601007387 */ /* 0x000fe20000100a00 */
[----:B------:R-:W-:Y:S01]  /*b39b0*/  STL.64 [R1+0x320], R16 ;  /* 0x0003201001007387 */ /* 0x000fe20000100a00 */
[----:B------:R-:W-:Y:S04]  /*b39c0*/  STL.64 [R1+0x328], R18 ;  /* 0x0003281201007387 */ /* 0x000fe80000100a00 */
[----:B------:R-:W-:Y:S02]  /*b39d0*/  STL.64 [R1+0x310], R8 ;  /* 0x0003100801007387 */ /* 0x000fe40000100a00 */
[----:B------:R1:W-:Y:S01]  /*b39e0*/  STL.64 [R1+0x318], R10 ;  /* 0x0003180a01007387 */ /* 0x0003e20000100a00 */
[C---:B------:R-:W-:Y:S01]  /*b39f0*/  HMMA.1688.F32.TF32 R32, R12.reuse, R68, R32 ;  /* 0x000000440c20723c */ /* 0x040fe20000081020 */
[----:B------:R-:W-:Y:S04]  /*b3a00*/  LDS R4, [R2+0x10280] ;  /* 0x0102800002047984 */ /* 0x000fe80000000800 */
[----:B------:R-:W-:Y:S04]  /*b3a10*/  LDS R6, [R2+0x12280] ;  /* 0x0122800002067984 */ /* 0x000fe80000000800 */
[----:B------:R-:W-:Y:S04]  /*b3a20*/  LDS R5, [R0+0x10280] ;  /* 0x0102800000057984 */ /* 0x000fe80000000800 */
[----:B------:R-:W2:Y:S01]  /*b3a30*/  LDS R7, [R0+0x12280] ;  /* 0x0122800000077984 */ /* 0x000ea20000000800 */
[C---:B-1----:R-:W-:Y:S08]  /*b3a40*/  HMMA.1688.F32.TF32 R8, R12.reuse, R152, R80 ;  /* 0x000000980c08723c */ /* 0x042ff00000081050 */
[C---:B------:R-:W-:Y:S11]  /*b3a50*/  HMMA.1688.F32.TF32 R16, R12.reuse, R72, R92 ;  /* 0x000000480c10723c */ /* 0x040ff6000008105c */
[----:B------:R-:W-:Y:S04]  /*b3a60*/  @!UPT UIADD3 URZ, URZ, URZ, URZ ;  /* 0x0000003f3f3ff290 */ /* 0x000fe8000fffe03f */
[----:B------:R-:W-:Y:S01]  /*b3a70*/  STL.64 [R1+0x920], R8 ;  /* 0x0009200801007387 */ /* 0x000fe20000100a00 */
[----:B------:R1:W-:Y:S02]  /*b3a80*/  STL.64 [R1+0x928], R10 ;  /* 0x0009280a01007387 */ /* 0x0003e40000100a00 */
[C---:B-1----:R-:W-:Y:S01]  /*b3a90*/  HMMA.1688.F32.TF32 R8, R12.reuse, R208, R100 ;  /* 0x000000d00c08723c */ /* 0x042fe20000081064 */
[----:B------:R-:W-:Y:S01]  /*b3aa0*/  STL.64 [R1+0x910], R32 ;  /* 0x0009102001007387 */ /* 0x000fe20000100a00 */
[----:B------:R1:W-:Y:S03]  /*b3ab0*/  STL.64 [R1+0x918], R34 ;  /* 0x0009182201007387 */ /* 0x0003e60000100a00 */
[----:B------:R-:W-:Y:S02]  /*b3ac0*/  STL.64 [R1+0x900], R16 ;  /* 0x0009001001007387 */ /* 0x000fe40000100a00 */
[----:B------:R3:W-:Y:S01]  /*b3ad0*/  STL.64 [R1+0x908], R18 ;  /* 0x0009081201007387 */ /* 0x0007e20000100a00 */
[C---:B-1----:R-:W-:Y:S08]  /*b3ae0*/  HMMA.1688.F32.TF32 R32, R12.reuse, R144, R216 ;  /* 0x000000900c20723c */ /* 0x042ff000000810d8 */
        /* <DEDUP_REMOVED lines=8> */
[C---:B-1----:R-:W-:Y:S08]  /*b3b70*/  HMMA.1688.F32.TF32 R32, R12.reuse, R112, R188 ;  /* 0x000000700c20723c */ /* 0x042ff000000810bc */
[C---:B---3--:R-:W-:Y:S01]  /*b3b80*/  HMMA.1688.F32.TF32 R16, R12.reuse, R108, R128 ;  /* 0x0000006c0c10723c */ /* 0x048fe20000081080 */
        /* <DEDUP_REMOVED lines=21> */
[----:B------:R1:W-:Y:S01]  /*b3ce0*/  STL.64 [R1+0x850], R32 ;  /* 0x0008502001007387 */ /* 0x0003e20000100a00 */
[----:B------:R3:W-:Y:S02]  /*b3cf0*/  STL.64 [R1+0x858], R34 ;  /* 0x0008582201007387 */ /* 0x0007e40000100a00 */
[----:B------:R-:W4:Y:S05]  /*b3d00*/  LDL.LU R148, [R1+0x2980] ;  /* 0x0029800001947983 */ /* 0x000f2a0000300800 */
[----:B------:R1:W-:Y:S01]  /*b3d10*/  STL.64 [R1+0x840], R16 ;  /* 0x0008401001007387 */ /* 0x0003e20000100a00 */
[----:B------:R1:W-:Y:S07]  /*b3d20*/  STL.64 [R1+0x848], R18 ;  /* 0x0008481201007387 */ /* 0x0003ee0000100a00 */
[----:B------:R1:W-:Y:S01]  /*b3d30*/  STL.64 [R1+0x830], R8 ;  /* 0x0008300801007387 */ /* 0x0003e20000100a00 */
[----:B------:R1:W-:Y:S02]  /*b3d40*/  STL.64 [R1+0x838], R10 ;  /* 0x0008380a01007387 */ /* 0x0003e40000100a00 */
        /* <DEDUP_REMOVED lines=29> */
[----:B---3--:R-:W3:Y:S01]  /*b3f20*/  LDL.LU R34, [R1+0x2a18] ;  /* 0x002a180001227983 */ /* 0x008ee20000300800 */
        /* <DEDUP_REMOVED lines=78> */
[C---:B---3--:R-:W-:Y:S08]  /*b4410*/  HMMA.1688.F32.TF32 R236, R12.reuse, R176, R236 ;  /* 0x000000b00cec723c */ /* 0x048ff000000810ec */
[C---:B------:R-:W-:Y:S08]  /*b4420*/  HMMA.1688.F32.TF32 R232, R12.reuse, R180, R232 ;  /* 0x000000b40ce8723c */ /* 0x040ff000000810e8 */
[C---:B------:R-:W-:Y:S08]  /*b4430*/  HMMA.1688.F32.TF32 R36, R12.reuse, R120, R36 ;  /* 0x000000780c24723c */ /* 0x040ff00000081024 */
[C---:B------:R-:W-:Y:S01]  /*b4440*/  HMMA.1688.F32.TF32 R40, R12.reuse, R116, R40 ;  /* 0x000000740c28723c */ /* 0x040fe20000081028 */
[----:B------:R-:W-:Y:S01]  /*b4450*/  STL.64 [R1+0x820], R236 ;  /* 0x000820ec01007387 */ /* 0x000fe20000100a00 */
[----:B------:R1:W-:Y:S03]  /*b4460*/  STL.64 [R1+0x828], R238 ;  /* 0x000828ee01007387 */ /* 0x0003e60000100a00 */
[----:B-1----:R-:W2:Y:S01]  /*b4470*/  LDL.LU.64 R238, [R1+0x6890] ;  /* 0x0068900001ee7983 */ /* 0x002ea20000300a00 */
[----:B------:R-:W3:Y:S02]  /*b4480*/  LDL.LU.64 R236, [R1+0x6888] ;  /* 0x0068880001ec7983 */ /* 0x000ee40000300a00 */
[----:B------:R-:W-:Y:S02]  /*b4490*/  STL.64 [R1+0x810], R240 ;  /* 0x000810f001007387 */ /* 0x000fe40000100a00 */
[----:B------:R1:W-:Y:S02]  /*b44a0*/  STL.64 [R1+0x818], R242 ;  /* 0x000818f201007387 */ /* 0x0003e40000100a00 */
[----:B-1----:R-:W2:Y:S01]  /*b44b0*/  LDL.LU.64 R242, [R1+0x6880] ;  /* 0x0068800001f27983 */ /* 0x002ea20000300a00 */
[----:B------:R-:W2:Y:S02]  /*b44c0*/  LDL.LU.64 R240, [R1+0x6878] ;  /* 0x0068780001f07983 */ /* 0x000ea40000300a00 */
[----:B------:R-:W-:Y:S02]  /*b44d0*/  STL.64 [R1+0x800], R232 ;  /* 0x000800e801007387 */ /* 0x000fe40000100a00 */
[----:B------:R1:W-:Y:S02]  /*b44e0*/  STL.64 [R1+0x808], R234 ;  /* 0x000808ea01007387 */ /* 0x0003e40000100a00 */
[----:B-1----:R-:W2:Y:S01]  /*b44f0*/  LDL.LU.64 R234, [R1+0x6870] ;  /* 0x0068700001ea7983 */ /* 0x002ea20000300a00 */
[----:B------:R-:W2:Y:S02]  /*b4500*/  LDL.LU.64 R232, [R1+0x6868] ;  /* 0x0068680001e87983 */ /* 0x000ea40000300a00 */
[----:B------:R-:W-:Y:S02]  /*b4510*/  STL.64 [R1+0x7f0], R36 ;  /* 0x0007f02401007387 */ /* 0x000fe40000100a00 */
[----:B------:R1:W-:Y:S02]  /*b4520*/  STL.64 [R1+0x7f8], R38 ;  /* 0x0007f82601007387 */ /* 0x0003e40000100a00 */
[C---:B-1----:R-:W-:Y:S08]  /*b4530*/  HMMA.1688.F32.TF32 R36, R12.reuse, R84, R44 ;  /* 0x000000540c24723c */ /* 0x042ff0000008102c */
[----:B----4-:R-:W-:Y:S01]  /*b4540*/  HMMA.1688.F32.TF32 R12, R12, R248, R228 ;  /* 0x000000f80c0c723c */ /* 0x010fe200000810e4 */
[----:B------:R-:W-:Y:S01]  /*b4550*/  STL.64 [R1+0x7e0], R40 ;  /* 0x0007e02801007387 */ /* 0x000fe20000100a00 */
[----:B------:R-:W-:Y:S03]  /*b4560*/  STL.64 [R1+0x7e8], R42 ;  /* 0x0007e82a01007387 */ /* 0x000fe60000100a00 */
[----:B------:R-:W-:Y:S04]  /*b4570*/  LDS R228, [R2+0x10300] ;  /* 0x0103000002e47984 */ /* 0x000fe80000000800 */
[----:B------:R-:W-:Y:S04]  /*b4580*/  LDS R230, [R2+0x12300] ;  /* 0x0123000002e67984 */ /* 0x000fe80000000800 */
[----:B------:R-:W-:Y:S04]  /*b4590*/  LDS R229, [R0+0x10300] ;  /* 0x0103000000e57984 */ /* 0x000fe80000000800 */
[----:B------:R-:W1:Y:S04]  /*b45a0*/  LDS R231, [R0+0x12300] ;  /* 0x0123000000e77984 */ /* 0x000e680000000800 */
[----:B------:R-:W-:Y:S01]  /*b45b0*/  STL.64 [R1+0x7d0], R36 ;  /* 0x0007d02401007387 */ /* 0x000fe20000100a00 */
[----:B------:R-:W-:Y:S02]  /*b45c0*/  STL.64 [R1+0x7d8], R38 ;  /* 0x0007d82601007387 */ /* 0x000fe40000100a00 */
[----:B------:R-:W-:Y:S02]  /*b45d0*/  STL.64 [R1+0x110], R12 ;  /* 0x0001100c01007387 */ /* 0x000fe40000100a00 */
[----:B------:R4:W-:Y:S02]  /*b45e0*/  STL.64 [R1+0x118], R14 ;  /* 0x0001180e01007387 */ /* 0x0009e40000100a00 */
[C---:B----4-:R-:W-:Y:S08]  /*b45f0*/  HMMA.1688.F32.TF32 R12, R4.reuse, R212, R48 ;  /* 0x000000d4040c723c */ /* 0x050ff00000081030 */
[C---:B------:R-:W-:Y:S08]  /*b4600*/  HMMA.1688.F32.TF32 R40, R4.reuse, R200, R52 ;  /* 0x000000c80428723c */ /* 0x040ff00000081034 */
[C---:B------:R-:W-:Y:S07]  /*b4610*/  HMMA.1688.F32.TF32 R36, R4.reuse, R192, R56 ;  /* 0x000000c00424723c */ /* 0x040fee0000081038 */
[----:B------:R-:W-:Y:S01]  /*b4620*/  STL.64 [R1+0x7c0], R12 ;  /* 0x0007c00c01007387 */ /* 0x000fe20000100a00 */
[----:B------:R4:W-:Y:S02]  /*b4630*/  STL.64 [R1+0x7c8], R14 ;  /* 0x0007c80e01007387 */ /* 0x0009e40000100a00 */
[C---:B----4-:R-:W-:Y:S05]  /*b4640*/  HMMA.1688.F32.TF32 R12, R4.reuse, R28, R60 ;  /* 0x0000001c040c723c */ /* 0x050fea000008103c */
[----:B------:R-:W-:Y:S01]  /*b4650*/  STL.64 [R1+0x7b0], R40 ;  /* 0x0007b02801007387 */ /* 0x000fe20000100a00 */
[----:B------:R4:W-:Y:S07]  /*b4660*/  STL.64 [R1+0x7b8], R42 ;  /* 0x0007b82a01007387 */ /* 0x0009ee0000100a00 */
[----:B------:R-:W-:Y:S02]  /*b4670*/  STL.64 [R1+0x7a0], R36 ;  /* 0x0007a02401007387 */ /* 0x000fe40000100a00 */
[----:B------:R1:W-:Y:S01]  /*b4680*/  STL.64 [R1+0x7a8], R38 ;  /* 0x0007a82601007387 */ /* 0x0003e20000100a00 */
[C---:B----4-:R-:W-:Y:S08]  /*b4690*/  HMMA.1688.F32.TF32 R40, R4.reuse, R124, R64 ;  /* 0x0000007c0428723c */ /* 0x050ff00000081040 */
[C---:B-1----:R-:W-:Y:S08]  /*b46a0*/  HMMA.1688.F32.TF32 R36, R4.reuse, R168, R8 ;  /* 0x000000a80424723c */ /* 0x042ff00000081008 */
        /* <DEDUP_REMOVED lines=8> */
[C---:B------:R-:W-:Y:S11]  /*b4730*/  HMMA.1688.F32.TF32 R16, R4.reuse, R156, R80 ;  /* 0x0000009c0410723c */ /* 0x040ff60000081050 */
[----:B------:R-:W-:Y:S02]  /*b4740*/  @!UPT UIADD3 URZ, URZ, URZ, URZ ;  /* 0x0000003f3f3ff290 */ /* 0x000fe4000fffe03f */
[----:B------:R-:W-:Y:S01]  /*b4750*/  STL.64 [R1+0x760], R12 ;  /* 0x0007600c01007387 */ /* 0x000fe20000100a00 */
[----:B------:R1:W-:Y:S02]  /*b4760*/  STL.64 [R1+0x768], R14 ;  /* 0x0007680e01007387 */ /* 0x0003e40000100a00 */
        /* <DEDUP_REMOVED lines=30> */
[----:B----4-:R-:W-:Y:S01]  /*b4950*/  HMMA.1688.F32.TF32 R8, R4, R24, R224 ;  /* 0x000000180408723c */ /* 0x010fe200000810e0 */
[----:B------:R1:W-:Y:S01]  /*b4960*/  STL.64 [R1+0x6b0], R16 ;  /* 0x0006b01001007387 */ /* 0x0003e20000100a00 */
[----:B------:R4:W-:Y:S02]  /*b4970*/  STL.64 [R1+0x6b8], R18 ;  /* 0x0006b81201007387 */ /* 0x0009e40000100a00 */
[----:B------:R-:W3:Y:S11]  /*b4980*/  LDL.LU R136, [R1+0x2890] ;  /* 0x0028900001887983 */ /* 0x000ef60000300800 */
[----:B------:R-:W-:Y:S01]  /*b4990*/  STL.64 [R1+0x6a0], R12 ;  /* 0x0006a00c01007387 */ /* 0x000fe20000100a00 */
[----:B------:R-:W-:Y:S07]  /*b49a0*/  STL.64 [R1+0x6a8], R14 ;  /* 0x0006a80e01007387 */ /* 0x000fee0000100a00 */
[----:B------:R1:W-:Y:S02]  /*b49b0*/  STL.64 [R1+0x690], R8 ;  /* 0x0006900801007387 */ /* 0x0003e40000100a00 */
[----:B------:R1:W-:Y:S01]  /*b49c0*/  STL.64 [R1+0x698], R10 ;  /* 0x0006980a01007387 */ /* 0x0003e20000100a00 */
[----:B------:R-:W3:Y:S01]  /*b49d0*/  LDL.LU R137, [R1+0x2894] ;  /* 0x0028940001897983 */ /* 0x000ee20000300800 */
[----:B------:R-:W3:Y:S02]  /*b49e0*/  LDL.LU R138, [R1+0x2898] ;  /* 0x00289800018a7983 */ /* 0x000ee40000300800 */
[----:B------:R-:W3:Y:S02]  /*b49f0*/  LDL.LU R139, [R1+0x289c] ;  /* 0x00289c00018b7983 */ /* 0x000ee40000300800 */
[----:B------:R-:W3:Y:S01]  /*b4a00*/  LDL.LU R224, [R1] ;  /* 0x0000000001e07983 */ /* 0x000ee20000300800 */
        /* <DEDUP_REMOVED lines=23> */
[----:B-1----:R-:W3:Y:S01]  /*b4b80*/  LDL.LU R16, [R1+0x28e0] ;  /* 0x0028e00001107983 */ /* 0x002ee20000300800 */
[----:B------:R-:W3:Y:S01]  /*b4b90*/  LDL.LU R17, [R1+0x28e4] ;  /* 0x0028e40001117983 */ /* 0x000ee20000300800 */
[----:B----4-:R-:W3:Y:S02]  /*b4ba0*/  LDL.LU R18, [R1+0x28e8] ;  /* 0x0028e80001127983 */ /* 0x010ee40000300800 */
[----:B------:R-:W3:Y:S02]  /*b4bb0*/  LDL.LU R19, [R1+0x28ec] ;  /* 0x0028ec0001137983 */ /* 0x000ee40000300800 */
[----:B------:R-:W4:Y:S01]  /*b4bc0*/  LDL.LU R8, [R1+0x28f0] ;  /* 0x0028f00001087983 */ /* 0x000f220000300800 */
[----:B------:R-:W4:Y:S01]  /*b4bd0*/  LDL.LU R9, [R1+0x28f4] ;  /* 0x0028f40001097983 */ /* 0x000f220000300800 */
[----:B------:R-:W4:Y:S02]  /*b4be0*/  LDL.LU R10, [R1+0x28f8] ;  /* 0x0028f800010a7983 */ /* 0x000f240000300800 */
[----:B------:R-:W4:Y:S02]  /*b4bf0*/  LDL.LU R11, [R1+0x28fc] ;  /* 0x0028fc00010b7983 */ /* 0x000f240000300800 */
        /* <DEDUP_REMOVED lines=40> */
[----:B--2---:R-:W-:Y:S01]  /*b4e80*/  IMAD.MOV.U32 R132, RZ, RZ, R232 ;  /* 0x000000ffff847224 */ /* 0x004fe200078e00e8 */
[----:B------:R-:W-:Y:S01]  /*b4e90*/  MOV R133, R233 ;  /* 0x000000e900857202 */ /* 0x000fe20000000f00 */
[----:B------:R-:W2:Y:S01]  /*b4ea0*/  LDL.LU R232, [R1+0x6864] ;  /* 0x0068640001e87983 */ /* 0x000ea20000300800 */
[----:B------:R-:W2:Y:S02]  /*b4eb0*/  LDL.LU R233, [R1+0x6860] ;  /* 0x0068600001e97983 */ /* 0x000ea40000300800 */
[----:B------:R-:W-:-:S02]  /*b4ec0*/  IMAD.MOV.U32 R134, RZ, RZ, R234 ;  /* 0x000000ffff867224 */ /* 0x000fc400078e00ea */
[----:B------:R-:W-:Y:S01]  /*b4ed0*/  IMAD.MOV.U32 R135, RZ, RZ, R235 ;  /* 0x000000ffff877224 */ /* 0x000fe200078e00eb */
[----:B------:R-:W2:Y:S01]  /*b4ee0*/  LDL.LU R234, [R1+0x685c] ;  /* 0x00685c0001ea7983 */ /* 0x000ea20000300800 */
[----:B------:R-:W2:Y:S02]  /*b4ef0*/  LDL.LU R235, [R1+0x6858] ;  /* 0x0068580001eb7983 */ /* 0x000ea40000300800 */
[----:B------:R-:W2:Y:S02]  /*b4f00*/  LDL.LU R128, [R1+0x28b0] ;  /* 0x0028b00001807983 */ /* 0x000ea40000300800 */
[----:B------:R-:W2:Y:S01]  /*b4f10*/  LDL.LU R129, [R1+0x28b4] ;  /* 0x0028b40001817983 */ /* 0x000ea20000300800 */
[----:B------:R-:W2:Y:S01]  /*b4f20*/  LDL.LU R130, [R1+0x28b8] ;  /* 0x0028b80001827983 */ /* 0x000ea20000300800 */
[----:B------:R-:W2:Y:S01]  /*b4f30*/  LDL.LU R131, [R1+0x28bc] ;  /* 0x0028bc0001837983 */ /* 0x000ea20000300800 */
[----:B------:R-:W-:Y:S01]  /*b4f40*/  MOV R148, R240 ;  /* 0x000000f000947202 */ /* 0x000fe20000000f00 */
[----:B------:R-:W-:Y:S01]  /*b4f50*/  IMAD.MOV.U32 R149, RZ, RZ, R241 ;  /* 0x000000ffff957224 */ /* 0x000fe200078e00f1 */
[----:B------:R-:W2:Y:S01]  /*b4f60*/  LDL.LU R240, [R1+0x6854] ;  /* 0x0068540001f07983 */ /* 0x000ea20000300800 */
[----:B------:R-:W2:Y:S02]  /*b4f70*/  LDL.LU R241, [R1+0x6850] ;  /* 0x0068500001f17983 */ /* 0x000ea40000300800 */
[----:B------:R-:W-:Y:S01]  /*b4f80*/  IMAD.MOV.U32 R150, RZ, RZ, R242 ;  /* 0x000000ffff967224 */ /* 0x000fe200078e00f2 */
[----:B------:R-:W-:Y:S01]  /*b4f90*/  MOV R151, R243 ;  /* 0x000000f300977202 */ /* 0x000fe20000000f00 */
[----:B------:R-:W2:Y:S01]  /*b4fa0*/  LDL.LU R242, [R1+0x684c] ;  /* 0x00684c0001f27983 */ /* 0x000ea20000300800 */
[----:B------:R-:W2:Y:S01]  /*b4fb0*/  LDL.LU R243, [R1+0x6848] ;  /* 0x0068480001f37983 */ /* 0x000ea20000300800 */
[C---:B---3--:R-:W-:Y:S08]  /*b4fc0*/  HMMA.1688.F32.TF32 R12, R4.reuse, R96, R44 ;  /* 0x00000060040c723c */ /* 0x048ff0000008102c */
[C---:B----4-:R-:W-:Y:S08]  /*b4fd0*/  HMMA.1688.F32.TF32 R36, R4.reuse, R88, R40 ;  /* 0x000000580424723c */ /* 0x050ff00000081028 */
[C---:B------:R-:W-:Y:S11]  /*b4fe0*/  HMMA.1688.F32.TF32 R40, R4.reuse, R20, R48 ;  /* 0x000000140428723c */ /* 0x040ff60000081030 */
[----:B------:R-:W-:Y:S04]  /*b4ff0*/  @!UPT UIADD3 URZ, URZ, URZ, URZ ;  /* 0x0000003f3f3ff290 */ /* 0x000fe8000fffe03f */
[----:B------:R-:W-:Y:S01]  /*b5000*/  STL.64 [R1+0x680], R36 ;  /* 0x0006802401007387 */ /* 0x000fe20000100a00 */
[----:B------:R1:W-:Y:S02]  /*b5010*/  STL.64 [R1+0x688], R38 ;  /* 0x0006882601007387 */ /* 0x0003e40000100a00 */
        /* <DEDUP_REMOVED lines=14> */
[----:B------:R-:W-:Y:S06]  /*b5100*/  STL.64 [R1+0x638], R42 ;  /* 0x0006382a01007387 */ /* 0x000fec0000100a00 */
[C---:B------:R-:W-:Y:S08]  /*b5110*/  HMMA.1688.F32.TF32 R16, R4.reuse, R120, R16 ;  /* 0x000000780410723c */ /* 0x040ff00000081010 */
[C---:B------:R-:W-:Y:S01]  /*b5120*/  HMMA.1688.F32.TF32 R8, R4.reuse, R116, R76 ;  /* 0x000000740408723c */ /* 0x040fe2000008104c */
[----:B------:R-:W-:Y:S01]  /*b5130*/  STL.64 [R1+0x620], R36 ;  /* 0x0006202401007387 */ /* 0x000fe20000100a00 */
[----:B------:R-:W-:Y:S05]  /*b5140*/  STL.64 [R1+0x628], R38 ;  /* 0x0006282601007387 */ /* 0x000fea0000100a00 */
[----:B------:R-:W-:Y:S02]  /*b5150*/  STL.64 [R1+0x610], R12 ;  /* 0x0006100c01007387 */ /* 0x000fe40000100a00 */
[----:B------:R1:W-:Y:S02]  /*b5160*/  STL.64 [R1+0x618], R14 ;  /* 0x0006180e01007387 */ /* 0x0003e40000100a00 */
[C---:B-1----:R-:W-:Y:S08]  /*b5170*/  HMMA.1688.F32.TF32 R12, R4.reuse, R84, R80 ;  /* 0x00000054040c723c */ /* 0x042ff00000081050 */
[----:B------:R-:W-:Y:S01]  /*b5180*/  HMMA.1688.F32.TF32 R4, R4, R248, R32 ;  /* 0x000000f80404723c */ /* 0x000fe20000081020 */
[----:B------:R-:W-:Y:S01]  /*b5190*/  STL.64 [R1+0x600], R16 ;  /* 0x0006001001007387 */ /* 0x000fe20000100a00 */
[----:B------:R-:W-:Y:S02]  /*b51a0*/  STL.64 [R1+0x608], R18 ;  /* 0x0006081201007387 */ /* 0x000fe40000100a00 */
[----:B------:R1:W-:Y:S02]  /*b51b0*/  STL.64 [R1+0x5f0], R8 ;  /* 0x0005f00801007387 */ /* 0x0003e40000100a00 */
[----:B------:R-:W-:Y:S02]  /*b51c0*/  STL.64 [R1+0x5f8], R10 ;  /* 0x0005f80a01007387 */ /* 0x000fe40000100a00 */
[----:B-1----:R-:W-:-:S02]  /*b51d0*/  IMAD.MOV.U32 R9, RZ, RZ, R248 ;  /* 0x000000ffff097224 */ /* 0x002fc400078e00f8 */
[----:B------:R-:W-:-:S05]  /*b51e0*/  IMAD.MOV.U32 R8, RZ, RZ, R249 ;  /* 0x000000ffff087224 */ /* 0x000fca00078e00f9 */
[----:B------:R-:W-:Y:S01]  /*b51f0*/  STL.64 [R1+0x5e0], R12 ;  /* 0x0005e00c01007387 */ /* 0x000fe20000100a00 */
[----:B------:R1:W-:Y:S07]  /*b5200*/  STL.64 [R1+0x5e8], R14 ;  /* 0x0005e80e01007387 */ /* 0x0003ee0000100a00 */
[----:B------:R-:W-:Y:S02]  /*b5210*/  STL.64 [R1+0xc0], R4 ;  /* 0x0000c00401007387 */ /* 0x000fe40000100a00 */
[----:B------:R3:W-:Y:S01]  /*b5220*/  STL.64 [R1+0xc8], R6 ;  /* 0x0000c80601007387 */ /* 0x0007e20000100a00 */
[----:B------:R-:W4:Y:S01]  /*b5230*/  LDL.LU.64 R250, [R1+0x6840] ;  /* 0x0068400001fa7983 */ /* 0x000f220000300a00 */
[----:B------:R-:W4:Y:S01]  /*b5240*/  LDL.LU.64 R248, [R1+0x6838] ;  /* 0x0068380001f87983 */ /* 0x000f220000300a00 */
[C---:B------:R-:W-:Y:S08]  /*b5250*/  HMMA.1688.F32.TF32 R16, R228.reuse, R212, R92 ;  /* 0x000000d4e410723c */ /* 0x040ff0000008105c */
[C---:B-1----:R-:W-:Y:S08]  /*b5260*/  HMMA.1688.F32.TF32 R12, R228.reuse, R200, R100 ;  /* 0x000000c8e40c723c */ /* 0x042ff00000081064 */
[C---:B---3--:R-:W-:Y:S07]  /*b5270*/  HMMA.1688.F32.TF32 R4, R228.reuse, R192, R216 ;  /* 0x000000c0e404723c */ /* 0x048fee00000810d8 */
[----:B------:R-:W-:Y:S01]  /*b5280*/  STL.64 [R1+0xb0], R16 ;  /* 0x0000b01001007387 */ /* 0x000fe20000100a00 */
[----:B------:R1:W-:Y:S07]  /*b5290*/  STL.64 [R1+0xb8], R18 ;  /* 0x0000b81201007387 */ /* 0x0003ee0000100a00 */
[----:B------:R-:W-:Y:S02]  /*b52a0*/  STL.64 [R1+0xa0], R12 ;  /* 0x0000a00c01007387 */ /* 0x000fe40000100a00 */
[----:B------:R3:W-:Y:S06]  /*b52b0*/  STL.64 [R1+0xa8], R14 ;  /* 0x0000a80e01007387 */ /* 0x0007ec0000100a00 */
[----:B------:R-:W-:Y:S01]  /*b52c0*/  STL.64 [R1+0x90], R4 ;  /* 0x0000900401007387 */ /* 0x000fe20000100a00 */
[----:B------:R2:W-:Y:S01]  /*b52d0*/  STL.64 [R1+0x98], R6 ;  /* 0x0000980601007387 */ /* 0x0005e20000100a00 */
[C---:B-1----:R-:W-:Y:S08]  /*b52e0*/  HMMA.1688.F32.TF32 R16, R228.reuse, R28, R220 ;  /* 0x0000001ce410723c */ /* 0x042ff000000810dc */
[C---:B---3--:R-:W-:Y:S08]  /*b52f0*/  HMMA.1688.F32.TF32 R12, R228.reuse, R124, R188 ;  /* 0x0000007ce40c723c */ /* 0x048ff000000810bc */
[----:B--2---:R-:W-:Y:S01]  /*b5300*/  HMMA.1688.F32.TF32 R4, R228, R168, R224 ;  /* 0x000000a8e404723c */ /* 0x004fe200000810e0 */
[----:B------:R-:W-:-:S06]  /*b5310*/  IMAD.MOV.U32 R162, RZ, RZ, R27 ;  /* 0x000000ffffa27224 */ /* 0x000fcc00078e001b */
[----:B------:R-:W-:Y:S01]  /*b5320*/  STL.64 [R1+0x80], R16 ;  /* 0x0000801001007387 */ /* 0x000fe20000100a00 */
[----:B------:R-:W-:Y:S07]  /*b5330*/  STL.64 [R1+0x88], R18 ;  /* 0x0000881201007387 */ /* 0x000fee0000100a00 */
[----:B------:R-:W-:Y:S02]  /*b5340*/  STL.64 [R1+0x70], R12 ;  /* 0x0000700c01007387 */ /* 0x000fe40000100a00 */
[----:B------:R1:W-:Y:S01]  /*b5350*/  STL.64 [R1+0x78], R14 ;  /* 0x0000780e01007387 */ /* 0x0003e20000100a00 */
[----:B------:R-:W-:-:S02]  /*b5360*/  MOV R163, R26 ;  /* 0x0000001a00a37202 */ /* 0x000fc40000000f00 */
[----:B------:R-:W-:Y:S01]  /*b5370*/  MOV R11, R180 ;  /* 0x000000b4000b7202 */ /* 0x000fe20000000f00 */
[----:B------:R-:W-:Y:S01]  /*b5380*/  IMAD.MOV.U32 R10, RZ, RZ, R181 ;  /* 0x000000ffff0a7224 */ /* 0x000fe200078e00b5 */
[----:B------:R-:W-:Y:S04]  /*b5390*/  LDS R224, [R2+0x10380] ;  /* 0x0103800002e07984 */ /* 0x000fe80000000800 */
[----:B------:R-:W-:Y:S01]  /*b53a0*/  STL.64 [R1+0x60], R4 ;  /* 0x0000600401007387 */ /* 0x000fe20000100a00 */
[----:B------:R2:W-:Y:S03]  /*b53b0*/  STL.64 [R1+0x68], R6 ;  /* 0x0000680601007387 */ /* 0x0005e60000100a00 */
[----:B------:R-:W-:Y:S04]  /*b53c0*/  LDS R226, [R2+0x12380] ;  /* 0x0123800002e27984 */ /* 0x000fe80000000800 */
[----:B------:R-:W-:Y:S04]  /*b53d0*/  LDS R225, [R0+0x10380] ;  /* 0x0103800000e17984 */ /* 0x000fe80000000800 */
[----:B------:R-:W3:Y:S01]  /*b53e0*/  LDS R227, [R0+0x12380] ;  /* 0x0123800000e37984 */ /* 0x000ee20000000800 */
[C---:B-1----:R-:W-:Y:S08]  /*b53f0*/  HMMA.1688.F32.TF32 R12, R228.reuse, R160, R240 ;  /* 0x000000a0e40c723c */ /* 0x042ff000000810f0 */
[C---:B--2---:R-:W-:Y:S08]  /*b5400*/  HMMA.1688.F32.TF32 R4, R228.reuse, R156, R232 ;  /* 0x0000009ce404723c */ /* 0x044ff000000810e8 */
[C---:B----4-:R-:W-:Y:S11]  /*b5410*/  HMMA.1688.F32.TF32 R16, R228.reuse, R164, R248 ;  /* 0x000000a4e410723c */ /* 0x050ff600000810f8 */
[----:B------:R-:W-:Y:S11]  /*b5420*/  @!UPT UIADD3 URZ, URZ, URZ, URZ ;  /* 0x0000003f3f3ff290 */ /* 0x000ff6000fffe03f */
[----:B------:R-:W-:Y:S01]  /*b5430*/  @!UPT UIADD3 URZ, URZ, URZ, URZ ;  /* 0x0000003f3f3ff290 */ /* 0x000fe2000fffe03f */
[----:B------:R-:W-:Y:S01]  /*b5440*/  STL.64 [R1+0x50], R16 ;  /* 0x0000501001007387 */ /* 0x000fe20000100a00 */
[----:B------:R-:W-:Y:S02]  /*b5450*/  STL.64 [R1+0x58], R18 ;  /* 0x0000581201007387 */ /* 0x000fe40000100a00 */
[----:B------:R-:W-:Y:S02]  /*b5460*/  STL.64 [R1+0x40], R12 ;  /* 0x0000400c01007387 */ /* 0x000fe40000100a00 */
[----:B------:R-:W-:Y:S01]  /*b5470*/  STL.64 [R1+0x48], R14 ;  /* 0x0000480e01007387 */ /* 0x000fe20000100a00 */
[----:B------:R-:W-:Y:S01]  /*b5480*/  STL.64 [R1+0x30], R4 ;  /* 0x0000300401007387 */ /* 0x000fe20000100a00 */
[----:B------:R1:W-:Y:S02]  /*b5490*/  STL.64 [R1+0x38], R6 ;  /* 0x0000380601007387 */ /* 0x0003e40000100a00 */
[C---:B-1----:R-:W-:Y:S08]  /*b54a0*/  HMMA.1688.F32.TF32 R4, R228.reuse, R152, R128 ;  /* 0x00000098e404723c */ /* 0x042ff00000081080 */
[C---:B------:R-:W-:Y:S11]  /*b54b0*/  HMMA.1688.F32.TF32 R12, R228.reuse, R68, R132 ;  /* 0x00000044e40c723c */ /* 0x040ff60000081084 */
[----:B------:R-:W-:Y:S04]  /*b54c0*/  @!UPT UIADD3 URZ, URZ, URZ, URZ ;  /* 0x0000003f3f3ff290 */ /* 0x000fe8000fffe03f */
[----:B------:R-:W-:Y:S01]  /*b54d0*/  STL.64 [R1+0x20], R4 ;  /* 0x0000200401007387 */ /* 0x000fe20000100a00 */
[----:B------:R1:W-:Y:S02]  /*b54e0*/  STL.64 [R1+0x28], R6 ;  /* 0x0000280601007387 */ /* 0x0003e40000100a00 */
[C---:B-1----:R-:W-:Y:S05]  /*b54f0*/  HMMA.1688.F32.TF32 R4, R228.reuse, R72, R136 ;  /* 0x00000048e404723c */ /* 0x042fea0000081088 */
[----:B------:R-:W-:Y:S01]  /*b5500*/  STL.64 [R1+0x10], R12 ;  /* 0x0000100c01007387 */ /* 0x000fe20000100a00 */
[----:B------:R-:W-:Y:S02]  /*b5510*/  STL.64 [R1+0x18], R14 ;  /* 0x0000180e01007387 */ /* 0x000fe40000100a00 */
[----:B------:R-:W2:Y:S11]  /*b5520*/  LDL.LU R132, [R1+0x27d0] ;  /* 0x0027d00001847983 */ /* 0x000eb60000300800 */
[----:B------:R-:W-:Y:S04]  /*b5530*/  @!UPT UIADD3 URZ, URZ, URZ, URZ ;  /* 0x0000003f3f3ff290 */ /* 0x000fe8000fffe03f */
[----:B------:R-:W-:Y:S01]  /*b5540*/  STL.64 [R1], R4 ;  /* 0x0000000401007387 */ /* 0x000fe20000100a00 */
        /* <DEDUP_REMOVED lines=24> */
[----:B------:R-:W1:Y:S02]  /*b56d0*/  LDL.LU R32, [R1+0x2850] ;  /* 0x0028500001207983 */ /* 0x000e640000300800 */
[----:B------:R-:W1:Y:S02]  /*b56e0*/  LDL.LU R33, [R1+0x2854] ;  /* 0x0028540001217983 */ /* 0x000e640000300800 */
[----:B------:R-:W1:Y:S01]  /*b56f0*/  LDL.LU R34, [R1+0x2858] ;  /* 0x0028580001227983 */ /* 0x000e620000300800 */
[----:B------:R-:W1:Y:S01]  /*b5700*/  LDL.LU R35, [R1+0x285c] ;  /* 0x00285c0001237983 */ /* 0x000e620000300800 */
[C---:B------:R-:W-:Y:S01]  /*b5710*/  HMMA.1688.F32.TF32 R248, R228.reuse, R208, R148 ;  /* 0x000000d0e4f8723c */ /* 0x040fe20000081094 */
        /* <DEDUP_REMOVED lines=15> */
[----:B------:R-:W4:Y:S03]  /*b5810*/  LDL.LU R191, [R1+0x27fc] ;  /* 0x0027fc0001bf7983 */ /* 0x000f260000300800 */
[----:B------:R-:W-:Y:S01]  /*b5820*/  STL.64 [R1+0x6270], R250 ;  /* 0x006270fa01007387 */ /* 0x000fe20000100a00 */
[----:B------:R-:W-:Y:S01]  /*b5830*/  STL.64 [R1+0x6268], R248 ;  /* 0x006268f801007387 */ /* 0x000fe20000100a00 */
[C---:B--2---:R-:W-:Y:S02]  /*b5840*/  HMMA.1688.F32.TF32 R240, R228.reuse, R144, R136 ;  /* 0x00000090e4f0723c */ /* 0x044fe40000081088 */
[----:B------:R-:W2:Y:S01]  /*b5850*/  LDL.LU R136, [R1+0x27c0] ;  /* 0x0027c00001887983 */ /* 0x000ea20000300800 */
[----:B------:R-:W2:Y:S02]  /*b5860*/  LDL.LU R137, [R1+0x27c4] ;  /* 0x0027c40001897983 */ /* 0x000ea40000300800 */
[----:B------:R-:W2:Y:S02]  /*b5870*/  LDL.LU R138, [R1+0x27c8] ;  /* 0x0027c800018a7983 */ /* 0x000ea40000300800 */
[----:B------:R-:W2:Y:S01]  /*b5880*/  LDL.LU R139, [R1+0x27cc] ;  /* 0x0027cc00018b7983 */ /* 0x000ea20000300800 */
[C---:B---3--:R-:W-:Y:S08]  /*b5890*/  HMMA.1688.F32.TF32 R232, R228.reuse, R140, R84 ;  /* 0x0000008ce4e8723c */ /* 0x048ff00000081054 */
[C---:B-1----:R-:W-:Y:S07]  /*b58a0*/  HMMA.1688.F32.TF32 R4, R228.reuse, R172, R32 ;  /* 0x000000ace404723c */ /* 0x042fee0000081020 */
[----:B------:R-:W-:Y:S01]  /*b58b0*/  STL [R1+0x6238], R240 ;  /* 0x006238f001007387 */ /* 0x000fe20000100800 */
[----:B------:R-:W-:Y:S02]  /*b58c0*/  STL [R1+0x6234], R241 ;  /* 0x006234f101007387 */ /* 0x000fe40000100800 */
[----:B------:R-:W-:Y:S02]  /*b58d0*/  STL [R1+0x6230], R242 ;  /* 0x006230f201007387 */ /* 0x000fe40000100800 */
[----:B------:R-:W-:Y:S03]  /*b58e0*/  STL [R1+0x622c], R243 ;  /* 0x00622cf301007387 */ /* 0x000fe60000100800 */
[----:B------:R-:W-:Y:S01]  /*b58f0*/  STL [R1+0x6240], R232 ;  /* 0x006240e801007387 */ /* 0x000fe20000100800 */
[----:B------:R-:W-:Y:S02]  /*b5900*/  STL [R1+0x623c], R233 ;  /* 0x00623ce901007387 */ /* 0x000fe40000100800 */
[----:B------:R-:W-:Y:S02]  /*b5910*/  STL [R1+0x6228], R234 ;  /* 0x006228ea01007387 */ /* 0x000fe40000100800 */
[----:B------:R-:W-:Y:S03]  /*b5920*/  STL [R1+0x6224], R235 ;  /* 0x006224eb01007387 */ /* 0x000fe60000100800 */
[----:B------:R-:W-:Y:S01]  /*b5930*/  STL [R1+0x6244], R4 ;  /* 0x0062440401007387 */ /* 0x000fe20000100800 */
[----:B------:R-:W-:Y:S02]  /*b5940*/  STL [R1+0x6220], R5 ;  /* 0x0062200501007387 */ /* 0x000fe40000100800 */
[----:B------:R-:W-:Y:S02]  /*b5950*/  STL [R1+0x621c], R6 ;  /* 0x00621c0601007387 */ /* 0x000fe40000100800 */
[----:B------:R1:W-:Y:S01]  /*b5960*/  STL [R1+0x6218], R7 ;  /* 0x0062180701007387 */ /* 0x0003e20000100800 */
[C---:B----4-:R-:W-:Y:S08]  /*b5970*/  HMMA.1688.F32.TF32 R12, R228.reuse, R108, R92 ;  /* 0x0000006ce40c723c */ /* 0x050ff0000008105c */
[C---:B-1----:R-:W-:Y:S01]  /*b5980*/  HMMA.1688.F32.TF32 R4, R228.reuse, R112, R148 ;  /* 0x00000070e404723c */ /* 0x042fe20000081094 */
[----:B------:R-:W3:Y:S07]  /*b5990*/  LDL.LU R148, [R1+0x27b0] ;  /* 0x0027b00001947983 */ /* 0x000eee0000300800 */
[C---:B------:R-:W-:Y:S11]  /*b59a0*/  HMMA.1688.F32.TF32 R16, R228.reuse, R24, R216 ;  /* 0x00000018e410723c */ /* 0x040ff600000810d8 */
[----:B------:R-:W-:Y:S04]  /*b59b0*/  @!UPT UIADD3 URZ, URZ, URZ, URZ ;  /* 0x0000003f3f3ff290 */ /* 0x000fe8000fffe03f */
[----:B------:R-:W-:Y:S01]  /*b59c0*/  STL.64 [R1+0x5d0], R4 ;  /* 0x0005d00401007387 */ /* 0x000fe20000100a00 */
[----:B------:R1:W-:Y:S02]  /*b59d0*/  STL.64 [R1+0x5d8], R6 ;  /* 0x0005d80601007387 */ /* 0x0003e40000100a00 */
[----:B------:R-:W3:Y:S02]  /*b59e0*/  LDL.LU R149, [R1+0x27b4] ;  /* 0x0027b40001957983 */ /* 0x000ee40000300800 */
[----:B------:R-:W3:Y:S01]  /*b59f0*/  LDL.LU R150, [R1+0x27b8] ;  /* 0x0027b80001967983 */ /* 0x000ee20000300800 */
[----:B------:R-:W3:Y:S01]  /*b5a00*/  LDL.LU R151, [R1+0x27bc] ;  /* 0x0027bc0001977983 */ /* 0x000ee20000300800 */
[----:B------:R-:W-:Y:S02]  /*b5a10*/  STL.64 [R1+0x5c0], R12 ;  /* 0x0005c00c01007387 */ /* 0x000fe40000100a00 */
[----:B------:R4:W-:Y:S01]  /*b5a20*/  STL.64 [R1+0x5c8], R14 ;  /* 0x0005c80e01007387 */ /* 0x0009e20000100a00 */
[C---:B-1----:R-:W-:Y:S08]  /*b5a30*/  HMMA.1688.F32.TF32 R4, R228.reuse, R104, R100 ;  /* 0x00000068e404723c */ /* 0x042ff00000081064 */
[C---:B----4-:R-:W-:Y:S11]  /*b5a40*/  HMMA.1688.F32.TF32 R12, R228.reuse, R88, R220 ;  /* 0x00000058e40c723c */ /* 0x050ff600000810dc */
[----:B------:R-:W-:Y:S04]  /*b5a50*/  @!UPT UIADD3 URZ, URZ, URZ, URZ ;  /* 0x0000003f3f3ff290 */ /* 0x000fe8000fffe03f */
[----:B------:R-:W-:Y:S01]  /*b5a60*/  STL.64 [R1+0x5b0], R4 ;  /* 0x0005b00401007387 */ /* 0x000fe20000100a00 */
[----:B------:R1:W-:Y:S02]  /*b5a70*/  STL.64 [R1+0x5b8], R6 ;  /* 0x0005b80601007387 */ /* 0x0003e40000100a00 */
[----:B------:R-:W-:Y:S02]  /*b5a80*/  STL.64 [R1+0x5a0], R16 ;  /* 0x0005a01001007387 */ /* 0x000fe40000100a00 */
[----:B------:R-:W-:Y:S03]  /*b5a90*/  STL.64 [R1+0x5a8], R18 ;  /* 0x0005a81201007387 */ /* 0x000fe60000100a00 */
[----:B------:R-:W-:Y:S01]  /*b5aa0*/  STL.64 [R1+0x590], R12 ;  /* 0x0005900c01007387 */ /* 0x000fe20000100a00 */
[----:B------:R4:W-:Y:S01]  /*b5ab0*/  STL.64 [R1+0x598], R14 ;  /* 0x0005980e01007387 */ /* 0x0009e20000100a00 */
[C---:B-1----:R-:W-:Y:S08]  /*b5ac0*/  HMMA.1688.F32.TF32 R4, R228.reuse, R96, R188 ;  /* 0x00000060e404723c */ /* 0x042ff000000810bc */
[C---:B----4-:R-:W-:Y:S08]  /*b5ad0*/  HMMA.1688.F32.TF32 R12, R228.reuse, R184, R132 ;  /* 0x000000b8e40c723c */ /* 0x050ff00000081084 */
[----:B------:R-:W-:Y:S07]  /*b5ae0*/  HMMA.1688.F32.TF32 R16, R228, R20, R128 ;  /* 0x00000014e410723c */ /* 0x000fee0000081080 */
[----:B------:R1:W-:Y:S09]  /*b5af0*/  STL.64 [R1+0x580], R4 ;  /* 0x0005800401007387 */ /* 0x0003f20000100a00 */
[----:B------:R-:W-:Y:S01]  /*b5b00*/  MOV R240, R15 ;  /* 0x0000000f00f07202 */ /* 0x000fe20000000f00 */
[----:B------:R-:W-:Y:S01]  /*b5b10*/  IMAD.MOV.U32 R233, RZ, RZ, R14 ;  /* 0x000000ffffe97224 */ /* 0x000fe200078e000e */
[----:B------:R-:W-:Y:S01]  /*b5b20*/  STL.64 [R1+0x588], R6 ;  /* 0x0005880601007387 */ /* 0x000fe20000100a00 */
[----:B------:R-:W-:-:S04]  /*b5b30*/  IMAD.MOV.U32 R232, RZ, RZ, R13 ;  /* 0x000000ffffe87224 */ /* 0x000fc800078e000d */
[----:B------:R-:W-:Y:S02]  /*b5b40*/  STL.64 [R1+0x570], R16 ;  /* 0x0005701001007387 */ /* 0x000fe40000100a00 */
[----:B------:R-:W-:Y:S01]  /*b5b50*/  STL.64 [R1+0x578], R18 ;  /* 0x0005781201007387 */ /* 0x000fe20000100a00 */
[----:B------:R-:W-:Y:S01]  /*b5b60*/  STL [R1+0x6254], R240 ;  /* 0x006254f001007387 */ /* 0x000fe20000100800 */
[----:B------:R-:W-:Y:S01]  /*b5b70*/  STL [R1+0x6250], R233 ;  /* 0x006250e901007387 */ /* 0x000fe20000100800 */
[----:B-1----:R-:W-:Y:S02]  /*b5b80*/  MOV R4, R12 ;  /* 0x0000000c00047202 */ /* 0x002fe40000000f00 */
[----:B------:R-:W-:Y:S04]  /*b5b90*/  STL [R1+0x624c], R232 ;  /* 0x00624ce801007387 */ /* 0x000fe80000100800 */
[----:B------:R2:W-:Y:S01]  /*b5ba0*/  STL [R1+0x6248], R4 ;  /* 0x0062480401007387 */ /* 0x0005e20000100800 */
[----:B------:R-:W4:Y:S01]  /*b5bb0*/  LDL.LU R220, [R1+0x27a0] ;  /* 0x0027a00001dc7983 */ /* 0x000f220000300800 */
[C---:B--2---:R-:W-:Y:S11]  /*b5bc0*/  HMMA.1688.F32.TF32 R4, R228.reuse, R204, R136 ;  /* 0x000000cce404723c */ /* 0x044ff60000081088 */
[----:B------:R-:W-:Y:S11]  /*b5bd0*/  @!UPT UIADD3 URZ, URZ, URZ, URZ ;  /* 0x0000003f3f3ff290 */ /* 0x000ff6000fffe03f */
[----:B------:R-:W-:Y:S01]  /*b5be0*/  @!UPT UIADD3 URZ, URZ, URZ, URZ ;  /* 0x0000003f3f3ff290 */ /* 0x000fe2000fffe03f */
[----:B------:R-:W-:Y:S01]  /*b5bf0*/  STL.64 [R1+0x550], R4 ;  /* 0x0005500401007387 */ /* 0x000fe20000100a00 */
        /* <DEDUP_REMOVED lines=16> */
[----:B---3--:R-:W-:Y:S03]  /*b5d00*/  HMMA.1688.F32.TF32 R4, R228, R176, R148 ;  /* 0x000000b0e404723c */ /* 0x008fe60000081094 */
[----:B------:R-:W3:Y:S01]  /*b5d10*/  LDL.LU R148, [R1+0x13c0] ;  /* 0x0013c00001947983 */ /* 0x000ee20000300800 */
[----:B------:R-:W3:Y:S02]  /*b5d20*/  LDL.LU R149, [R1+0x13c4] ;  /* 0x0013c40001957983 */ /* 0x000ee40000300800 */
[----:B------:R-:W3:Y:S02]  /*b5d30*/  LDL.LU R150, [R1+0x13c8] ;  /* 0x0013c80001967983 */ /* 0x000ee40000300800 */
[----:B------:R-:W3:Y:S01]  /*b5d40*/  LDL.LU R151, [R1+0x13cc] ;  /* 0x0013cc0001977983 */ /* 0x000ee20000300800 */
[----:B------:R-:W3:Y:S01]  /*b5d50*/  LDL.LU R136, [R1+0x2760] ;  /* 0x0027600001887983 */ /* 0x000ee20000300800 */
[----:B------:R-:W3:Y:S02]  /*b5d60*/  LDL.LU R137, [R1+0x2764] ;  /* 0x0027640001897983 */ /* 0x000ee40000300800 */
[----:B------:R-:W3:Y:S02]  /*b5d70*/  LDL.LU R138, [R1+0x2768] ;  /* 0x00276800018a7983 */ /* 0x000ee40000300800 */
[----:B------:R-:W3:Y:S10]  /*b5d80*/  LDL.LU R139, [R1+0x276c] ;  /* 0x00276c00018b7983 */ /* 0x000ef40000300800 */
[----:B------:R-:W-:Y:S01]  /*b5d90*/  MOV R240, R4 ;  /* 0x0000000400f07202 */ /* 0x000fe20000000f00 */
[----:B------:R-:W-:-:S02]  /*b5da0*/  MOV R4, R7 ;  /* 0x0000000700047202 */ /* 0x000fc40000000f00 */
[----:B------:R-:W-:Y:S02]  /*b5db0*/  IMAD.MOV.U32 R233, RZ, RZ, R5 ;  /* 0x000000ffffe97224 */ /* 0x000fe400078e0005 */
[----:B------:R-:W-:Y:S01]  /*b5dc0*/  IMAD.MOV.U32 R232, RZ, RZ, R6 ;  /* 0x000000ffffe87224 */ /* 0x000fe200078e0006 */
[----:B------:R4:W-:Y:S04]  /*b5dd0*/  STL [R1+0x6264], R4 ;  /* 0x0062640401007387 */ /* 0x0009e80000100800 */
[----:B------:R-:W-:Y:S02]  /*b5de0*/  STL [R1+0x6260], R232 ;  /* 0x006260e801007387 */ /* 0x000fe40000100800 */
[----:B------:R-:W-:Y:S02]  /*b5df0*/  STL [R1+0x625c], R240 ;  /* 0x00625cf001007387 */ /* 0x000fe40000100800 */
[----:B------:R-:W-:Y:S01]  /*b5e00*/  STL [R1+0x6258], R233 ;  /* 0x006258e901007387 */ /* 0x000fe20000100800 */
[C---:B----4-:R-:W-:Y:S08]  /*b5e10*/  HMMA.1688.F32.TF32 R4, R228.reuse, R196, R220 ;  /* 0x000000c4e404723c */ /* 0x050ff000000810dc */
[C---:B--2---:R-:W-:Y:S11]  /*b5e20*/  HMMA.1688.F32.TF32 R12, R228.reuse, R120, R128 ;  /* 0x00000078e40c723c */ /* 0x044ff60000081080 */
[----:B------:R-:W-:Y:S04]  /*b5e30*/  @!UPT UIADD3 URZ, URZ, URZ, URZ ;  /* 0x0000003f3f3ff290 */ /* 0x000fe8000fffe03f */
[----:B------:R-:W-:Y:S01]  /*b5e40*/  STL.64 [R1+0x530], R4 ;  /* 0x0005300401007387 */ /* 0x000fe20000100a00 */
[----:B------:R1:W-:Y:S02]  /*b5e50*/  STL.64 [R1+0x538], R6 ;  /* 0x0005380601007387 */ /* 0x0003e40000100a00 */
[----:B-1----:R-:W-:Y:S06]  /*b5e60*/  HMMA.1688.F32.TF32 R4, R228, R180, R188 ;  /* 0x000000b4e404723c */ /* 0x002fec00000810bc */
[----:B------:R-:W-:Y:S11]  /*b5e70*/  IMAD.MOV.U32 R240, RZ, RZ, R14 ;  /* 0x000000fffff07224 */ /* 0x000ff600078e000e */
[----:B------:R-:W-:Y:S07]  /*b5e80*/  @!UPT UIADD3 URZ, URZ, URZ, URZ ;  /* 0x0000003f3f3ff290 */ /* 0x000fee000fffe03f */
[----:B------:R-:W-:Y:S01]  /*b5e90*/  MOV R242, R5 ;  /* 0x0000000500f27202 */ /* 0x000fe20000000f00 */
[----:B------:R-:W-:Y:S02]  /*b5ea0*/  IMAD.MOV.U32 R243, RZ, RZ, R6 ;  /* 0x000000fffff37224 */ /* 0x000fe400078e0006 */
[----:B------:R-:W-:-:S03]  /*b5eb0*/  IMAD.MOV.U32 R241, RZ, RZ, R4 ;  /* 0x000000fffff17224 */ /* 0x000fc600078e0004 */
[----:B------:R-:W-:Y:S02]  /*b5ec0*/  STL.64 [R1+0x6280], R242 ;  /* 0x006280f201007387 */ /* 0x000fe40000100a00 */
[----:B------:R1:W-:Y:S02]  /*b5ed0*/  STL.64 [R1+0x6278], R240 ;  /* 0x006278f001007387 */ /* 0x0003e40000100a00 */
[----:B-1----:R-:W3:Y:S01]  /*b5ee0*/  LDL.LU.64 R240, [R1+0x15c0] ;  /* 0x0015c00001f07983 */ /* 0x002ee20000300a00 */
[----:B------:R-:W-:Y:S01]  /*b5ef0*/  IMAD.MOV.U32 R4, RZ, RZ, R12 ;  /* 0x000000ffff047224 */ /* 0x000fe200078e000c */
[----:B------:R-:W-:Y:S01]  /*b5f00*/  MOV R232, R13 ;  /* 0x0000000d00e87202 */ /* 0x000fe20000000f00 */
[----:B------:R-:W-:Y:S02]  /*b5f10*/  IMAD.MOV.U32 R233, RZ, RZ, R15 ;  /* 0x000000ffffe97224 */ /* 0x000fe400078e000f */
[----:B------:R-:W-:Y:S01]  /*b5f20*/  IMAD.MOV.U32 R234, RZ, RZ, R7 ;  /* 0x000000ffffea7224 */ /* 0x000fe200078e0007 */
[----:B------:R-:W-:Y:S01]  /*b5f30*/  HMMA.1688.F32.TF32 R12, R228, R116, R132 ;  /* 0x00000074e40c723c */ /* 0x000fe20000081084 */
[----:B------:R-:W2:Y:S01]  /*b5f40*/  LDL.64 R242, [R1+0x15c8] ;  /* 0x0015c80001f27983 */ /* 0x000ea20000100a00 */
[----:B------:R-:W-:-:S02]  /*b5f50*/  IMAD.MOV.U32 R248, RZ, RZ, R9 ;  /* 0x000000fffff87224 */ /* 0x000fc400078e0009 */
[----:B------:R-:W-:Y:S11]  /*b5f60*/  IMAD.MOV.U32 R249, RZ, RZ, R8 ;  /* 0x000000fffff97224 */ /* 0x000ff600078e0008 */
[----:B------:R-:W-:Y:S09]  /*b5f70*/  @!UPT UIADD3 URZ, URZ, URZ, URZ ;  /* 0x0000003f3f3ff290 */ /* 0x000ff2000fffe03f */
[----:B------:R-:W-:Y:S01]  /*b5f80*/  IMAD.MOV.U32 R6, RZ, RZ, R14 ;  /* 0x000000ffff067224 */ /* 0x000fe200078e000e */
[----:B------:R-:W-:Y:S01]  /*b5f90*/  MOV R7, R15 ;  /* 0x0000000f00077202 */ /* 0x000fe20000000f00 */
[----:B------:R-:W-:Y:S01]  /*b5fa0*/  IMAD.MOV.U32 R5, RZ, RZ, R13 ;  /* 0x000000ffff057224 */ /* 0x000fe200078e000d */
[----:B------:R-:W-:Y:S02]  /*b5fb0*/  MOV R235, R12 ;  /* 0x0000000c00eb7202 */ /* 0x000fe40000000f00 */
[----:B------:R-:W-:Y:S01]  /*b5fc0*/  MOV R9, R120 ;  /* 0x0000007800097202 */ /* 0x000fe20000000f00 */
[----:B------:R-:W-:Y:S01]  /*b5fd0*/  IMAD.MOV.U32 R8, RZ, RZ, R121 ;  /* 0x000000ffff087224 */ /* 0x000fe200078e0079 */
[----:B------:R-:W-:Y:S01]  /*b5fe0*/  STL.64 [R1+0x62a0], R6 ;  /* 0x0062a00601007387 */ /* 0x000fe20000100a00 */
[----:B------:R3:W-:Y:S02]  /*b5ff0*/  STL.64 [R1+0x6298], R4 ;  /* 0x0062980401007387 */ /* 0x0007e40000100a00 */
[----:B------:R-:W-:Y:S02]  /*b6000*/  STL.64 [R1+0x6290], R234 ;  /* 0x006290ea01007387 */ /* 0x000fe40000100a00 */
[----:B------:R-:W-:Y:S02]  /*b6010*/  STL.64 [R1+0x6288], R232 ;  /* 0x006288e801007387 */ /* 0x000fe40000100a00 */
[----:B------:R-:W-:Y:S01]  /*b6020*/  IMAD.MOV.U32 R27, RZ, RZ, R122 ;  /* 0x000000ffff1b7224 */ /* 0x000fe200078e007a */
[----:B------:R-:W-:Y:S01]  /*b6030*/  MOV R26, R123 ;  /* 0x0000007b001a7202 */ /* 0x000fe20000000f00 */
[----:B------:R-:W-:-:S02]  /*b6040*/  IMAD.MOV.U32 R17, RZ, RZ, R196 ;  /* 0x000000ffff117224 */ /* 0x000fc400078e00c4 */
[----:B------:R-:W-:Y:S01]  /*b6050*/  IMAD.MOV.U32 R16, RZ, RZ, R197 ;  /* 0x000000ffff107224 */ /* 0x000fe200078e00c5 */
[----:B------:R-:W-:Y:S04]  /*b6060*/  LDS R12, [R2+0x10400] ;  /* 0x01040000020c7984 */ /* 0x000fe80000000800 */
[----:B------:R-:W-:Y:S04]  /*b6070*/  LDS R14, [R2+0x12400] ;  /* 0x01240000020e7984 */ /* 0x000fe80000000800 */
[----:B------:R-:W-:Y:S04]  /*b6080*/  LDS R13, [R0+0x10400] ;  /* 0x01040000000d7984 */ /* 0x000fe80000000800 */
[----:B------:R-:W1:Y:S01]  /*b6090*/  LDS R15, [R0+0x12400] ;  /* 0x01240000000f7984 */ /* 0x000e620000000800 */
[C---:B---3--:R-:W-:Y:S08]  /*b60a0*/  HMMA.1688.F32.TF32 R4, R228.reuse, R240, R136 ;  /* 0x000000f0e404723c */ /* 0x048ff00000081088 */
[----:B------:R-:W-:Y:S01]  /*b60b0*/  HMMA.1688.F32.TF32 R228, R228, R248, R148 ;  /* 0x000000f8e4e4723c */ /* 0x000fe20000081094 */
[----:B------:R-:W3:Y:S01]  /*b60c0*/  LDL.LU R148, [R1+0x2620] ;  /* 0x0026200001947983 */ /* 0x000ee20000300800 */
[----:B------:R-:W-:-:S02]  /*b60d0*/  IMAD.MOV.U32 R138, RZ, RZ, R236 ;  /* 0x000000ffff8a7224 */ /* 0x000fc400078e00ec */
[----:B------:R-:W-:-:S11]  /*b60e0*/  IMAD.MOV.U32 R139, RZ, RZ, R252 ;  /* 0x000000ffff8b7224 */ /* 0x000fd600078e00fc */
[----:B------:R-:W-:Y:S01]  /*b60f0*/  STL.64 [R1+0xe0], R4 ;  /* 0x0000e00401007387 */ /* 0x000fe20000100a00 */
[----:B------:R-:W-:Y:S02]  /*b6100*/  STL.64 [R1+0xe8], R6 ;  /* 0x0000e80601007387 */ /* 0x000fe40000100a00 */
[----:B------:R-:W3:Y:S02]  /*b6110*/  LDL.LU R149, [R1+0x2624] ;  /* 0x0026240001957983 */ /* 0x000ee40000300800 */
[----:B------:R-:W3:Y:S01]  /*b6120*/  LDL.LU R150, [R1+0x2628] ;  /* 0x0026280001967983 */ /* 0x000ee20000300800 */
[----:B------:R-:W3:Y:S01]  /*b6130*/  LDL.LU R151, [R1+0x262c] ;  /* 0x00262c0001977983 */ /* 0x000ee20000300800 */
        /* <DEDUP_REMOVED lines=74> */
[----:B------:R-:W-:Y:S01]  /*b65e0*/  STL.64 [R1+0x60d0], R230 ;  /* 0x0060d0e601007387 */ /* 0x000fe20000100a00 */
[----:B------:R1:W-:Y:S02]  /*b65f0*/  STL.64 [R1+0x60c8], R228 ;  /* 0x0060c8e401007387 */ /* 0x0003e40000100a00 */
[----:B-1----:R-:W-:-:S02]  /*b6600*/  IMAD.MOV.U32 R228, RZ, RZ, R17 ;  /* 0x000000ffffe47224 */ /* 0x002fc400078e0011 */
[----:B------:R-:W-:Y:S01]  /*b6610*/  IMAD.MOV.U32 R229, RZ, RZ, R16 ;  /* 0x000000ffffe57224 */ /* 0x000fe200078e0010 */
[C---:B--2---:R-:W-:Y:S08]  /*b6620*/  HMMA.1688.F32.TF32 R4, R224.reuse, R200, R60 ;  /* 0x000000c8e004723c */ /* 0x044ff0000008103c */
[C---:B---3--:R-:W-:Y:S08]  /*b6630*/  HMMA.1688.F32.TF32 R36, R224.reuse, R212, R56 ;  /* 0x000000d4e024723c */ /* 0x048ff00000081038 */
[----:B------:R-:W-:Y:S07]  /*b6640*/  HMMA.1688.F32.TF32 R40, R224, R192, R64 ;  /* 0x000000c0e028723c */ /* 0x000fee0000081040 */
[----:B------:R-:W-:Y:S08]  /*b6650*/  STL [R1+0x13d4], R5 ;  /* 0x0013d40501007387 */ /* 0x000ff00000100800 */
[----:B------:R-:W-:Y:S01]  /*b6660*/  STL.64 [R1+0x13c0], R36 ;  /* 0x0013c02401007387 */ /* 0x000fe20000100a00 */
[----:B------:R-:W-:Y:S02]  /*b6670*/  STL.64 [R1+0x13c8], R38 ;  /* 0x0013c82601007387 */ /* 0x000fe40000100a00 */
[----:B------:R4:W-:Y:S02]  /*b6680*/  STL.64 [R1+0x13d8], R6 ;  /* 0x0013d80601007387 */ /* 0x0009e40000100a00 */
[----:B------:R-:W-:-:S02]  /*b6690*/  IMAD.MOV.U32 R245, RZ, RZ, R4 ;  /* 0x000000fffff57224 */ /* 0x000fc400078e0004 */
[C---:B----4-:R-:W-:Y:S08]  /*b66a0*/  HMMA.1688.F32.TF32 R4, R224.reuse, R28, R76 ;  /* 0x0000001ce004723c */ /* 0x050ff0000008104c */
[C---:B------:R-:W-:Y:S01]  /*b66b0*/  HMMA.1688.F32.TF32 R36, R224.reuse, R124, R80 ;  /* 0x0000007ce024723c */ /* 0x040fe20000081050 */
[----:B------:R-:W-:Y:S01]  /*b66c0*/  STL.64 [R1+0x15f0], R40 ;  /* 0x0015f02801007387 */ /* 0x000fe20000100a00 */
[----:B------:R1:W-:Y:S06]  /*b66d0*/  STL.64 [R1+0x15f8], R42 ;  /* 0x0015f82a01007387 */ /* 0x0003ec0000100a00 */
[C---:B-1----:R-:W-:Y:S07]  /*b66e0*/  HMMA.1688.F32.TF32 R40, R224.reuse, R168, R84 ;  /* 0x000000a8e028723c */ /* 0x042fee0000081054 */
[----:B------:R-:W-:Y:S01]  /*b66f0*/  STL.64 [R1+0x1610], R4 ;  /* 0x0016100401007387 */ /* 0x000fe20000100a00 */
[----:B------:R1:W-:Y:S02]  /*b6700*/  STL.64 [R1+0x1618], R6 ;  /* 0x0016180601007387 */ /* 0x0003e40000100a00 */
[C---:B-1----:R-:W-:Y:S05]  /*b6710*/  HMMA.1688.F32.TF32 R4, R224.reuse, R164, R32 ;  /* 0x000000a4e004723c */ /* 0x042fea0000081020 */
[----:B------:R-:W-:Y:S01]  /*b6720*/  STL.64 [R1+0x1630], R36 ;  /* 0x0016302401007387 */ /* 0x000fe20000100a00 */
[----:B------:R1:W-:Y:S07]  /*b6730*/  STL.64 [R1+0x1638], R38 ;  /* 0x0016382601007387 */ /* 0x0003ee0000100a00 */
[----:B------:R-:W-:Y:S02]  /*b6740*/  STL.64 [R1+0x1650], R40 ;  /* 0x0016502801007387 */ /* 0x000fe40000100a00 */
[----:B------:R-:W-:Y:S01]  /*b6750*/  STL.64 [R1+0x1658], R42 ;  /* 0x0016582a01007387 */ /* 0x000fe20000100a00 */
[C---:B------:R-:W-:Y:S08]  /*b6760*/  HMMA.1688.F32.TF32 R32, R224.reuse, R156, R100 ;  /* 0x0000009ce020723c */ /* 0x040ff00000081064 */
[C---:B------:R-:W-:Y:S08]  /*b6770*/  HMMA.1688.F32.TF32 R16, R224.reuse, R68, R216 ;  /* 0x00000044e010723c */ /* 0x040ff000000810d8 */
[C---:B-1----:R-:W-:Y:S01]  /*b6780*/  HMMA.1688.F32.TF32 R36, R224.reuse, R160, R92 ;  /* 0x000000a0e024723c */ /* 0x042fe2000008105c */
[----:B------:R-:W-:Y:S01]  /*b6790*/  STL.64 [R1+0x1670], R4 ;  /* 0x0016700401007387 */ /* 0x000fe20000100a00 */
[----:B------:R1:W-:Y:S06]  /*b67a0*/  STL.64 [R1+0x1678], R6 ;  /* 0x0016780601007387 */ /* 0x0003ec0000100a00 */
[C---:B-1----:R-:W-:Y:S11]  /*b67b0*/  HMMA.1688.F32.TF32 R4, R224.reuse, R152, R196 ;  /* 0x00000098e004723c */ /* 0x042ff600000810c4 */
[----:B------:R-:W-:Y:S04]  /*b67c0*/  @!UPT UIADD3 URZ, URZ, URZ, URZ ;  /* 0x0000003f3f3ff290 */ /* 0x000fe8000fffe03f */
[----:B------:R-:W-:Y:S01]  /*b67d0*/  STL.64 [R1+0x1690], R36 ;  /* 0x0016902401007387 */ /* 0x000fe20000100a00 */
[----:B------:R1:W-:Y:S02]  /*b67e0*/  STL.64 [R1+0x1698], R38 ;  /* 0x0016982601007387 */ /* 0x0003e40000100a00 */
[C---:B-1----:R-:W-:Y:S05]  /*b67f0*/  HMMA.1688.F32.TF32 R36, R224.reuse, R72, R220 ;  /* 0x00000048e024723c */ /* 0x042fea00000810dc */
[----:B------:R-:W-:Y:S01]  /*b6800*/  STL.64 [R1+0x19c0], R4 ;  /* 0x0019c00401007387 */ /* 0x000fe20000100a00 */
[----:B------:R-:W-:Y:S02]  /*b6810*/  STL.64 [R1+0x1950], R32 ;  /* 0x0019502001007387 */ /* 0x000fe40000100a00 */
[----:B------:R1:W-:Y:S02]  /*b6820*/  STL.64 [R1+0x1958], R34 ;  /* 0x0019582201007387 */ /* 0x0003e40000100a00 */
[----:B------:R-:W-:Y:S01]  /*b6830*/  STL [R1+0x19c8], R6 ;  /* 0x0019c80601007387 */ /* 0x000fe20000100800 */
[----:B------:R-:W2:Y:S01]  /*b6840*/  LDL.LU.64 R232, [R1+0x15b0] ;  /* 0x0015b00001e87983 */ /* 0x000ea20000300a00 */
[----:B------:R-:W3:Y:S02]  /*b6850*/  LDL.64 R234, [R1+0x15b8] ;  /* 0x0015b80001ea7983 */ /* 0x000ee40000100a00 */
[----:B------:R-:W-:Y:S02]  /*b6860*/  STL.64 [R1+0x1a10], R16 ;  /* 0x001a101001007387 */ /* 0x000fe40000100a00 */
[----:B------:R4:W-:Y:S01]  /*b6870*/  STL.64 [R1+0x1a18], R18 ;  /* 0x001a181201007387 */ /* 0x0009e20000100a00 */
[C---:B-1----:R-:W-:Y:S08]  /*b6880*/  HMMA.1688.F32.TF32 R32, R224.reuse, R208, R188 ;  /* 0x000000d0e020723c */ /* 0x042ff000000810bc */
[C---:B----4-:R-:W-:Y:S01]  /*b6890*/  HMMA.1688.F32.TF32 R16, R224.reuse, R144, R180 ;  /* 0x00000090e010723c */ /* 0x050fe200000810b4 */
[----:B------:R-:W-:Y:S01]  /*b68a0*/  MOV R130, R252 ;  /* 0x000000fc00827202 */ /* 0x000fe20000000f00 */
[----:B------:R-:W-:Y:S01]  /*b68b0*/  IMAD.MOV.U32 R131, RZ, RZ, R236 ;  /* 0x000000ffff837224 */ /* 0x000fe200078e00ec */
[----:B------:R-:W-:Y:S01]  /*b68c0*/  STL.64 [R1+0x1a30], R36 ;  /* 0x001a302401007387 */ /* 0x000fe20000100a00 */
[----:B------:R1:W-:Y:S04]  /*b68d0*/  STL.64 [R1+0x1a38], R38 ;  /* 0x001a382601007387 */ /* 0x0003e80000100a00 */
        /* <DEDUP_REMOVED lines=16> */
[----:B------:R-:W-:Y:S01]  /*b69e0*/  STL.64 [R1+0x1b40], R36 ;  /* 0x001b402401007387 */ /* 0x000fe20000100a00 */
[----:B------:R-:W-:Y:S05]  /*b69f0*/  STL.64 [R1+0x1b48], R38 ;  /* 0x001b482601007387 */ /* 0x000fea0000100a00 */
[----:B------:R-:W-:Y:S01]  /*b6a00*/  MOV R149, R247 ;  /* 0x000000f700957202 */ /* 0x000fe20000000f00 */
[----:B------:R-:W-:-:S02]  /*b6a10*/  IMAD.MOV.U32 R150, RZ, RZ, R246 ;  /* 0x000000ffff967224 */ /* 0x000fc400078e00f6 */
[----:B------:R-:W-:Y:S11]  /*b6a20*/  IMAD.MOV.U32 R151, RZ, RZ, R244 ;  /* 0x000000ffff977224 */ /* 0x000ff600078e00f4 */
[----:B------:R-:W-:Y:S02]  /*b6a30*/  @!UPT UIADD3 URZ, URZ, URZ, URZ ;  /* 0x0000003f3f3ff290 */ /* 0x000fe4000fffe03f */
[----:B------:R-:W-:Y:S01]  /*b6a40*/  STL.64 [R1+0x1b60], R16 ;  /* 0x001b601001007387 */ /* 0x000fe20000100a00 */
[----:B------:R1:W-:Y:S02]  /*b6a50*/  STL.64 [R1+0x1b50], R32 ;  /* 0x001b502001007387 */ /* 0x0003e40000100a00 */
[----:B------:R4:W-:Y:S02]  /*b6a60*/  STL.64 [R1+0x1b58], R34 ;  /* 0x001b582201007387 */ /* 0x0009e40000100a00 */
[----:B------:R1:W-:Y:S01]  /*b6a70*/  STL [R1+0x1b68], R18 ;  /* 0x001b681201007387 */ /* 0x0003e20000100800 */
[----:B------:R-:W2:Y:S01]  /*b6a80*/  LDL.LU R148, [R1+0x24c0] ;  /* 0x0024c00001947983 */ /* 0x000ea20000300800 */
[----:B------:R-:W2:Y:S02]  /*b6a90*/  LDL.LU R247, [R1+0x682c] ;  /* 0x00682c0001f77983 */ /* 0x000ea40000300800 */
[----:B------:R-:W3:Y:S02]  /*b6aa0*/  LDL.LU R246, [R1+0x6828] ;  /* 0x0068280001f67983 */ /* 0x000ee40000300800 */
[----:B------:R-:W4:Y:S01]  /*b6ab0*/  LDL.LU R244, [R1+0x6824] ;  /* 0x0068240001f47983 */ /* 0x000f220000300800 */
[----:B------:R-:W-:Y:S01]  /*b6ac0*/  MOV R136, R3 ;  /* 0x0000000300887202 */ /* 0x000fe20000000f00 */
[----:B------:R-:W-:Y:S01]  /*b6ad0*/  IMAD.MOV.U32 R137, RZ, RZ, R237 ;  /* 0x000000ffff897224 */ /* 0x000fe200078e00ed */
[----:B------:R-:W4:Y:S01]  /*b6ae0*/  LDL.LU R3, [R1+0x6820] ;  /* 0x0068200001037983 */ /* 0x000f220000300800 */
[----:B------:R-:W4:Y:S02]  /*b6af0*/  LDL.LU R237, [R1+0x681c] ;  /* 0x00681c0001ed7983 */ /* 0x000f240000300800 */
[----:B------:R-:W-:Y:S01]  /*b6b00*/  IMAD.MOV.U32 R138, RZ, RZ, R238 ;  /* 0x000000ffff8a7224 */ /* 0x000fe200078e00ee */
[----:B------:R-:W-:Y:S01]  /*b6b10*/  MOV R139, R239 ;  /* 0x000000ef008b7202 */ /* 0x000fe20000000f00 */
[----:B------:R-:W4:Y:S01]  /*b6b20*/  LDL.LU R238, [R1+0x6818] ;  /* 0x0068180001ee7983 */ /* 0x000f220000300800 */
[----:B------:R-:W4:Y:S02]  /*b6b30*/  LDL.LU R239, [R1+0x6814] ;  /* 0x0068140001ef7983 */ /* 0x000f240000300800 */
[----:B------:R-:W4:Y:S01]  /*b6b40*/  LDL.LU R132, [R1+0x24e0] ;  /* 0x0024e00001847983 */ /* 0x000f220000300800 */
[----:B--2---:R-:W-:Y:S01]  /*b6b50*/  MOV R135, R247 ;  /* 0x000000f700877202 */ /* 0x004fe20000000f00 */
[----:B---3--:R-:W-:-:S02]  /*b6b60*/  IMAD.MOV.U32 R134, RZ, RZ, R246 ;  /* 0x000000ffff867224 */ /* 0x008fc400078e00f6 */
[----:B----4-:R-:W-:Y:S02]  /*b6b70*/  IMAD.MOV.U32 R133, RZ, RZ, R244 ;  /* 0x000000ffff857224 */ /* 0x010fe400078e00f4 */
[----:B------:R-:W2:Y:S01]  /*b6b80*/  LDL.LU R244, [R1+0x6810] ;  /* 0x0068100001f47983 */ /* 0x000ea20000300800 */
[----:B------:R-:W3:Y:S02]  /*b6b90*/  LDL.LU R246, [R1+0x680c] ;  /* 0x00680c0001f67983 */ /* 0x000ee40000300800 */
        /* <DEDUP_REMOVED lines=25> */
[----:B-1----:R-:W4:Y:S01]  /*b6d30*/  LDL.LU R32, [R1+0x25e0] ;  /* 0x0025e00001207983 */ /* 0x002f220000300800 */
        /* <DEDUP_REMOVED lines=23> */
[----:B------:R-:W4:Y:S02]  /*b6eb0*/  LDL.LU R120, [R1+0x2510] ;  /* 0x0025100001787983 */ /* 0x000f240000300800 */
[----:B------:R-:W-:-:S02]  /*b6ec0*/  IMAD.MOV.U32 R252, RZ, RZ, R19 ;  /* 0x000000fffffc7224 */ /* 0x000fc400078e0013 */
[----:B------:R-:W-:Y:S01]  /*b6ed0*/  IMAD.MOV.U32 R131, RZ, RZ, R3 ;  /* 0x000000ffff837224 */ /* 0x000fe200078e0003 */
[----:B------:R-:W-:Y:S01]  /*b6ee0*/  MOV R4, R11 ;  /* 0x0000000b00047202 */ /* 0x000fe20000000f00 */
[----:B------:R-:W-:Y:S02]  /*b6ef0*/  IMAD.MOV.U32 R5, RZ, RZ, R10 ;  /* 0x000000ffff057224 */ /* 0x000fe400078e000a */
[----:B------:R-:W-:Y:S02]  /*b6f00*/  IMAD.MOV.U32 R128, RZ, RZ, R239 ;  /* 0x000000ffff807224 */ /* 0x000fe400078e00ef */
[----:B------:R-:W-:Y:S01]  /*b6f10*/  IMAD.MOV.U32 R129, RZ, RZ, R238 ;  /* 0x000000ffff817224 */ /* 0x000fe200078e00ee */
[----:B------:R-:W-:Y:S02]  /*b6f20*/  MOV R130, R237 ;  /* 0x000000ed00827202 */ /* 0x000fe40000000f00 */
[----:B------:R-:W-:Y:S01]  /*b6f30*/  MOV R236, R7 ;  /* 0x0000000700ec7202 */ /* 0x000fe20000000f00 */
[----:B------:R-:W-:-:S02]  /*b6f40*/  IMAD.MOV.U32 R7, RZ, RZ, R176 ;  /* 0x000000ffff077224 */ /* 0x000fc400078e00b0 */
[----:B------:R-:W-:Y:S01]  /*b6f50*/  IMAD.MOV.U32 R6, RZ, RZ, R177 ;  /* 0x000000ffff067224 */ /* 0x000fe200078e00b1 */
[----:B--2---:R-:W-:Y:S01]  /*b6f60*/  MOV R123, R244 ;  /* 0x000000f4007b7202 */ /* 0x004fe20000000f00 */
[----:B---3--:R-:W-:Y:S02]  /*b6f70*/  IMAD.MOV.U32 R122, RZ, RZ, R246 ;  /* 0x000000ffff7a7224 */ /* 0x008fe400078e00f6 */
[----:B----4-:R-:W-:Y:S01]  /*b6f80*/  IMAD.MOV.U32 R121, RZ, RZ, R247 ;  /* 0x000000ffff797224 */ /* 0x010fe200078e00f7 */
[C---:B------:R-:W-:Y:S11]  /*b6f90*/  HMMA.1688.F32.TF32 R16, R224.reuse, R88, R76 ;  /* 0x00000058e010723c */ /* 0x040ff6000008104c */
[----:B------:R-:W-:Y:S11]  /*b6fa0*/  @!UPT UIADD3 URZ, URZ, URZ, URZ ;  /* 0x0000003f3f3ff290 */ /* 0x000ff6000fffe03f */
[----:B------:R-:W-:Y:S02]  /*b6fb0*/  @!UPT UIADD3 URZ, URZ, URZ, URZ ;  /* 0x0000003f3f3ff290 */ /* 0x000fe4000fffe03f */
[----:B------:R-:W-:Y:S02]  /*b6fc0*/  IMAD.MOV.U32 R247, RZ, RZ, R18 ;  /* 0x000000fffff77224 */ /* 0x000fe400078e0012 */
[----:B------:R-:W-:Y:S02]  /*b6fd0*/  IMAD.MOV.U32 R246, RZ, RZ, R19 ;  /* 0x000000fffff67224 */ /* 0x000fe400078e0013 */
[----:B------:R-:W-:Y:S01]  /*b6fe0*/  IMAD.MOV.U32 R244, RZ, RZ, R16 ;  /* 0x000000fffff47224 */ /* 0x000fe200078e0010 */
[----:B------:R-:W-:Y:S02]  /*b6ff0*/  MOV R3, R17 ;  /* 0x0000001100037202 */ /* 0x000fe40000000f00 */
[----:B------:R-:W-:Y:S01]  /*b7000*/  HMMA.1688.F32.TF32 R16, R224, R96, R80 ;  /* 0x00000060e010723c */ /* 0x000fe20000081050 */
[----:B------:R-:W-:Y:S01]  /*b7010*/  STL.64 [R1+0x60e0], R246 ;  /* 0x0060e0f601007387 */ /* 0x000fe20000100a00 */
[----:B------:R1:W-:Y:S02]  /*b7020*/  STL.64 [R1+0x60d8], R244 ;  /* 0x0060d8f401007387 */ /* 0x0003e40000100a00 */
[----:B-1----:R-:W-:Y:S01]  /*b7030*/  MOV R244, R9 ;  /* 0x0000000900f47202 */ /* 0x002fe20000000f00 */
[----:B------:R-:W-:-:S03]  /*b7040*/  IMAD.MOV.U32 R245, RZ, RZ, R8 ;  /* 0x000000fffff57224 */ /* 0x000fc600078e0008 */
[C---:B------:R-:W-:Y:S08]  /*b7050*/  HMMA.1688.F32.TF32 R8, R224.reuse, R20, R84 ;  /* 0x00000014e008723c */ /* 0x040ff00000081054 */
[C---:B------:R-:W-:Y:S07]  /*b7060*/  HMMA.1688.F32.TF32 R32, R224.reuse, R184, R32 ;  /* 0x000000b8e020723c */ /* 0x040fee0000081020 */
[----:B------:R-:W-:Y:S01]  /*b7070*/  STL.64 [R1+0x1c60], R16 ;  /* 0x001c601001007387 */ /* 0x000fe20000100a00 */
[----:B------:R1:W-:Y:S02]  /*b7080*/  STL.64 [R1+0x1c68], R18 ;  /* 0x001c681201007387 */ /* 0x0003e40000100a00 */
[C---:B-1----:R-:W-:Y:S05]  /*b7090*/  HMMA.1688.F32.TF32 R16, R224.reuse, R204, R92 ;  /* 0x000000cce010723c */ /* 0x042fea000008105c */
[----:B------:R-:W-:Y:S01]  /*b70a0*/  STL.64 [R1+0x1c50], R8 ;  /* 0x001c500801007387 */ /* 0x000fe20000100a00 */
[----:B------:R1:W-:Y:S02]  /*b70b0*/  STL.64 [R1+0x1c58], R10 ;  /* 0x001c580a01007387 */ /* 0x0003e40000100a00 */
[C---:B-1----:R-:W-:Y:S05]  /*b70c0*/  HMMA.1688.F32.TF32 R8, R224.reuse, R176, R100 ;  /* 0x000000b0e008723c */ /* 0x042fea0000081064 */
[----:B------:R-:W-:Y:S01]  /*b70d0*/  STL.64 [R1+0x1c40], R32 ;  /* 0x001c402001007387 */ /* 0x000fe20000100a00 */
[----:B------:R1:W-:Y:S09]  /*b70e0*/  STL.64 [R1+0x1c48], R34 ;  /* 0x001c482201007387 */ /* 0x0003f20000100a00 */
[----:B------:R-:W-:Y:S01]  /*b70f0*/  STL.64 [R1+0x1c30], R16 ;  /* 0x001c301001007387 */ /* 0x000fe20000100a00 */
        /* <DEDUP_REMOVED lines=14> */
[----:B-1----:R-:W-:Y:S07]  /*b71e0*/  HMMA.1688.F32.TF32 R8, R224, R248, R116 ;  /* 0x000000f8e008723c */ /* 0x002fee0000081074 */
[----:B------:R-:W-:Y:S01]  /*b71f0*/  STL.64 [R1+0x1be0], R32 ;  /* 0x001be02001007387 */ /* 0x000fe20000100a00 */
[----:B------:R-:W-:Y:S07]  /*b7200*/  STL.64 [R1+0x1be8], R34 ;  /* 0x001be82201007387 */ /* 0x000fee0000100a00 */
[----:B------:R-:W-:Y:S02]  /*b7210*/  STL.64 [R1+0x1bd0], R16 ;  /* 0x001bd01001007387 */ /* 0x000fe40000100a00 */
[----:B------:R1:W-:Y:S01]  /*b7220*/  STL.64 [R1+0x1bd8], R18 ;  /* 0x001bd81201007387 */ /* 0x0003e20000100a00 */
[----:B------:R-:W-:Y:S04]  /*b7230*/  LDS R224, [R2+0x10480] ;  /* 0x0104800002e07984 */ /* 0x000fe80000000800 */
[----:B------:R-:W-:Y:S04]  /*b7240*/  LDS R226, [R2+0x12480] ;  /* 0x0124800002e27984 */ /* 0x000fe80000000800 */
[----:B------:R-:W-:Y:S04]  /*b7250*/  LDS R225, [R0+0x10480] ;  /* 0x0104800000e17984 */ /* 0x000fe80000000800 */
[----:B------:R-:W2:Y:S01]  /*b7260*/  LDS R227, [R0+0x12480] ;  /* 0x0124800000e37984 */ /* 0x000ea20000000800 */
[----:B-1----:R-:W-:Y:S03]  /*b7270*/  HMMA.1688.F32.TF32 R16, R12, R212, R120 ;  /* 0x000000d40c10723c */ /* 0x002fe60000081078 */
[----:B------:R1:W-:Y:S01]  /*b7280*/  STL.64 [R1+0x1bc0], R8 ;  /* 0x001bc00801007387 */ /* 0x0003e20000100a00 */
[----:B------:R-:W-:Y:S01]  /*b7290*/  MOV R237, R9 ;  /* 0x0000000900ed7202 */ /* 0x000fe20000000f00 */
[----:B------:R-:W-:-:S02]  /*b72a0*/  IMAD.MOV.U32 R238, RZ, RZ, R10 ;  /* 0x000000ffffee7224 */ /* 0x000fc400078e000a */
[----:B------:R-:W-:Y:S02]  /*b72b0*/  IMAD.MOV.U32 R239, RZ, RZ, R11 ;  /* 0x000000ffffef7224 */ /* 0x000fe400078e000b */
[C---:B-1----:R-:W-:Y:S03]  /*b72c0*/  HMMA.1688.F32.TF32 R8, R12.reuse, R200, R128 ;  /* 0x000000c80c08723c */ /* 0x042fe60000081080 */
[----:B------:R-:W-:Y:S01]  /*b72d0*/  STL.64 [R1+0x60f0], R238 ;  /* 0x0060f0ee01007387 */ /* 0x000fe20000100a00 */
[----:B------:R-:W-:Y:S04]  /*b72e0*/  STL.64 [R1+0x60e8], R236 ;  /* 0x0060e8ec01007387 */ /* 0x000fe80000100a00 */
[C---:B------:R-:W-:Y:S06]  /*b72f0*/  HMMA.1688.F32.TF32 R32, R12.reuse, R192, R132 ;  /* 0x000000c00c20723c */ /* 0x040fec0000081084 */
[----:B------:R-:W-:Y:S01]  /*b7300*/  STL.64 [R1+0x1cf0], R16 ;  /* 0x001cf01001007387 */ /* 0x000fe20000100a00 */
[----:B------:R1:W-:Y:S02]  /*b7310*/  STL.64 [R1+0x1cf8], R18 ;  /* 0x001cf81201007387 */ /* 0x0003e40000100a00 */
[C---:B-1----:R-:W-:Y:S06]  /*b7320*/  HMMA.1688.F32.TF32 R16, R12.reuse, R28, R136 ;  /* 0x0000001c0c10723c */ /* 0x042fec0000081088 */
[----:B------:R-:W-:Y:S01]  /*b7330*/  STL.64 [R1+0x1ce0], R8 ;  /* 0x001ce00801007387 */ /* 0x000fe20000100a00 */
[----:B------:R1:W-:Y:S02]  /*b7340*/  STL.64 [R1+0x1ce8], R10 ;  /* 0x001ce80a01007387 */ /* 0x0003e40000100a00 */
[C---:B-1----:R-:W-:Y:S05]  /*b7350*/  HMMA.1688.F32.TF32 R8, R12.reuse, R124, R148 ;  /* 0x0000007c0c08723c */ /* 0x042fea0000081094 */
[----:B------:R1:W-:Y:S01]  /*b7360*/  STL.64 [R1+0x1cd0], R32 ;  /* 0x001cd02001007387 */ /* 0x0003e20000100a00 */
[----:B------:R3:W-:Y:S02]  /*b7370*/  STL.64 [R1+0x1cd8], R34 ;  /* 0x001cd82201007387 */ /* 0x0007e40000100a00 */
[----:B------:R-:W4:Y:S06]  /*b7380*/  LDL.LU R136, [R1+0x2310] ;  /* 0x0023100001887983 */ /* 0x000f2c0000300800 */
[----:B------:R1:W-:Y:S01]  /*b7390*/  STL.64 [R1+0x1cc0], R16 ;  /* 0x001cc01001007387 */ /* 0x0003e20000100a00 */
[----:B------:R1:W-:Y:S08]  /*b73a0*/  STL.64 [R1+0x1cc8], R18 ;  /* 0x001cc81201007387 */ /* 0x0003f00000100a00 */
        /* <DEDUP_REMOVED lines=109> */
[----:B------:R-:W-:Y:S01]  /*b7a80*/  MOV R236, R7 ;  /* 0x0000000700ec7202 */ /* 0x000fe20000000f00 */
[----:B------:R-:W-:Y:S01]  /*b7a90*/  IMAD.MOV.U32 R237, RZ, RZ, R6 ;  /* 0x000000ffffed7224 */ /* 0x000fe200078e0006 */
[C---:B--2---:R-:W-:Y:S08]  /*b7aa0*/  HMMA.1688.F32.TF32 R36, R12.reuse, R168, R40 ;  /* 0x000000a80c24723c */ /* 0x044ff00000081028 */
[C---:B------:R-:W-:Y:S08]  /*b7ab0*/  HMMA.1688.F32.TF32 R44, R12.reuse, R164, R44 ;  /* 0x000000a40c2c723c */ /* 0x040ff0000008102c */
[C---:B---3--:R-:W-:Y:S07]  /*b7ac0*/  HMMA.1688.F32.TF32 R40, R12.reuse, R160, R48 ;  /* 0x000000a00c28723c */ /* 0x048fee0000081030 */
[----:B------:R-:W-:Y:S01]  /*b7ad0*/  STL.64 [R1+0x1ca0], R36 ;  /* 0x001ca02401007387 */ /* 0x000fe20000100a00 */
[----:B------:R1:W-:Y:S02]  /*b7ae0*/  STL.64 [R1+0x1ca8], R38 ;  /* 0x001ca82601007387 */ /* 0x0003e40000100a00 */
[C---:B-1----:R-:W-:Y:S05]  /*b7af0*/  HMMA.1688.F32.TF32 R36, R12.reuse, R156, R52 ;  /* 0x0000009c0c24723c */ /* 0x042fea0000081034 */
[----:B------:R-:W-:Y:S01]  /*b7b00*/  STL.64 [R1+0x1c90], R44 ;  /* 0x001c902c01007387 */ /* 0x000fe20000100a00 */
[----:B------:R-:W-:Y:S07]  /*b7b10*/  STL.64 [R1+0x1c98], R46 ;  /* 0x001c982e01007387 */ /* 0x000fee0000100a00 */
[----:B------:R-:W-:Y:S02]  /*b7b20*/  STL.64 [R1+0x1c80], R40 ;  /* 0x001c802801007387 */ /* 0x000fe40000100a00 */
[----:B------:R-:W-:Y:S08]  /*b7b30*/  STL.64 [R1+0x1c88], R42 ;  /* 0x001c882a01007387 */ /* 0x000ff00000100a00 */
[----:B------:R-:W-:Y:S01]  /*b7b40*/  STL.64 [R1+0x1c70], R36 ;  /* 0x001c702401007387 */ /* 0x000fe20000100a00 */
[----:B------:R4:W-:Y:S02]  /*b7b50*/  STL.64 [R1+0x1c78], R38 ;  /* 0x001c782601007387 */ /* 0x0009e40000100a00 */
[C---:B----4-:R-:W-:Y:S08]  /*b7b60*/  HMMA.1688.F32.TF32 R36, R12.reuse, R152, R56 ;  /* 0x000000980c24723c */ /* 0x050ff00000081038 */
[C---:B------:R-:W-:Y:S08]  /*b7b70*/  HMMA.1688.F32.TF32 R44, R12.reuse, R68, R60 ;  /* 0x000000440c2c723c */ /* 0x040ff0000008103c */
[C---:B------:R-:W-:Y:S08]  /*b7b80*/  HMMA.1688.F32.TF32 R40, R12.reuse, R208, R8 ;  /* 0x000000d00c28723c */ /* 0x040ff00000081008 */
[C---:B------:R-:W-:Y:S01]  /*b7b90*/  HMMA.1688.F32.TF32 R8, R12.reuse, R144, R16 ;  /* 0x000000900c08723c */ /* 0x040fe20000081010 */
[----:B------:R-:W-:Y:S01]  /*b7ba0*/  STL.64 [R1+0x1e50], R36 ;  /* 0x001e502401007387 */ /* 0x000fe20000100a00 */
[----:B------:R1:W-:Y:S06]  /*b7bb0*/  STL.64 [R1+0x1e58], R38 ;  /* 0x001e582601007387 */ /* 0x0003ec0000100a00 */
[C---:B-1----:R-:W-:Y:S01]  /*b7bc0*/  HMMA.1688.F32.TF32 R36, R12.reuse, R72, R64 ;  /* 0x000000480c24723c */ /* 0x042fe20000081040 */
        /* <DEDUP_REMOVED lines=10> */
[C---:B-1----:R-:W-:Y:S08]  /*b7c70*/  HMMA.1688.F32.TF32 R36, R12.reuse, R140, R76 ;  /* 0x0000008c0c24723c */ /* 0x042ff0000008104c */
[C---:B--2---:R-:W-:Y:S08]  /*b7c80*/  HMMA.1688.F32.TF32 R8, R12.reuse, R112, R84 ;  /* 0x000000700c08723c */ /* 0x044ff00000081054 */
[C---:B------:R-:W-:Y:S07]  /*b7c90*/  HMMA.1688.F32.TF32 R32, R12.reuse, R108, R32 ;  /* 0x0000006c0c20723c */ /* 0x040fee0000081020 */
[----:B------:R-:W-:Y:S01]  /*b7ca0*/  STL.64 [R1+0x1e00], R36 ;  /* 0x001e002401007387 */ /* 0x000fe20000100a00 */
[----:B------:R-:W-:Y:S02]  /*b7cb0*/  STL.64 [R1+0x1e08], R38 ;  /* 0x001e082601007387 */ /* 0x000fe40000100a00 */
[----:B------:R-:W-:Y:S02]  /*b7cc0*/  STL.64 [R1+0x1df0], R16 ;  /* 0x001df01001007387 */ /* 0x000fe40000100a00 */
[----:B------:R1:W-:Y:S03]  /*b7cd0*/  STL.64 [R1+0x1df8], R18 ;  /* 0x001df81201007387 */ /* 0x0003e60000100a00 */
        /* <DEDUP_REMOVED lines=39> */
[----:B--2---:R-:W-:Y:S01]  /*b7f50*/  HMMA.1688.F32.TF32 R8, R12, R248, R148 ;  /* 0x000000f80c08723c */ /* 0x004fe20000081094 */
[----:B------:R1:W-:Y:S01]  /*b7f60*/  STL.64 [R1+0x1d10], R32 ;  /* 0x001d102001007387 */ /* 0x0003e20000100a00 */
[----:B------:R2:W-:Y:S02]  /*b7f70*/  STL.64 [R1+0x1d18], R34 ;  /* 0x001d182201007387 */ /* 0x0005e40000100a00 */
[----:B------:R-:W3:Y:S01]  /*b7f80*/  LDL.LU R148, [R1+0x1920] ;  /* 0x0019200001947983 */ /* 0x000ee20000300800 */
[----:B------:R-:W-:Y:S04]  /*b7f90*/  LDS R12, [R2+0x10500] ;  /* 0x01050000020c7984 */ /* 0x000fe80000000800 */
[----:B------:R-:W-:Y:S04]  /*b7fa0*/  LDS R14, [R2+0x12500] ;  /* 0x01250000020e7984 */ /* 0x000fe80000000800 */
[----:B------:R-:W-:Y:S04]  /*b7fb0*/  LDS R13, [R0+0x10500] ;  /* 0x01050000000d7984 */ /* 0x000fe80000000800 */
[----:B------:R-:W4:Y:S04]  /*b7fc0*/  LDS R15, [R0+0x12500] ;  /* 0x01250000000f7984 */ /* 0x000f280000000800 */
[----:B------:R1:W-:Y:S01]  /*b7fd0*/  STL.64 [R1+0x1d00], R16 ;  /* 0x001d001001007387 */ /* 0x0003e20000100a00 */
[----:B------:R1:W-:Y:S02]  /*b7fe0*/  STL.64 [R1+0x1d08], R18 ;  /* 0x001d081201007387 */ /* 0x0003e40000100a00 */
[----:B------:R1:W-:Y:S02]  /*b7ff0*/  STL.64 [R1+0x1ba0], R8 ;  /* 0x001ba00801007387 */ /* 0x0003e40000100a00 */
[----:B------:R1:W-:Y:S01]  /*b8000*/  STL.64 [R1+0x1ba8], R10 ;  /* 0x001ba80a01007387 */ /* 0x0003e20000100a00 */
        /* <DEDUP_REMOVED lines=41> */
[----:B--2---:R-:W3:Y:S02]  /*b82a0*/  LDL.LU R34, [R1+0x1a48] ;  /* 0x001a480001227983 */ /* 0x004ee40000300800 */
[----:B------:R-:W3:Y:S02]  /*b82b0*/  LDL.LU R35, [R1+0x1a4c] ;  /* 0x001a4c0001237983 */ /* 0x000ee40000300800 */
        /* <DEDUP_REMOVED lines=73> */
[C---:B-1----:R-:W-:Y:S08]  /*b8750*/  HMMA.1688.F32.TF32 R36, R224.reuse, R200, R40 ;  /* 0x000000c8e024723c */ /* 0x042ff00000081028 */
        /* <DEDUP_REMOVED lines=16> */
[C---:B--2---:R-:W-:Y:S08]  /*b8860*/  HMMA.1688.F32.TF32 R40, R224.reuse, R156, R8 ;  /* 0x0000009ce028723c */ /* 0x044ff00000081008 */
[C---:B------:R-:W-:Y:S01]  /*b8870*/  HMMA.1688.F32.TF32 R8, R224.reuse, R152, R16 ;  /* 0x00000098e008723c */ /* 0x040fe20000081010 */
[----:B------:R-:W-:Y:S01]  /*b8880*/  STL.64 [R1+0x1ad0], R44 ;  /* 0x001ad02c01007387 */ /* 0x000fe20000100a00 */
[----:B------:R-:W-:Y:S06]  /*b8890*/  STL.64 [R1+0x1ad8], R46 ;  /* 0x001ad82e01007387 */ /* 0x000fec0000100a00 */
[C---:B------:R-:W-:Y:S01]  /*b88a0*/  HMMA.1688.F32.TF32 R16, R224.reuse, R72, R80 ;  /* 0x00000048e010723c */ /* 0x040fe20000081050 */
[----:B------:R-:W-:Y:S01]  /*b88b0*/  STL.64 [R1+0x1ab0], R36 ;  /* 0x001ab02401007387 */ /* 0x000fe20000100a00 */
[----:B------:R1:W-:Y:S05]  /*b88c0*/  STL.64 [R1+0x1ab8], R38 ;  /* 0x001ab82601007387 */ /* 0x0003ea0000100a00 */
[----:B------:R-:W-:Y:S02]  /*b88d0*/  STL.64 [R1+0x1a90], R40 ;  /* 0x001a902801007387 */ /* 0x000fe40000100a00 */
[----:B------:R-:W-:Y:S06]  /*b88e0*/  STL.64 [R1+0x1a98], R42 ;  /* 0x001a982a01007387 */ /* 0x000fec0000100a00 */
        /* <DEDUP_REMOVED lines=49> */
[----:B------:R1:W-:Y:S01]  /*b8c00*/  STL.64 [R1+0x1e80], R32 ;  /* 0x001e802001007387 */ /* 0x0003e20000100a00 */
[----:B------:R2:W-:Y:S02]  /*b8c10*/  STL.64 [R1+0x1e88], R34 ;  /* 0x001e882201007387 */ /* 0x0005e40000100a00 */
[----:B------:R-:W3:Y:S11]  /*b8c20*/  LDL.LU R136, [R1+0x1780] ;  /* 0x0017800001887983 */ /* 0x000ef60000300800 */
[----:B------:R1:W-:Y:S01]  /*b8c30*/  STL.64 [R1+0x1e70], R16 ;  /* 0x001e701001007387 */ /* 0x0003e20000100a00 */
[----:B------:R1:W-:Y:S07]  /*b8c40*/  STL.64 [R1+0x1e78], R18 ;  /* 0x001e781201007387 */ /* 0x0003ee0000100a00 */
        /* <DEDUP_REMOVED lines=108> */
[----:B------:R-:W4:Y:S01]  /*b9310*/  LDL.LU R151, [R1+0x177c] ;  /* 0x00177c0001977983 */ /* 0x000f220000300800 */
[C---:B--2---:R-:W-:Y:S08]  /*b9320*/  HMMA.1688.F32.TF32 R36, R224.reuse, R232, R44 ;  /* 0x000000e8e024723c */ /* 0x044ff0000008102c */
[C---:B---3--:R-:W-:Y:S08]  /*b9330*/  HMMA.1688.F32.TF32 R40, R224.reuse, R244, R40 ;  /* 0x000000f4e028723c */ /* 0x048ff00000081028 */
[C---:B------:R-:W-:Y:S11]  /*b9340*/  HMMA.1688.F32.TF32 R44, R224.reuse, R240, R48 ;  /* 0x000000f0e02c723c */ /* 0x040ff60000081030 */
[----:B------:R-:W-:Y:S04]  /*b9350*/  @!UPT UIADD3 URZ, URZ, URZ, URZ ;  /* 0x0000003f3f3ff290 */ /* 0x000fe8000fffe03f */
[----:B------:R-:W-:Y:S01]  /*b9360*/  STL.64 [R1+0x1a80], R40 ;  /* 0x001a802801007387 */ /* 0x000fe20000100a00 */
[----:B------:R1:W-:Y:S02]  /*b9370*/  STL.64 [R1+0x1a88], R42 ;  /* 0x001a882a01007387 */ /* 0x0003e40000100a00 */
[----:B------:R-:W-:Y:S02]  /*b9380*/  STL.64 [R1+0x1a70], R36 ;  /* 0x001a702401007387 */ /* 0x000fe40000100a00 */
[----:B------:R4:W-:Y:S01]  /*b9390*/  STL.64 [R1+0x1a78], R38 ;  /* 0x001a782601007387 */ /* 0x0009e20000100a00 */
[----:B-1----:R-:W-:Y:S08]  /*b93a0*/  HMMA.1688.F32.TF32 R40, R224, R248, R52 ;  /* 0x000000f8e028723c */ /* 0x002ff00000081034 */
[C---:B----4-:R-:W-:Y:S01]  /*b93b0*/  HMMA.1688.F32.TF32 R36, R12.reuse, R212, R56 ;  /* 0x000000d40c24723c */ /* 0x050fe20000081038 */
[----:B------:R-:W-:Y:S01]  /*b93c0*/  STL.64 [R1+0x1a60], R44 ;  /* 0x001a602c01007387 */ /* 0x000fe20000100a00 */
[----:B------:R1:W-:Y:S06]  /*b93d0*/  STL.64 [R1+0x1a68], R46 ;  /* 0x001a682e01007387 */ /* 0x0003ec0000100a00 */
[C---:B------:R-:W-:Y:S01]  /*b93e0*/  HMMA.1688.F32.TF32 R16, R12.reuse, R124, R16 ;  /* 0x0000007c0c10723c */ /* 0x040fe20000081010 */
[----:B------:R-:W-:Y:S04]  /*b93f0*/  LDS R224, [R2+0x10580] ;  /* 0x0105800002e07984 */ /* 0x000fe80000000800 */
[----:B------:R-:W-:Y:S04]  /*b9400*/  LDS R226, [R2+0x12580] ;  /* 0x0125800002e27984 */ /* 0x000fe80000000800 */
[----:B------:R-:W-:Y:S04]  /*b9410*/  LDS R225, [R0+0x10580] ;  /* 0x0105800000e17984 */ /* 0x000fe80000000800 */
[----:B------:R-:W2:Y:S01]  /*b9420*/  LDS R227, [R0+0x12580] ;  /* 0x0125800000e37984 */ /* 0x000ea20000000800 */
[C---:B-1----:R-:W-:Y:S03]  /*b9430*/  HMMA.1688.F32.TF32 R44, R12.reuse, R200, R60 ;  /* 0x000000c80c2c723c */ /* 0x042fe6000008103c */
[----:B------:R-:W-:Y:S01]  /*b9440*/  STL.64 [R1+0x1a50], R40 ;  /* 0x001a502801007387 */ /* 0x000fe20000100a00 */
[----:B------:R1:W-:Y:S02]  /*b9450*/  STL.64 [R1+0x1a58], R42 ;  /* 0x001a582a01007387 */ /* 0x0003e40000100a00 */
[----:B------:R-:W-:Y:S02]  /*b9460*/  STL.64 [R1+0x2030], R36 ;  /* 0x0020302401007387 */ /* 0x000fe40000100a00 */
[----:B------:R3:W-:Y:S01]  /*b9470*/  STL.64 [R1+0x2038], R38 ;  /* 0x0020382601007387 */ /* 0x0007e20000100a00 */
[C---:B-1----:R-:W-:Y:S08]  /*b9480*/  HMMA.1688.F32.TF32 R40, R12.reuse, R192, R64 ;  /* 0x000000c00c28723c */ /* 0x042ff00000081040 */
[C---:B---3--:R-:W-:Y:S08]  /*b9490*/  HMMA.1688.F32.TF32 R36, R12.reuse, R28, R8 ;  /* 0x0000001c0c24723c */ /* 0x048ff00000081008 */
[C---:B------:R-:W-:Y:S01]  /*b94a0*/  HMMA.1688.F32.TF32 R8, R12.reuse, R168, R76 ;  /* 0x000000a80c08723c */ /* 0x040fe2000008104c */
[----:B------:R-:W-:Y:S01]  /*b94b0*/  STL.64 [R1+0x2020], R44 ;  /* 0x0020202c01007387 */ /* 0x000fe20000100a00 */
[----:B------:R-:W-:Y:S05]  /*b94c0*/  STL.64 [R1+0x2028], R46 ;  /* 0x0020282e01007387 */ /* 0x000fea0000100a00 */
[----:B------:R-:W-:Y:S01]  /*b94d0*/  STL.64 [R1+0x2010], R40 ;  /* 0x0020102801007387 */ /* 0x000fe20000100a00 */
[----:B------:R-:W-:Y:S07]  /*b94e0*/  STL.64 [R1+0x2018], R42 ;  /* 0x0020182a01007387 */ /* 0x000fee0000100a00 */
[----:B------:R-:W-:Y:S02]  /*b94f0*/  STL.64 [R1+0x2000], R36 ;  /* 0x0020002401007387 */ /* 0x000fe40000100a00 */
[----:B------:R1:W-:Y:S01]  /*b9500*/  STL.64 [R1+0x2008], R38 ;  /* 0x0020082601007387 */ /* 0x0003e20000100a00 */
[----:B------:R-:W-:Y:S01]  /*b9510*/  STL.64 [R1+0x1ff0], R16 ;  /* 0x001ff01001007387 */ /* 0x000fe20000100a00 */
[----:B------:R3:W-:Y:S04]  /*b9520*/  STL.64 [R1+0x1ff8], R18 ;  /* 0x001ff81201007387 */ /* 0x0007e80000100a00 */
[----:B------:R-:W-:Y:S02]  /*b9530*/  STL.64 [R1+0x1fe0], R8 ;  /* 0x001fe00801007387 */ /* 0x000fe40000100a00 */
[----:B------:R4:W-:Y:S01]  /*b9540*/  STL.64 [R1+0x1fe8], R10 ;  /* 0x001fe80a01007387 */ /* 0x0009e20000100a00 */
[C---:B-1----:R-:W-:Y:S08]  /*b9550*/  HMMA.1688.F32.TF32 R36, R12.reuse, R164, R80 ;  /* 0x000000a40c24723c */ /* 0x042ff00000081050 */
[C---:B---3--:R-:W-:Y:S08]  /*b9560*/  HMMA.1688.F32.TF32 R16, R12.reuse, R160, R84 ;  /* 0x000000a00c10723c */ /* 0x048ff00000081054 */
        /* <DEDUP_REMOVED lines=43> */
[----:B------:R1:W-:Y:S01]  /*b9820*/  STL.64 [R1+0x20e0], R32 ;  /* 0x0020e02001007387 */ /* 0x0003e20000100a00 */
[----:B------:R3:W-:Y:S02]  /*b9830*/  STL.64 [R1+0x20e8], R34 ;  /* 0x0020e82201007387 */ /* 0x0007e40000100a00 */
[----:B------:R-:W4:Y:S11]  /*b9840*/  LDL.LU R136, [R1+0x1350] ;  /* 0x0013500001887983 */ /* 0x000f360000300800 */
[----:B------:R1:W-:Y:S01]  /*b9850*/  STL.64 [R1+0x20d0], R16 ;  /* 0x0020d01001007387 */ /* 0x0003e20000100a00 */
[----:B------:R1:W-:Y:S07]  /*b9860*/  STL.64 [R1+0x20d8], R18 ;  /* 0x0020d81201007387 */ /* 0x0003ee0000100a00 */
[----:B------:R1:W-:Y:S02]  /*b9870*/  STL.64 [R1+0x20c0], R8 ;  /* 0x0020c00801007387 */ /* 0x0003e40000100a00 */
[----:B------:R1:W-:Y:S01]  /*b9880*/  STL.64 [R1+0x20c8], R10 ;  /* 0x0020c80a01007387 */ /* 0x0003e20000100a00 */
        /* <DEDUP_REMOVED lines=41> */
[----:B---3--:R-:W3:Y:S02]  /*b9b20*/  LDL.LU R34, [R1+0x16a8] ;  /* 0x0016a80001227983 */ /* 0x008ee40000300800 */
        /* <DEDUP_REMOVED lines=82> */
[C---:B----4-:R-:W-:Y:S08]  /*ba050*/  HMMA.1688.F32.TF32 R40, R12.reuse, R232, R64 ;  /* 0x000000e80c28723c */ /* 0x050ff00000081040 */
[C---:B-1----:R-:W-:Y:S08]  /*ba060*/  HMMA.1688.F32.TF32 R36, R12.reuse, R240, R8 ;  /* 0x000000f00c24723c */ /* 0x042ff00000081008 */
[----:B------:R-:W-:Y:S01]  /*ba070*/  HMMA.1688.F32.TF32 R8, R12, R248, R16 ;  /* 0x000000f80c08723c */ /* 0x000fe20000081010 */
[----:B------:R-:W-:Y:S01]  /*ba080*/  STL.64 [R1+0x2060], R44 ;  /* 0x0020602c01007387 */ /* 0x000fe20000100a00 */
[----:B------:R-:W-:Y:S06]  /*ba090*/  STL.64 [R1+0x2068], R46 ;  /* 0x0020682e01007387 */ /* 0x000fec0000100a00 */
[C---:B------:R-:W-:Y:S08]  /*ba0a0*/  HMMA.1688.F32.TF32 R16, R224.reuse, R200, R80 ;  /* 0x000000c8e010723c */ /* 0x040ff00000081050 */
[C---:B------:R-:W-:Y:S01]  /*ba0b0*/  HMMA.1688.F32.TF32 R32, R224.reuse, R28, R32 ;  /* 0x0000001ce020723c */ /* 0x040fe20000081020 */
[----:B------:R-:W-:Y:S04]  /*ba0c0*/  LDS R12, [R2+0x10600] ;  /* 0x01060000020c7984 */ /* 0x000fe80000000800 */
[----:B------:R-:W-:Y:S04]  /*ba0d0*/  LDS R14, [R2+0x12600] ;  /* 0x01260000020e7984 */ /* 0x000fe80000000800 */
[----:B------:R-:W-:Y:S04]  /*ba0e0*/  LDS R13, [R0+0x10600] ;  /* 0x01060000000d7984 */ /* 0x000fe80000000800 */
[----:B------:R-:W1:Y:S04]  /*ba0f0*/  LDS R15, [R0+0x12600] ;  /* 0x01260000000f7984 */ /* 0x000e680000000800 */
[----:B------:R-:W-:Y:S01]  /*ba100*/  STL.64 [R1+0x2050], R40 ;  /* 0x0020502801007387 */ /* 0x000fe20000100a00 */
[----:B------:R-:W-:Y:S02]  /*ba110*/  STL.64 [R1+0x2058], R42 ;  /* 0x0020582a01007387 */ /* 0x000fe40000100a00 */
[----:B------:R-:W-:Y:S02]  /*ba120*/  STL.64 [R1+0x2040], R36 ;  /* 0x0020402401007387 */ /* 0x000fe40000100a00 */
[----:B------:R2:W-:Y:S01]  /*ba130*/  STL.64 [R1+0x2048], R38 ;  /* 0x0020482601007387 */ /* 0x0005e20000100a00 */
[----:B------:R-:W-:Y:S01]  /*ba140*/  STL.64 [R1+0x1fa0], R8 ;  /* 0x001fa00801007387 */ /* 0x000fe20000100a00 */
[----:B------:R3:W-:Y:S01]  /*ba150*/  STL.64 [R1+0x1fa8], R10 ;  /* 0x001fa80a01007387 */ /* 0x0007e20000100a00 */
[C---:B--2---:R-:W-:Y:S08]  /*ba160*/  HMMA.1688.F32.TF32 R36, R224.reuse, R212, R76 ;  /* 0x000000d4e024723c */ /* 0x044ff0000008104c */
[C---:B---3--:R-:W-:Y:S11]  /*ba170*/  HMMA.1688.F32.TF32 R8, R224.reuse, R192, R84 ;  /* 0x000000c0e008723c */ /* 0x048ff60000081054 */
[----:B------:R-:W-:Y:S04]  /*ba180*/  @!UPT UIADD3 URZ, URZ, URZ, URZ ;  /* 0x0000003f3f3ff290 */ /* 0x000fe8000fffe03f */
        /* <DEDUP_REMOVED lines=90> */
[----:B------:R-:W2:Y:S01]  /*ba730*/  LDL.LU R80, [R1+0x12c0] ;  /* 0x0012c00001507983 */ /* 0x000ea20000300800 */
[----:B------:R-:W2:Y:S01]  /*ba740*/  LDL.LU R81, [R1+0x12c4] ;  /* 0x0012c40001517983 */ /* 0x000ea20000300800 */
[----:B------:R-:W2:Y:S02]  /*ba750*/  LDL.LU R82, [R1+0x12c8] ;  /* 0x0012c80001527983 */ /* 0x000ea40000300800 */
[----:B------:R-:W2:Y:S02]  /*ba760*/  LDL.LU R83, [R1+0x12cc] ;  /* 0x0012cc0001537983 */ /* 0x000ea40000300800 */
        /* <DEDUP_REMOVED lines=53> */
[C---:B------:R-:W-:Y:S08]  /*baac0*/  HMMA.1688.F32.TF32 R44, R224.reuse, R24, R56 ;  /* 0x00000018e02c723c */ /* 0x040ff00000081038 */
[C---:B---3--:R-:W-:Y:S08]  /*baad0*/  HMMA.1688.F32.TF32 R36, R224.reuse, R88, R60 ;  /* 0x00000058e024723c */ /* 0x048ff0000008103c */
[C---:B------:R-:W-:Y:S01]  /*baae0*/  HMMA.1688.F32.TF32 R8, R224.reuse, R20, R8 ;  /* 0x00000014e008723c */ /* 0x040fe20000081008 */
[----:B------:R-:W-:Y:S01]  /*baaf0*/  STL.64 [R1+0x28e0], R40 ;  /* 0x0028e02801007387 */ /* 0x000fe20000100a00 */
[----:B------:R1:W-:Y:S06]  /*bab00*/  STL.64 [R1+0x28e8], R42 ;  /* 0x0028e82a01007387 */ /* 0x0003ec0000100a00 */
[C---:B-1----:R-:W-:Y:S01]  /*bab10*/  HMMA.1688.F32.TF32 R40, R224.reuse, R96, R64 ;  /* 0x00000060e028723c */ /* 0x042fe20000081040 */
[----:B------:R-:W-:Y:S01]  /*bab20*/  STL.64 [R1+0x28d0], R44 ;  /* 0x0028d02c01007387 */ /* 0x000fe20000100a00 */
[----:B------:R-:W-:Y:S05]  /*bab30*/  STL.64 [R1+0x28d8], R46 ;  /* 0x0028d82e01007387 */ /* 0x000fea0000100a00 */
[----:B------:R-:W-:Y:S02]  /*bab40*/  STL.64 [R1+0x28c0], R36 ;  /* 0x0028c02401007387 */ /* 0x000fe40000100a00 */
[----:B------:R1:W-:Y:S02]  /*bab50*/  STL.64 [R1+0x28c8], R38 ;  /* 0x0028c82601007387 */ /* 0x0003e40000100a00 */
[C---:B-1----:R-:W-:Y:S08]  /*bab60*/  HMMA.1688.F32.TF32 R36, R224.reuse, R184, R16 ;  /* 0x000000b8e024723c */ /* 0x042ff00000081010 */
[C---:B----4-:R-:W-:Y:S04]  /*bab70*/  HMMA.1688.F32.TF32 R16, R224.reuse, R204, R76 ;  /* 0x000000cce010723c */ /* 0x050fe8000008104c */
[----:B------:R-:W-:Y:S01]  /*bab80*/  STL.64 [R1+0x28b0], R40 ;  /* 0x0028b02801007387 */ /* 0x000fe20000100a00 */
[----:B------:R-:W-:Y:S02]  /*bab90*/  STL.64 [R1+0x28b8], R42 ;  /* 0x0028b82a01007387 */ /* 0x000fe40000100a00 */
[----:B------:R-:W-:Y:S02]  /*baba0*/  STL.64 [R1+0x28a0], R8 ;  /* 0x0028a00801007387 */ /* 0x000fe40000100a00 */
[----:B------:R1:W-:Y:S02]  /*babb0*/  STL.64 [R1+0x28a8], R10 ;  /* 0x0028a80a01007387 */ /* 0x0003e40000100a00 */
[C---:B-1----:R-:W-:Y:S04]  /*babc0*/  HMMA.1688.F32.TF32 R8, R224.reuse, R236, R80 ;  /* 0x000000ece008723c */ /* 0x042fe80000081050 */
        /* <DEDUP_REMOVED lines=17> */
[----:B-1----:R-:W-:Y:S06]  /*bace0*/  HMMA.1688.F32.TF32 R8, R224, R248, R196 ;  /* 0x000000f8e008723c */ /* 0x002fec00000810c4 */
[----:B------:R-:W-:Y:S01]  /*bacf0*/  STL.64 [R1+0x2830], R32 ;  /* 0x0028302001007387 */ /* 0x000fe20000100a00 */
[----:B------:R1:W-:Y:S08]  /*bad00*/  STL.64 [R1+0x2838], R34 ;  /* 0x0028382201007387 */ /* 0x0003f00000100a00 */
[----:B------:R-:W-:Y:S02]  /*bad10*/  STL.64 [R1+0x2820], R16 ;  /* 0x0028201001007387 */ /* 0x000fe40000100a00 */
[----:B------:R2:W-:Y:S01]  /*bad20*/  STL.64 [R1+0x2828], R18 ;  /* 0x0028281201007387 */ /* 0x0005e20000100a00 */
[----:B------:R-:W-:Y:S04]  /*bad30*/  LDS R224, [R2+0x10680] ;  /* 0x0106800002e07984 */ /* 0x000fe80000000800 */
[----:B------:R-:W-:Y:S04]  /*bad40*/  LDS R226, [R2+0x12680] ;  /* 0x0126800002e27984 */ /* 0x000fe80000000800 */
[----:B------:R-:W-:Y:S04]  /*bad50*/  LDS R225, [R0+0x10680] ;  /* 0x0106800000e17984 */ /* 0x000fe80000000800 */
[----:B------:R-:W3:Y:S01]  /*bad60*/  LDS R227, [R0+0x12680] ;  /* 0x0126800000e37984 */ /* 0x000ee20000000800 */
        /* <DEDUP_REMOVED lines=15> */
[----:B------:R-:W-:Y:S02]  /*bae60*/  STL.64 [R1+0x2be8], R34 ;  /* 0x002be82201007387 */ /* 0x000fe40000100a00 */
[----:B------:R-:W-:Y:S05]  /*bae70*/  STL.64 [R1+0x6800], R168 ;  /* 0x006800a801007387 */ /* 0x000fea0000100a00 */
[----:B------:R-:W-:Y:S01]  /*bae80*/  STL.64 [R1+0x2bd0], R16 ;  /* 0x002bd01001007387 */ /* 0x000fe20000100a00 */
[----:B------:R1:W-:Y:S02]  /*bae90*/  STL.64 [R1+0x2bd8], R18 ;  /* 0x002bd81201007387 */ /* 0x0003e40000100a00 */
[C---:B-1----:R-:W-:Y:S05]  /*baea0*/  HMMA.1688.F32.TF32 R16, R12.reuse, R164, R128 ;  /* 0x000000a40c10723c */ /* 0x042fea0000081080 */
[----:B------:R-:W-:Y:S01]  /*baeb0*/  STL.64 [R1+0x2bc0], R8 ;  /* 0x002bc00801007387 */ /* 0x000fe20000100a00 */
[----:B------:R1:W-:Y:S02]  /*baec0*/  STL.64 [R1+0x2bc8], R10 ;  /* 0x002bc80a01007387 */ /* 0x0003e40000100a00 */
[C---:B-1----:R-:W-:Y:S01]  /*baed0*/  HMMA.1688.F32.TF32 R8, R12.reuse, R160, R132 ;  /* 0x000000a00c08723c */ /* 0x042fe20000081084 */
[----:B------:R-:W-:Y:S11]  /*baee0*/  STL.64 [R1+0x67f8], R164 ;  /* 0x0067f8a401007387 */ /* 0x000ff60000100a00 */
[----:B------:R-:W-:Y:S03]  /*baef0*/  @!UPT UIADD3 URZ, URZ, URZ, URZ ;  /* 0x0000003f3f3ff290 */ /* 0x000fe6000fffe03f */
[----:B------:R-:W-:Y:S02]  /*baf00*/  STL.64 [R1+0x2bb0], R16 ;  /* 0x002bb01001007387 */ /* 0x000fe40000100a00 */
[----:B------:R-:W-:Y:S02]  /*baf10*/  STL.64 [R1+0x2bb8], R18 ;  /* 0x002bb81201007387 */ /* 0x000fe40000100a00 */
[----:B------:R-:W-:Y:S01]  /*baf20*/  STL.64 [R1+0x67f0], R162 ;  /* 0x0067f0a201007387 */ /* 0x000fe20000100a00 */
[----:B------:R-:W-:Y:S04]  /*baf30*/  STL.64 [R1+0x67e8], R160 ;  /* 0x0067e8a001007387 */ /* 0x000fe80000100a00 */
[----:B------:R-:W-:Y:S01]  /*baf40*/  STL.64 [R1+0x2ba0], R8 ;  /* 0x002ba00801007387 */ /* 0x000fe20000100a00 */
[----:B------:R1:W-:Y:S02]  /*baf50*/  STL.64 [R1+0x2ba8], R10 ;  /* 0x002ba80a01007387 */ /* 0x0003e40000100a00 */
[C---:B-1----:R-:W-:Y:S11]  /*baf60*/  HMMA.1688.F32.TF32 R8, R12.reuse, R156, R136 ;  /* 0x0000009c0c08723c */ /* 0x042ff60000081088 */
[----:B------:R-:W-:Y:S11]  /*baf70*/  @!UPT UIADD3 URZ, URZ, URZ, URZ ;  /* 0x0000003f3f3ff290 */ /* 0x000ff6000fffe03f */
[----:B------:R-:W-:Y:S01]  /*baf80*/  @!UPT UIADD3 URZ, URZ, URZ, URZ ;  /* 0x0000003f3f3ff290 */ /* 0x000fe2000fffe03f */
[----:B------:R-:W-:Y:S01]  /*baf90*/  STL.64 [R1+0x2b90], R8 ;  /* 0x002b900801007387 */ /* 0x000fe20000100a00 */
[----:B------:R1:W-:Y:S02]  /*bafa0*/  STL.64 [R1+0x2b98], R10 ;  /* 0x002b980a01007387 */ /* 0x0003e40000100a00 */
[----:B------:R-:W2:Y:S01]  /*bafb0*/  LDL.LU R136, [R1+0x1130] ;  /* 0x0011300001887983 */ /* 0x000ea20000300800 */
[C---:B-1----:R-:W-:Y:S11]  /*bafc0*/  HMMA.1688.F32.TF32 R8, R12.reuse, R152, R148 ;  /* 0x000000980c08723c */ /* 0x042ff60000081094 */
[----:B------:R-:W-:Y:S11]  /*bafd0*/  @!UPT UIADD3 URZ, URZ, URZ, URZ ;  /* 0x0000003f3f3ff290 */ /* 0x000ff6000fffe03f */
[----:B------:R-:W-:Y:S01]  /*bafe0*/  @!UPT UIADD3 URZ, URZ, URZ, URZ ;  /* 0x0000003f3f3ff290 */ /* 0x000fe2000fffe03f */
[----:B------:R1:W-:Y:S01]  /*baff0*/  STL.64 [R1+0x2d70], R8 ;  /* 0x002d700801007387 */ /* 0x0003e20000100a00 */
        /* <DEDUP_REMOVED lines=54> */
[----:B----4-:R-:W2:Y:S01]  /*bb360*/  LDL.LU R10, [R1+0x11f8] ;  /* 0x0011f800010a7983 */ /* 0x010ea20000300800 */
        /* <DEDUP_REMOVED lines=52> */
[C---:B------:R-:W-:Y:S07]  /*bb6b0*/  HMMA.1688.F32.TF32 R8, R12.reuse, R112, R8 ;  /* 0x000000700c08723c */ /* 0x040fee0000081008 */
[----:B------:R-:W-:Y:S01]  /*bb6c0*/  STL.64 [R1+0x2d60], R44 ;  /* 0x002d602c01007387 */ /* 0x000fe20000100a00 */
[----:B------:R1:W-:Y:S07]  /*bb6d0*/  STL.64 [R1+0x2d68], R46 ;  /* 0x002d682e01007387 */ /* 0x0003ee0000100a00 */
[----:B------:R-:W-:Y:S02]  /*bb6e0*/  STL.64 [R1+0x2d50], R36 ;  /* 0x002d502401007387 */ /* 0x000fe40000100a00 */
[----:B------:R4:W-:Y:S01]  /*bb6f0*/  STL.64 [R1+0x2d58], R38 ;  /* 0x002d582601007387 */ /* 0x0009e20000100a00 */
[----:B------:R-:W-:Y:S01]  /*bb700*/  STL.64 [R1+0x2d40], R40 ;  /* 0x002d402801007387 */ /* 0x000fe20000100a00 */
[----:B------:R2:W-:Y:S01]  /*bb710*/  STL.64 [R1+0x2d48], R42 ;  /* 0x002d482a01007387 */ /* 0x0005e20000100a00 */
[C---:B-1----:R-:W-:Y:S08]  /*bb720*/  HMMA.1688.F32.TF32 R44, R12.reuse, R144, R56 ;  /* 0x000000900c2c723c */ /* 0x042ff00000081038 */
[C---:B----4-:R-:W-:Y:S08]  /*bb730*/  HMMA.1688.F32.TF32 R36, R12.reuse, R140, R60 ;  /* 0x0000008c0c24723c */ /* 0x050ff0000008103c */
[C---:B--2---:R-:W-:Y:S07]  /*bb740*/  HMMA.1688.F32.TF32 R40, R12.reuse, R172, R64 ;  /* 0x000000ac0c28723c */ /* 0x044fee0000081040 */
[----:B------:R-:W-:Y:S01]  /*bb750*/  STL.64 [R1+0x2d30], R44 ;  /* 0x002d302c01007387 */ /* 0x000fe20000100a00 */
[----:B------:R-:W-:Y:S07]  /*bb760*/  STL.64 [R1+0x2d38], R46 ;  /* 0x002d382e01007387 */ /* 0x000fee0000100a00 */
[----:B------:R-:W-:Y:S02]  /*bb770*/  STL.64 [R1+0x2d20], R36 ;  /* 0x002d202401007387 */ /* 0x000fe40000100a00 */
[----:B------:R1:W-:Y:S06]  /*bb780*/  STL.64 [R1+0x2d28], R38 ;  /* 0x002d282601007387 */ /* 0x0003ec0000100a00 */
[----:B------:R-:W-:Y:S01]  /*bb790*/  STL.64 [R1+0x2d10], R40 ;  /* 0x002d102801007387 */ /* 0x000fe20000100a00 */
[----:B------:R-:W-:Y:S02]  /*bb7a0*/  STL.64 [R1+0x2d18], R42 ;  /* 0x002d182a01007387 */ /* 0x000fe40000100a00 */
[----:B------:R-:W-:Y:S02]  /*bb7b0*/  STL.64 [R1+0x2d00], R8 ;  /* 0x002d000801007387 */ /* 0x000fe40000100a00 */
[----:B------:R2:W-:Y:S01]  /*bb7c0*/  STL.64 [R1+0x2d08], R10 ;  /* 0x002d080a01007387 */ /* 0x0005e20000100a00 */
[C---:B-1----:R-:W-:Y:S08]  /*bb7d0*/  HMMA.1688.F32.TF32 R36, R12.reuse, R108, R16 ;  /* 0x0000006c0c24723c */ /* 0x042ff00000081010 */
[C---:B------:R-:W-:Y:S08]  /*bb7e0*/  HMMA.1688.F32.TF32 R16, R12.reuse, R104, R76 ;  /* 0x000000680c10723c */ /* 0x040ff0000008104c */
[C---:B--2---:R-:W-:Y:S07]  /*bb7f0*/  HMMA.1688.F32.TF32 R8, R12.reuse, R24, R80 ;  /* 0x000000180c08723c */ /* 0x044fee0000081050 */
[----:B------:R-:W-:Y:S01]  /*bb800*/  STL.64 [R1+0x2cf0], R36 ;  /* 0x002cf02401007387 */ /* 0x000fe20000100a00 */
[----:B------:R1:W-:Y:S07]  /*bb810*/  STL.64 [R1+0x2cf8], R38 ;  /* 0x002cf82601007387 */ /* 0x0003ee0000100a00 */
[----:B------:R-:W-:Y:S02]  /*bb820*/  STL.64 [R1+0x2ce0], R16 ;  /* 0x002ce01001007387 */ /* 0x000fe40000100a00 */
[----:B------:R2:W-:Y:S06]  /*bb830*/  STL.64 [R1+0x2ce8], R18 ;  /* 0x002ce81201007387 */ /* 0x0005ec0000100a00 */
[----:B------:R-:W-:Y:S01]  /*bb840*/  STL.64 [R1+0x2cd0], R8 ;  /* 0x002cd00801007387 */ /* 0x000fe20000100a00 */
[----:B------:R3:W-:Y:S01]  /*bb850*/  STL.64 [R1+0x2cd8], R10 ;  /* 0x002cd80a01007387 */ /* 0x0007e20000100a00 */
[C---:B-1----:R-:W-:Y:S08]  /*bb860*/  HMMA.1688.F32.TF32 R36, R12.reuse, R88, R84 ;  /* 0x000000580c24723c */ /* 0x042ff00000081054 */
[C---:B--2---:R-:W-:Y:S08]  /*bb870*/  HMMA.1688.F32.TF32 R16, R12.reuse, R96, R32 ;  /* 0x000000600c10723c */ /* 0x044ff00000081020 */
[C---:B---3--:R-:W-:Y:S08]  /*bb880*/  HMMA.1688.F32.TF32 R8, R12.reuse, R20, R92 ;  /* 0x000000140c08723c */ /* 0x048ff0000008105c */
[C---:B------:R-:W-:Y:S01]  /*bb890*/  HMMA.1688.F32.TF32 R32, R12.reuse, R184, R100 ;  /* 0x000000b80c20723c */ /* 0x040fe20000081064 */
[----:B------:R-:W-:Y:S01]  /*bb8a0*/  STL.64 [R1+0x2cc0], R36 ;  /* 0x002cc02401007387 */ /* 0x000fe20000100a00 */
[----:B------:R-:W-:Y:S05]  /*bb8b0*/  STL.64 [R1+0x2cc8], R38 ;  /* 0x002cc82601007387 */ /* 0x000fea0000100a00 */
[----:B------:R-:W-:Y:S02]  /*bb8c0*/  STL.64 [R1+0x2cb0], R16 ;  /* 0x002cb01001007387 */ /* 0x000fe40000100a00 */
[----:B------:R1:W-:Y:S06]  /*bb8d0*/  STL.64 [R1+0x2cb8], R18 ;  /* 0x002cb81201007387 */ /* 0x0003ec0000100a00 */
        /* <DEDUP_REMOVED lines=32> */
[C---:B--2---:R-:W-:Y:S08]  /*bbae0*/  HMMA.1688.F32.TF32 R8, R224.reuse, R212, R128 ;  /* 0x000000d4e008723c */ /* 0x044ff00000081080 */
[C---:B------:R-:W-:Y:S08]  /*bbaf0*/  HMMA.1688.F32.TF32 R32, R224.reuse, R200, R132 ;  /* 0x000000c8e020723c */ /* 0x040ff00000081084 */
[C---:B------:R-:W-:Y:S07]  /*bbb00*/  HMMA.1688.F32.TF32 R16, R224.reuse, R192, R136 ;  /* 0x000000c0e010723c */ /* 0x040fee0000081088 */
[----:B------:R-:W-:Y:S01]  /*bbb10*/  STL.64 [R1+0x2e10], R8 ;  /* 0x002e100801007387 */ /* 0x000fe20000100a00 */
[----:B------:R2:W-:Y:S02]  /*bbb20*/  STL.64 [R1+0x2e18], R10 ;  /* 0x002e180a01007387 */ /* 0x0005e40000100a00 */
[C---:B--2---:R-:W-:Y:S05]  /*bbb30*/  HMMA.1688.F32.TF32 R8, R224.reuse, R28, R148 ;  /* 0x0000001ce008723c */ /* 0x044fea0000081094 */
[----:B------:R2:W-:Y:S01]  /*bbb40*/  STL.64 [R1+0x2e00], R32 ;  /* 0x002e002001007387 */ /* 0x0005e20000100a00 */
[----:B------:R3:W-:Y:S02]  /*bbb50*/  STL.64 [R1+0x2e08], R34 ;  /* 0x002e082201007387 */ /* 0x0007e40000100a00 */
[----:B------:R-:W4:Y:S05]  /*bbb60*/  LDL.LU R136, [R1+0x490] ;  /* 0x0004900001887983 */ /* 0x000f2a0000300800 */
[----:B------:R1:W-:Y:S01]  /*bbb70*/  STL.64 [R1+0x2df0], R16 ;  /* 0x002df01001007387 */ /* 0x0003e20000100a00 */
[----:B------:R1:W-:Y:S09]  /*bbb80*/  STL.64 [R1+0x2df8], R18 ;  /* 0x002df81201007387 */ /* 0x0003f20000100a00 */
[----:B------:R1:W-:Y:S01]  /*bbb90*/  STL.64 [R1+0x2de0], R8 ;  /* 0x002de00801007387 */ /* 0x0003e20000100a00 */
[----:B------:R1:W-:Y:S02]  /*bbba0*/  STL.64 [R1+0x2de8], R10 ;  /* 0x002de80a01007387 */ /* 0x0003e40000100a00 */
        /* <DEDUP_REMOVED lines=39> */
[----:B--2---:R-:W2:Y:S02]  /*bbe20*/  LDL.LU R32, [R1+0x1010] ;  /* 0x0010100001207983 */ /* 0x004ea40000300800 */
        /* <DEDUP_REMOVED lines=11> */
[----:B-1----:R-:W2:Y:S02]  /*bbee0*/  LDL.LU R16, [R1+0x1050] ;  /* 0x0010500001107983 */ /* 0x002ea40000300800 */
        /* <DEDUP_REMOVED lines=71> */
[C---:B--2---:R-:W-:Y:S11]  /*bc360*/  HMMA.1688.F32.TF32 R168, R224.reuse, R124, R168 ;  /* 0x0000007ce0a8723c */ /* 0x044ff600000810a8 */
[----:B------:R-:W-:Y:S11]  /*bc370*/  @!UPT UIADD3 URZ, URZ, URZ, URZ ;  /* 0x0000003f3f3ff290 */ /* 0x000ff6000fffe03f */
[----:B------:R-:W-:Y:S01]  /*bc380*/  @!UPT UIADD3 URZ, URZ, URZ, URZ ;  /* 0x0000003f3f3ff290 */ /* 0x000fe2000fffe03f */
[----:B------:R1:W-:Y:S01]  /*bc390*/  STL.64 [R1+0x2dd0], R168 ;  /* 0x002dd0a801007387 */ /* 0x0003e20000100a00 */
[----:B------:R-:W-:Y:S03]  /*bc3a0*/  STL.64 [R1+0x2dd8], R170 ;  /* 0x002dd8aa01007387 */ /* 0x000fe60000100a00 */
[----:B-1----:R-:W2:Y:S02]  /*bc3b0*/  LDL.LU.64 R168, [R1+0x6800] ;  /* 0x0068000001a87983 */ /* 0x002ea40000300a00 */
[C---:B--2---:R-:W-:Y:S11]  /*bc3c0*/  HMMA.1688.F32.TF32 R164, R224.reuse, R168, R164 ;  /* 0x000000a8e0a4723c */ /* 0x044ff600000810a4 */
[----:B------:R-:W-:Y:S11]  /*bc3d0*/  @!UPT UIADD3 URZ, URZ, URZ, URZ ;  /* 0x0000003f3f3ff290 */ /* 0x000ff6000fffe03f */
[----:B------:R-:W-:Y:S01]  /*bc3e0*/  @!UPT UIADD3 URZ, URZ, URZ, URZ ;  /* 0x0000003f3f3ff290 */ /* 0x000fe2000fffe03f */
[----:B------:R1:W-:Y:S01]  /*bc3f0*/  STL.64 [R1+0x2dc0], R164 ;  /* 0x002dc0a401007387 */ /* 0x0003e20000100a00 */
[----:B------:R-:W-:Y:S03]  /*bc400*/  STL.64 [R1+0x2dc8], R166 ;  /* 0x002dc8a601007387 */ /* 0x000fe60000100a00 */
[----:B-1----:R-:W3:Y:S02]  /*bc410*/  LDL.LU.64 R164, [R1+0x67f8] ;  /* 0x0067f80001a47983 */ /* 0x002ee40000300a00 */
[C---:B---3--:R-:W-:Y:S11]  /*bc420*/  HMMA.1688.F32.TF32 R160, R224.reuse, R164, R160 ;  /* 0x000000a4e0a0723c */ /* 0x048ff600000810a0 */
        /* <DEDUP_REMOVED lines=25> */
[----:B------:R-:W2:Y:S02]  /*bc5c0*/  LDL.LU.64 R36, [R1+0x67d8] ;  /* 0x0067d80001247983 */ /* 0x000ea40000300a00 */
        /* <DEDUP_REMOVED lines=45> */
[----:B------:R4:W-:Y:S01]  /*bc8a0*/  STL.64 [R1+0x3038], R82 ;  /* 0x0030385201007387 */ /* 0x0009e20000100a00 */
[----:B------:R-:W-:Y:S01]  /*bc8b0*/  STL.64 [R1+0x2ec0], R32 ;  /* 0x002ec02001007387 */ /* 0x000fe20000100a00 */
[----:B------:R1:W-:Y:S01]  /*bc8c0*/  STL.64 [R1+0x2ec8], R34 ;  /* 0x002ec82201007387 */ /* 0x0003e20000100a00 */
[C---:B----4-:R-:W-:Y:S08]  /*bc8d0*/  HMMA.1688.F32.TF32 R80, R224.reuse, R96, R92 ;  /* 0x00000060e050723c */ /* 0x050ff0000008105c */
[C---:B-1----:R-:W-:Y:S08]  /*bc8e0*/  HMMA.1688.F32.TF32 R32, R224.reuse, R20, R100 ;  /* 0x00000014e020723c */ /* 0x042ff00000081064 */
[C---:B------:R-:W-:Y:S07]  /*bc8f0*/  HMMA.1688.F32.TF32 R92, R224.reuse, R184, R176 ;  /* 0x000000b8e05c723c */ /* 0x040fee00000810b0 */
        /* <DEDUP_REMOVED lines=116> */
[C---:B----4-:R-:W-:Y:S08]  /*bd040*/  HMMA.1688.F32.TF32 R224, R12.reuse, R124, R224 ;  /* 0x0000007c0ce0723c */ /* 0x050ff000000810e0 */
[C---:B--2---:R-:W-:Y:S08]  /*bd050*/  HMMA.1688.F32.TF32 R80, R12.reuse, R28, R80 ;  /* 0x0000001c0c50723c */ /* 0x044ff00000081050 */
[C---:B------:R-:W-:Y:S11]  /*bd060*/  HMMA.1688.F32.TF32 R32, R12.reuse, R168, R32 ;  /* 0x000000a80c20723c */ /* 0x040ff60000081020 */
[----:B------:R-:W-:Y:S04]  /*bd070*/  @!UPT UIADD3 URZ, URZ, URZ, URZ ;  /* 0x0000003f3f3ff290 */ /* 0x000fe8000fffe03f */
[----:B------:R-:W-:Y:S01]  /*bd080*/  STL.64 [R1+0x32b0], R80 ;  /* 0x0032b05001007387 */ /* 0x000fe20000100a00 */
[----:B------:R1:W-:Y:S03]  /*bd090*/  STL.64 [R1+0x32b8], R82 ;  /* 0x0032b85201007387 */ /* 0x0003e60000100a00 */
[----:B-1----:R-:W2:Y:S01]  /*bd0a0*/  LDL.LU.64 R82, [R1+0x6720] ;  /* 0x0067200001527983 */ /* 0x002ea20000300a00 */
[----:B------:R-:W4:Y:S02]  /*bd0b0*/  LDL.LU.64 R80, [R1+0x6718] ;  /* 0x0067180001507983 */ /* 0x000f240000300a00 */
[----:B------:R-:W-:Y:S02]  /*bd0c0*/  STL.64 [R1+0x32a0], R224 ;  /* 0x0032a0e001007387 */ /* 0x000fe40000100a00 */
[----:B------:R1:W-:Y:S01]  /*bd0d0*/  STL.64 [R1+0x32a8], R226 ;  /* 0x0032a8e201007387 */ /* 0x0003e20000100a00 */
[----:B------:R-:W-:Y:S01]  /*bd0e0*/  STL.64 [R1+0x3290], R32 ;  /* 0x0032902001007387 */ /* 0x000fe20000100a00 */
[----:B------:R3:W-:Y:S01]  /*bd0f0*/  STL.64 [R1+0x3298], R34 ;  /* 0x0032982201007387 */ /* 0x0007e20000100a00 */
[C---:B-1----:R-:W-:Y:S08]  /*bd100*/  HMMA.1688.F32.TF32 R224, R12.reuse, R164, R92 ;  /* 0x000000a40ce0723c */ /* 0x042ff0000008105c */
[C---:B------:R-:W-:Y:S08]  /*bd110*/  HMMA.1688.F32.TF32 R92, R12.reuse, R160, R100 ;  /* 0x000000a00c5c723c */ /* 0x040ff00000081064 */
[C---:B---3--:R-:W-:Y:S07]  /*bd120*/  HMMA.1688.F32.TF32 R32, R12.reuse, R156, R176 ;  /* 0x0000009c0c20723c */ /* 0x048fee00000810b0 */
[----:B------:R-:W-:Y:S01]  /*bd130*/  STL.64 [R1+0x3280], R224 ;  /* 0x003280e001007387 */ /* 0x000fe20000100a00 */
[----:B------:R-:W-:Y:S07]  /*bd140*/  STL.64 [R1+0x3288], R226 ;  /* 0x003288e201007387 */ /* 0x000fee0000100a00 */
[----:B------:R-:W-:Y:S02]  /*bd150*/  STL.64 [R1+0x3270], R92 ;  /* 0x0032705c01007387 */ /* 0x000fe40000100a00 */
[----:B------:R-:W-:Y:S06]  /*bd160*/  STL.64 [R1+0x3278], R94 ;  /* 0x0032785e01007387 */ /* 0x000fec0000100a00 */
[----:B------:R-:W-:Y:S01]  /*bd170*/  STL.64 [R1+0x3260], R32 ;  /* 0x0032602001007387 */ /* 0x000fe20000100a00 */
[----:B------:R1:W-:Y:S01]  /*bd180*/  STL.64 [R1+0x3268], R34 ;  /* 0x0032682201007387 */ /* 0x0003e20000100a00 */
[----:B------:R-:W-:Y:S01]  /*bd190*/  HMMA.1688.F32.TF32 R100, R12, R68, R216 ;  /* 0x000000440c64723c */ /* 0x000fe200000810d8 */
[----:B------:R-:W-:-:S02]  /*bd1a0*/  IMAD.MOV.U32 R70, RZ, RZ, R211 ;  /* 0x000000ffff467224 */ /* 0x000fc400078e00d3 */
[----:B------:R-:W-:Y:S01]  /*bd1b0*/  IMAD.MOV.U32 R7, RZ, RZ, R108 ;  /* 0x000000ffff077224 */ /* 0x000fe200078e006c */
[----:B------:R-:W-:Y:S01]  /*bd1c0*/  MOV R6, R109 ;  /* 0x0000006d00067202 */ /* 0x000fe20000000f00 */
[----:B------:R-:W-:Y:S04]  /*bd1d0*/  LDS R224, [R2+0x10780] ;  /* 0x0107800002e07984 */ /* 0x000fe80000000800 */
[----:B------:R-:W-:Y:S04]  /*bd1e0*/  LDS R226, [R2+0x12780] ;  /* 0x0127800002e27984 */ /* 0x000fe80000000800 */
[----:B------:R-:W-:Y:S04]  /*bd1f0*/  LDS R225, [R0+0x10780] ;  /* 0x0107800000e17984 */ /* 0x000fe80000000800 */
[----:B------:R-:W3:Y:S01]  /*bd200*/  LDS R227, [R0+0x12780] ;  /* 0x0127800000e37984 */ /* 0x000ee20000000800 */
        /* <DEDUP_REMOVED lines=21> */
[C---:B-1----:R-:W-:Y:S11]  /*bd360*/  HMMA.1688.F32.TF32 R32, R12.reuse, R112, R116 ;  /* 0x000000700c20723c */ /* 0x042ff60000081074 */
[----:B------:R-:W-:Y:S11]  /*bd370*/  @!UPT UIADD3 URZ, URZ, URZ, URZ ;  /* 0x0000003f3f3ff290 */ /* 0x000ff6000fffe03f */
[----:B------:R-:W-:Y:S01]  /*bd380*/  @!UPT UIADD3 URZ, URZ, URZ, URZ ;  /* 0x0000003f3f3ff290 */ /* 0x000fe2000fffe03f */
        /* <DEDUP_REMOVED lines=12> */
[----:B-1----:R-:W-:Y:S01]  /*bd450*/  HMMA.1688.F32.TF32 R32, R12, R24, R128 ;  /* 0x000000180c20723c */ /* 0x002fe20000081080 */
[----:B------:R-:W-:Y:S01]  /*bd460*/  MOV R132, R24 ;  /* 0x0000001800847202 */ /* 0x000fe20000000f00 */
[----:B------:R-:W-:Y:S02]  /*bd470*/  IMAD.MOV.U32 R133, RZ, RZ, R25 ;  /* 0x000000ffff857224 */ /* 0x000fe400078e0019 */
[----:B------:R-:W-:Y:S02]  /*bd480*/  IMAD.MOV.U32 R134, RZ, RZ, R172 ;  /* 0x000000ffff867224 */ /* 0x000fe400078e00ac */
[----:B------:R-:W-:Y:S11]  /*bd490*/  IMAD.MOV.U32 R135, RZ, RZ, R173 ;  /* 0x000000ffff877224 */ /* 0x000ff600078e00ad */
[----:B------:R-:W-:Y:S06]  /*bd4a0*/  @!UPT UIADD3 URZ, URZ, URZ, URZ ;  /* 0x0000003f3f3ff290 */ /* 0x000fec000fffe03f */
        /* <DEDUP_REMOVED lines=25> */
[----:B------:R-:W-:-:S02]  /*bd640*/  IMAD.MOV.U32 R148, RZ, RZ, R208 ;  /* 0x000000ffff947224 */ /* 0x000fc400078e00d0 */
[----:B------:R-:W2:Y:S01]  /*bd650*/  LDL.LU R183, [R1+0xe8c] ;  /* 0x000e8c0001b77983 */ /* 0x000ea20000300800 */
[----:B------:R-:W-:Y:S01]  /*bd660*/  MOV R149, R209 ;  /* 0x000000d100957202 */ /* 0x000fe20000000f00 */
        /* <DEDUP_REMOVED lines=12> */
[----:B-1----:R-:W2:Y:S01]  /*bd730*/  LDL.LU R32, [R1+0xf10] ;  /* 0x000f100001207983 */ /* 0x002ea20000300800 */
[----:B------:R-:W2:Y:S02]  /*bd740*/  LDL.LU R33, [R1+0xf14] ;  /* 0x000f140001217983 */ /* 0x000ea40000300800 */
[----:B---3--:R-:W2:Y:S02]  /*bd750*/  LDL.LU R34, [R1+0xf18] ;  /* 0x000f180001227983 */ /* 0x008ea40000300800 */
[----:B------:R-:W2:Y:S01]  /*bd760*/  LDL.LU R35, [R1+0xf1c] ;  /* 0x000f1c0001237983 */ /* 0x000ea20000300800 */
        /* <DEDUP_REMOVED lines=23> */
[----:B------:R-:W-:Y:S01]  /*bd8e0*/  IMAD.MOV.U32 R136, RZ, RZ, R104 ;  /* 0x000000ffff887224 */ /* 0x000fe200078e0068 */
[----:B------:R-:W4:Y:S01]  /*bd8f0*/  LDL.LU R111, [R1+0x2ac] ;  /* 0x0002ac00016f7983 */ /* 0x000f220000300800 */
[----:B------:R-:W-:-:S02]  /*bd900*/  IMAD.MOV.U32 R137, RZ, RZ, R105 ;  /* 0x000000ffff897224 */ /* 0x000fc400078e0069 */
        /* <DEDUP_REMOVED lines=18> */
[C---:B--2---:R-:W-:Y:S08]  /*bda30*/  HMMA.1688.F32.TF32 R32, R12.reuse, R88, R32 ;  /* 0x000000580c20723c */ /* 0x044ff00000081020 */
[C---:B---3--:R-:W-:Y:S08]  /*bda40*/  HMMA.1688.F32.TF32 R92, R12.reuse, R96, R92 ;  /* 0x000000600c5c723c */ /* 0x048ff0000008105c */
[C---:B------:R-:W-:Y:S08]  /*bda50*/  HMMA.1688.F32.TF32 R100, R12.reuse, R20, R100 ;  /* 0x000000140c64723c */ /* 0x040ff00000081064 */
[C---:B------:R-:W-:Y:S08]  /*bda60*/  HMMA.1688.F32.TF32 R176, R12.reuse, R184, R176 ;  /* 0x000000b80cb0723c */ /* 0x040ff000000810b0 */
[C---:B----4-:R-:W-:Y:S08]  /*bda70*/  HMMA.1688.F32.TF32 R196, R12.reuse, R204, R196 ;  /* 0x000000cc0cc4723c */ /* 0x050ff000000810c4 */
[C---:B------:R-:W-:Y:S01]  /*bda80*/  HMMA.1688.F32.TF32 R216, R12.reuse, R236, R216 ;  /* 0x000000ec0cd8723c */ /* 0x040fe200000810d8 */
[----:B------:R-:W-:Y:S01]  /*bda90*/  STL.64 [R1+0x3390], R32 ;  /* 0x0033902001007387 */ /* 0x000fe20000100a00 */
[----:B------:R1:W-:Y:S06]  /*bdaa0*/  STL.64 [R1+0x3398], R34 ;  /* 0x0033982201007387 */ /* 0x0003ec0000100a00 */
[C---:B------:R-:W-:Y:S01]  /*bdab0*/  HMMA.1688.F32.TF32 R220, R12.reuse, R228, R220 ;  /* 0x000000e40cdc723c */ /* 0x040fe200000810dc */
[----:B-1----:R-:W2:Y:S01]  /*bdac0*/  LDL.LU.64 R34, [R1+0x6710] ;  /* 0x0067100001227983 */ /* 0x002ea20000300a00 */
[----:B------:R-:W2:Y:S02]  /*bdad0*/  LDL.LU.64 R32, [R1+0x6708] ;  /* 0x0067080001207983 */ /* 0x000ea40000300a00 */
[----:B------:R-:W3:Y:S02]  /*bdae0*/  LDL.LU.64 R90, [R1+0x6700] ;  /* 0x00670000015a7983 */ /* 0x000ee40000300a00 */
[----:B------:R-:W3:Y:S01]  /*bdaf0*/  LDL.LU.64 R88, [R1+0x66f8] ;  /* 0x0066f80001587983 */ /* 0x000ee20000300a00 */
[----:B------:R-:W-:Y:S01]  /*bdb00*/  STL.64 [R1+0x3380], R92 ;  /* 0x0033805c01007387 */ /* 0x000fe20000100a00 */
[----:B------:R1:W-:Y:S01]  /*bdb10*/  STL.64 [R1+0x3388], R94 ;  /* 0x0033885e01007387 */ /* 0x0003e20000100a00 */
[C---:B------:R-:W-:Y:S02]  /*bdb20*/  HMMA.1688.F32.TF32 R208, R12.reuse, R4, R208 ;  /* 0x000000040cd0723c */ /* 0x040fe400000810d0 */
[----:B-1----:R-:W4:Y:S01]  /*bdb30*/  LDL.LU.64 R94, [R1+0x66f0] ;  /* 0x0066f000015e7983 */ /* 0x002f220000300a00 */
[----:B------:R-:W4:Y:S02]  /*bdb40*/  LDL.LU.64 R92, [R1+0x66e8] ;  /* 0x0066e800015c7983 */ /* 0x000f240000300a00 */
[----:B------:R-:W2:Y:S02]  /*bdb50*/  LDL.LU.64 R98, [R1+0x66e0] ;  /* 0x0066e00001627983 */ /* 0x000ea40000300a00 */
[----:B------:R-:W2:Y:S01]  /*bdb60*/  LDL.LU.64 R96, [R1+0x66d8] ;  /* 0x0066d80001607983 */ /* 0x000ea20000300a00 */
[----:B------:R-:W-:Y:S01]  /*bdb70*/  STL.64 [R1+0x3370], R100 ;  /* 0x0033706401007387 */ /* 0x000fe20000100a00 */
[----:B------:R1:W-:Y:S01]  /*bdb80*/  STL.64 [R1+0x3378], R102 ;  /* 0x0033786601007387 */ /* 0x0003e20000100a00 */
[C---:B------:R-:W-:Y:S08]  /*bdb90*/  HMMA.1688.F32.TF32 R188, R12.reuse, R244, R188 ;  /* 0x000000f40cbc723c */ /* 0x040ff000000810bc */
[C---:B------:R-:W-:Y:S01]  /*bdba0*/  HMMA.1688.F32.TF32 R180, R12.reuse, R232, R180 ;  /* 0x000000e80cb4723c */ /* 0x040fe200000810b4 */
[----:B-1----:R-:W2:Y:S01]  /*bdbb0*/  LDL.LU.64 R102, [R1+0x66d0] ;  /* 0x0066d00001667983 */ /* 0x002ea20000300a00 */
[----:B------:R-:W2:Y:S02]  /*bdbc0*/  LDL.LU.64 R100, [R1+0x66c8] ;  /* 0x0066c80001647983 */ /* 0x000ea40000300a00 */
[----:B------:R-:W2:Y:S02]  /*bdbd0*/  LDL.LU.64 R22, [R1+0x66c0] ;  /* 0x0066c00001167983 */ /* 0x000ea40000300a00 */
[----:B------:R-:W2:Y:S01]  /*bdbe0*/  LDL.LU.64 R20, [R1+0x66b8] ;  /* 0x0066b80001147983 */ /* 0x000ea20000300a00 */
[----:B------:R-:W-:Y:S01]  /*bdbf0*/  STL.64 [R1+0x3360], R176 ;  /* 0x003360b001007387 */ /* 0x000fe20000100a00 */
[----:B------:R1:W-:Y:S01]  /*bdc00*/  STL.64 [R1+0x3368], R178 ;  /* 0x003368b201007387 */ /* 0x0003e20000100a00 */
[C---:B------:R-:W-:Y:S02]  /*bdc10*/  HMMA.1688.F32.TF32 R172, R12.reuse, R240, R172 ;  /* 0x000000f00cac723c */ /* 0x040fe400000810ac */
[----:B-1----:R-:W2:Y:S01]  /*bdc20*/  LDL.LU.64 R178, [R1+0x66b0] ;  /* 0x0066b00001b27983 */ /* 0x002ea20000300a00 */
[----:B------:R-:W2:Y:S02]  /*bdc30*/  LDL.LU.64 R176, [R1+0x66a8] ;  /* 0x0066a80001b07983 */ /* 0x000ea40000300a00 */
[----:B------:R-:W2:Y:S02]  /*bdc40*/  LDL.LU.64 R186, [R1+0x66a0] ;  /* 0x0066a00001ba7983 */ /* 0x000ea40000300a00 */
[----:B------:R-:W2:Y:S01]  /*bdc50*/  LDL.LU.64 R184, [R1+0x6698] ;  /* 0x0066980001b87983 */ /* 0x000ea20000300a00 */
[----:B------:R-:W-:Y:S01]  /*bdc60*/  STL.64 [R1+0x3350], R196 ;  /* 0x003350c401007387 */ /* 0x000fe20000100a00 */
[----:B------:R1:W-:Y:S01]  /*bdc70*/  STL.64 [R1+0x3358], R198 ;  /* 0x003358c601007387 */ /* 0x0003e20000100a00 */
[----:B------:R-:W-:Y:S08]  /*bdc80*/  HMMA.1688.F32.TF32 R12, R12, R248, R24 ;  /* 0x000000f80c0c723c */ /* 0x000ff00000081018 */
        /* <DEDUP_REMOVED lines=10> */
[----:B------:R-:W-:Y:S02]  /*bdd30*/  STL.64 [R1+0x3330], R220 ;  /* 0x003330dc01007387 */ /* 0x000fe40000100a00 */
[----:B------:R1:W-:Y:S01]  /*bdd40*/  STL.64 [R1+0x3338], R222 ;  /* 0x003338de01007387 */ /* 0x0003e20000100a00 */
[C---:B------:R-:W-:Y:S01]  /*bdd50*/  HMMA.1688.F32.TF32 R112, R224.reuse, R192, R112 ;  /* 0x000000c0e070723c */ /* 0x040fe20000081070 */
[----:B-1----:R-:W2:Y:S01]  /*bdd60*/  LDL.LU.64 R222, [R1+0x6660] ;  /* 0x0066600001de7983 */ /* 0x002ea20000300a00 */
[----:B------:R-:W2:Y:S02]  /*bdd70*/  LDL.LU.64 R220, [R1+0x6658] ;  /* 0x0066580001dc7983 */ /* 0x000ea40000300a00 */
[----:B------:R-:W-:Y:S02]  /*bdd80*/  STL.64 [R1+0x3320], R208 ;  /* 0x003320d001007387 */ /* 0x000fe40000100a00 */
[----:B------:R1:W-:Y:S02]  /*bdd90*/  STL.64 [R1+0x3328], R210 ;  /* 0x003328d201007387 */ /* 0x0003e40000100a00 */
        /* <DEDUP_REMOVED lines=15> */
[----:B-1----:R-:W2:Y:S01]  /*bde90*/  LDL.LU.64 R174, [R1+0x6620] ;  /* 0x0066200001ae7983 */ /* 0x002ea20000300a00 */
[----:B------:R-:W2:Y:S02]  /*bdea0*/  LDL.LU.64 R172, [R1+0x6618] ;  /* 0x0066180001ac7983 */ /* 0x000ea40000300a00 */
[----:B------:R-:W2:Y:S02]  /*bdeb0*/  LDL.LU.64 R26, [R1+0x6610] ;  /* 0x00661000011a7983 */ /* 0x000ea40000300a00 */
[----:B------:R-:W2:Y:S01]  /*bdec0*/  LDL.LU.64 R24, [R1+0x6608] ;  /* 0x0066080001187983 */ /* 0x000ea20000300a00 */
[----:B------:R-:W-:Y:S01]  /*bded0*/  STL.64 [R1+0x3250], R12 ;  /* 0x0032500c01007387 */ /* 0x000fe20000100a00 */
[----:B------:R-:W-:Y:S02]  /*bdee0*/  STL.64 [R1+0x3258], R14 ;  /* 0x0032580e01007387 */ /* 0x000fe40000100a00 */
[----:B------:R-:W-:Y:S02]  /*bdef0*/  STL.64 [R1+0x3700], R104 ;  /* 0x0037006801007387 */ /* 0x000fe40000100a00 */
[----:B------:R1:W-:Y:S01]  /*bdf00*/  STL.64 [R1+0x3708], R106 ;  /* 0x0037086a01007387 */ /* 0x0003e20000100a00 */
[----:B------:R-:W-:Y:S04]  /*bdf10*/  LDS R12, [R2+0x14000] ;  /* 0x01400000020c7984 */ /* 0x000fe80000000800 */
[----:B------:R-:W-:Y:S04]  /*bdf20*/  LDS R14, [R2+0x16000] ;  /* 0x01600000020e7984 */ /* 0x000fe80000000800 */
[----:B------:R-:W-:Y:S04]  /*bdf30*/  LDS R13, [R0+0x14000] ;  /* 0x01400000000d7984 */ /* 0x000fe80000000800 */
[----:B------:R-:W3:Y:S04]  /*bdf40*/  LDS R15, [R0+0x16000] ;  /* 0x01600000000f7984 */ /* 0x000ee80000000800 */
        /* <DEDUP_REMOVED lines=17> */
[----:B------:R1:W-:Y:S03]  /*be060*/  STL.64 [R1+0x36c8], R126 ;  /* 0x0036c87e01007387 */ /* 0x0003e60000100a00 */
        /* <DEDUP_REMOVED lines=8> */
[----:B------:R-:W3:Y:S01]  /*be0f0*/  LDL.LU.64 R166, [R1+0x6580] ;  /* 0x0065800001a67983 */ /* 0x000ee20000300a00 */
[C---:B--2---:R-:W-:Y:S01]  /*be100*/  HMMA.1688.F32.TF32 R168, R224.reuse, R164, R168 ;  /* 0x000000a4e0a8723c */ /* 0x044fe200000810a8 */
[----:B------:R-:W3:Y:S11]  /*be110*/  LDL.LU.64 R164, [R1+0x6578] ;  /* 0x0065780001a47983 */ /* 0x000ef60000300a00 */
[----:B------:R-:W-:Y:S11]  /*be120*/  @!UPT UIADD3 URZ, URZ, URZ, URZ ;  /* 0x0000003f3f3ff290 */ /* 0x000ff6000fffe03f */
[----:B------:R1:W-:Y:S01]  /*be130*/  STL.64 [R1+0x36a0], R168 ;  /* 0x0036a0a801007387 */ /* 0x0003e20000100a00 */
[----:B------:R2:W-:Y:S01]  /*be140*/  STL.64 [R1+0x36a8], R170 ;  /* 0x0036a8aa01007387 */ /* 0x0005e20000100a00 */
[----:B-1----:R-:W-:Y:S01]  /*be150*/  MOV R168, R132 ;  /* 0x0000008400a87202 */ /* 0x002fe20000000f00 */
[----:B------:R-:W-:Y:S01]  /*be160*/  IMAD.MOV.U32 R169, RZ, RZ, R133 ;  /* 0x000000ffffa97224 */ /* 0x000fe200078e0085 */
[----:B------:R-:W4:Y:S01]  /*be170*/  LDL.LU R132, [R1+0x6574] ;  /* 0x0065740001847983 */ /* 0x000f220000300800 */
[----:B------:R-:W4:Y:S02]  /*be180*/  LDL.LU R133, [R1+0x6570] ;  /* 0x0065700001857983 */ /* 0x000f240000300800 */
[----:B--2---:R-:W-:Y:S01]  /*be190*/  IMAD.MOV.U32 R170, RZ, RZ, R163 ;  /* 0x000000ffffaa7224 */ /* 0x004fe200078e00a3 */
[----:B------:R-:W-:Y:S02]  /*be1a0*/  MOV R171, R162 ;  /* 0x000000a200ab7202 */ /* 0x000fe40000000f00 */
[----:B------:R-:W2:Y:S01]  /*be1b0*/  LDL.LU.64 R162, [R1+0x6568] ;  /* 0x0065680001a27983 */ /* 0x000ea20000300a00 */
[C---:B---3--:R-:W-:Y:S03]  /*be1c0*/  HMMA.1688.F32.TF32 R164, R224.reuse, R160, R164 ;  /* 0x000000a0e0a4723c */ /* 0x048fe600000810a4 */
[----:B------:R-:W2:Y:S11]  /*be1d0*/  LDL.LU.64 R160, [R1+0x6560] ;  /* 0x0065600001a07983 */ /* 0x000eb60000300a00 */
[----:B------:R-:W-:Y:S09]  /*be1e0*/  @!UPT UIADD3 URZ, URZ, URZ, URZ ;  /* 0x0000003f3f3ff290 */ /* 0x000ff2000fffe03f */
[----:B------:R1:W-:Y:S01]  /*be1f0*/  STL.64 [R1+0x3690], R164 ;  /* 0x003690a401007387 */ /* 0x0003e20000100a00 */
[----:B------:R3:W-:Y:S02]  /*be200*/  STL.64 [R1+0x3698], R166 ;  /* 0x003698a601007387 */ /* 0x0007e40000100a00 */
[----:B-1----:R-:W-:Y:S02]  /*be210*/  IMAD.MOV.U32 R164, RZ, RZ, R134 ;  /* 0x000000ffffa47224 */ /* 0x002fe400078e0086 */
[----:B------:R-:W-:Y:S01]  /*be220*/  IMAD.MOV.U32 R165, RZ, RZ, R135 ;  /* 0x000000ffffa57224 */ /* 0x000fe200078e0087 */
[----:B------:R-:W4:Y:S01]  /*be230*/  LDL.LU R134, [R1+0x655c] ;  /* 0x00655c0001867983 */ /* 0x000f220000300800 */
[----:B------:R-:W4:Y:S01]  /*be240*/  LDL.LU R135, [R1+0x6558] ;  /* 0x0065580001877983 */ /* 0x000f220000300800 */
[----:B---3--:R-:W-:Y:S01]  /*be250*/  MOV R166, R159 ;  /* 0x0000009f00a67202 */ /* 0x008fe20000000f00 */
[----:B------:R-:W-:Y:S02]  /*be260*/  IMAD.MOV.U32 R167, RZ, RZ, R158 ;  /* 0x000000ffffa77224 */ /* 0x000fe400078e009e */
[----:B------:R-:W3:Y:S01]  /*be270*/  LDL.LU.64 R158, [R1+0x6550] ;  /* 0x00655000019e7983 */ /* 0x000ee20000300a00 */
[----:B--2---:R-:W-:Y:S03]  /*be280*/  HMMA.1688.F32.TF32 R160, R224, R156, R160 ;  /* 0x0000009ce0a0723c */ /* 0x004fe600000810a0 */
[----:B------:R-:W3:Y:S11]  /*be290*/  LDL.LU.64 R156, [R1+0x6548] ;  /* 0x00654800019c7983 */ /* 0x000ef60000300a00 */
[----:B------:R-:W-:Y:S09]  /*be2a0*/  @!UPT UIADD3 URZ, URZ, URZ, URZ ;  /* 0x0000003f3f3ff290 */ /* 0x000ff2000fffe03f */
[----:B------:R1:W-:Y:S01]  /*be2b0*/  STL.64 [R1+0x3680], R160 ;  /* 0x003680a001007387 */ /* 0x0003e20000100a00 */
[----:B------:R2:W-:Y:S02]  /*be2c0*/  STL.64 [R1+0x3688], R162 ;  /* 0x003688a201007387 */ /* 0x0005e40000100a00 */
[----:B-1----:R-:W-:Y:S01]  /*be2d0*/  IMAD.MOV.U32 R160, RZ, RZ, R136 ;  /* 0x000000ffffa07224 */ /* 0x002fe200078e0088 */
[----:B------:R-:W-:Y:S01]  /*be2e0*/  MOV R161, R137 ;  /* 0x0000008900a17202 */ /* 0x000fe20000000f00 */
[----:B------:R-:W4:Y:S01]  /*be2f0*/  LDL.LU R136, [R1+0x6544] ;  /* 0x0065440001887983 */ /* 0x000f220000300800 */
[----:B------:R-:W4:Y:S02]  /*be300*/  LDL.LU R137, [R1+0x6540] ;  /* 0x0065400001897983 */ /* 0x000f240000300800 */
[----:B--2---:R-:W-:Y:S02]  /*be310*/  IMAD.MOV.U32 R162, RZ, RZ, R155 ;  /* 0x000000ffffa27224 */ /* 0x004fe400078e009b */
[----:B------:R-:W-:-:S02]  /*be320*/  IMAD.MOV.U32 R163, RZ, RZ, R154 ;  /* 0x000000ffffa37224 */ /* 0x000fc400078e009a */
[----:B------:R-:W2:Y:S01]  /*be330*/  LDL.LU.64 R154, [R1+0x6538] ;  /* 0x00653800019a7983 */ /* 0x000ea20000300a00 */
[C---:B---3--:R-:W-:Y:S03]  /*be340*/  HMMA.1688.F32.TF32 R156, R224.reuse, R152, R156 ;  /* 0x00000098e09c723c */ /* 0x048fe6000008109c */
[----:B------:R-:W2:Y:S11]  /*be350*/  LDL.LU.64 R152, [R1+0x6530] ;  /* 0x0065300001987983 */ /* 0x000eb60000300a00 */
[----:B------:R-:W-:Y:S09]  /*be360*/  @!UPT UIADD3 URZ, URZ, URZ, URZ ;  /* 0x0000003f3f3ff290 */ /* 0x000ff2000fffe03f */
[----:B------:R1:W-:Y:S01]  /*be370*/  STL.64 [R1+0x3670], R156 ;  /* 0x0036709c01007387 */ /* 0x0003e20000100a00 */
[----:B------:R3:W-:Y:S01]  /*be380*/  STL.64 [R1+0x3678], R158 ;  /* 0x0036789e01007387 */ /* 0x0007e20000100a00 */
[----:B-1----:R-:W-:Y:S01]  /*be390*/  MOV R156, R148 ;  /* 0x00000094009c7202 */ /* 0x002fe20000000f00 */
[----:B------:R-:W-:Y:S01]  /*be3a0*/  IMAD.MOV.U32 R157, RZ, RZ, R149 ;  /* 0x000000ffff9d7224 */ /* 0x000fe200078e0095 */
[----:B------:R-:W4:Y:S01]  /*be3b0*/  LDL.LU R148, [R1+0x652c] ;  /* 0x00652c0001947983 */ /* 0x000f220000300800 */
[----:B------:R-:W4:Y:S02]  /*be3c0*/  LDL.LU R149, [R1+0x6528] ;  /* 0x0065280001957983 */ /* 0x000f240000300800 */
[----:B---3--:R-:W-:Y:S01]  /*be3d0*/  IMAD.MOV.U32 R158, RZ, RZ, R71 ;  /* 0x000000ffff9e7224 */ /* 0x008fe200078e0047 */
[----:B------:R-:W-:Y:S02]  /*be3e0*/  MOV R159, R70 ;  /* 0x00000046009f7202 */ /* 0x000fe40000000f00 */
[----:B------:R-:W3:Y:S01]  /*be3f0*/  LDL.LU.64 R70, [R1+0x6520] ;  /* 0x0065200001467983 */ /* 0x000ee20000300a00 */
[C---:B--2---:R-:W-:Y:S03]  /*be400*/  HMMA.1688.F32.TF32 R152, R224.reuse, R68, R152 ;  /* 0x00000044e098723c */ /* 0x044fe60000081098 */
[----:B------:R-:W3:Y:S11]  /*be410*/  LDL.LU.64 R68, [R1+0x6518] ;  /* 0x0065180001447983 */ /* 0x000ef60000300a00 */
[----:B------:R-:W-:Y:S09]  /*be420*/  @!UPT UIADD3 URZ, URZ, URZ, URZ ;  /* 0x0000003f3f3ff290 */ /* 0x000ff2000fffe03f */
[----:B------:R1:W-:Y:S01]  /*be430*/  STL.64 [R1+0x3660], R152 ;  /* 0x0036609801007387 */ /* 0x0003e20000100a00 */
[----:B------:R2:W-:Y:S02]  /*be440*/  STL.64 [R1+0x3668], R154 ;  /* 0x0036689a01007387 */ /* 0x0005e40000100a00 */
[----:B-1----:R-:W-:Y:S02]  /*be450*/  IMAD.MOV.U32 R152, RZ, RZ, R150 ;  /* 0x000000ffff987224 */ /* 0x002fe400078e0096 */
[----:B------:R-:W-:Y:S01]  /*be460*/  IMAD.MOV.U32 R153, RZ, RZ, R151 ;  /* 0x000000ffff997224 */ /* 0x000fe200078e0097 */
[----:B------:R-:W4:Y:S01]  /*be470*/  LDL.LU R150, [R1+0x6514] ;  /* 0x0065140001967983 */ /* 0x000f220000300800 */
[----:B------:R-:W4:Y:S01]  /*be480*/  LDL.LU R151, [R1+0x6510] ;  /* 0x0065100001977983 */ /* 0x000f220000300800 */
[----:B--2---:R-:W-:Y:S01]  /*be490*/  MOV R154, R75 ;  /* 0x0000004b009a7202 */ /* 0x004fe20000000f00 */
[----:B------:R-:W-:Y:S02]  /*be4a0*/  IMAD.MOV.U32 R155, RZ, RZ, R74 ;  /* 0x000000ffff9b7224 */ /* 0x000fe400078e004a */
[----:B------:R-:W2:Y:S01]  /*be4b0*/  LDL.LU.64 R74, [R1+0x6508] ;  /* 0x00650800014a7983 */ /* 0x000ea20000300a00 */
[C---:B---3--:R-:W-:Y:S03]  /*be4c0*/  HMMA.1688.F32.TF32 R68, R224.reuse, R72, R68 ;  /* 0x00000048e044723c */ /* 0x048fe60000081044 */
[----:B------:R-:W2:Y:S11]  /*be4d0*/  LDL.LU.64 R72, [R1+0x6500] ;  /* 0x0065000001487983 */ /* 0x000eb60000300a00 */
[----:B------:R-:W-:Y:S09]  /*be4e0*/  @!UPT UIADD3 URZ, URZ, URZ, URZ ;  /* 0x0000003f3f3ff290 */ /* 0x000ff2000fffe03f */
[----:B------:R1:W-:Y:S01]  /*be4f0*/  STL.64 [R1+0x3860], R68 ;  /* 0x0038604401007387 */ /* 0x0003e20000100a00 */
[----:B------:R-:W-:Y:S02]  /*be500*/  STL.64 [R1+0x3868], R70 ;  /* 0x0038684601007387 */ /* 0x000fe40000100a00 */
[----:B-1----:R-:W-:Y:S01]  /*be510*/  IMAD.MOV.U32 R68, RZ, RZ, R138 ;  /* 0x000000ffff447224 */ /* 0x002fe200078e008a */
[----:B------:R-:W-:Y:S01]  /*be520*/  MOV R69, R139 ;  /* 0x0000008b00457202 */ /* 0x000fe20000000f00 */
[----:B------:R-:W3:Y:S01]  /*be530*/  LDL.LU R138, [R1+0x64fc] ;  /* 0x0064fc00018a7983 */ /* 0x000ee20000300800 */
[----:B------:R-:W3:Y:S01]  /*be540*/  LDL.LU R139, [R1+0x64f8] ;  /* 0x0064f800018b7983 */ /* 0x000ee20000300800 */
[C---:B----4-:R-:W-:Y:S08]  /*be550*/  HMMA.1688.F32.TF32 R148, R224.reuse, R144, R148 ;  /* 0x00000090e094723c */ /* 0x050ff00000081094 */
[----:B--2---:R-:W-:Y:S11]  /*be560*/  HMMA.1688.F32.TF32 R72, R224, R156, R72 ;  /* 0x0000009ce048723c */ /* 0x004ff60000081048 */
[----:B------:R-:W-:Y:S11]  /*be570*/  @!UPT UIADD3 URZ, URZ, URZ, URZ ;  /* 0x0000003f3f3ff290 */ /* 0x000ff6000fffe03f */
[----:B------:R-:W-:Y:S01]  /*be580*/  @!UPT UIADD3 URZ, URZ, URZ, URZ ;  /* 0x0000003f3f3ff290 */ /* 0x000fe2000fffe03f */
[----:B------:R1:W-:Y:S01]  /*be590*/  STL.64 [R1+0x3850], R72 ;  /* 0x0038504801007387 */ /* 0x0003e20000100a00 */
[----:B------:R-:W-:Y:S02]  /*be5a0*/  STL.64 [R1+0x3858], R74 ;  /* 0x0038584a01007387 */ /* 0x000fe40000100a00 */
[----:B-1----:R-:W-:Y:S02]  /*be5b0*/  IMAD.MOV.U32 R72, RZ, RZ, R147 ;  /* 0x000000ffff487224 */ /* 0x002fe400078e0093 */
[----:B------:R-:W-:Y:S02]  /*be5c0*/  IMAD.MOV.U32 R73, RZ, RZ, R146 ;  /* 0x000000ffff497224 */ /* 0x000fe400078e0092 */
[----:B------:R-:W2:Y:S01]  /*be5d0*/  LDL.LU.64 R146, [R1+0x64f0] ;  /* 0x0064f00001927983 */ /* 0x000ea20000300a00 */
[----:B------:R-:W2:Y:S02]  /*be5e0*/  LDL.LU.64 R144, [R1+0x64e8] ;  /* 0x0064e80001907983 */ /* 0x000ea40000300a00 */
[----:B------:R-:W-:Y:S02]  /*be5f0*/  STL.64 [R1+0x3840], R148 ;  /* 0x0038409401007387 */ /* 0x000fe40000100a00 */
[----:B------:R1:W-:Y:S02]  /*be600*/  STL.64 [R1+0x3848], R150 ;  /* 0x0038489601007387 */ /* 0x0003e40000100a00 */
[----:B-1----:R-:W-:Y:S01]  /*be610*/  IMAD.MOV.U32 R150, RZ, RZ, R143 ;  /* 0x000000ffff967224 */ /* 0x002fe200078e008f */
[----:B------:R-:W-:-:S02]  /*be620*/  MOV R151, R142 ;  /* 0x0000008e00977202 */ /* 0x000fc40000000f00 */
[----:B------:R-:W4:Y:S01]  /*be630*/  LDL.LU.64 R142, [R1+0x64e0] ;  /* 0x0064e000018e7983 */ /* 0x000f220000300a00 */
[----:B--2---:R-:W-:Y:S03]  /*be640*/  HMMA.1688.F32.TF32 R144, R224, R140, R144 ;  /* 0x0000008ce090723c */ /* 0x004fe60000081090 */
[----:B------:R-:W4:Y:S01]  /*be650*/  LDL.LU.64 R140, [R1+0x64d8] ;  /* 0x0064d800018c7983 */ /* 0x000f220000300a00 */
[----:B------:R-:W-:Y:S01]  /*be660*/  MOV R148, R251 ;  /* 0x000000fb00947202 */ /* 0x000fe20000000f00 */
[----:B------:R-:W-:-:S07]  /*be670*/  IMAD.MOV.U32 R149, RZ, RZ, R250 ;  /* 0x000000ffff957224 */ /* 0x000fce00078e00fa */
[C---:B---3--:R-:W-:Y:S11]  /*be680*/  HMMA.1688.F32.TF32 R136, R224.reuse, R148, R136 ;  /* 0x00000094e088723c */ /* 0x048ff60000081088 */
[----:B------:R1:W-:Y:S01]  /*be690*/  STL.64 [R1+0x3830], R144 ;  /* 0x0038309001007387 */ /* 0x0003e20000100a00 */
[----:B------:R-:W-:Y:S01]  /*be6a0*/  STL.64 [R1+0x3838], R146 ;  /* 0x0038389201007387 */ /* 0x000fe20000100a00 */
[C---:B------:R-:W-:Y:S08]  /*be6b0*/  HMMA.1688.F32.TF32 R128, R224.reuse, R160, R128 ;  /* 0x000000a0e080723c */ /* 0x040ff00000081080 */
[C---:B------:R-:W-:Y:S08]  /*be6c0*/  HMMA.1688.F32.TF32 R124, R224.reuse, R168, R124 ;  /* 0x000000a8e07c723c */ /* 0x040ff0000008107c */
[----:B------:R-:W-:Y:S01]  /*be6d0*/  HMMA.1688.F32.TF32 R120, R224, R152, R120 ;  /* 0x00000098e078723c */ /* 0x000fe20000081078 */
[----:B-1----:R-:W-:-:S02]  /*be6e0*/  IMAD.MOV.U32 R144, RZ, RZ, R239 ;  /* 0x000000ffff907224 */ /* 0x002fc400078e00ef */
[----:B------:R-:W-:-:S05]  /*be6f0*/  IMAD.MOV.U32 R145, RZ, RZ, R238 ;  /* 0x000000ffff917224 */ /* 0x000fca00078e00ee */
[C---:B------:R-:W-:Y:S08]  /*be700*/  HMMA.1688.F32.TF32 R108, R224.reuse, R72, R108 ;  /* 0x00000048e06c723c */ /* 0x040ff0000008106c */
[C---:B------:R-:W-:Y:S08]  /*be710*/  HMMA.1688.F32.TF32 R112, R224.reuse, R144, R112 ;  /* 0x00000090e070723c */ /* 0x040ff00000081070 */
[C---:B------:R-:W-:Y:S08]  /*be720*/  HMMA.1688.F32.TF32 R72, R224.reuse, R68, R104 ;  /* 0x00000044e048723c */ /* 0x040ff00000081068 */
[C---:B------:R-:W-:Y:S08]  /*be730*/  HMMA.1688.F32.TF32 R68, R224.reuse, R236, R24 ;  /* 0x000000ece044723c */ /* 0x040ff00000081018 */
[----:B------:R-:W-:Y:S07]  /*be740*/  HMMA.1688.F32.TF32 R24, R224, R228, R172 ;  /* 0x000000e4e018723c */ /* 0x000fee00000810ac */
[----:B------:R-:W-:-:S02]  /*be750*/  IMAD.MOV.U32 R174, RZ, RZ, R198 ;  /* 0x000000ffffae7224 */ /* 0x000fc400078e00c6 */
[----:B------:R-:W-:Y:S01]  /*be760*/  IMAD.MOV.U32 R175, RZ, RZ, R199 ;  /* 0x000000ffffaf7224 */ /* 0x000fe200078e00c7 */
[----:B----4-:R-:W-:Y:S11]  /*be770*/  HMMA.1688.F32.TF32 R140, R224, R164, R140 ;  /* 0x000000a4e08c723c */ /* 0x010ff6000008108c */
[----:B------:R-:W-:Y:S11]  /*be780*/  @!UPT UIADD3 URZ, URZ, URZ, URZ ;  /* 0x0000003f3f3ff290 */ /* 0x000ff6000fffe03f */
[----:B------:R-:W-:Y:S01]  /*be790*/  @!UPT UIADD3 URZ, URZ, URZ, URZ ;  /* 0x0000003f3f3ff290 */ /* 0x000fe2000fffe03f */
[----:B------:R1:W-:Y:S01]  /*be7a0*/  STL.64 [R1+0x3820], R140 ;  /* 0x0038208c01007387 */ /* 0x0003e20000100a00 */
[----:B------:R-:W-:Y:S02]  /*be7b0*/  STL.64 [R1+0x3828], R142 ;  /* 0x0038288e01007387 */ /* 0x000fe40000100a00 */
[----:B------:R2:W-:Y:S01]  /*be7c0*/  STL.64 [R1+0x3810], R136 ;  /* 0x0038108801007387 */ /* 0x0005e20000100a00 */
[----:B------:R-:W-:Y:S01]  /*be7d0*/  HMMA.1688.F32.TF32 R88, R12, R158, R88 ;  /* 0x0000009e0c58723c */ /* 0x000fe20000081058 */
        /* <DEDUP_REMOVED lines=8> */
[----:B-1----:R-:W-:Y:S01]  /*be860*/  MOV R140, R231 ;  /* 0x000000e7008c7202 */ /* 0x002fe20000000f00 */
[----:B------:R-:W-:Y:S02]  /*be870*/  IMAD.MOV.U32 R141, RZ, RZ, R230 ;  /* 0x000000ffff8d7224 */ /* 0x000fe400078e00e6 */
[----:B--2---:R-:W-:Y:S01]  /*be880*/  IMAD.MOV.U32 R136, RZ, RZ, R7 ;  /* 0x000000ffff887224 */ /* 0x004fe200078e0007 */
[----:B------:R-:W-:Y:S01]  /*be890*/  MOV R137, R6 ;  /* 0x0000000600897202 */ /* 0x000fe20000000f00 */
[----:B------:R-:W-:Y:S01]  /*be8a0*/  IMAD.MOV.U32 R144, RZ, RZ, R52 ;  /* 0x000000ffff907224 */ /* 0x000fe200078e0034 */
[----:B------:R-:W-:Y:S01]  /*be8b0*/  MOV R145, R53 ;  /* 0x0000003500917202 */ /* 0x000fe20000000f00 */
[----:B------:R-:W-:-:S02]  /*be8c0*/  IMAD.MOV.U32 R146, RZ, RZ, R54 ;  /* 0x000000ffff927224 */ /* 0x000fc400078e0036 */
[----:B------:R-:W-:Y:S01]  /*be8d0*/  IMAD.MOV.U32 R147, RZ, RZ, R55 ;  /* 0x000000ffff937224 */ /* 0x000fe200078e0037 */
[----:B------:R-:W-:Y:S04]  /*be8e0*/  LDS R142, [R2+0x16080] ;  /* 0x01608000028e7984 */ /* 0x000fe80000000800 */
[----:B------:R-:W-:Y:S01]  /*be8f0*/  LDS R143, [R0+0x16080] ;  /* 0x01608000008f7984 */ /* 0x000fe20000000800 */
[C---:B------:R-:W-:Y:S08]  /*be900*/  HMMA.1688.F32.TF32 R132, R224.reuse, R136, R132 ;  /* 0x00000088e084723c */ /* 0x040ff00000081084 */
[C---:B------:R-:W-:Y:S01]  /*be910*/  HMMA.1688.F32.TF32 R116, R224.reuse, R140, R116 ;  /* 0x0000008ce074723c */ /* 0x040fe20000081074 */
[----:B------:R-:W-:Y:S07]  /*be920*/  STL.64 [R1+0x3818], R138 ;  /* 0x0038188a01007387 */ /* 0x000fee0000100a00 */
[----:B------:R-:W-:Y:S01]  /*be930*/  HMMA.1688.F32.TF32 R4, R224, R4, R180 ;  /* 0x00000004e004723c */ /* 0x000fe200000810b4 */
[----:B------:R-:W-:Y:S01]  /*be940*/  IMAD.MOV.U32 R230, RZ, RZ, R46 ;  /* 0x000000ffffe67224 */ /* 0x000fe200078e002e */
[----:B------:R-:W-:Y:S01]  /*be950*/  MOV R231, R47 ;  /* 0x0000002f00e77202 */ /* 0x000fe20000000f00 */
[----:B------:R-:W-:Y:S04]  /*be960*/  LDS R140, [R2+0x14080] ;  /* 0x01408000028c7984 */ /* 0x000fe80000000800 */
[----:B------:R-:W1:Y:S04]  /*be970*/  LDS R141, [R0+0x14080] ;  /* 0x01408000008d7984 */ /* 0x000e680000000800 */
[----:B------:R-:W-:Y:S01]  /*be980*/  STL.64 [R1+0x3800], R132 ;  /* 0x0038008401007387 */ /* 0x000fe20000100a00 */
[----:B------:R-:W-:Y:S02]  /*be990*/  STL.64 [R1+0x3808], R134 ;  /* 0x0038088601007387 */ /* 0x000fe40000100a00 */
[----:B------:R-:W-:Y:S02]  /*be9a0*/  STL.64 [R1+0x37f0], R128 ;  /* 0x0037f08001007387 */ /* 0x000fe40000100a00 */
[----:B------:R-:W-:Y:S01]  /*be9b0*/  STL.64 [R1+0x37f8], R130 ;  /* 0x0037f88201007387 */ /* 0x000fe20000100a00 */
        /* <DEDUP_REMOVED lines=14> */
[----:B------:R-:W2:Y:S02]  /*beaa0*/  LDL.LU R198, [R1+0x64d4] ;  /* 0x0064d40001c67983 */ /* 0x000ea40000300800 */
[----:B------:R-:W-:Y:S01]  /*beab0*/  STL.64 [R1+0x3770], R24 ;  /* 0x0037701801007387 */ /* 0x000fe20000100a00 */
[----:B------:R-:W-:Y:S01]  /*beac0*/  STL.64 [R1+0x3778], R26 ;  /* 0x0037781a01007387 */ /* 0x000fe20000100a00 */
[----:B------:R-:W2:Y:S01]  /*bead0*/  LDL.LU R199, [R1+0x64d0] ;  /* 0x0064d00001c77983 */ /* 0x000ea20000300800 */
[----:B------:R-:W-:-:S02]  /*beae0*/  MOV R182, R206 ;  /* 0x000000ce00b67202 */ /* 0x000fc40000000f00 */
[----:B------:R-:W3:Y:S01]  /*beaf0*/  LDL.LU R206, [R1+0x64cc] ;  /* 0x0064cc0001ce7983 */ /* 0x000ee20000300800 */
[----:B------:R-:W-:Y:S02]  /*beb00*/  STL.64 [R1+0x3760], R4 ;  /* 0x0037600401007387 */ /* 0x000fe40000100a00 */
[----:B------:R4:W-:Y:S02]  /*beb10*/  STL.64 [R1+0x3768], R6 ;  /* 0x0037680601007387 */ /* 0x0009e40000100a00 */
[----:B------:R-:W-:Y:S02]  /*beb20*/  IMAD.MOV.U32 R183, RZ, RZ, R207 ;  /* 0x000000ffffb77224 */ /* 0x000fe400078e00cf */
[----:B------:R-:W3:Y:S01]  /*beb30*/  LDL.LU R207, [R1+0x64c8] ;  /* 0x0064c80001cf7983 */ /* 0x000ee20000300800 */
[----:B----4-:R-:W-:Y:S07]  /*beb40*/  HMMA.1688.F32.TF32 R4, R224, R244, R188 ;  /* 0x000000f4e004723c */ /* 0x010fee00000810bc */
[----:B------:R-:W-:-:S02]  /*beb50*/  IMAD.MOV.U32 R190, RZ, RZ, R218 ;  /* 0x000000ffffbe7224 */ /* 0x000fc400078e00da */
[----:B------:R-:W4:Y:S11]  /*beb60*/  LDL.LU R218, [R1+0x64c4] ;  /* 0x0064c40001da7983 */ /* 0x000f360000300800 */
[----:B------:R-:W-:Y:S03]  /*beb70*/  @!UPT UIADD3 URZ, URZ, URZ, URZ ;  /* 0x0000003f3f3ff290 */ /* 0x000fe6000fffe03f */
[----:B------:R-:W-:Y:S01]  /*beb80*/  STL.64 [R1+0x3750], R4 ;  /* 0x0037500401007387 */ /* 0x000fe20000100a00 */
[----:B------:R2:W-:Y:S01]  /*beb90*/  STL.64 [R1+0x3758], R6 ;  /* 0x0037580601007387 */ /* 0x0005e20000100a00 */
[----:B------:R-:W-:Y:S02]  /*beba0*/  MOV R191, R219 ;  /* 0x000000db00bf7202 */ /* 0x000fe40000000f00 */
[----:B------:R-:W4:Y:S01]  /*bebb0*/  LDL.LU R219, [R1+0x64c0] ;  /* 0x0064c00001db7983 */ /* 0x000f220000300800 */
[----:B--2---:R-:W-:Y:S07]  /*bebc0*/  HMMA.1688.F32.TF32 R4, R224, R232, R196 ;  /* 0x000000e8e004723c */ /* 0x004fee00000810c4 */
[----:B------:R-:W-:-:S02]  /*bebd0*/  IMAD.MOV.U32 R198, RZ, RZ, R220 ;  /* 0x000000ffffc67224 */ /* 0x000fc400078e00dc */
[----:B------:R-:W2:Y:S11]  /*bebe0*/  LDL.LU R220, [R1+0x64bc] ;  /* 0x0064bc0001dc7983 */ /* 0x000eb60000300800 */
[----:B------:R-:W-:Y:S03]  /*bebf0*/  @!UPT UIADD3 URZ, URZ, URZ, URZ ;  /* 0x0000003f3f3ff290 */ /* 0x000fe6000fffe03f */
[----:B------:R-:W-:Y:S01]  /*bec00*/  STL.64 [R1+0x3740], R4 ;  /* 0x0037400401007387 */ /* 0x000fe20000100a00 */
[----:B------:R3:W-:Y:S02]  /*bec10*/  STL.64 [R1+0x3748], R6 ;  /* 0x0037480601007387 */ /* 0x0007e40000100a00 */
[----:B---3--:R-:W-:Y:S01]  /*bec20*/  HMMA.1688.F32.TF32 R4, R224, R240, R204 ;  /* 0x000000f0e004723c */ /* 0x008fe200000810cc */
[----:B------:R-:W-:Y:S02]  /*bec30*/  IMAD.MOV.U32 R199, RZ, RZ, R221 ;  /* 0x000000ffffc77224 */ /* 0x000fe400078e00dd */
[----:B------:R-:W2:Y:S04]  /*bec40*/  LDL.LU R221, [R1+0x64b8] ;  /* 0x0064b80001dd7983 */ /* 0x000ea80000300800 */
[----:B------:R-:W-:-:S02]  /*bec50*/  MOV R206, R222 ;  /* 0x000000de00ce7202 */ /* 0x000fc40000000f00 */
[----:B------:R-:W2:Y:S01]  /*bec60*/  LDL.LU R222, [R1+0x64b4] ;  /* 0x0064b40001de7983 */ /* 0x000ea20000300800 */
[----:B------:R-:W-:Y:S11]  /*bec70*/  IMAD.MOV.U32 R207, RZ, RZ, R223 ;  /* 0x000000ffffcf7224 */ /* 0x000ff600078e00df */
[----:B------:R-:W-:Y:S02]  /*bec80*/  @!UPT UIADD3 URZ, URZ, URZ, URZ ;  /* 0x0000003f3f3ff290 */ /* 0x000fe4000fffe03f */
[----:B------:R-:W-:Y:S01]  /*bec90*/  STL.64 [R1+0x3730], R4 ;  /* 0x0037300401007387 */ /* 0x000fe20000100a00 */
[----:B------:R4:W-:Y:S02]  /*beca0*/  STL.64 [R1+0x3738], R6 ;  /* 0x0037380601007387 */ /* 0x0009e40000100a00 */
[----:B------:R-:W2:Y:S01]  /*becb0*/  LDL.LU R223, [R1+0x64b0] ;  /* 0x0064b00001df7983 */ /* 0x000ea20000300800 */
[----:B----4-:R-:W-:Y:S01]  /*becc0*/  HMMA.1688.F32.TF32 R4, R224, R248, R216 ;  /* 0x000000f8e004723c */ /* 0x010fe200000810d8 */
[----:B------:R-:W3:Y:S06]  /*becd0*/  LDL R226, [R1+0x1468] ;  /* 0x0014680001e27983 */ /* 0x000eec0000100800 */
[----:B------:R-:W-:Y:S01]  /*bece0*/  IMAD.MOV.U32 R218, RZ, RZ, R210 ;  /* 0x000000ffffda7224 */ /* 0x000fe200078e00d2 */
[----:B------:R-:W-:Y:S11]  /*becf0*/  MOV R219, R211 ;  /* 0x000000d300db7202 */ /* 0x000ff60000000f00 */
[----:B------:R-:W-:Y:S04]  /*bed00*/  @!UPT UIADD3 URZ, URZ, URZ, URZ ;  /* 0x0000003f3f3ff290 */ /* 0x000fe8000fffe03f */
[----:B------:R4:W-:Y:S01]  /*bed10*/  STL.64 [R1+0x3650], R4 ;  /* 0x0036500401007387 */ /* 0x0009e20000100a00 */
[----:B------:R1:W-:Y:S02]  /*bed20*/  STL.64 [R1+0x3658], R6 ;  /* 0x0036580601007387 */ /* 0x0003e40000100a00 */
[----:B------:R-:W3:Y:S02]  /*bed30*/  LDL R227, [R1+0x146c] ;  /* 0x00146c0001e37983 */ /* 0x000ee40000100800 */
[----:B------:R-:W3:Y:S01]  /*bed40*/  LDL.LU R210, [R1+0x64ac] ;  /* 0x0064ac0001d27983 */ /* 0x000ee20000300800 */
[----:B------:R-:W3:Y:S01]  /*bed50*/  LDL.LU R211, [R1+0x64a8] ;  /* 0x0064a80001d37983 */ /* 0x000ee20000300800 */
[----:B----4-:R-:W-:Y:S02]  /*bed60*/  IMAD.MOV.U32 R5, RZ, RZ, R214 ;  /* 0x000000ffff057224 */ /* 0x010fe400078e00d6 */
[----:B------:R-:W-:Y:S01]  /*bed70*/  IMAD.MOV.U32 R4, RZ, RZ, R215 ;  /* 0x000000ffff047224 */ /* 0x000fe200078e00d7 */
[C---:B--2---:R-:W-:Y:S01]  /*bed80*/  HMMA.1688.F32.TF32 R136, R12.reuse, R214, R220 ;  /* 0x000000d60c88723c */ /* 0x044fe200000810dc */
[----:B------:R-:W2:Y:S01]  /*bed90*/  LDL.LU.64 R214, [R1+0x64a0] ;  /* 0x0064a00001d67983 */ /* 0x000ea20000300a00 */
[----:B------:R-:W2:Y:S02]  /*beda0*/  LDL.LU.64 R212, [R1+0x6498] ;  /* 0x0064980001d47983 */ /* 0x000ea40000300a00 */
[----:B------:R-:W4:Y:S02]  /*bedb0*/  LDL R222, [R1+0x1458] ;  /* 0x0014580001de7983 */ /* 0x000f240000100800 */
[----:B------:R-:W4:Y:S01]  /*bedc0*/  LDL R223, [R1+0x145c] ;  /* 0x00145c0001df7983 */ /* 0x000f220000100800 */
[----:B-1----:R-:W-:Y:S01]  /*bedd0*/  MOV R7, R202 ;  /* 0x000000ca00077202 */ /* 0x002fe20000000f00 */
[----:B------:R-:W-:Y:S11]  /*bede0*/  IMAD.MOV.U32 R6, RZ, RZ, R203 ;  /* 0x000000ffff067224 */ /* 0x000ff600078e00cb */
[----:B------:R-:W-:Y:S04]  /*bedf0*/  @!UPT UIADD3 URZ, URZ, URZ, URZ ;  /* 0x0000003f3f3ff290 */ /* 0x000fe8000fffe03f */
[----:B------:R1:W-:Y:S01]  /*bee00*/  STL.64 [R1+0x60a8], R138 ;  /* 0x0060a88a01007387 */ /* 0x0003e20000100a00 */
[----:B------:R-:W-:Y:S03]  /*bee10*/  STL.64 [R1+0x60a0], R136 ;  /* 0x0060a08801007387 */ /* 0x000fe60000100a00 */
[----:B-1----:R-:W4:Y:S04]  /*bee20*/  LDL R138, [R1+0x1428] ;  /* 0x00142800018a7983 */ /* 0x002f280000100800 */
[----:B------:R-:W4:Y:S01]  /*bee30*/  LDL R139, [R1+0x142c] ;  /* 0x00142c00018b7983 */ /* 0x000f220000100800 */
[C---:B--2---:R-:W-:Y:S03]  /*bee40*/  HMMA.1688.F32.TF32 R132, R12.reuse, R202, R212 ;  /* 0x000000ca0c84723c */ /* 0x044fe600000810d4 */
[----:B------:R-:W2:Y:S01]  /*bee50*/  LDL.LU.64 R202, [R1+0x6490] ;  /* 0x0064900001ca7983 */ /* 0x000ea20000300a00 */
[----:B------:R-:W2:Y:S04]  /*bee60*/  LDL.LU.64 R200, [R1+0x6488] ;  /* 0x0064880001c87983 */ /* 0x000ea80000300a00 */
[----:B---3--:R-:W-:Y:S01]  /*bee70*/  HMMA.1688.F32.TF32 R128, R12, R194, R208 ;  /* 0x000000c20c80723c */ /* 0x008fe200000810d0 */
[----:B------:R-:W-:Y:S01]  /*bee80*/  IMAD.MOV.U32 R25, RZ, RZ, R194 ;  /* 0x000000ffff197224 */ /* 0x000fe200078e00c2 */
[----:B------:R-:W-:Y:S01]  /*bee90*/  MOV R24, R195 ;  /* 0x000000c300187202 */ /* 0x000fe20000000f00 */
[----:B------:R-:W-:-:S02]  /*beea0*/  IMAD.MOV.U32 R27, RZ, RZ, R30 ;  /* 0x000000ffff1b7224 */ /* 0x000fc400078e001e */
[----:B------:R-:W-:-:S10]  /*beeb0*/  IMAD.MOV.U32 R26, RZ, RZ, R31 ;  /* 0x000000ffff1a7224 */ /* 0x000fd400078e001f */
[----:B------:R-:W-:Y:S01]  /*beec0*/  STL.64 [R1+0x6100], R134 ;  /* 0x0061008601007387 */ /* 0x000fe20000100a00 */
[----:B------:R-:W-:Y:S02]  /*beed0*/  STL.64 [R1+0x60f8], R132 ;  /* 0x0060f88401007387 */ /* 0x000fe40000100a00 */
[----:B------:R-:W3:Y:S02]  /*beee0*/  LDL R214, [R1+0x13e8] ;  /* 0x0013e80001d67983 */ /* 0x000ee40000100800 */
[----:B------:R-:W3:Y:S01]  /*beef0*/  LDL R215, [R1+0x13ec] ;  /* 0x0013ec0001d77983 */ /* 0x000ee20000100800 */
[----:B------:R-:W3:Y:S01]  /*bef00*/  LDL.LU.64 R194, [R1+0x6480] ;  /* 0x0064800001c27983 */ /* 0x000ee20000300a00 */
[----:B------:R-:W3:Y:S02]  /*bef10*/  LDL.LU.64 R192, [R1+0x6478] ;  /* 0x0064780001c07983 */ /* 0x000ee40000300a00 */
[----:B------:R1:W-:Y:S02]  /*bef20*/  STL.64 [R1+0x6110], R130 ;  /* 0x0061108201007387 */ /* 0x0003e40000100a00 */
[----:B------:R-:W-:Y:S01]  /*bef30*/  STL.64 [R1+0x6108], R128 ;  /* 0x0061088001007387 */ /* 0x000fe20000100a00 */
[----:B------:R-:W3:Y:S04]  /*bef40*/  LDL R210, [R1+0x1438] ;  /* 0x0014380001d27983 */ /* 0x000ee80000100800 */
[----:B------:R-:W3:Y:S01]  /*bef50*/  LDL R211, [R1+0x143c] ;  /* 0x00143c0001d37983 */ /* 0x000ee20000100800 */
[----:B-1----:R-:W-:Y:S01]  /*bef60*/  IMAD.MOV.U32 R130, RZ, RZ, R187 ;  /* 0x000000ffff827224 */ /* 0x002fe200078e00bb */
[----:B------:R-:W-:Y:S01]  /*bef70*/  MOV R131, R179 ;  /* 0x000000b300837202 */ /* 0x000fe20000000f00 */
[C---:B--2---:R-:W-:Y:S01]  /*bef80*/  HMMA.1688.F32.TF32 R124, R12.reuse, R30, R200 ;  /* 0x0000001e0c7c723c */ /* 0x044fe200000810c8 */
[----:B------:R-:W4:Y:S01]  /*bef90*/  LDL.LU.64 R30, [R1+0x6470] ;  /* 0x00647000011e7983 */ /* 0x000f220000300a00 */
[----:B------:R-:W4:Y:S11]  /*befa0*/  LDL.LU.64 R28, [R1+0x6468] ;  /* 0x00646800011c7983 */ /* 0x000f360000300a00 */
[----:B------:R-:W-:Y:S10]  /*befb0*/  @!UPT UIADD3 URZ, URZ, URZ, URZ ;  /* 0x0000003f3f3ff290 */ /* 0x000ff4000fffe03f */
[----:B------:R-:W-:Y:S01]  /*befc0*/  STL.64 [R1+0x6120], R126 ;  /* 0x0061207e01007387 */ /* 0x000fe20000100a00 */
[----:B------:R-:W-:Y:S02]  /*befd0*/  STL.64 [R1+0x6118], R124 ;  /* 0x0061187c01007387 */ /* 0x000fe40000100a00 */
[----:B------:R-:W2:Y:S02]  /*befe0*/  LDL.LU R187, [R1+0x6464] ;  /* 0x0064640001bb7983 */ /* 0x000ea40000300800 */
[----:B------:R-:W2:Y:S01]  /*beff0*/  LDL.LU R179, [R1+0x6460] ;  /* 0x0064600001b37983 */ /* 0x000ea20000300800 */
[C---:B---3--:R-:W-:Y:S08]  /*bf000*/  HMMA.1688.F32.TF32 R120, R12.reuse, R210, R192 ;  /* 0x000000d20c78723c */ /* 0x048ff000000810c0 */
[C---:B------:R-:W-:Y:S08]  /*bf010*/  HMMA.1688.F32.TF32 R104, R12.reuse, R226, R20 ;  /* 0x000000e20c68723c */ /* 0x040ff00000081014 */
[C---:B------:R-:W-:Y:S08]  /*bf020*/  HMMA.1688.F32.TF32 R100, R12.reuse, R218, R100 ;  /* 0x000000da0c64723c */ /* 0x040ff00000081064 */
[C---:B------:R-:W-:Y:S08]  /*bf030*/  HMMA.1688.F32.TF32 R96, R12.reuse, R206, R96 ;  /* 0x000000ce0c60723c */ /* 0x040ff00000081060 */
[----:B------:R-:W-:Y:S01]  /*bf040*/  HMMA.1688.F32.TF32 R92, R12, R198, R92 ;  /* 0x000000c60c5c723c */ /* 0x000fe2000008105c */
[----:B------:R1:W-:Y:S01]  /*bf050*/  STL.64 [R1+0x6130], R122 ;  /* 0x0061307a01007387 */ /* 0x0003e20000100a00 */
[----:B------:R-:W-:Y:S03]  /*bf060*/  STL.64 [R1+0x6128], R120 ;  /* 0x0061287801007387 */ /* 0x000fe60000100a00 */
[----:B-1----:R-:W3:Y:S04]  /*bf070*/  LDL R122, [R1+0x1578] ;  /* 0x00157800017a7983 */ /* 0x002ee80000100800 */
[----:B------:R-:W3:Y:S01]  /*bf080*/  LDL R123, [R1+0x157c] ;  /* 0x00157c00017b7983 */ /* 0x000ee20000100800 */
        /* <DEDUP_REMOVED lines=17> */
[----:B------:R-:W-:Y:S02]  /*bf1a0*/  IMAD.MOV.U32 R203, RZ, RZ, R26 ;  /* 0x000000ffffcb7224 */ /* 0x000fe400078e001a */
[----:B------:R-:W-:Y:S01]  /*bf1b0*/  IMAD.MOV.U32 R25, RZ, RZ, R86 ;  /* 0x000000ffff197224 */ /* 0x000fe200078e0056 */
[----:B------:R-:W-:-:S02]  /*bf1c0*/  MOV R26, R87 ;  /* 0x00000057001a7202 */ /* 0x000fc40000000f00 */
[----:B------:R-:W-:Y:S01]  /*bf1d0*/  MOV R202, R27 ;  /* 0x0000001b00ca7202 */ /* 0x000fe20000000f00 */
[----:B------:R-:W-:Y:S01]  /*bf1e0*/  IMAD.MOV.U32 R27, RZ, RZ, R83 ;  /* 0x000000ffff1b7224 */ /* 0x000fe200078e0053 */
[C---:B----4-:R-:W-:Y:S08]  /*bf1f0*/  HMMA.1688.F32.TF32 R108, R12.reuse, R222, R28 ;  /* 0x000000de0c6c723c */ /* 0x050ff0000008101c */
[C---:B--2---:R-:W-:Y:S08]  /*bf200*/  HMMA.1688.F32.TF32 R116, R12.reuse, R214, R184 ;  /* 0x000000d60c74723c */ /* 0x044ff000000810b8 */
[----:B------:R-:W-:Y:S11]  /*bf210*/  HMMA.1688.F32.TF32 R112, R12, R138, R176 ;  /* 0x0000008a0c70723c */ /* 0x000ff600000810b0 */
[----:B------:R-:W-:Y:S04]  /*bf220*/  @!UPT UIADD3 URZ, URZ, URZ, URZ ;  /* 0x0000003f3f3ff290 */ /* 0x000fe8000fffe03f */
[----:B------:R-:W-:Y:S01]  /*bf230*/  STL.64 [R1+0x6140], R118 ;  /* 0x0061407601007387 */ /* 0x000fe20000100a00 */
[----:B------:R-:W-:Y:S07]  /*bf240*/  STL.64 [R1+0x6138], R116 ;  /* 0x0061387401007387 */ /* 0x000fee0000100a00 */
[----:B------:R1:W-:Y:S02]  /*bf250*/  STL.64 [R1+0x6150], R114 ;  /* 0x0061507201007387 */ /* 0x0003e40000100a00 */
[----:B------:R-:W-:Y:S01]  /*bf260*/  STL.64 [R1+0x6148], R112 ;  /* 0x0061487001007387 */ /* 0x000fe20000100a00 */
[----:B-1----:R-:W2:Y:S04]  /*bf270*/  LDL R114, [R1+0x1568] ;  /* 0x0015680001727983 */ /* 0x002ea80000100800 */
[----:B------:R-:W2:Y:S01]  /*bf280*/  LDL R115, [R1+0x156c] ;  /* 0x00156c0001737983 */ /* 0x000ea20000100800 */
[----:B------:R-:W-:Y:S02]  /*bf290*/  STL.64 [R1+0x6160], R110 ;  /* 0x0061606e01007387 */ /* 0x000fe40000100a00 */
[----:B------:R-:W-:Y:S02]  /*bf2a0*/  STL.64 [R1+0x6158], R108 ;  /* 0x0061586c01007387 */ /* 0x000fe40000100a00 */
[----:B------:R1:W-:Y:S01]  /*bf2b0*/  STL.64 [R1+0x6170], R106 ;  /* 0x0061706a01007387 */ /* 0x0003e20000100a00 */
[----:B------:R-:W-:Y:S04]  /*bf2c0*/  STL.64 [R1+0x6168], R104 ;  /* 0x0061686801007387 */ /* 0x000fe80000100a00 */
[----:B-1----:R-:W4:Y:S04]  /*bf2d0*/  LDL R106, [R1+0x1558] ;  /* 0x00155800016a7983 */ /* 0x002f280000100800 */
[----:B------:R-:W4:Y:S01]  /*bf2e0*/  LDL R107, [R1+0x155c] ;  /* 0x00155c00016b7983 */ /* 0x000f220000100800 */
[----:B------:R-:W-:Y:S02]  /*bf2f0*/  STL.64 [R1+0x6180], R102 ;  /* 0x0061806601007387 */ /* 0x000fe40000100a00 */
[----:B------:R-:W-:Y:S02]  /*bf300*/  STL.64 [R1+0x6178], R100 ;  /* 0x0061786401007387 */ /* 0x000fe40000100a00 */
[----:B------:R1:W-:Y:S01]  /*bf310*/  STL.64 [R1+0x6190], R98 ;  /* 0x0061906201007387 */ /* 0x0003e20000100a00 */
[----:B------:R-:W-:Y:S01]  /*bf320*/  STL.64 [R1+0x6188], R96 ;  /* 0x0061886001007387 */ /* 0x000fe20000100a00 */
[----:B------:R-:W-:Y:S01]  /*bf330*/  MOV R179, R4 ;  /* 0x0000000400b37202 */ /* 0x000fe20000000f00 */
[----:B------:R-:W-:-:S02]  /*bf340*/  IMAD.MOV.U32 R178, RZ, RZ, R5 ;  /* 0x000000ffffb27224 */ /* 0x000fc400078e0005 */
[----:B-1----:R-:W2:Y:S04]  /*bf350*/  LDL R98, [R1+0x1548] ;  /* 0x0015480001627983 */ /* 0x002ea80000100800 */
[----:B------:R-:W2:Y:S01]  /*bf360*/  LDL R99, [R1+0x154c] ;  /* 0x00154c0001637983 */ /* 0x000ea20000100800 */
[----:B------:R-:W-:Y:S02]  /*bf370*/  STL.64 [R1+0x61a0], R94 ;  /* 0x0061a05e01007387 */ /* 0x000fe40000100a00 */
[----:B------:R-:W-:Y:S02]  /*bf380*/  STL.64 [R1+0x6198], R92 ;  /* 0x0061985c01007387 */ /* 0x000fe40000100a00 */
[----:B------:R1:W-:Y:S01]  /*bf390*/  STL.64 [R1+0x61b0], R90 ;  /* 0x0061b05a01007387 */ /* 0x0003e20000100a00 */
[----:B------:R-:W-:Y:S01]  /*bf3a0*/  STL.64 [R1+0x61a8], R88 ;  /* 0x0061a85801007387 */ /* 0x000fe20000100a00 */
[----:B------:R-:W-:-:S02]  /*bf3b0*/  IMAD.MOV.U32 R4, RZ, RZ, R40 ;  /* 0x000000ffff047224 */ /* 0x000fc400078e0028 */
[----:B------:R-:W-:Y:S01]  /*bf3c0*/  IMAD.MOV.U32 R187, RZ, RZ, R6 ;  /* 0x000000ffffbb7224 */ /* 0x000fe200078e0006 */
[----:B------:R-:W-:Y:S02]  /*bf3d0*/  MOV R5, R41 ;  /* 0x0000002900057202 */ /* 0x000fe40000000f00 */
[----:B------:R-:W-:Y:S01]  /*bf3e0*/  MOV R186, R7 ;  /* 0x0000000700ba7202 */ /* 0x000fe20000000f00 */
[----:B------:R-:W-:Y:S01]  /*bf3f0*/  IMAD.MOV.U32 R6, RZ, RZ, R42 ;  /* 0x000000ffff067224 */ /* 0x000fe200078e002a */
[----:B-1----:R-:W2:Y:S04]  /*bf400*/  LDL R90, [R1+0x1538] ;  /* 0x00153800015a7983 */ /* 0x002ea80000100800 */
[----:B------:R-:W2:Y:S01]  /*bf410*/  LDL R91, [R1+0x153c] ;  /* 0x00153c00015b7983 */ /* 0x000ea20000100800 */
[----:B------:R-:W3:Y:S02]  /*bf420*/  LDL.LU R36, [R1+0x645c] ;  /* 0x00645c0001247983 */ /* 0x000ee40000300800 */
[----:B------:R-:W3:Y:S02]  /*bf430*/  LDL.LU R37, [R1+0x6458] ;  /* 0x0064580001257983 */ /* 0x000ee40000300800 */
[----:B------:R-:W3:Y:S01]  /*bf440*/  LDL.LU R38, [R1+0x6454] ;  /* 0x0064540001267983 */ /* 0x000ee20000300800 */
[----:B------:R-:W3:Y:S01]  /*bf450*/  LDL.LU R39, [R1+0x6450] ;  /* 0x0064500001277983 */ /* 0x000ee20000300800 */
[----:B------:R-:W2:Y:S02]  /*bf460*/  LDL.LU R40, [R1+0x644c] ;  /* 0x00644c0001287983 */ /* 0x000ea40000300800 */
[----:B------:R-:W2:Y:S02]  /*bf470*/  LDL.LU R41, [R1+0x6448] ;  /* 0x0064480001297983 */ /* 0x000ea40000300800 */
[----:B------:R-:W2:Y:S02]  /*bf480*/  LDL.LU R42, [R1+0x6444] ;  /* 0x00644400012a7983 */ /* 0x000ea40000300800 */
[----:B------:R-:W-:-:S02]  /*bf490*/  IMAD.MOV.U32 R7, RZ, RZ, R43 ;  /* 0x000000ffff077224 */ /* 0x000fc400078e002b */
        /* <DEDUP_REMOVED lines=21> */
[----:B------:R-:W-:-:S02]  /*bf5f0*/  IMAD.MOV.U32 R116, RZ, RZ, R64 ;  /* 0x000000ffff747224 */ /* 0x000fc400078e0040 */
        /* <DEDUP_REMOVED lines=9> */
[----:B------:R-:W-:-:S02]  /*bf690*/  IMAD.MOV.U32 R109, RZ, RZ, R9 ;  /* 0x000000ffff6d7224 */ /* 0x000fc400078e0009 */
[----:B------:R-:W-:Y:S01]  /*bf6a0*/  IMAD.MOV.U32 R110, RZ, RZ, R10 ;  /* 0x000000ffff6e7224 */ /* 0x000fe200078e000a */
[----:B------:R-:W4:Y:S01]  /*bf6b0*/  LDL.LU R9, [R1+0x63d8] ;  /* 0x0063d80001097983 */ /* 0x000f220000300800 */
        /* <DEDUP_REMOVED lines=17> */
[----:B------:R-:W-:Y:S02]  /*bf7d0*/  IMAD.MOV.U32 R95, RZ, RZ, R79 ;  /* 0x000000ffff5f7224 */ /* 0x000fe400078e004f */
        /* <DEDUP_REMOVED lines=41> */
[----:B------:R2:W-:Y:S01]  /*bfa70*/  STL.64 [R1+0x6200], R70 ;  /* 0x0062004601007387 */ /* 0x0005e20000100a00 */
[----:B------:R-:W-:Y:S03]  /*bfa80*/  STL.64 [R1+0x61f8], R68 ;  /* 0x0061f84401007387 */ /* 0x000fe60000100a00 */
[----:B--2---:R-:W2:Y:S01]  /*bfa90*/  LDL.64 R70, [R1+0x15d8] ;  /* 0x0015d80001467983 */ /* 0x004ea20000100a00 */
[----:B------:R-:W-:Y:S02]  /*bfaa0*/  STL.64 [R1+0x6210], R66 ;  /* 0x0062104201007387 */ /* 0x000fe40000100a00 */
[----:B------:R-:W-:Y:S02]  /*bfab0*/  STL.64 [R1+0x6208], R64 ;  /* 0x0062084001007387 */ /* 0x000fe40000100a00 */
[----:B------:R-:W-:Y:S01]  /*bfac0*/  STL.64 [R1+0x62b0], R62 ;  /* 0x0062b03e01007387 */ /* 0x000fe20000100a00 */
[----:B------:R-:W-:Y:S01]  /*bfad0*/  STL.64 [R1+0x62a8], R60 ;  /* 0x0062a83c01007387 */ /* 0x000fe20000100a00 */
[----:B------:R3:W-:Y:S02]  /*bfae0*/  STL.64 [R1+0x62c0], R58 ;  /* 0x0062c03a01007387 */ /* 0x0007e40000100a00 */
[----:B------:R-:W-:Y:S01]  /*bfaf0*/  STL.64 [R1+0x62b8], R56 ;  /* 0x0062b83801007387 */ /* 0x000fe20000100a00 */
[----:B---3--:R-:W3:Y:S01]  /*bfb00*/  LDL.64 R58, [R1+0x1598] ;  /* 0x00159800013a7983 */ /* 0x008ee20000100a00 */
[C---:B------:R-:W-:Y:S01]  /*bfb10*/  HMMA.1688.F32.TF32 R16, R12.reuse, R242, R92 ;  /* 0x000000f20c10723c */ /* 0x040fe2000008105c */
        /* <DEDUP_REMOVED lines=11> */
[----:B------:R-:W-:Y:S01]  /*bfbd0*/  STL.64 [R1+0x6318], R32 ;  /* 0x0063182001007387 */ /* 0x000fe20000100a00 */
[C---:B---3--:R-:W-:Y:S08]  /*bfbe0*/  HMMA.1688.F32.TF32 R28, R12.reuse, R58, R28 ;  /* 0x0000003a0c1c723c */ /* 0x048ff0000008101c */
[----:B--2---:R-:W-:Y:S11]  /*bfbf0*/  HMMA.1688.F32.TF32 R12, R12, R70, R100 ;  /* 0x000000460c0c723c */ /* 0x004ff60000081064 */
[----:B------:R-:W-:Y:S04]  /*bfc00*/  @!UPT UIADD3 URZ, URZ, URZ, URZ ;  /* 0x0000003f3f3ff290 */ /* 0x000fe8000fffe03f */
[----:B------:R-:W-:Y:S01]  /*bfc10*/  STL.64 [R1+0x6330], R30 ;  /* 0x0063301e01007387 */ /* 0x000fe20000100a00 */
[----:B------:R-:W-:Y:S02]  /*bfc20*/  STL.64 [R1+0x6328], R28 ;  /* 0x0063281c01007387 */ /* 0x000fe40000100a00 */
[----:B------:R-:W-:Y:S02]  /*bfc30*/  STL.64 [R1+0x6340], R26 ;  /* 0x0063401a01007387 */ /* 0x000fe40000100a00 */
[----:B------:R-:W-:Y:S01]  /*bfc40*/  STL.64 [R1+0x6338], R24 ;  /* 0x0063381801007387 */ /* 0x000fe20000100a00 */
[----:B------:R-:W-:Y:S01]  /*bfc50*/  STL.64 [R1+0x6350], R22 ;  /* 0x0063501601007387 */ /* 0x000fe20000100a00 */
[----:B------:R2:W-:Y:S02]  /*bfc60*/  STL.64 [R1+0x6348], R20 ;  /* 0x0063481401007387 */ /* 0x0005e40000100a00 */
[----:B------:R-:W-:Y:S02]  /*bfc70*/  STL.64 [R1+0x6360], R18 ;  /* 0x0063601201007387 */ /* 0x000fe40000100a00 */
[----:B------:R3:W-:Y:S01]  /*bfc80*/  STL.64 [R1+0x6358], R16 ;  /* 0x0063581001007387 */ /* 0x0007e20000100a00 */
[----:B------:R-:W-:Y:S01]  /*bfc90*/  STL.64 [R1+0x6370], R14 ;  /* 0x0063700e01007387 */ /* 0x000fe20000100a00 */
[----:B------:R4:W-:Y:S01]  /*bfca0*/  STL.64 [R1+0x6368], R12 ;  /* 0x0063680c01007387 */ /* 0x0009e20000100a00 */
[C---:B--2---:R-:W-:Y:S08]  /*bfcb0*/  HMMA.1688.F32.TF32 R20, R140.reuse, R178, R108 ;  /* 0x000000b28c14723c */ /* 0x044ff0000008106c */
[C---:B---3--:R-:W-:Y:S08]  /*bfcc0*/  HMMA.1688.F32.TF32 R16, R140.reuse, R186, R116 ;  /* 0x000000ba8c10723c */ /* 0x048ff00000081074 */
[C---:B----4-:R-:W-:Y:S07]  /*bfcd0*/  HMMA.1688.F32.TF32 R12, R140.reuse, R194, R124 ;  /* 0x000000c28c0c723c */ /* 0x050fee000008107c */
[----:B------:R-:W-:Y:S01]  /*bfce0*/  STL.64 [R1+0xe60], R20 ;  /* 0x000e601401007387 */ /* 0x000fe20000100a00 */
[----:B------:R2:W-:Y:S07]  /*bfcf0*/  STL.64 [R1+0xe68], R22 ;  /* 0x000e681601007387 */ /* 0x0005ee0000100a00 */
[----:B------:R-:W-:Y:S02]  /*bfd00*/  STL.64 [R1+0xe50], R16 ;  /* 0x000e501001007387 */ /* 0x000fe40000100a00 */
[----:B------:R3:W-:Y:S06]  /*bfd10*/  STL.64 [R1+0xe58], R18 ;  /* 0x000e581201007387 */ /* 0x0007ec0000100a00 */
        /* <DEDUP_REMOVED lines=15> */
[----:B------:R-:W-:Y:S02]  /*bfe10*/  STL.64 [R1+0xe08], R22 ;  /* 0x000e081601007387 */ /* 0x000fe40000100a00 */
[----:B------:R-:W1:Y:S05]  /*bfe20*/  LDL.LU R4, [R1+0x410] ;  /* 0x0004100001047983 */ /* 0x000e6a0000300800 */
[----:B------:R2:W-:Y:S01]  /*bfe30*/  STL.64 [R1+0xdf0], R16 ;  /* 0x000df01001007387 */ /* 0x0005e20000100a00 */
[----:B------:R3:W-:Y:S07]  /*bfe40*/  STL.64 [R1+0xdf8], R18 ;  /* 0x000df81201007387 */ /* 0x0007ee0000100a00 */
[----:B------:R2:W-:Y:S02]  /*bfe50*/  STL.64 [R1+0xde0], R12 ;  /* 0x000de00c01007387 */ /* 0x0005e40000100a00 */
[----:B------:R2:W-:Y:S02]  /*bfe60*/  STL.64 [R1+0xde8], R14 ;  /* 0x000de80e01007387 */ /* 0x0005e40000100a00 */
[----:B------:R-:W1:Y:S01]  /*bfe70*/  LDL.LU R5, [R1+0x414] ;  /* 0x0004140001057983 */ /* 0x000e620000300800 */
[----:B------:R-:W1:Y:S01]  /*bfe80*/  LDL.LU R6, [R1+0x418] ;  /* 0x0004180001067983 */ /* 0x000e620000300800 */
[----:B------:R-:W1:Y:S02]  /*bfe90*/  LDL.LU R7, [R1+0x41c] ;  /* 0x00041c0001077983 */ /* 0x000e640000300800 */
        /* <DEDUP_REMOVED lines=68> */
[----:B--2---:R-:W2:Y:S02]  /*c02e0*/  LDL.LU R16, [R1+0xdc0] ;  /* 0x000dc00001107983 */ /* 0x004ea40000300800 */
[----:B------:R-:W2:Y:S01]  /*c02f0*/  LDL.LU R17, [R1+0xdc4] ;  /* 0x000dc40001117983 */ /* 0x000ea20000300800 */
[----:B---3--:R-:W2:Y:S01]  /*c0300*/  LDL.LU R18, [R1+0xdc8] ;  /* 0x000dc80001127983 */ /* 0x008ea20000300800 */
[----:B------:R-:W2:Y:S02]  /*c0310*/  LDL.LU R19, [R1+0xdcc] ;  /* 0x000dcc0001137983 */ /* 0x000ea40000300800 */
[----:B------:R-:W3:Y:S02]  /*c0320*/  LDL.LU R12, [R1+0xdd0] ;  /* 0x000dd000010c7983 */ /* 0x000ee40000300800 */
[----:B------:R-:W3:Y:S01]  /*c0330*/  LDL.LU R13, [R1+0xdd4] ;  /* 0x000dd400010d7983 */ /* 0x000ee20000300800 */
[----:B------:R-:W3:Y:S01]  /*c0340*/  LDL.LU R14, [R1+0xdd8] ;  /* 0x000dd800010e7983 */ /* 0x000ee20000300800 */
[----:B------:R-:W3:Y:S02]  /*c0350*/  LDL.LU R15, [R1+0xddc] ;  /* 0x000ddc00010f7983 */ /* 0x000ee40000300800 */
[----:B------:R-:W2:Y:S02]  /*c0360*/  LDL.LU R20, [R1+0xdb0] ;  /* 0x000db00001147983 */ /* 0x000ea40000300800 */
        /* <DEDUP_REMOVED lines=30> */
[----:B------:R-:W4:Y:S01]  /*c0550*/  LDL.LU R251, [R1+0x40c] ;  /* 0x00040c0001fb7983 */ /* 0x000f220000300800 */
[C---:B---3--:R-:W-:Y:S08]  /*c0560*/  HMMA.1688.F32.TF32 R12, R140.reuse, R218, R12 ;  /* 0x000000da8c0c723c */ /* 0x048ff0000008100c */
[C---:B--2---:R-:W-:Y:S11]  /*c0570*/  HMMA.1688.F32.TF32 R16, R140.reuse, R206, R16 ;  /* 0x000000ce8c10723c */ /* 0x044ff60000081010 */
[----:B------:R-:W-:Y:S04]  /*c0580*/  @!UPT UIADD3 URZ, URZ, URZ, URZ ;  /* 0x0000003f3f3ff290 */ /* 0x000fe8000fffe03f */
[----:B------:R-:W-:Y:S01]  /*c0590*/  STL.64 [R1+0xdd0], R12 ;  /* 0x000dd00c01007387 */ /* 0x000fe20000100a00 */
[----:B------:R4:W-:Y:S02]  /*c05a0*/  STL.64 [R1+0xdd8], R14 ;  /* 0x000dd80e01007387 */ /* 0x0009e40000100a00 */
[C---:B----4-:R-:W-:Y:S05]  /*c05b0*/  HMMA.1688.F32.TF32 R12, R140.reuse, R198, R20 ;  /* 0x000000c68c0c723c */ /* 0x050fea0000081014 */
[----:B------:R-:W-:Y:S01]  /*c05c0*/  STL.64 [R1+0xdc0], R16 ;  /* 0x000dc01001007387 */ /* 0x000fe20000100a00 */
[----:B------:R2:W-:Y:S02]  /*c05d0*/  STL.64 [R1+0xdc8], R18 ;  /* 0x000dc81201007387 */ /* 0x0005e40000100a00 */
[C---:B------:R-:W-:Y:S08]  /*c05e0*/  HMMA.1688.F32.TF32 R20, R140.reuse, R190, R28 ;  /* 0x000000be8c14723c */ /* 0x040ff0000008101c */
[C---:B--2---:R-:W-:Y:S07]  /*c05f0*/  HMMA.1688.F32.TF32 R16, R140.reuse, R158, R24 ;  /* 0x0000009e8c10723c */ /* 0x044fee0000081018 */
[----:B------:R-:W-:Y:S01]  /*c0600*/  STL.64 [R1+0xdb0], R12 ;  /* 0x000db00c01007387 */ /* 0x000fe20000100a00 */
[----:B------:R2:W-:Y:S02]  /*c0610*/  STL.64 [R1+0xdb8], R14 ;  /* 0x000db80e01007387 */ /* 0x0005e40000100a00 */
[C---:B--2---:R-:W-:Y:S11]  /*c0620*/  HMMA.1688.F32.TF32 R12, R140.reuse, R182, R32 ;  /* 0x000000b68c0c723c */ /* 0x044ff60000081020 */
[----:B------:R-:W-:Y:S02]  /*c0630*/  @!UPT UIADD3 URZ, URZ, URZ, URZ ;  /* 0x0000003f3f3ff290 */ /* 0x000fe4000fffe03f */
[----:B------:R-:W-:Y:S01]  /*c0640*/  STL.64 [R1+0xda0], R16 ;  /* 0x000da01001007387 */ /* 0x000fe20000100a00 */
[----:B------:R2:W-:Y:S02]  /*c0650*/  STL.64 [R1+0xda8], R18 ;  /* 0x000da81201007387 */ /* 0x0005e40000100a00 */
        /* <DEDUP_REMOVED lines=48> */
[----:B---3--:R-:W-:Y:S08]  /*c0960*/  HMMA.1688.F32.TF32 R20, R140, R70, R132 ;  /* 0x000000468c14723c */ /* 0x008ff00000081084 */
[C---:B-1----:R-:W-:Y:S01]  /*c0970*/  HMMA.1688.F32.TF32 R4, R8.reuse, R202, R4 ;  /* 0x000000ca0804723c */ /* 0x042fe20000081004 */
[----:B------:R-:W-:Y:S04]  /*c0980*/  LDS R140, [R2+0x14180] ;  /* 0x01418000028c7984 */ /* 0x000fe80000000800 */
[----:B------:R-:W-:Y:S04]  /*c0990*/  LDS R142, [R2+0x16180] ;  /* 0x01618000028e7984 */ /* 0x000fe80000000800 */
[----:B------:R-:W-:Y:S04]  /*c09a0*/  LDS R141, [R0+0x14180] ;  /* 0x01418000008d7984 */ /* 0x000fe80000000800 */
[----:B------:R-:W1:Y:S04]  /*c09b0*/  LDS R143, [R0+0x16180] ;  /* 0x01618000008f7984 */ /* 0x000e680000000800 */
[----:B------:R-:W-:Y:S01]  /*c09c0*/  STL.64 [R1+0x480], R12 ;  /* 0x0004800c01007387 */ /* 0x000fe20000100a00 */
[----:B------:R2:W-:Y:S02]  /*c09d0*/  STL.64 [R1+0x488], R14 ;  /* 0x0004880e01007387 */ /* 0x0005e40000100a00 */
[C---:B--2---:R-:W-:Y:S01]  /*c09e0*/  HMMA.1688.F32.TF32 R12, R8.reuse, R178, R144 ;  /* 0x000000b2080c723c */ /* 0x044fe20000081090 */
[----:B------:R-:W-:Y:S01]  /*c09f0*/  STL.64 [R1+0x470], R16 ;  /* 0x0004701001007387 */ /* 0x000fe20000100a00 */
[----:B------:R2:W-:Y:S02]  /*c0a00*/  STL.64 [R1+0x478], R18 ;  /* 0x0004781201007387 */ /* 0x0005e40000100a00 */
[----:B------:R-:W-:Y:S02]  /*c0a10*/  STL.64 [R1+0x460], R20 ;  /* 0x0004601401007387 */ /* 0x000fe40000100a00 */
[----:B------:R-:W-:Y:S01]  /*c0a20*/  STL.64 [R1+0x468], R22 ;  /* 0x0004681601007387 */ /* 0x000fe20000100a00 */
[----:B------:R-:W-:Y:S01]  /*c0a30*/  STL.64 [R1+0x6388], R186 ;  /* 0x006388ba01007387 */ /* 0x000fe20000100a00 */
[C---:B--2---:R-:W-:Y:S11]  /*c0a40*/  HMMA.1688.F32.TF32 R16, R8.reuse, R186, R236 ;  /* 0x000000ba0810723c */ /* 0x044ff600000810ec */
[----:B------:R-:W-:Y:S04]  /*c0a50*/  @!UPT UIADD3 URZ, URZ, URZ, URZ ;  /* 0x0000003f3f3ff290 */ /* 0x000fe8000fffe03f */
[----:B------:R-:W-:Y:S01]  /*c0a60*/  STL.64 [R1+0xd10], R12 ;  /* 0x000d100c01007387 */ /* 0x000fe20000100a00 */
[----:B------:R2:W-:Y:S02]  /*c0a70*/  STL.64 [R1+0xd18], R14 ;  /* 0x000d180e01007387 */ /* 0x0005e40000100a00 */
[C---:B--2---:R-:W-:Y:S05]  /*c0a80*/  HMMA.1688.F32.TF32 R12, R8.reuse, R194, R228 ;  /* 0x000000c2080c723c */ /* 0x044fea00000810e4 */
[----:B------:R-:W-:Y:S01]  /*c0a90*/  STL.64 [R1+0xd00], R16 ;  /* 0x000d001001007387 */ /* 0x000fe20000100a00 */
[----:B------:R-:W-:Y:S02]  /*c0aa0*/  STL.64 [R1+0xd08], R18 ;  /* 0x000d081201007387 */ /* 0x000fe40000100a00 */
[----:B------:R-:W-:Y:S11]  /*c0ab0*/  STL.64 [R1+0x6380], R194 ;  /* 0x006380c201007387 */ /* 0x000ff60000100a00 */
[----:B------:R-:W-:Y:S04]  /*c0ac0*/  @!UPT UIADD3 URZ, URZ, URZ, URZ ;  /* 0x0000003f3f3ff290 */ /* 0x000fe8000fffe03f */
[----:B------:R-:W-:Y:S01]  /*c0ad0*/  STL.64 [R1+0xcf0], R12 ;  /* 0x000cf00c01007387 */ /* 0x000fe20000100a00 */
[----:B------:R2:W-:Y:S02]  /*c0ae0*/  STL.64 [R1+0xcf8], R14 ;  /* 0x000cf80e01007387 */ /* 0x0005e40000100a00 */
[C---:B--2---:R-:W-:Y:S01]  /*c0af0*/  HMMA.1688.F32.TF32 R12, R8.reuse, R210, R248 ;  /* 0x000000d2080c723c */ /* 0x044fe200000810f8 */
[----:B------:R-:W-:Y:S01]  /*c0b00*/  STL.64 [R1+0x6378], R202 ;  /* 0x006378ca01007387 */ /* 0x000fe20000100a00 */
[----:B------:R2:W-:Y:S02]  /*c0b10*/  STL.64 [R1+0xce0], R4 ;  /* 0x000ce00401007387 */ /* 0x0005e40000100a00 */
[----:B------:R3:W-:Y:S01]  /*c0b20*/  STL.64 [R1+0xce8], R6 ;  /* 0x000ce80601007387 */ /* 0x0007e20000100a00 */
[----:B--2---:R-:W2:Y:S11]  /*c0b30*/  LDL.LU R4, [R1+0xb20] ;  /* 0x000b200001047983 */ /* 0x004eb60000300800 */
[----:B------:R-:W-:Y:S07]  /*c0b40*/  @!UPT UIADD3 URZ, URZ, URZ, URZ ;  /* 0x0000003f3f3ff290 */ /* 0x000fee000fffe03f */
[----:B------:R-:W-:Y:S01]  /*c0b50*/  STL.64 [R1+0xcd0], R12 ;  /* 0x000cd00c01007387 */ /* 0x000fe20000100a00 */
[----:B------:R4:W-:Y:S02]  /*c0b60*/  STL.64 [R1+0xcd8], R14 ;  /* 0x000cd80e01007387 */ /* 0x0009e40000100a00 */
        /* <DEDUP_REMOVED lines=107> */
[C---:B----4-:R-:W-:Y:S08]  /*c1220*/  HMMA.1688.F32.TF32 R12, R8.reuse, R214, R16 ;  /* 0x000000d6080c723c */ /* 0x050ff00000081010 */
[C---:B--2---:R-:W-:Y:S08]  /*c1230*/  HMMA.1688.F32.TF32 R20, R8.reuse, R138, R20 ;  /* 0x0000008a0814723c */ /* 0x044ff00000081014 */
[C---:B---3--:R-:W-:Y:S07]  /*c1240*/  HMMA.1688.F32.TF32 R16, R8.reuse, R222, R24 ;  /* 0x000000de0810723c */ /* 0x048fee0000081018 */
[----:B------:R-:W-:Y:S01]  /*c1250*/  STL.64 [R1+0xcc0], R12 ;  /* 0x000cc00c01007387 */ /* 0x000fe20000100a00 */
[----:B------:R2:W-:Y:S02]  /*c1260*/  STL.64 [R1+0xcc8], R14 ;  /* 0x000cc80e01007387 */ /* 0x0005e40000100a00 */
[C---:B--2---:R-:W-:Y:S05]  /*c1270*/  HMMA.1688.F32.TF32 R12, R8.reuse, R226, R28 ;  /* 0x000000e2080c723c */ /* 0x044fea000008101c */
[----:B------:R-:W-:Y:S01]  /*c1280*/  STL.64 [R1+0xcb0], R20 ;  /* 0x000cb01401007387 */ /* 0x000fe20000100a00 */
[----:B------:R-:W-:Y:S07]  /*c1290*/  STL.64 [R1+0xcb8], R22 ;  /* 0x000cb81601007387 */ /* 0x000fee0000100a00 */
[----:B------:R-:W-:Y:S01]  /*c12a0*/  STL.64 [R1+0xca0], R16 ;  /* 0x000ca01001007387 */ /* 0x000fe20000100a00 */
[----:B------:R-:W-:Y:S09]  /*c12b0*/  STL.64 [R1+0xca8], R18 ;  /* 0x000ca81201007387 */ /* 0x000ff20000100a00 */
[----:B------:R-:W-:Y:S01]  /*c12c0*/  STL.64 [R1+0xc90], R12 ;  /* 0x000c900c01007387 */ /* 0x000fe20000100a00 */
[----:B------:R2:W-:Y:S02]  /*c12d0*/  STL.64 [R1+0xc98], R14 ;  /* 0x000c980e01007387 */ /* 0x0005e40000100a00 */
[C---:B--2---:R-:W-:Y:S08]  /*c12e0*/  HMMA.1688.F32.TF32 R12, R8.reuse, R218, R32 ;  /* 0x000000da080c723c */ /* 0x044ff00000081020 */
[C---:B------:R-:W-:Y:S08]  /*c12f0*/  HMMA.1688.F32.TF32 R20, R8.reuse, R206, R36 ;  /* 0x000000ce0814723c */ /* 0x040ff00000081024 */
[C---:B------:R-:W-:Y:S07]  /*c1300*/  HMMA.1688.F32.TF32 R16, R8.reuse, R198, R40 ;  /* 0x000000c60810723c */ /* 0x040fee0000081028 */
[----:B------:R-:W-:Y:S01]  /*c1310*/  STL.64 [R1+0xc80], R12 ;  /* 0x000c800c01007387 */ /* 0x000fe20000100a00 */
[----:B------:R2:W-:Y:S02]  /*c1320*/  STL.64 [R1+0xc88], R14 ;  /* 0x000c880e01007387 */ /* 0x0005e40000100a00 */
[C---:B--2---:R-:W-:Y:S05]  /*c1330*/  HMMA.1688.F32.TF32 R12, R8.reuse, R158, R44 ;  /* 0x0000009e080c723c */ /* 0x044fea000008102c */
        /* <DEDUP_REMOVED lines=53> */
[C---:B--2---:R-:W-:Y:S08]  /*c1690*/  HMMA.1688.F32.TF32 R12, R8.reuse, R242, R4 ;  /* 0x000000f2080c723c */ /* 0x044ff00000081004 */
[----:B------:R-:W-:Y:S01]  /*c16a0*/  HMMA.1688.F32.TF32 R4, R8, R70, R248 ;  /* 0x000000460804723c */ /* 0x000fe200000810f8 */
[----:B------:R-:W-:Y:S01]  /*c16b0*/  STL.64 [R1+0xb50], R20 ;  /* 0x000b501401007387 */ /* 0x000fe20000100a00 */
[----:B------:R-:W-:Y:S05]  /*c16c0*/  STL.64 [R1+0xb58], R22 ;  /* 0x000b581601007387 */ /* 0x000fea0000100a00 */
[----:B------:R-:W-:Y:S02]  /*c16d0*/  STL.64 [R1+0xb40], R16 ;  /* 0x000b401001007387 */ /* 0x000fe40000100a00 */
[----:B------:R-:W-:Y:S01]  /*c16e0*/  STL.64 [R1+0xb48], R18 ;  /* 0x000b481201007387 */ /* 0x000fe20000100a00 */
[----:B------:R-:W2:Y:S04]  /*c16f0*/  LDL.LU R248, [R1+0x930] ;  /* 0x0009300001f87983 */ /* 0x000ea80000300800 */
[----:B------:R-:W-:Y:S04]  /*c1700*/  LDS R8, [R2+0x14200] ;  /* 0x0142000002087984 */ /* 0x000fe80000000800 */
[----:B------:R-:W-:Y:S04]  /*c1710*/  LDS R10, [R2+0x16200] ;  /* 0x01620000020a7984 */ /* 0x000fe80000000800 */
[----:B------:R-:W-:Y:S04]  /*c1720*/  LDS R9, [R0+0x14200] ;  /* 0x0142000000097984 */ /* 0x000fe80000000800 */
[----:B------:R-:W3:Y:S04]  /*c1730*/  LDS R11, [R0+0x16200] ;  /* 0x01620000000b7984 */ /* 0x000ee80000000800 */
[----:B------:R-:W-:Y:S01]  /*c1740*/  STL.64 [R1+0xb30], R12 ;  /* 0x000b300c01007387 */ /* 0x000fe20000100a00 */
[----:B------:R-:W-:Y:S02]  /*c1750*/  STL.64 [R1+0xb38], R14 ;  /* 0x000b380e01007387 */ /* 0x000fe40000100a00 */
[----:B------:R4:W-:Y:S02]  /*c1760*/  STL.64 [R1+0xb20], R4 ;  /* 0x000b200401007387 */ /* 0x0009e40000100a00 */
[----:B------:R1:W-:Y:S01]  /*c1770*/  STL.64 [R1+0xb28], R6 ;  /* 0x000b280601007387 */ /* 0x0003e20000100a00 */
[----:B------:R-:W2:Y:S01]  /*c1780*/  LDL.LU R249, [R1+0x934] ;  /* 0x0009340001f97983 */ /* 0x000ea20000300800 */
[----:B------:R-:W2:Y:S02]  /*c1790*/  LDL.LU R250, [R1+0x938] ;  /* 0x0009380001fa7983 */ /* 0x000ea40000300800 */
[----:B------:R-:W2:Y:S01]  /*c17a0*/  LDL.LU R251, [R1+0x93c] ;  /* 0x00093c0001fb7983 */ /* 0x000ea20000300800 */
[----:B----4-:R-:W4:Y:S01]  /*c17b0*/  LDL.LU R4, [R1+0x940] ;  /* 0x0009400001047983 */ /* 0x010f220000300800 */
[----:B------:R-:W4:Y:S02]  /*c17c0*/  LDL.LU R5, [R1+0x944] ;  /* 0x0009440001057983 */ /* 0x000f240000300800 */
[----:B-1----:R-:W4:Y:S02]  /*c17d0*/  LDL.LU R6, [R1+0x948] ;  /* 0x0009480001067983 */ /* 0x002f240000300800 */
[----:B------:R-:W4:Y:S01]  /*c17e0*/  LDL.LU R7, [R1+0x94c] ;  /* 0x00094c0001077983 */ /* 0x000f220000300800 */
        /* <DEDUP_REMOVED lines=116> */
[C---:B--2---:R-:W-:Y:S11]  /*c1f30*/  HMMA.1688.F32.TF32 R184, R140.reuse, R178, R184 ;  /* 0x000000b28cb8723c */ /* 0x044ff600000810b8 */
[----:B------:R-:W-:Y:S11]  /*c1f40*/  @!UPT UIADD3 URZ, URZ, URZ, URZ ;  /* 0x0000003f3f3ff290 */ /* 0x000ff6000fffe03f */
[----:B------:R-:W-:Y:S01]  /*c1f50*/  @!UPT UIADD3 URZ, URZ, URZ, URZ ;  /* 0x0000003f3f3ff290 */ /* 0x000fe2000fffe03f */
[----:B------:R-:W-:Y:S01]  /*c1f60*/  STL.64 [R1+0xd20], R184 ;  /* 0x000d20b801007387 */ /* 0x000fe20000100a00 */
[----:B------:R1:W-:Y:S03]  /*c1f70*/  STL.64 [R1+0xd28], R186 ;  /* 0x000d28ba01007387 */ /* 0x0003e60000100a00 */
[----:B-1----:R-:W2:Y:S02]  /*c1f80*/  LDL.LU.64 R186, [R1+0x6388] ;  /* 0x0063880001ba7983 */ /* 0x002ea40000300a00 */
[C---:B--2---:R-:W-:Y:S11]  /*c1f90*/  HMMA.1688.F32.TF32 R192, R140.reuse, R186, R192 ;  /* 0x000000ba8cc0723c */ /* 0x044ff600000810c0 */
[----:B------:R-:W-:Y:S11]  /*c1fa0*/  @!UPT UIADD3 URZ, URZ, URZ, URZ ;  /* 0x0000003f3f3ff290 */ /* 0x000ff6000fffe03f */
[----:B------:R-:W-:Y:S01]  /*c1fb0*/  @!UPT UIADD3 URZ, URZ, URZ, URZ ;  /* 0x0000003f3f3ff290 */ /* 0x000fe2000fffe03f */
[----:B------:R-:W-:Y:S01]  /*c1fc0*/  STL.64 [R1+0xb10], R192 ;  /* 0x000b10c001007387 */ /* 0x000fe20000100a00 */
[----:B------:R1:W-:Y:S03]  /*c1fd0*/  STL.64 [R1+0xb18], R194 ;  /* 0x000b18c201007387 */ /* 0x0003e60000100a00 */
[----:B-1----:R-:W3:Y:S02]  /*c1fe0*/  LDL.LU.64 R194, [R1+0x6380] ;  /* 0x0063800001c27983 */ /* 0x002ee40000300a00 */
[C---:B---3--:R-:W-:Y:S11]  /*c1ff0*/  HMMA.1688.F32.TF32 R200, R140.reuse, R194, R200 ;  /* 0x000000c28cc8723c */ /* 0x048ff600000810c8 */
[----:B------:R-:W-:Y:S11]  /*c2000*/  @!UPT UIADD3 URZ, URZ, URZ, URZ ;  /* 0x0000003f3f3ff290 */ /* 0x000ff6000fffe03f */
[----:B------:R-:W-:Y:S01]  /*c2010*/  @!UPT UIADD3 URZ, URZ, URZ, URZ ;  /* 0x0000003f3f3ff290 */ /* 0x000fe2000fffe03f */
[----:B------:R-:W-:Y:S01]  /*c2020*/  STL.64 [R1+0xb00], R200 ;  /* 0x000b00c801007387 */ /* 0x000fe20000100a00 */
[----:B------:R1:W-:Y:S03]  /*c2030*/  STL.64 [R1+0xb08], R202 ;  /* 0x000b08ca01007387 */ /* 0x0003e60000100a00 */
[----:B-1----:R-:W2:Y:S01]  /*c2040*/  LDL.LU.64 R202, [R1+0x6378] ;  /* 0x0063780001ca7983 */ /* 0x002ea20000300a00 */
[C---:B------:R-:W-:Y:S08]  /*c2050*/  HMMA.1688.F32.TF32 R16, R140.reuse, R210, R16 ;  /* 0x000000d28c10723c */ /* 0x040ff00000081010 */
[C---:B------:R-:W-:Y:S08]  /*c2060*/  HMMA.1688.F32.TF32 R20, R140.reuse, R214, R20 ;  /* 0x000000d68c14723c */ /* 0x040ff00000081014 */
[C---:B--2---:R-:W-:Y:S11]  /*c2070*/  HMMA.1688.F32.TF32 R12, R140.reuse, R202, R12 ;  /* 0x000000ca8c0c723c */ /* 0x044ff6000008100c */
[----:B------:R-:W-:Y:S11]  /*c2080*/  @!UPT UIADD3 URZ, URZ, URZ, URZ ;  /* 0x0000003f3f3ff290 */ /* 0x000ff6000fffe03f */
[----:B------:R-:W-:Y:S01]  /*c2090*/  @!UPT UIADD3 URZ, URZ, URZ, URZ ;  /* 0x0000003f3f3ff290 */ /* 0x000fe2000fffe03f */
[----:B------:R-:W-:Y:S01]  /*c20a0*/  STL.64 [R1+0xaf0], R12 ;  /* 0x000af00c01007387 */ /* 0x000fe20000100a00 */
[----:B------:R1:W-:Y:S03]  /*c20b0*/  STL.64 [R1+0xaf8], R14 ;  /* 0x000af80e01007387 */ /* 0x0003e60000100a00 */
[----:B-1----:R-:W2:Y:S01]  /*c20c0*/  LDL.LU.64 R14, [R1+0x6370] ;  /* 0x00637000010e7983 */ /* 0x002ea20000300a00 */
[----:B------:R-:W3:Y:S02]  /*c20d0*/  LDL.LU.64 R12, [R1+0x6368] ;  /* 0x00636800010c7983 */ /* 0x000ee40000300a00 */
[----:B------:R-:W-:Y:S02]  /*c20e0*/  STL.64 [R1+0xae0], R16 ;  /* 0x000ae01001007387 */ /* 0x000fe40000100a00 */
[----:B------:R1:W-:Y:S02]  /*c20f0*/  STL.64 [R1+0xae8], R18 ;  /* 0x000ae81201007387 */ /* 0x0003e40000100a00 */
[C---:B-1----:R-:W-:Y:S08]  /*c2100*/  HMMA.1688.F32.TF32 R16, R140.reuse, R138, R24 ;  /* 0x0000008a8c10723c */ /* 0x042ff00000081018 */
        /* <DEDUP_REMOVED lines=71> */
[----:B------:R-:W-:Y:S02]  /*c2580*/  STL.64 [R1+0x968], R26 ;  /* 0x0009681a01007387 */ /* 0x000fe40000100a00 */
        /* <DEDUP_REMOVED lines=112> */
[----:B--2---:R-:W-:Y:S08]  /*c2c90*/  HMMA.1688.F32.TF32 R16, R140, R70, R16 ;  /* 0x000000468c10723c */ /* 0x004ff00000081010 */
[C---:B------:R-:W-:Y:S08]  /*c2ca0*/  HMMA.1688.F32.TF32 R140, R8.reuse, R178, R20 ;  /* 0x000000b2088c723c */ /* 0x040ff00000081014 */
[C---:B---3--:R-:W-:Y:S07]  /*c2cb0*/  HMMA.1688.F32.TF32 R20, R8.reuse, R186, R24 ;  /* 0x000000ba0814723c */ /* 0x048fee0000081018 */
[----:B------:R-:W-:Y:S01]  /*c2cc0*/  STL.64 [R1+0x930], R16 ;  /* 0x0009301001007387 */ /* 0x000fe20000100a00 */
[----:B------:R1:W-:Y:S02]  /*c2cd0*/  STL.64 [R1+0x938], R18 ;  /* 0x0009381201007387 */ /* 0x0003e40000100a00 */
[C---:B-1----:R-:W-:Y:S05]  /*c2ce0*/  HMMA.1688.F32.TF32 R16, R8.reuse, R194, R28 ;  /* 0x000000c20810723c */ /* 0x042fea000008101c */
[----:B------:R-:W-:Y:S01]  /*c2cf0*/  STL.64 [R1+0xf00], R140 ;  /* 0x000f008c01007387 */ /* 0x000fe20000100a00 */
[----:B------:R-:W-:Y:S02]  /*c2d00*/  STL.64 [R1+0xf08], R142 ;  /* 0x000f088e01007387 */ /* 0x000fe40000100a00 */
[C---:B------:R-:W-:Y:S05]  /*c2d10*/  HMMA.1688.F32.TF32 R24, R8.reuse, R202, R32 ;  /* 0x000000ca0818723c */ /* 0x040fea0000081020 */
[----:B------:R-:W-:Y:S01]  /*c2d20*/  STL.64 [R1+0xef0], R20 ;  /* 0x000ef01401007387 */ /* 0x000fe20000100a00 */
[----:B------:R1:W-:Y:S04]  /*c2d30*/  STL.64 [R1+0xef8], R22 ;  /* 0x000ef81601007387 */ /* 0x0003e80000100a00 */
[----:B------:R-:W-:Y:S04]  /*c2d40*/  LDS R140, [R2+0x14280] ;  /* 0x01428000028c7984 */ /* 0x000fe80000000800 */
[----:B------:R-:W-:Y:S04]  /*c2d50*/  LDS R142, [R2+0x16280] ;  /* 0x01628000028e7984 */ /* 0x000fe80000000800 */
[----:B------:R-:W-:Y:S04]  /*c2d60*/  LDS R141, [R0+0x14280] ;  /* 0x01428000008d7984 */ /* 0x000fe80000000800 */
[----:B------:R-:W2:Y:S01]  /*c2d70*/  LDS R143, [R0+0x16280] ;  /* 0x01628000008f7984 */ /* 0x000ea20000000800 */
[C---:B-1----:R-:W-:Y:S03]  /*c2d80*/  HMMA.1688.F32.TF32 R20, R8.reuse, R210, R36 ;  /* 0x000000d20814723c */ /* 0x042fe60000081024 */
[----:B------:R-:W-:Y:S01]  /*c2d90*/  STL.64 [R1+0xee0], R16 ;  /* 0x000ee01001007387 */ /* 0x000fe20000100a00 */
[----:B------:R4:W-:Y:S04]  /*c2da0*/  STL.64 [R1+0xee8], R18 ;  /* 0x000ee81201007387 */ /* 0x0009e80000100a00 */
[C---:B----4-:R-:W-:Y:S01]  /*c2db0*/  HMMA.1688.F32.TF32 R16, R8.reuse, R214, R40 ;  /* 0x000000d60810723c */ /* 0x050fe20000081028 */
[----:B------:R-:W-:Y:S01]  /*c2dc0*/  STL.64 [R1+0xed0], R24 ;  /* 0x000ed01801007387 */ /* 0x000fe20000100a00 */
[----:B------:R1:W-:Y:S11]  /*c2dd0*/  STL.64 [R1+0xed8], R26 ;  /* 0x000ed81a01007387 */ /* 0x0003f60000100a00 */
[----:B------:R-:W-:Y:S02]  /*c2de0*/  @!UPT UIADD3 URZ, URZ, URZ, URZ ;  /* 0x0000003f3f3ff290 */ /* 0x000fe4000fffe03f */
        /* <DEDUP_REMOVED lines=8> */
[----:B------:R-:W-:Y:S07]  /*c2e70*/  STL.64 [R1+0xea8], R26 ;  /* 0x000ea81a01007387 */ /* 0x000fee0000100a00 */
[----:B------:R-:W-:Y:S02]  /*c2e80*/  STL.64 [R1+0xe90], R20 ;  /* 0x000e901401007387 */ /* 0x000fe40000100a00 */
[----:B------:R1:W-:Y:S02]  /*c2e90*/  STL.64 [R1+0xe98], R22 ;  /* 0x000e981601007387 */ /* 0x0003e40000100a00 */
[C---:B-1----:R-:W-:Y:S04]  /*c2ea0*/  HMMA.1688.F32.TF32 R20, R8.reuse, R218, R60 ;  /* 0x000000da0814723c */ /* 0x042fe8000008103c */
[----:B------:R-:W-:Y:S01]  /*c2eb0*/  STL.64 [R1+0xe80], R16 ;  /* 0x000e801001007387 */ /* 0x000fe20000100a00 */
[----:B------:R1:W-:Y:S03]  /*c2ec0*/  STL.64 [R1+0xe88], R18 ;  /* 0x000e881201007387 */ /* 0x0003e60000100a00 */
[C---:B-1----:R-:W-:Y:S08]  /*c2ed0*/  HMMA.1688.F32.TF32 R16, R8.reuse, R206, R64 ;  /* 0x000000ce0810723c */ /* 0x042ff00000081040 */
        /* <DEDUP_REMOVED lines=44> */
[----:B------:R-:W-:Y:S02]  /*c31a0*/  STL.64 [R1+0x858], R26 ;  /* 0x0008581a01007387 */ /* 0x000fe40000100a00 */
[----:B------:R-:W3:Y:S05]  /*c31b0*/  LDL.LU R4, [R1+0x690] ;  /* 0x0006900001047983 */ /* 0x000eea0000300800 */
[----:B------:R1:W-:Y:S01]  /*c31c0*/  STL.64 [R1+0x840], R20 ;  /* 0x0008401401007387 */ /* 0x0003e20000100a00 */
[----:B------:R4:W-:Y:S07]  /*c31d0*/  STL.64 [R1+0x848], R22 ;  /* 0x0008481601007387 */ /* 0x0009ee0000100a00 */
[----:B------:R1:W-:Y:S01]  /*c31e0*/  STL.64 [R1+0x830], R16 ;  /* 0x0008301001007387 */ /* 0x0003e20000100a00 */
[----:B------:R1:W-:Y:S02]  /*c31f0*/  STL.64 [R1+0x838], R18 ;  /* 0x0008381201007387 */ /* 0x0003e40000100a00 */
        /* <DEDUP_REMOVED lines=109> */
[C---:B------:R-:W-:Y:S08]  /*c38d0*/  HMMA.1688.F32.TF32 R24, R8.reuse, R246, R24 ;  /* 0x000000f60818723c */ /* 0x040ff00000081018 */
[C---:B------:R-:W-:Y:S08]  /*c38e0*/  HMMA.1688.F32.TF32 R28, R8.reuse, R234, R28 ;  /* 0x000000ea081c723c */ /* 0x040ff0000008101c */
[C---:B------:R-:W-:Y:S08]  /*c38f0*/  HMMA.1688.F32.TF32 R32, R8.reuse, R242, R32 ;  /* 0x000000f20820723c */ /* 0x040ff00000081020 */
[----:B------:R-:W-:Y:S01]  /*c3900*/  HMMA.1688.F32.TF32 R8, R8, R70, R144 ;  /* 0x000000460808723c */ /* 0x000fe20000081090 */
[----:B------:R-:W-:Y:S04]  /*c3910*/  LDS R144, [R2+0x14300] ;  /* 0x0143000002907984 */ /* 0x000fe80000000800 */
[----:B------:R-:W-:Y:S04]  /*c3920*/  LDS R146, [R2+0x16300] ;  /* 0x0163000002927984 */ /* 0x000fe80000000800 */
[----:B------:R-:W-:Y:S04]  /*c3930*/  LDS R145, [R0+0x14300] ;  /* 0x0143000000917984 */ /* 0x000fe80000000800 */
[----:B------:R-:W1:Y:S04]  /*c3940*/  LDS R147, [R0+0x16300] ;  /* 0x0163000000937984 */ /* 0x000e680000000800 */
[----:B------:R-:W-:Y:S01]  /*c3950*/  STL.64 [R1+0x820], R16 ;  /* 0x0008201001007387 */ /* 0x000fe20000100a00 */
[----:B------:R2:W-:Y:S03]  /*c3960*/  STL.64 [R1+0x828], R18 ;  /* 0x0008281201007387 */ /* 0x0005e60000100a00 */
[----:B--2---:R-:W2:Y:S01]  /*c3970*/  LDL.LU.64 R18, [R1+0x6360] ;  /* 0x0063600001127983 */ /* 0x004ea20000300a00 */
[----:B------:R-:W4:Y:S02]  /*c3980*/  LDL.LU.64 R16, [R1+0x6358] ;  /* 0x0063580001107983 */ /* 0x000f240000300a00 */
        /* <DEDUP_REMOVED lines=16> */
[C---:B---3--:R-:W-:Y:S08]  /*c3a90*/  HMMA.1688.F32.TF32 R32, R140.reuse, R178, R36 ;  /* 0x000000b28c20723c */ /* 0x048ff00000081024 */
[C---:B-1----:R-:W-:Y:S08]  /*c3aa0*/  HMMA.1688.F32.TF32 R8, R140.reuse, R186, R40 ;  /* 0x000000ba8c08723c */ /* 0x042ff00000081028 */
        /* <DEDUP_REMOVED lines=51> */
[C---:B---3--:R-:W-:Y:S08]  /*c3de0*/  HMMA.1688.F32.TF32 R8, R140.reuse, R170, R4 ;  /* 0x000000aa8c08723c */ /* 0x048ff00000081004 */
[C---:B------:R-:W-:Y:S01]  /*c3df0*/  HMMA.1688.F32.TF32 R4, R140.reuse, R154, R248 ;  /* 0x0000009a8c04723c */ /* 0x040fe200000810f8 */
[----:B------:R1:W-:Y:S01]  /*c3e00*/  STL.64 [R1+0x6c0], R36 ;  /* 0x0006c02401007387 */ /* 0x0003e20000100a00 */
[----:B------:R3:W-:Y:S05]  /*c3e10*/  STL.64 [R1+0x6c8], R38 ;  /* 0x0006c82601007387 */ /* 0x0007ea0000100a00 */
[----:B------:R1:W-:Y:S01]  /*c3e20*/  STL.64 [R1+0x6b0], R32 ;  /* 0x0006b02001007387 */ /* 0x0003e20000100a00 */
[----:B------:R1:W-:Y:S02]  /*c3e30*/  STL.64 [R1+0x6b8], R34 ;  /* 0x0006b82201007387 */ /* 0x0003e40000100a00 */
[----:B------:R-:W2:Y:S05]  /*c3e40*/  LDL.LU R236, [R1+0x10] ;  /* 0x0000100001ec7983 */ /* 0x000eaa0000300800 */
[----:B------:R1:W-:Y:S01]  /*c3e50*/  STL.64 [R1+0x6a0], R8 ;  /* 0x0006a00801007387 */ /* 0x0003e20000100a00 */
[----:B------:R1:W-:Y:S07]  /*c3e60*/  STL.64 [R1+0x6a8], R10 ;  /* 0x0006a80a01007387 */ /* 0x0003ee0000100a00 */
[----:B------:R1:W-:Y:S02]  /*c3e70*/  STL.64 [R1+0x690], R4 ;  /* 0x0006900401007387 */ /* 0x0003e40000100a00 */
[----:B------:R1:W-:Y:S02]  /*c3e80*/  STL.64 [R1+0x698], R6 ;  /* 0x0006980601007387 */ /* 0x0003e40000100a00 */
        /* <DEDUP_REMOVED lines=51> */
[----:B-1----:R-:W2:Y:S02]  /*c41c0*/  LDL.LU R36, [R1+0x660] ;  /* 0x0006600001247983 */ /* 0x002ea40000300800 */
[----:B------:R-:W2:Y:S01]  /*c41d0*/  LDL.LU R37, [R1+0x664] ;  /* 0x0006640001257983 */ /* 0x000ea20000300800 */
[----:B---3--:R-:W2:Y:S01]  /*c41e0*/  LDL.LU R38, [R1+0x668] ;  /* 0x0006680001267983 */ /* 0x008ea20000300800 */
        /* <DEDUP_REMOVED lines=33> */
[----:B------:R-:W4:Y:S02]  /*c4400*/  LDL.LU R228, [R1] ;  /* 0x0000000001e47983 */ /* 0x000f240000300800 */
[----:B------:R-:W4:Y:S01]  /*c4410*/  LDL.LU R229, [R1+0x4] ;  /* 0x0000040001e57983 */ /* 0x000f220000300800 */
[----:B------:R-:W4:Y:S01]  /*c4420*/  LDL.LU R230, [R1+0x8] ;  /* 0x0000080001e67983 */ /* 0x000f220000300800 */
[----:B------:R-:W4:Y:S01]  /*c4430*/  LDL.LU R231, [R1+0xc] ;  /* 0x00000c0001e77983 */ /* 0x000f220000300800 */
[C---:B--2---:R-:W-:Y:S08]  /*c4440*/  HMMA.1688.F32.TF32 R36, R140.reuse, R98, R36 ;  /* 0x000000628c24723c */ /* 0x044ff00000081024 */
        /* <DEDUP_REMOVED lines=8> */
[----:B------:R-:W-:Y:S01]  /*c44d0*/  STL.64 [R1+0x680], R32 ;  /* 0x0006802001007387 */ /* 0x000fe20000100a00 */
[----:B------:R1:W-:Y:S06]  /*c44e0*/  STL.64 [R1+0x688], R34 ;  /* 0x0006882201007387 */ /* 0x0003ec0000100a00 */
[----:B----4-:R-:W-:Y:S01]  /*c44f0*/  HMMA.1688.F32.TF32 R4, R140, R234, R4 ;  /* 0x000000ea8c04723c */ /* 0x010fe20000081004 */
[----:B-1----:R-:W2:Y:S01]  /*c4500*/  LDL.LU.64 R34, [R1+0x6320] ;  /* 0x0063200001227983 */ /* 0x002ea20000300a00 */
[----:B------:R-:W2:Y:S02]  /*c4510*/  LDL.LU.64 R32, [R1+0x6318] ;  /* 0x0063180001207983 */ /* 0x000ea40000300a00 */
[----:B------:R-:W-:Y:S02]  /*c4520*/  STL.64 [R1+0x670], R36 ;  /* 0x0006702401007387 */ /* 0x000fe40000100a00 */
[----:B------:R1:W-:Y:S02]  /*c4530*/  STL.64 [R1+0x678], R38 ;  /* 0x0006782601007387 */ /* 0x0003e40000100a00 */
[----:B-1----:R-:W3:Y:S01]  /*c4540*/  LDL.LU.64 R38, [R1+0x6310] ;  /* 0x0063100001267983 */ /* 0x002ee20000300a00 */
[----:B------:R-:W3:Y:S02]  /*c4550*/  LDL.LU.64 R36, [R1+0x6308] ;  /* 0x0063080001247983 */ /* 0x000ee40000300a00 */
[----:B------:R-:W-:Y:S02]  /*c4560*/  STL.64 [R1+0x660], R40 ;  /* 0x0006602801007387 */ /* 0x000fe40000100a00 */
[----:B------:R1:W-:Y:S02]  /*c4570*/  STL.64 [R1+0x668], R42 ;  /* 0x0006682a01007387 */ /* 0x0003e40000100a00 */
[----:B-1----:R-:W4:Y:S01]  /*c4580*/  LDL.LU.64 R42, [R1+0x6300] ;  /* 0x00630000012a7983 */ /* 0x002f220000300a00 */
        /* <DEDUP_REMOVED lines=15> */
[----:B-1----:R-:W-:Y:S01]  /*c4680*/  IMAD.MOV.U32 R11, RZ, RZ, R58 ;  /* 0x000000ffff0b7224 */ /* 0x002fe200078e003a */
[----:B------:R-:W-:-:S02]  /*c4690*/  MOV R10, R59 ;  /* 0x0000003b000a7202 */ /* 0x000fc40000000f00 */
[----:B------:R-:W2:Y:S01]  /*c46a0*/  LDL.LU.64 R58, [R1+0x62c0] ;  /* 0x0062c000013a7983 */ /* 0x000ea20000300a00 */
[----:B------:R-:W2:Y:S02]  /*c46b0*/  LDL.LU.64 R56, [R1+0x62b8] ;  /* 0x0062b80001387983 */ /* 0x000ea40000300a00 */
[----:B------:R-:W-:Y:S02]  /*c46c0*/  STL.64 [R1+0x610], R60 ;  /* 0x0006103c01007387 */ /* 0x000fe40000100a00 */
[----:B------:R1:W-:Y:S02]  /*c46d0*/  STL.64 [R1+0x618], R62 ;  /* 0x0006183e01007387 */ /* 0x0003e40000100a00 */
[----:B------:R-:W-:Y:S02]  /*c46e0*/  IMAD.MOV.U32 R9, RZ, RZ, R234 ;  /* 0x000000ffff097224 */ /* 0x000fe400078e00ea */
[----:B------:R-:W-:Y:S01]  /*c46f0*/  IMAD.MOV.U32 R8, RZ, RZ, R235 ;  /* 0x000000ffff087224 */ /* 0x000fe200078e00eb */
[----:B-1----:R-:W2:Y:S01]  /*c4700*/  LDL.LU.64 R62, [R1+0x62b0] ;  /* 0x0062b000013e7983 */ /* 0x002ea20000300a00 */
[----:B------:R-:W2:Y:S02]  /*c4710*/  LDL.LU.64 R60, [R1+0x62a8] ;  /* 0x0062a800013c7983 */ /* 0x000ea40000300a00 */
[----:B------:R-:W-:Y:S02]  /*c4720*/  STL.64 [R1+0x600], R4 ;  /* 0x0006000401007387 */ /* 0x000fe40000100a00 */
[----:B------:R1:W-:Y:S01]  /*c4730*/  STL.64 [R1+0x608], R6 ;  /* 0x0006080601007387 */ /* 0x0003e20000100a00 */
[----:B------:R-:W-:Y:S01]  /*c4740*/  HMMA.1688.F32.TF32 R140, R140, R70, R248 ;  /* 0x000000468c8c723c */ /* 0x000fe200000810f8 */
[----:B-1----:R-:W2:Y:S01]  /*c4750*/  LDL.LU.64 R6, [R1+0x62a0] ;  /* 0x0062a00001067983 */ /* 0x002ea20000300a00 */
[----:B------:R-:W2:Y:S02]  /*c4760*/  LDL.LU.64 R4, [R1+0x6298] ;  /* 0x0062980001047983 */ /* 0x000ea40000300a00 */
[----:B------:R-:W2:Y:S02]  /*c4770*/  LDL.LU.64 R234, [R1+0x6290] ;  /* 0x0062900001ea7983 */ /* 0x000ea40000300a00 */
[----:B------:R-:W2:Y:S01]  /*c4780*/  LDL.LU.64 R232, [R1+0x6288] ;  /* 0x0062880001e87983 */ /* 0x000ea20000300a00 */
[----:B------:R1:W-:Y:S01]  /*c4790*/  STL.64 [R1+0x5f0], R64 ;  /* 0x0005f04001007387 */ /* 0x0003e20000100a00 */
[----:B------:R1:W-:Y:S02]  /*c47a0*/  STL.64 [R1+0x5f8], R66 ;  /* 0x0005f84201007387 */ /* 0x0003e40000100a00 */
[----:B-1----:R-:W-:Y:S01]  /*c47b0*/  MOV R65, R242 ;  /* 0x000000f200417202 */ /* 0x002fe20000000f00 */
[----:B------:R-:W-:-:S02]  /*c47c0*/  IMAD.MOV.U32 R64, RZ, RZ, R243 ;  /* 0x000000ffff407224 */ /* 0x000fc400078e00f3 */
[----:B------:R-:W2:Y:S01]  /*c47d0*/  LDL.LU.64 R242, [R1+0x6280] ;  /* 0x0062800001f27983 */ /* 0x000ea20000300a00 */
[----:B------:R-:W2:Y:S02]  /*c47e0*/  LDL.LU.64 R240, [R1+0x6278] ;  /* 0x0062780001f07983 */ /* 0x000ea40000300a00 */
[----:B------:R-:W2:Y:S02]  /*c47f0*/  LDL.LU.64 R250, [R1+0x6270] ;  /* 0x0062700001fa7983 */ /* 0x000ea40000300a00 */
[----:B------:R-:W2:Y:S05]  /*c4800*/  LDL.LU.64 R248, [R1+0x6268] ;  /* 0x0062680001f87983 */ /* 0x000eaa0000300a00 */
[----:B------:R-:W-:Y:S01]  /*c4810*/  STL.64 [R1+0x5e0], R140 ;  /* 0x0005e08c01007387 */ /* 0x000fe20000100a00 */
[----:B------:R1:W-:Y:S02]  /*c4820*/  STL.64 [R1+0x5e8], R142 ;  /* 0x0005e88e01007387 */ /* 0x0003e40000100a00 */
[----:B------:R-:W-:Y:S01]  /*c4830*/  IMAD.MOV.U32 R67, RZ, RZ, R70 ;  /* 0x000000ffff437224 */ /* 0x000fe200078e0046 */
[----:B------:R-:W-:-:S02]  /*c4840*/  MOV R66, R71 ;  /* 0x0000004700427202 */ /* 0x000fc40000000f00 */
[C---:B------:R-:W-:Y:S08]  /*c4850*/  HMMA.1688.F32.TF32 R68, R144.reuse, R194, R80 ;  /* 0x000000c29044723c */ /* 0x040ff00000081050 */
[C---:B-1----:R-:W-:Y:S08]  /*c4860*/  HMMA.1688.F32.TF32 R140, R144.reuse, R178, R72 ;  /* 0x000000b2908c723c */ /* 0x042ff00000081048 */
[C---:B------:R-:W-:Y:S08]  /*c4870*/  HMMA.1688.F32.TF32 R72, R144.reuse, R186, R76 ;  /* 0x000000ba9048723c */ /* 0x040ff0000008104c */
[C---:B------:R-:W-:Y:S07]  /*c4880*/  HMMA.1688.F32.TF32 R76, R144.reuse, R202, R84 ;  /* 0x000000ca904c723c */ /* 0x040fee0000081054 */
[----:B------:R-:W-:Y:S01]  /*c4890*/  STL.64 [R1+0x1050], R140 ;  /* 0x0010508c01007387 */ /* 0x000fe20000100a00 */
[----:B------:R-:W-:Y:S07]  /*c48a0*/  STL.64 [R1+0x1058], R142 ;  /* 0x0010588e01007387 */ /* 0x000fee0000100a00 */
[----:B------:R-:W-:Y:S02]  /*c48b0*/  STL.64 [R1+0x1040], R72 ;  /* 0x0010404801007387 */ /* 0x000fe40000100a00 */
[----:B------:R1:W-:Y:S01]  /*c48c0*/  STL.64 [R1+0x1048], R74 ;  /* 0x0010484a01007387 */ /* 0x0003e20000100a00 */
[----:B------:R-:W-:Y:S01]  /*c48d0*/  STL.64 [R1+0x1030], R68 ;  /* 0x0010304401007387 */ /* 0x000fe20000100a00 */
[----:B------:R1:W-:Y:S02]  /*c48e0*/  STL.64 [R1+0x1038], R70 ;  /* 0x0010384601007387 */ /* 0x0003e40000100a00 */
[C---:B-1----:R-:W-:Y:S08]  /*c48f0*/  HMMA.1688.F32.TF32 R72, R144.reuse, R210, R92 ;  /* 0x000000d29048723c */ /* 0x042ff0000008105c */
[C---:B------:R-:W-:Y:S01]  /*c4900*/  HMMA.1688.F32.TF32 R68, R144.reuse, R214, R100 ;  /* 0x000000d69044723c */ /* 0x040fe20000081064 */
[----:B------:R-:W-:Y:S01]  /*c4910*/  STL.64 [R1+0x1020], R76 ;  /* 0x0010204c01007387 */ /* 0x000fe20000100a00 */
[----:B------:R1:W-:Y:S06]  /*c4920*/  STL.64 [R1+0x1028], R78 ;  /* 0x0010284e01007387 */ /* 0x0003ec0000100a00 */
[C---:B-1----:R-:W-:Y:S07]  /*c4930*/  HMMA.1688.F32.TF32 R76, R144.reuse, R138, R108 ;  /* 0x0000008a904c723c */ /* 0x042fee000008106c */
[----:B------:R-:W-:Y:S01]  /*c4940*/  STL.64 [R1+0x1010], R72 ;  /* 0x0010104801007387 */ /* 0x000fe20000100a00 */
[----:B------:R1:W-:Y:S07]  /*c4950*/  STL.64 [R1+0x1018], R74 ;  /* 0x0010184a01007387 */ /* 0x0003ee0000100a00 */
[----:B------:R-:W-:Y:S02]  /*c4960*/  STL.64 [R1+0x1000], R68 ;  /* 0x0010004401007387 */ /* 0x000fe40000100a00 */
[----:B------:R1:W-:Y:S02]  /*c4970*/  STL.64 [R1+0x1008], R70 ;  /* 0x0010084601007387 */ /* 0x0003e40000100a00 */
[C---:B-1----:R-:W-:Y:S08]  /*c4980*/  HMMA.1688.F32.TF32 R72, R144.reuse, R222, R116 ;  /* 0x000000de9048723c */ /* 0x042ff00000081074 */
[C---:B------:R-:W-:Y:S01]  /*c4990*/  HMMA.1688.F32.TF32 R68, R144.reuse, R226, R124 ;  /* 0x000000e29044723c */ /* 0x040fe2000008107c */
[----:B------:R-:W-:Y:S01]  /*c49a0*/  STL.64 [R1+0xff0], R76 ;  /* 0x000ff04c01007387 */ /* 0x000fe20000100a00 */
[----:B------:R-:W-:Y:S11]  /*c49b0*/  STL.64 [R1+0xff8], R78 ;  /* 0x000ff84e01007387 */ /* 0x000ff60000100a00 */
[----:B------:R-:W-:Y:S02]  /*c49c0*/  @!UPT UIADD3 URZ, URZ, URZ, URZ ;  /* 0x0000003f3f3ff290 */ /* 0x000fe4000fffe03f */
[----:B------:R-:W-:Y:S01]  /*c49d0*/  STL.64 [R1+0xfe0], R72 ;  /* 0x000fe04801007387 */ /* 0x000fe20000100a00 */
[----:B------:R-:W-:Y:S07]  /*c49e0*/  STL.64 [R1+0xfe8], R74 ;  /* 0x000fe84a01007387 */ /* 0x000fee0000100a00 */
[----:B------:R-:W-:Y:S02]  /*c49f0*/  STL.64 [R1+0xfd0], R68 ;  /* 0x000fd04401007387 */ /* 0x000fe40000100a00 */
[----:B------:R1:W-:Y:S02]  /*c4a00*/  STL.64 [R1+0xfd8], R70 ;  /* 0x000fd84601007387 */ /* 0x0003e40000100a00 */
[C---:B-1----:R-:W-:Y:S08]  /*c4a10*/  HMMA.1688.F32.TF32 R68, R144.reuse, R218, R132 ;  /* 0x000000da9044723c */ /* 0x042ff00000081084 */
[C---:B------:R-:W-:Y:S08]  /*c4a20*/  HMMA.1688.F32.TF32 R76, R144.reuse, R206, R236 ;  /* 0x000000ce904c723c */ /* 0x040ff000000810ec */
[C---:B------:R-:W-:Y:S07]  /*c4a30*/  HMMA.1688.F32.TF32 R72, R144.reuse, R198, R228 ;  /* 0x000000c69048723c */ /* 0x040fee00000810e4 */
[----:B------:R-:W-:Y:S01]  /*c4a40*/  STL.64 [R1+0xfc0], R68 ;  /* 0x000fc04401007387 */ /* 0x000fe20000100a00 */
[----:B------:R2:W-:Y:S07]  /*c4a50*/  STL.64 [R1+0xfc8], R70 ;  /* 0x000fc84601007387 */ /* 0x0005ee0000100a00 */
[----:B------:R-:W-:Y:S02]  /*c4a60*/  STL.64 [R1+0xfb0], R76 ;  /* 0x000fb04c01007387 */ /* 0x000fe40000100a00 */
[----:B------:R-:W-:Y:S06]  /*c4a70*/  STL.64 [R1+0xfb8], R78 ;  /* 0x000fb84e01007387 */ /* 0x000fec0000100a00 */
[----:B------:R1:W-:Y:S01]  /*c4a80*/  STL.64 [R1+0xfa0], R72 ;  /* 0x000fa04801007387 */ /* 0x0003e20000100a00 */
[----:B------:R1:W-:Y:S01]  /*c4a90*/  STL.64 [R1+0xfa8], R74 ;  /* 0x000fa84a01007387 */ /* 0x0003e20000100a00 */
[----:B--2---:R-:W-:Y:S01]  /*c4aa0*/  HMMA.1688.F32.TF32 R68, R144, R158, R248 ;  /* 0x0000009e9044723c */ /* 0x004fe200000810f8 */
[----:B------:R-:W-:Y:S01]  /*c4ab0*/  IMAD.MOV.U32 R236, RZ, RZ, R4 ;  /* 0x000000ffffec7224 */ /* 0x000fe200078e0004 */
[----:B------:R-:W-:Y:S01]  /*c4ac0*/  MOV R237, R232 ;  /* 0x000000e800ed7202 */ /* 0x000fe20000000f00 */
[----:B------:R-:W-:-:S02]  /*c4ad0*/  IMAD.MOV.U32 R238, RZ, RZ, R240 ;  /* 0x000000ffffee7224 */ /* 0x000fc400078e00f0 */
[----:B------:R-:W-:Y:S11]  /*c4ae0*/  IMAD.MOV.U32 R239, RZ, RZ, R233 ;  /* 0x000000ffffef7224 */ /* 0x000ff600078e00e9 */
[----:B------:R-:W-:Y:S07]  /*c4af0*/  @!UPT UIADD3 URZ, URZ, URZ, URZ ;  /* 0x0000003f3f3ff290 */ /* 0x000fee000fffe03f */
[----:B------:R2:W-:Y:S01]  /*c4b00*/  STL.64 [R1+0xf90], R68 ;  /* 0x000f904401007387 */ /* 0x0005e20000100a00 */
[----:B------:R1:W-:Y:S02]  /*c4b10*/  STL.64 [R1+0xf98], R70 ;  /* 0x000f984601007387 */ /* 0x0003e40000100a00 */
[----:B------:R-:W2:Y:S02]  /*c4b20*/  LDL.LU R4, [R1+0x6264] ;  /* 0x0062640001047983 */ /* 0x000ea40000300800 */
[----:B------:R-:W2:Y:S01]  /*c4b30*/  LDL.LU R232, [R1+0x6260] ;  /* 0x0062600001e87983 */ /* 0x000ea20000300800 */
[----:B------:R-:W2:Y:S01]  /*c4b40*/  LDL.LU R240, [R1+0x625c] ;  /* 0x00625c0001f07983 */ /* 0x000ea20000300800 */
[----:B------:R-:W3:Y:S02]  /*c4b50*/  LDL.LU R233, [R1+0x6258] ;  /* 0x0062580001e97983 */ /* 0x000ee40000300800 */
[----:B------:R-:W4:Y:S02]  /*c4b60*/  LDL.LU R124, [R1+0x530] ;  /* 0x00053000017c7983 */ /* 0x000f240000300800 */
[----:B------:R-:W4:Y:S01]  /*c4b70*/  LDL.LU R125, [R1+0x534] ;  /* 0x00053400017d7983 */ /* 0x000f220000300800 */
[----:B------:R-:W4:Y:S01]  /*c4b80*/  LDL.LU R126, [R1+0x538] ;  /* 0x00053800017e7983 */ /* 0x000f220000300800 */
[----:B------:R-:W4:Y:S01]  /*c4b90*/  LDL.LU R127, [R1+0x53c] ;  /* 0x00053c00017f7983 */ /* 0x000f220000300800 */
[----:B--2---:R-:W-:Y:S01]  /*c4ba0*/  MOV R116, R240 ;  /* 0x000000f000747202 */ /* 0x004fe20000000f00 */
[----:B---3--:R-:W-:Y:S01]  /*c4bb0*/  IMAD.MOV.U32 R117, RZ, RZ, R233 ;  /* 0x000000ffff757224 */ /* 0x008fe200078e00e9 */
[----:B------:R-:W2:Y:S01]  /*c4bc0*/  LDL.LU R240, [R1+0x6254] ;  /* 0x0062540001f07983 */ /* 0x000ea20000300800 */
[----:B------:R-:W3:Y:S02]  /*c4bd0*/  LDL.LU R233, [R1+0x6250] ;  /* 0x0062500001e97983 */ /* 0x000ee40000300800 */
[----:B------:R-:W-:Y:S01]  /*c4be0*/  IMAD.MOV.U32 R118, RZ, RZ, R232 ;  /* 0x000000ffff767224 */ /* 0x000fe200078e00e8 */
[----:B------:R-:W-:Y:S01]  /*c4bf0*/  MOV R119, R4 ;  /* 0x0000000400777202 */ /* 0x000fe20000000f00 */
        /* <DEDUP_REMOVED lines=18> */
[----:B-1----:R-:W4:Y:S02]  /*c4d20*/  LDL.LU R72, [R1+0x5b0] ;  /* 0x0005b00001487983 */ /* 0x002f240000300800 */
[----:B------:R-:W4:Y:S01]  /*c4d30*/  LDL.LU R73, [R1+0x5b4] ;  /* 0x0005b40001497983 */ /* 0x000f220000300800 */
[----:B------:R-:W4:Y:S01]  /*c4d40*/  LDL.LU R74, [R1+0x5b8] ;  /* 0x0005b800014a7983 */ /* 0x000f220000300800 */
[----:B------:R-:W4:Y:S02]  /*c4d50*/  LDL.LU R75, [R1+0x5bc] ;  /* 0x0005bc00014b7983 */ /* 0x000f240000300800 */
[----:B------:R-:W4:Y:S02]  /*c4d60*/  LDL.LU R68, [R1+0x5c0] ;  /* 0x0005c00001447983 */ /* 0x000f240000300800 */
[----:B------:R-:W4:Y:S01]  /*c4d70*/  LDL.LU R69, [R1+0x5c4] ;  /* 0x0005c40001457983 */ /* 0x000f220000300800 */
[----:B------:R-:W4:Y:S01]  /*c4d80*/  LDL.LU R70, [R1+0x5c8] ;  /* 0x0005c80001467983 */ /* 0x000f220000300800 */
[----:B------:R-:W-:-:S02]  /*c4d90*/  IMAD.MOV.U32 R251, RZ, RZ, R64 ;  /* 0x000000fffffb7224 */ /* 0x000fc400078e0040 */
[----:B------:R-:W4:Y:S01]  /*c4da0*/  LDL.LU R71, [R1+0x5cc] ;  /* 0x0005cc0001477983 */ /* 0x000f220000300800 */
[----:B------:R-:W-:Y:S01]  /*c4db0*/  MOV R250, R65 ;  /* 0x0000004100fa7202 */ /* 0x000fe20000000f00 */
[----:B------:R-:W4:Y:S01]  /*c4dc0*/  LDL.LU R64, [R1+0x5d0] ;  /* 0x0005d00001407983 */ /* 0x000f220000300800 */
[----:B------:R-:W-:Y:S02]  /*c4dd0*/  IMAD.MOV.U32 R143, RZ, RZ, R66 ;  /* 0x000000ffff8f7224 */ /* 0x000fe400078e0042 */
[----:B------:R-:W4:Y:S02]  /*c4de0*/  LDL.LU R65, [R1+0x5d4] ;  /* 0x0005d40001417983 */ /* 0x000f240000300800 */
[----:B------:R-:W-:Y:S01]  /*c4df0*/  IMAD.MOV.U32 R142, RZ, RZ, R67 ;  /* 0x000000ffff8e7224 */ /* 0x000fe200078e0043 */
        /* <DEDUP_REMOVED lines=14> */
[----:B--2---:R-:W-:Y:S01]  /*c4ee0*/  IMAD.MOV.U32 R103, RZ, RZ, R240 ;  /* 0x000000ffff677224 */ /* 0x004fe200078e00f0 */
[----:B---3--:R-:W-:Y:S01]  /*c4ef0*/  MOV R102, R233 ;  /* 0x000000e900667202 */ /* 0x008fe20000000f00 */
[----:B----4-:R-:W-:Y:S02]  /*c4f00*/  IMAD.MOV.U32 R101, RZ, RZ, R232 ;  /* 0x000000ffff657224 */ /* 0x010fe400078e00e8 */
[----:B------:R-:W-:-:S02]  /*c4f10*/  IMAD.MOV.U32 R100, RZ, RZ, R4 ;  /* 0x000000ffff647224 */ /* 0x000fc400078e0004 */
[----:B------:R-:W2:Y:S01]  /*c4f20*/  LDL.LU R4, [R1+0x6244] ;  /* 0x0062440001047983 */ /* 0x000ea20000300800 */
[----:B------:R-:W3:Y:S02]  /*c4f30*/  LDL.LU R232, [R1+0x6240] ;  /* 0x0062400001e87983 */ /* 0x000ee40000300800 */
[----:B------:R-:W3:Y:S02]  /*c4f40*/  LDL.LU R233, [R1+0x623c] ;  /* 0x00623c0001e97983 */ /* 0x000ee40000300800 */
[----:B------:R-:W4:Y:S01]  /*c4f50*/  LDL.LU R240, [R1+0x6238] ;  /* 0x0062380001f07983 */ /* 0x000f220000300800 */
[----:B------:R-:W4:Y:S01]  /*c4f60*/  LDL.LU R241, [R1+0x6234] ;  /* 0x0062340001f17983 */ /* 0x000f220000300800 */
[----:B------:R-:W4:Y:S02]  /*c4f70*/  LDL.LU R242, [R1+0x6230] ;  /* 0x0062300001f27983 */ /* 0x000f240000300800 */
[----:B------:R-:W4:Y:S02]  /*c4f80*/  LDL.LU R243, [R1+0x622c] ;  /* 0x00622c0001f37983 */ /* 0x000f240000300800 */
[----:B------:R-:W3:Y:S01]  /*c4f90*/  LDL.LU R234, [R1+0x6228] ;  /* 0x0062280001ea7983 */ /* 0x000ee20000300800 */
[----:B------:R-:W3:Y:S01]  /*c4fa0*/  LDL.LU R235, [R1+0x6224] ;  /* 0x0062240001eb7983 */ /* 0x000ee20000300800 */
[----:B------:R-:W2:Y:S02]  /*c4fb0*/  LDL.LU R5, [R1+0x6220] ;  /* 0x0062200001057983 */ /* 0x000ea40000300800 */
[----:B------:R-:W2:Y:S02]  /*c4fc0*/  LDL.LU R6, [R1+0x621c] ;  /* 0x00621c0001067983 */ /* 0x000ea40000300800 */
[----:B------:R-:W2:Y:S01]  /*c4fd0*/  LDL.LU R7, [R1+0x6218] ;  /* 0x0062180001077983 */ /* 0x000ea20000300800 */
        /* <DEDUP_REMOVED lines=12> */
[C---:B----4-:R-:W-:Y:S08]  /*c50a0*/  HMMA.1688.F32.TF32 R240, R144.reuse, R190, R240 ;  /* 0x000000be90f0723c */ /* 0x050ff000000810f0 */
[C---:B---3--:R-:W-:Y:S08]  /*c50b0*/  HMMA.1688.F32.TF32 R232, R144.reuse, R182, R232 ;  /* 0x000000b690e8723c */ /* 0x048ff000000810e8 */
[----:B--2---:R-:W-:Y:S07]  /*c50c0*/  HMMA.1688.F32.TF32 R4, R144, R166, R4 ;  /* 0x000000a69004723c */ /* 0x004fee0000081004 */
[----:B------:R-:W-:Y:S01]  /*c50d0*/  STL.64 [R1+0xf80], R240 ;  /* 0x000f80f001007387 */ /* 0x000fe20000100a00 */
[----:B------:R-:W-:Y:S07]  /*c50e0*/  STL.64 [R1+0xf88], R242 ;  /* 0x000f88f201007387 */ /* 0x000fee0000100a00 */
[----:B------:R1:W-:Y:S02]  /*c50f0*/  STL.64 [R1+0xf70], R232 ;  /* 0x000f70e801007387 */ /* 0x0003e40000100a00 */
[----:B------:R2:W-:Y:S01]  /*c5100*/  STL.64 [R1+0xf78], R234 ;  /* 0x000f78ea01007387 */ /* 0x0005e20000100a00 */
[----:B-1----:R-:W3:Y:S01]  /*c5110*/  LDL.LU R232, [R1+0xe0] ;  /* 0x0000e00001e87983 */ /* 0x002ee20000300800 */
[----:B------:R-:W3:Y:S02]  /*c5120*/  LDL.LU R233, [R1+0xe4] ;  /* 0x0000e40001e97983 */ /* 0x000ee40000300800 */
[----:B--2---:R-:W3:Y:S02]  /*c5130*/  LDL.LU R234, [R1+0xe8] ;  /* 0x0000e80001ea7983 */ /* 0x004ee40000300800 */
[----:B------:R-:W3:Y:S01]  /*c5140*/  LDL.LU R235, [R1+0xec] ;  /* 0x0000ec0001eb7983 */ /* 0x000ee20000300800 */
[----:B------:R-:W-:Y:S01]  /*c5150*/  STL.64 [R1+0xf60], R4 ;  /* 0x000f600401007387 */ /* 0x000fe20000100a00 */
[----:B------:R-:W-:Y:S02]  /*c5160*/  STL.64 [R1+0xf68], R6 ;  /* 0x000f680601007387 */ /* 0x000fe40000100a00 */
[----:B------:R-:W-:Y:S02]  /*c5170*/  STL.64 [R1+0xf50], R64 ;  /* 0x000f504001007387 */ /* 0x000fe40000100a00 */
[----:B------:R1:W-:Y:S02]  /*c5180*/  STL.64 [R1+0xf58], R66 ;  /* 0x000f584201007387 */ /* 0x0003e40000100a00 */
[----:B-1----:R-:W2:Y:S01]  /*c5190*/  LDL.LU.64 R66, [R1+0x6210] ;  /* 0x0062100001427983 */ /* 0x002ea20000300a00 */
[----:B------:R-:W2:Y:S02]  /*c51a0*/  LDL.LU.64 R64, [R1+0x6208] ;  /* 0x0062080001407983 */ /* 0x000ea40000300a00 */
        /* <DEDUP_REMOVED lines=14> */
[----:B------:R-:W-:-:S02]  /*c5290*/  IMAD.MOV.U32 R242, RZ, RZ, R11 ;  /* 0x000000fffff27224 */ /* 0x000fc400078e000b */
[----:B------:R-:W-:Y:S01]  /*c52a0*/  IMAD.MOV.U32 R243, RZ, RZ, R10 ;  /* 0x000000fffff37224 */ /* 0x000fe200078e000a */
[----:B------:R-:W-:Y:S01]  /*c52b0*/  MOV R6, R9 ;  /* 0x0000000900067202 */ /* 0x000fe20000000f00 */
[----:B------:R-:W-:Y:S01]  /*c52c0*/  IMAD.MOV.U32 R7, RZ, RZ, R8 ;  /* 0x000000ffff077224 */ /* 0x000fe200078e0008 */
[----:B------:R-:W-:Y:S04]  /*c52d0*/  LDS R10, [R2+0x16380] ;  /* 0x01638000020a7984 */ /* 0x000fe80000000800 */
[----:B------:R-:W-:Y:S04]  /*c52e0*/  LDS R8, [R2+0x14380] ;  /* 0x0143800002087984 */ /* 0x000fe80000000800 */
[----:B------:R-:W-:Y:S04]  /*c52f0*/  LDS R9, [R0+0x14380] ;  /* 0x0143800000097984 */ /* 0x000fe80000000800 */
[----:B------:R-:W-:Y:S04]  /*c5300*/  LDS R11, [R0+0x16380] ;  /* 0x01638000000b7984 */ /* 0x000fe80000000800 */
        /* <DEDUP_REMOVED lines=41> */
[----:B------:R1:W-:Y:S01]  /*c55a0*/  STL.64 [R1+0x560], R240 ;  /* 0x000560f001007387 */ /* 0x0003e20000100a00 */
[----:B------:R1:W-:Y:S03]  /*c55b0*/  STL.64 [R1+0x568], R242 ;  /* 0x000568f201007387 */ /* 0x0003e60000100a00 */
[----:B-1----:R-:W2:Y:S01]  /*c55c0*/  LDL.LU R240, [R1+0x13c0] ;  /* 0x0013c00001f07983 */ /* 0x002ea20000300800 */
[----:B------:R-:W2:Y:S02]  /*c55d0*/  LDL.LU R241, [R1+0x13c4] ;  /* 0x0013c40001f17983 */ /* 0x000ea40000300800 */
[----:B------:R-:W2:Y:S02]  /*c55e0*/  LDL.LU R242, [R1+0x13c8] ;  /* 0x0013c80001f27983 */ /* 0x000ea40000300800 */
[----:B------:R-:W2:Y:S01]  /*c55f0*/  LDL.LU R243, [R1+0x13cc] ;  /* 0x0013cc0001f37983 */ /* 0x000ea20000300800 */
[----:B------:R-:W2:Y:S01]  /*c5600*/  LDL.LU.64 R238, [R1+0x60f0] ;  /* 0x0060f00001ee7983 */ /* 0x000ea20000300a00 */
[----:B------:R-:W2:Y:S02]  /*c5610*/  LDL.LU.64 R236, [R1+0x60e8] ;  /* 0x0060e80001ec7983 */ /* 0x000ea40000300a00 */
[----:B------:R-:W-:Y:S02]  /*c5620*/  STL.64 [R1+0x550], R244 ;  /* 0x000550f401007387 */ /* 0x000fe40000100a00 */
[----:B------:R1:W-:Y:S02]  /*c5630*/  STL.64 [R1+0x558], R246 ;  /* 0x000558f601007387 */ /* 0x0003e40000100a00 */
[----:B-1----:R-:W2:Y:S01]  /*c5640*/  LDL.LU.64 R246, [R1+0x60e0] ;  /* 0x0060e00001f67983 */ /* 0x002ea20000300a00 */
[----:B------:R-:W2:Y:S01]  /*c5650*/  LDL.LU.64 R244, [R1+0x60d8] ;  /* 0x0060d80001f47983 */ /* 0x000ea20000300a00 */
[C---:B------:R-:W-:Y:S01]  /*c5660*/  HMMA.1688.F32.TF32 R4, R144.reuse, R6, R228 ;  /* 0x000000069004723c */ /* 0x040fe200000810e4 */
[----:B------:R-:W4:Y:S01]  /*c5670*/  LDL.LU.64 R230, [R1+0x60d0] ;  /* 0x0060d00001e67983 */ /* 0x000f220000300a00 */
[----:B------:R-:W4:Y:S11]  /*c5680*/  LDL.LU.64 R228, [R1+0x60c8] ;  /* 0x0060c80001e47983 */ /* 0x000f360000300a00 */
[----:B------:R-:W-:Y:S10]  /*c5690*/  @!UPT UIADD3 URZ, URZ, URZ, URZ ;  /* 0x0000003f3f3ff290 */ /* 0x000ff4000fffe03f */
[----:B------:R-:W-:Y:S01]  /*c56a0*/  STL.64 [R1+0x540], R4 ;  /* 0x0005400401007387 */ /* 0x000fe20000100a00 */
[----:B------:R4:W-:Y:S01]  /*c56b0*/  STL.64 [R1+0x548], R6 ;  /* 0x0005480601007387 */ /* 0x0009e20000100a00 */
[C---:B---3--:R-:W-:Y:S11]  /*c56c0*/  HMMA.1688.F32.TF32 R232, R144.reuse, R250, R232 ;  /* 0x000000fa90e8723c */ /* 0x048ff600000810e8 */
[----:B------:R-:W-:Y:S11]  /*c56d0*/  @!UPT UIADD3 URZ, URZ, URZ, URZ ;  /* 0x0000003f3f3ff290 */ /* 0x000ff6000fffe03f */
[----:B------:R-:W-:Y:S01]  /*c56e0*/  @!UPT UIADD3 URZ, URZ, URZ, URZ ;  /* 0x0000003f3f3ff290 */ /* 0x000fe2000fffe03f */
[----:B------:R-:W-:Y:S01]  /*c56f0*/  STL.64 [R1+0x530], R232 ;  /* 0x000530e801007387 */ /* 0x000fe20000100a00 */
[----:B------:R-:W-:Y:S02]  /*c5700*/  STL.64 [R1+0x538], R234 ;  /* 0x000538ea01007387 */ /* 0x000fe40000100a00 */
[----:B--2---:R-:W-:Y:S02]  /*c5710*/  IMAD.MOV.U32 R248, RZ, RZ, R245 ;  /* 0x000000fffff87224 */ /* 0x004fe400078e00f5 */
[----:B------:R-:W2:Y:S01]  /*c5720*/  LDL.LU R245, [R1+0x60c0] ;  /* 0x0060c00001f57983 */ /* 0x000ea20000300800 */
[----:B----4-:R-:W-:Y:S11]  /*c5730*/  HMMA.1688.F32.TF32 R4, R144, R142, R228 ;  /* 0x0000008e9004723c */ /* 0x010ff600000810e4 */
[----:B------:R-:W-:Y:S11]  /*c5740*/  @!UPT UIADD3 URZ, URZ, URZ, URZ ;  /* 0x0000003f3f3ff290 */ /* 0x000ff6000fffe03f */
[----:B------:R-:W-:Y:S01]  /*c5750*/  @!UPT UIADD3 URZ, URZ, URZ, URZ ;  /* 0x0000003f3f3ff290 */ /* 0x000fe2000fffe03f */
[----:B------:R-:W-:Y:S01]  /*c5760*/  STL.64 [R1+0x520], R4 ;  /* 0x0005200401007387 */ /* 0x000fe20000100a00 */
[----:B------:R-:W-:Y:S02]  /*c5770*/  STL.64 [R1+0x528], R6 ;  /* 0x0005280601007387 */ /* 0x000fe40000100a00 */
[----:B------:R-:W3:Y:S02]  /*c5780*/  LDL.LU R249, [R1+0x13d4] ;  /* 0x0013d40001f97983 */ /* 0x000ee40000300800 */
[----:B------:R-:W3:Y:S01]  /*c5790*/  LDL.LU R250, [R1+0x13d8] ;  /* 0x0013d80001fa7983 */ /* 0x000ee20000300800 */
[----:B------:R-:W3:Y:S01]  /*c57a0*/  LDL.LU R251, [R1+0x13dc] ;  /* 0x0013dc0001fb7983 */ /* 0x000ee20000300800 */
[----:B------:R-:W-:Y:S01]  /*c57b0*/  IMAD.MOV.U32 R148, RZ, RZ, R244 ;  /* 0x000000ffff947224 */ /* 0x000fe200078e00f4 */
[----:B------:R-:W-:Y:S02]  /*c57c0*/  MOV R149, R3 ;  /* 0x0000000300957202 */ /* 0x000fe40000000f00 */
[----:B------:R-:W-:Y:S04]  /*c57d0*/  LDS R4, [R2+0x18000] ;  /* 0x0180000002047984 */ /* 0x000fe80000000800 */
[----:B------:R-:W-:Y:S04]  /*c57e0*/  LDS R6, [R2+0x1a000] ;  /* 0x01a0000002067984 */ /* 0x000fe80000000800 */
[----:B------:R-:W-:Y:S04]  /*c57f0*/  LDS R5, [R0+0x18000] ;  /* 0x0180000000057984 */ /* 0x000fe80000000800 */
[----:B------:R-:W-:Y:S04]  /*c5800*/  LDS R7, [R0+0x1a000] ;  /* 0x01a0000000077984 */ /* 0x000fe80000000800 */
[----:B--2---:R-:W1:Y:S04]  /*c5810*/  LDSM.16.M88.4 R228, [R245+0x80100] ;  /* 0x08010000f5e4783b */ /* 0x004e680000000200 */
[----:B------:R-:W2:Y:S04]  /*c5820*/  LDSM.16.M88.4 R144, [R245+0x80180] ;  /* 0x08018000f590783b */ /* 0x000ea80000000200 */
[----:B------:R-:W4:Y:S04]  /*c5830*/  LDSM.16.M88.4 R140, [R245+0x82100] ;  /* 0x08210000f58c783b */ /* 0x000f280000000200 */
[----:B------:R-:W-:Y:S04]  /*c5840*/  LDSM.16.M88.4 R232, [R245+0x8a100] ;  /* 0x08a10000f5e8783b */ /* 0x000fe80000000200 */
[----:B-1----:R-:W-:Y:S01]  /*c5850*/  STL.64 [R1+0x1f0], R228 ;  /* 0x0001f0e401007387 */ /* 0x002fe20000100a00 */
[----:B------:R-:W-:Y:S02]  /*c5860*/  STL.64 [R1+0x1f8], R230 ;  /* 0x0001f8e601007387 */ /* 0x000fe40000100a00 */
[----:B------:R-:W1:Y:S04]  /*c5870*/  LDSM.16.M88.4 R228, [R245+0x82180] ;  /* 0x08218000f5e4783b */ /* 0x000e680000000200 */
[----:B--2---:R-:W-:Y:S01]  /*c5880*/  STL.64 [R1+0x1120], R144 ;  /* 0x0011209001007387 */ /* 0x004fe20000100a00 */
[----:B------:R-:W-:Y:S02]  /*c5890*/  STL.64 [R1+0x1128], R146 ;  /* 0x0011289201007387 */ /* 0x000fe40000100a00 */
[----:B------:R-:W2:Y:S04]  /*c58a0*/  LDSM.16.M88.4 R144, [R245+0x84100] ;  /* 0x08410000f590783b */ /* 0x000ea80000000200 */
[----:B----4-:R-:W-:Y:S02]  /*c58b0*/  STL.64 [R1+0x200], R140 ;  /* 0x0002008c01007387 */ /* 0x010fe40000100a00 */
[----:B------:R-:W-:Y:S02]  /*c58c0*/  STL.64 [R1+0x208], R142 ;  /* 0x0002088e01007387 */ /* 0x000fe40000100a00 */
[----:B------:R-:W4:Y:S04]  /*c58d0*/  LDSM.16.M88.4 R140, [R245+0x84180] ;  /* 0x08418000f58c783b */ /* 0x000f280000000200 */
[----:B-1----:R-:W-:Y:S01]  /*c58e0*/  STL.64 [R1+0x1130], R228 ;  /* 0x001130e401007387 */ /* 0x002fe20000100a00 */
[----:B------:R-:W-:Y:S02]  /*c58f0*/  STL.64 [R1+0x1138], R230 ;  /* 0x001138e601007387 */ /* 0x000fe40000100a00 */
[----:B------:R-:W1:Y:S04]  /*c5900*/  LDSM.16.M88.4 R228, [R245+0x86100] ;  /* 0x08610000f5e4783b */ /* 0x000e680000000200 */
[----:B--2---:R-:W-:Y:S01]  /*c5910*/  STL.64 [R1+0x210], R144 ;  /* 0x0002109001007387 */ /* 0x004fe20000100a00 */
[----:B------:R-:W-:Y:S02]  /*c5920*/  STL.64 [R1+0x218], R146 ;  /* 0x0002189201007387 */ /* 0x000fe40000100a00 */
[----:B------:R-:W2:Y:S04]  /*c5930*/  LDSM.16.M88.4 R144, [R245+0x86180] ;  /* 0x08618000f590783b */ /* 0x000ea80000000200 */
[----:B----4-:R4:W-:Y:S01]  /*c5940*/  STL.64 [R1+0x1140], R140 ;  /* 0x0011408c01007387 */ /* 0x0109e20000100a00 */
[----:B------:R1:W-:Y:S04]  /*c5950*/  STL.64 [R1+0x1148], R142 ;  /* 0x0011488e01007387 */ /* 0x0003e80000100a00 */
[----:B----4-:R-:W4:Y:S04]  /*c5960*/  LDL.LU R140, [R1+0x15f0] ;  /* 0x0015f000018c7983 */ /* 0x010f280000300800 */
[----:B-1----:R-:W-:Y:S01]  /*c5970*/  STL.64 [R1+0x220], R228 ;  /* 0x000220e401007387 */ /* 0x002fe20000100a00 */
[----:B------:R-:W-:Y:S02]  /*c5980*/  STL.64 [R1+0x228], R230 ;  /* 0x000228e601007387 */ /* 0x000fe40000100a00 */
[----:B--2---:R-:W-:Y:S02]  /*c5990*/  STL.64 [R1+0x1150], R144 ;  /* 0x0011509001007387 */ /* 0x004fe40000100a00 */
[----:B------:R-:W1:Y:S01]  /*c59a0*/  LDSM.16.M88.4 R228, [R245+0x88100] ;  /* 0x08810000f5e4783b */ /* 0x000e620000000200 */
[----:B------:R-:W-:Y:S03]  /*c59b0*/  STL.64 [R1+0x1158], R146 ;  /* 0x0011589201007387 */ /* 0x000fe60000100a00 */
[----:B------:R-:W2:Y:S04]  /*c59c0*/  LDSM.16.M88.4 R144, [R245+0x88180] ;  /* 0x08818000f590783b */ /* 0x000ea80000000200 */
[----:B------:R-:W4:Y:S02]  /*c59d0*/  LDL.LU R141, [R1+0x15f4] ;  /* 0x0015f400018d7983 */ /* 0x000f240000300800 */
[----:B------:R-:W4:Y:S01]  /*c59e0*/  LDL.LU R142, [R1+0x15f8] ;  /* 0x0015f800018e7983 */ /* 0x000f220000300800 */
[----:B------:R-:W4:Y:S04]  /*c59f0*/  LDL.LU R143, [R1+0x15fc] ;  /* 0x0015fc00018f7983 */ /* 0x000f280000300800 */
[----:B-1----:R-:W-:Y:S01]  /*c5a00*/  STL.64 [R1+0x230], R228 ;  /* 0x000230e401007387 */ /* 0x002fe20000100a00 */
[----:B------:R-:W-:Y:S02]  /*c5a10*/  STL.64 [R1+0x238], R230 ;  /* 0x000238e601007387 */ /* 0x000fe40000100a00 */
[----:B------:R-:W1:Y:S04]  /*c5a20*/  LDSM.16.M88.4 R228, [R245+0x8a180] ;  /* 0x08a18000f5e4783b */ /* 0x000e680000000200 */
[----:B--2---:R-:W-:Y:S01]  /*c5a30*/  STL.64 [R1+0x1160], R144 ;  /* 0x0011609001007387 */ /* 0x004fe20000100a00 */
[----:B------:R-:W-:Y:S02]  /*c5a40*/  STL.64 [R1+0x1168], R146 ;  /* 0x0011689201007387 */ /* 0x000fe40000100a00 */
[----:B------:R-:W2:Y:S04]  /*c5a50*/  LDSM.16.M88.4 R144, [R245+0x8c100] ;  /* 0x08c10000f590783b */ /* 0x000ea80000000200 */
[----:B------:R-:W-:Y:S02]  /*c5a60*/  STL.64 [R1+0x240], R232 ;  /* 0x000240e801007387 */ /* 0x000fe40000100a00 */
[----:B------:R-:W-:Y:S02]  /*c5a70*/  STL.64 [R1+0x248], R234 ;  /* 0x000248ea01007387 */ /* 0x000fe40000100a00 */
[----:B------:R-:W3:Y:S04]  /*c5a80*/  LDSM.16.M88.4 R232, [R245+0x8c180] ;  /* 0x08c18000f5e8783b */ /* 0x000ee80000000200 */
[----:B-1----:R-:W-:Y:S01]  /*c5a90*/  STL.64 [R1+0x1170], R228 ;  /* 0x001170e401007387 */ /* 0x002fe20000100a00 */
[----:B------:R1:W-:Y:S02]  /*c5aa0*/  STL.64 [R1+0x1178], R230 ;  /* 0x001178e601007387 */ /* 0x0003e40000100a00 */
[----:B--2---:R-:W-:Y:S02]  /*c5ab0*/  STL.64 [R1+0x250], R144 ;  /* 0x0002509001007387 */ /* 0x004fe40000100a00 */
[----:B------:R-:W-:Y:S02]  /*c5ac0*/  STL.64 [R1+0x258], R146 ;  /* 0x0002589201007387 */ /* 0x000fe40000100a00 */
[----:B------:R-:W2:Y:S01]  /*c5ad0*/  LDSM.16.M88.4 R144, [R245+0x8e100] ;  /* 0x08e10000f590783b */ /* 0x000ea20000000200 */
[C---:B-1----:R-:W-:Y:S03]  /*c5ae0*/  HMMA.1688.F32.TF32 R228, R8.reuse, R178, R240 ;  /* 0x000000b208e4723c */ /* 0x042fe600000810f0 */
[----:B---3--:R-:W-:Y:S01]  /*c5af0*/  STL.64 [R1+0x1190], R232 ;  /* 0x001190e801007387 */ /* 0x008fe20000100a00 */
[----:B------:R-:W-:Y:S02]  /*c5b00*/  STL.64 [R1+0x1198], R234 ;  /* 0x001198ea01007387 */ /* 0x000fe40000100a00 */
[----:B------:R-:W3:Y:S02]  /*c5b10*/  LDL.LU R176, [R1+0x1610] ;  /* 0x0016100001b07983 */ /* 0x000ee40000300800 */
[----:B------:R-:W-:Y:S11]  /*c5b20*/  LDSM.16.M88.4 R232, [R245+0x90180] ;  /* 0x09018000f5e8783b */ /* 0x000ff60000000200 */
[----:B------:R-:W-:Y:S04]  /*c5b30*/  @!UPT UIADD3 URZ, URZ, URZ, URZ ;  /* 0x0000003f3f3ff290 */ /* 0x000fe8000fffe03f */
[----:B------:R-:W-:Y:S01]  /*c5b40*/  STL.64 [R1+0x1840], R228 ;  /* 0x001840e401007387 */ /* 0x000fe20000100a00 */
[----:B------:R-:W-:Y:S02]  /*c5b50*/  STL.64 [R1+0x1848], R230 ;  /* 0x001848e601007387 */ /* 0x000fe40000100a00 */
[----:B------:R-:W1:Y:S01]  /*c5b60*/  LDSM.16.M88.4 R228, [R245+0x8e180] ;  /* 0x08e18000f5e4783b */ /* 0x000e620000000200 */
[----:B--2---:R-:W-:Y:S03]  /*c5b70*/  STL.64 [R1+0x260], R144 ;  /* 0x0002609001007387 */ /* 0x004fe60000100a00 */
[----:B------:R-:W-:Y:S02]  /*c5b80*/  STL.64 [R1+0x268], R146 ;  /* 0x0002689201007387 */ /* 0x000fe40000100a00 */
[----:B------:R-:W2:Y:S04]  /*c5b90*/  LDSM.16.M88.4 R144, [R245+0x90100] ;  /* 0x09010000f590783b */ /* 0x000ea80000000200 */
[----:B------:R-:W3:Y:S01]  /*c5ba0*/  LDL.LU R177, [R1+0x1614] ;  /* 0x0016140001b17983 */ /* 0x000ee20000300800 */
[----:B------:R-:W3:Y:S01]  /*c5bb0*/  LDL.LU R178, [R1+0x1618] ;  /* 0x0016180001b27983 */ /* 0x000ee20000300800 */
[----:B------:R-:W3:Y:S03]  /*c5bc0*/  LDL.LU R179, [R1+0x161c] ;  /* 0x00161c0001b37983 */ /* 0x000ee60000300800 */
[----:B-1----:R-:W-:Y:S01]  /*c5bd0*/  STL.64 [R1+0x1180], R228 ;  /* 0x001180e401007387 */ /* 0x002fe20000100a00 */
[----:B------:R-:W-:Y:S02]  /*c5be0*/  STL.64 [R1+0x1188], R230 ;  /* 0x001188e601007387 */ /* 0x000fe40000100a00 */
[----:B------:R-:W1:Y:S01]  /*c5bf0*/  LDSM.16.M88.4 R228, [R245+0x92100] ;  /* 0x09210000f5e4783b */ /* 0x000e620000000200 */
[----:B--2---:R-:W-:Y:S03]  /*c5c00*/  STL.64 [R1+0x270], R144 ;  /* 0x0002709001007387 */ /* 0x004fe60000100a00 */
[----:B------:R-:W-:Y:S02]  /*c5c10*/  STL.64 [R1+0x278], R146 ;  /* 0x0002789201007387 */ /* 0x000fe40000100a00 */
[----:B------:R-:W2:Y:S04]  /*c5c20*/  LDSM.16.M88.4 R144, [R245+0x92180] ;  /* 0x09218000f590783b */ /* 0x000ea80000000200 */
[----:B------:R-:W-:Y:S01]  /*c5c30*/  STL.64 [R1+0x11a0], R232 ;  /* 0x0011a0e801007387 */ /* 0x000fe20000100a00 */
[----:B------:R-:W-:Y:S02]  /*c5c40*/  STL.64 [R1+0x11a8], R234 ;  /* 0x0011a8ea01007387 */ /* 0x000fe40000100a00 */
[----:B------:R-:W2:Y:S02]  /*c5c50*/  LDSM.16.M88.4 R232, [R245+0x94100] ;  /* 0x09410000f5e8783b */ /* 0x000ea40000000200 */
[----:B-1----:R-:W-:Y:S02]  /*c5c60*/  STL.64 [R1+0x280], R228 ;  /* 0x000280e401007387 */ /* 0x002fe40000100a00 */
[----:B------:R1:W-:Y:S02]  /*c5c70*/  STL.64 [R1+0x288], R230 ;  /* 0x000288e601007387 */ /* 0x0003e40000100a00 */
[----:B--2---:R-:W-:Y:S01]  /*c5c80*/  STL.64 [R1+0x11c0], R144 ;  /* 0x0011c09001007387 */ /* 0x004fe20000100a00 */
[----:B------:R-:W-:Y:S02]  /*c5c90*/  STL.64 [R1+0x11c8], R146 ;  /* 0x0011c89201007387 */ /* 0x000fe40000100a00 */
[----:B------:R-:W2:Y:S01]  /*c5ca0*/  LDSM.16.M88.4 R144, [R245+0x94180] ;  /* 0x09418000f590783b */ /* 0x000ea20000000200 */
[C---:B-1----:R-:W-:Y:S01]  /*c5cb0*/  HMMA.1688.F32.TF32 R228, R8.reuse, R186, R248 ;  /* 0x000000ba08e4723c */ /* 0x042fe200000810f8 */
[----:B------:R-:W-:Y:S02]  /*c5cc0*/  STL.64 [R1+0x1e0], R232 ;  /* 0x0001e0e801007387 */ /* 0x000fe40000100a00 */
[----:B------:R-:W-:Y:S02]  /*c5cd0*/  STL.64 [R1+0x1e8], R234 ;  /* 0x0001e8ea01007387 */ /* 0x000fe40000100a00 */
[----:B------:R-:W3:Y:S02]  /*c5ce0*/  LDL.LU R184, [R1+0x1630] ;  /* 0x0016300001b87983 */ /* 0x000ee40000300800 */
[----:B------:R-:W-:Y:S11]  /*c5cf0*/  LDSM.16.M88.4 R232, [R245+0x96180] ;  /* 0x09618000f5e8783b */ /* 0x000ff60000000200 */
[----:B------:R-:W-:Y:S05]  /*c5d00*/  @!UPT UIADD3 URZ, URZ, URZ, URZ ;  /* 0x0000003f3f3ff290 */ /* 0x000fea000fffe03f */
[----:B------:R-:W-:Y:S01]  /*c5d10*/  STL.64 [R1+0x1830], R228 ;  /* 0x001830e401007387 */ /* 0x000fe20000100a00 */
[----:B------:R-:W-:Y:S02]  /*c5d20*/  STL.64 [R1+0x1838], R230 ;  /* 0x001838e601007387 */ /* 0x000fe40000100a00 */
[----:B------:R-:W-:Y:S01]  /*c5d30*/  LDSM.16.M88.4 R228, [R245+0x98100] ;  /* 0x09810000f5e4783b */ /* 0x000fe20000000200 */
[----:B--2---:R-:W-:Y:S03]  /*c5d40*/  STL.64 [R1+0x11b0], R144 ;  /* 0x0011b09001007387 */ /* 0x004fe60000100a00 */
[----:B------:R-:W-:Y:S02]  /*c5d50*/  STL.64 [R1+0x11b8], R146 ;  /* 0x0011b89201007387 */ /* 0x000fe40000100a00 */
[----:B------:R-:W1:Y:S04]  /*c5d60*/  LDSM.16.M88.4 R144, [R245+0x96100] ;  /* 0x09610000f590783b */ /* 0x000e680000000200 */
[----:B------:R-:W2:Y:S01]  /*c5d70*/  LDL.LU R185, [R1+0x1634] ;  /* 0x0016340001b97983 */ /* 0x000ea20000300800 */
[----:B------:R-:W2:Y:S01]  /*c5d80*/  LDL.LU R186, [R1+0x1638] ;  /* 0x0016380001ba7983 */ /* 0x000ea20000300800 */
[----:B------:R-:W2:Y:S03]  /*c5d90*/  LDL.LU R187, [R1+0x163c] ;  /* 0x00163c0001bb7983 */ /* 0x000ea60000300800 */
[----:B-1----:R-:W-:Y:S01]  /*c5da0*/  STL.64 [R1+0x290], R144 ;  /* 0x0002909001007387 */ /* 0x002fe20000100a00 */
[----:B------:R-:W-:Y:S02]  /*c5db0*/  STL.64 [R1+0x298], R146 ;  /* 0x0002989201007387 */ /* 0x000fe40000100a00 */
[----:B------:R-:W1:Y:S04]  /*c5dc0*/  LDSM.16.M88.4 R144, [R245+0x98180] ;  /* 0x09818000f590783b */ /* 0x000e680000000200 */
[----:B------:R-:W-:Y:S01]  /*c5dd0*/  STL.64 [R1+0x11d0], R232 ;  /* 0x0011d0e801007387 */ /* 0x000fe20000100a00 */
[----:B------:R-:W-:Y:S02]  /*c5de0*/  STL.64 [R1+0x11d8], R234 ;  /* 0x0011d8ea01007387 */ /* 0x000fe40000100a00 */
[----:B------:R-:W4:Y:S04]  /*c5df0*/  LDSM.16.M88.4 R232, [R245+0x9a100] ;  /* 0x09a10000f5e8783b */ /* 0x000f280000000200 */
[----:B------:R-:W-:Y:S02]  /*c5e00*/  STL.64 [R1+0x2a0], R228 ;  /* 0x0002a0e401007387 */ /* 0x000fe40000100a00 */
[----:B------:R-:W-:Y:S02]  /*c5e10*/  STL.64 [R1+0x2a8], R230 ;  /* 0x0002a8e601007387 */ /* 0x000fe40000100a00 */
[----:B------:R-:W4:Y:S04]  /*c5e20*/  LDSM.16.M88.4 R228, [R245+0x9a180] ;  /* 0x09a18000f5e4783b */ /* 0x000f280000000200 */
[----:B-1----:R-:W-:Y:S01]  /*c5e30*/  STL.64 [R1+0x11e0], R144 ;  /* 0x0011e09001007387 */ /* 0x002fe20000100a00 */
[----:B------:R4:W-:Y:S02]  /*c5e40*/  STL.64 [R1+0x11e8], R146 ;  /* 0x0011e89201007387 */ /* 0x0009e40000100a00 */
[C---:B----4-:R-:W-:Y:S01]  /*c5e50*/  HMMA.1688.F32.TF32 R144, R8.reuse, R194, R140 ;  /* 0x000000c20890723c */ /* 0x050fe2000008108c */
[----:B------:R-:W1:Y:S04]  /*c5e60*/  LDSM.16.M88.4 R140, [R245+0x9c100] ;  /* 0x09c10000f58c783b */ /* 0x000e680000000200 */
[----:B------:R-:W-:Y:S01]  /*c5e70*/  STL.64 [R1+0x2b0], R232 ;  /* 0x0002b0e801007387 */ /* 0x000fe20000100a00 */
[----:B------:R-:W-:Y:S02]  /*c5e80*/  STL.64 [R1+0x2b8], R234 ;  /* 0x0002b8ea01007387 */ /* 0x000fe40000100a00 */
[----:B------:R-:W-:Y:S02]  /*c5e90*/  STL.64 [R1+0x1200], R228 ;  /* 0x001200e401007387 */ /* 0x000fe40000100a00 */
[----:B------:R-:W-:Y:S01]  /*c5ea0*/  STL.64 [R1+0x1208], R230 ;  /* 0x001208e601007387 */ /* 0x000fe20000100a00 */
[----:B------:R-:W4:Y:S04]  /*c5eb0*/  LDL.LU R192, [R1+0x1650] ;  /* 0x0016500001c07983 */ /* 0x000f280000300800 */
[----:B------:R-:W-:Y:S08]  /*c5ec0*/  LDSM.16.M88.4 R228, [R245+0x9e180] ;  /* 0x09e18000f5e4783b */ /* 0x000ff00000000200 */
[----:B------:R-:W-:Y:S01]  /*c5ed0*/  STL.64 [R1+0x1820], R144 ;  /* 0x0018209001007387 */ /* 0x000fe20000100a00 */
[----:B------:R-:W-:Y:S02]  /*c5ee0*/  STL.64 [R1+0x1828], R146 ;  /* 0x0018289201007387 */ /* 0x000fe40000100a00 */
[----:B------:R-:W1:Y:S02]  /*c5ef0*/  LDSM.16.M88.4 R144, [R245+0x9c180] ;  /* 0x09c18000f590783b */ /* 0x000e640000000200 */
[----:B-1----:R-:W-:Y:S02]  /*c5f00*/  STL.64 [R1+0x2c0], R140 ;  /* 0x0002c08c01007387 */ /* 0x002fe40000100a00 */
[----:B------:R-:W-:Y:S02]  /*c5f10*/  STL.64 [R1+0x2c8], R142 ;  /* 0x0002c88e01007387 */ /* 0x000fe40000100a00 */
[----:B------:R-:W1:Y:S04]  /*c5f20*/  LDSM.16.M88.4 R140, [R245+0x9e100] ;  /* 0x09e10000f58c783b */ /* 0x000e680000000200 */
[----:B------:R-:W4:Y:S01]  /*c5f30*/  LDL.LU R193, [R1+0x1654] ;  /* 0x0016540001c17983 */ /* 0x000f220000300800 */
[----:B------:R-:W4:Y:S01]  /*c5f40*/  LDL.LU R194, [R1+0x1658] ;  /* 0x0016580001c27983 */ /* 0x000f220000300800 */
[----:B------:R-:W4:Y:S03]  /*c5f50*/  LDL.LU R195, [R1+0x165c] ;  /* 0x00165c0001c37983 */ /* 0x000f260000300800 */
[----:B------:R-:W-:Y:S01]  /*c5f60*/  STL.64 [R1+0x11f0], R144 ;  /* 0x0011f09001007387 */ /* 0x000fe20000100a00 */
[----:B------:R-:W-:Y:S02]  /*c5f70*/  STL.64 [R1+0x11f8], R146 ;  /* 0x0011f89201007387 */ /* 0x000fe40000100a00 */
[----:B------:R-:W3:Y:S01]  /*c5f80*/  LDSM.16.M88.4 R144, [R245+0xa0100] ;  /* 0x0a010000f590783b */ /* 0x000ee20000000200 */
[----:B-1----:R-:W-:Y:S03]  /*c5f90*/  STL.64 [R1+0x2d0], R140 ;  /* 0x0002d08c01007387 */ /* 0x002fe60000100a00 */
[----:B------:R-:W-:Y:S02]  /*c5fa0*/  STL.64 [R1+0x2d8], R142 ;  /* 0x0002d88e01007387 */ /* 0x000fe40000100a00 */
[----:B------:R-:W1:Y:S04]  /*c5fb0*/  LDSM.16.M88.4 R140, [R245+0xa0180] ;  /* 0x0a018000f58c783b */ /* 0x000e680000000200 */
[----:B------:R-:W-:Y:S01]  /*c5fc0*/  STL.64 [R1+0x1210], R228 ;  /* 0x001210e401007387 */ /* 0x000fe20000100a00 */
[----:B------:R-:W-:Y:S02]  /*c5fd0*/  STL.64 [R1+0x1218], R230 ;  /* 0x001218e601007387 */ /* 0x000fe40000100a00 */
[----:B------:R-:W3:Y:S02]  /*c5fe0*/  LDSM.16.M88.4 R228, [R245+0xa2100] ;  /* 0x0a210000f5e4783b */ /* 0x000ee40000000200 */
[----:B---3--:R-:W-:Y:S02]  /*c5ff0*/  STL.64 [R1+0x2e0], R144 ;  /* 0x0002e09001007387 */ /* 0x008fe40000100a00 */
[----:B------:R3:W-:Y:S02]  /*c6000*/  STL.64 [R1+0x2e8], R146 ;  /* 0x0002e89201007387 */ /* 0x0007e40000100a00 */
[----:B-1----:R-:W-:Y:S01]  /*c6010*/  STL.64 [R1+0x1220], R140 ;  /* 0x0012208c01007387 */ /* 0x002fe20000100a00 */
[----:B------:R-:W-:Y:S02]  /*c6020*/  STL.64 [R1+0x1228], R142 ;  /* 0x0012288e01007387 */ /* 0x000fe40000100a00 */
[----:B------:R-:W1:Y:S01]  /*c6030*/  LDSM.16.M88.4 R140, [R245+0xa2180] ;  /* 0x0a218000f58c783b */ /* 0x000e620000000200 */
[C---:B---3--:R-:W-:Y:S01]  /*c6040*/  HMMA.1688.F32.TF32 R144, R8.reuse, R202, R176 ;  /* 0x000000ca0890723c */ /* 0x048fe200000810b0 */
[----:B------:R-:W-:Y:S02]  /*c6050*/  STL.64 [R1+0x2f0], R228 ;  /* 0x0002f0e401007387 */ /* 0x000fe40000100a00 */
[----:B------:R-:W-:Y:S02]  /*c6060*/  STL.64 [R1+0x2f8], R230 ;  /* 0x0002f8e601007387 */ /* 0x000fe40000100a00 */
[----:B------:R-:W3:Y:S01]  /*c6070*/  LDL.LU R200, [R1+0x1670] ;  /* 0x0016700001c87983 */ /* 0x000ee20000300800 */
[----:B------:R-:W-:Y:S11]  /*c6080*/  LDSM.16.M88.4 R176, [R245+0xa6100] ;  /* 0x0a610000f5b0783b */ /* 0x000ff60000000200 */
[----:B------:R-:W-:Y:S06]  /*c6090*/  @!UPT UIADD3 URZ, URZ, URZ, URZ ;  /* 0x0000003f3f3ff290 */ /* 0x000fec000fffe03f */
[----:B------:R-:W-:Y:S01]  /*c60a0*/  STL.64 [R1+0x1810], R144 ;  /* 0x0018109001007387 */ /* 0x000fe20000100a00 */
[----:B------:R-:W-:Y:S02]  /*c60b0*/  STL.64 [R1+0x1818], R146 ;  /* 0x0018189201007387 */ /* 0x000fe40000100a00 */
[----:B------:R-:W2:Y:S01]  /*c60c0*/  LDSM.16.M88.4 R144, [R245+0xa4100] ;  /* 0x0a410000f590783b */ /* 0x000ea20000000200 */
[----:B-1----:R-:W-:Y:S03]  /*c60d0*/  STL.64 [R1+0x1230], R140 ;  /* 0x0012308c01007387 */ /* 0x002fe60000100a00 */
[----:B------:R-:W-:Y:S02]  /*c60e0*/  STL.64 [R1+0x1238], R142 ;  /* 0x0012388e01007387 */ /* 0x000fe40000100a00 */
[----:B------:R-:W1:Y:S04]  /*c60f0*/  LDSM.16.M88.4 R140, [R245+0xa4180] ;  /* 0x0a418000f58c783b */ /* 0x000e680000000200 */
[----:B------:R-:W3:Y:S01]  /*c6100*/  LDL.LU R201, [R1+0x1674] ;  /* 0x0016740001c97983 */ /* 0x000ee20000300800 */
[----:B------:R-:W3:Y:S01]  /*c6110*/  LDL.LU R202, [R1+0x1678] ;  /* 0x0016780001ca7983 */ /* 0x000ee20000300800 */
[----:B------:R-:W3:Y:S03]  /*c6120*/  LDL.LU R203, [R1+0x167c] ;  /* 0x00167c0001cb7983 */ /* 0x000ee60000300800 */
[----:B--2---:R-:W-:Y:S01]  /*c6130*/  STL.64 [R1+0x300], R144 ;  /* 0x0003009001007387 */ /* 0x004fe20000100a00 */
[----:B------:R-:W-:Y:S02]  /*c6140*/  STL.64 [R1+0x308], R146 ;  /* 0x0003089201007387 */ /* 0x000fe40000100a00 */
[----:B------:R-:W2:Y:S01]  /*c6150*/  LDSM.16.M88.4 R144, [R245+0xa6180] ;  /* 0x0a618000f590783b */ /* 0x000ea20000000200 */
[----:B-1----:R-:W-:Y:S03]  /*c6160*/  STL.64 [R1+0x1240], R140 ;  /* 0x0012408c01007387 */ /* 0x002fe60000100a00 */
[----:B------:R-:W-:Y:S02]  /*c6170*/  STL.64 [R1+0x1248], R142 ;  /* 0x0012488e01007387 */ /* 0x000fe40000100a00 */
[----:B------:R-:W1:Y:S04]  /*c6180*/  LDSM.16.M88.4 R140, [R245+0xa8100] ;  /* 0x0a810000f58c783b */ /* 0x000e680000000200 */
[----:B------:R-:W-:Y:S01]  /*c6190*/  STL.64 [R1+0x310], R176 ;  /* 0x000310b001007387 */ /* 0x000fe20000100a00 */
[----:B------:R-:W-:Y:S02]  /*c61a0*/  STL.64 [R1+0x318], R178 ;  /* 0x000318b201007387 */ /* 0x000fe40000100a00 */
[----:B------:R-:W1:Y:S02]  /*c61b0*/  LDSM.16.M88.4 R176, [R245+0xa8180] ;  /* 0x0a818000f5b0783b */ /* 0x000e640000000200 */
[----:B--2---:R-:W-:Y:S02]  /*c61c0*/  STL.64 [R1+0x1250], R144 ;  /* 0x0012509001007387 */ /* 0x004fe40000100a00 */
[----:B------:R2:W-:Y:S02]  /*c61d0*/  STL.64 [R1+0x1258], R146 ;  /* 0x0012589201007387 */ /* 0x0005e40000100a00 */
[----:B-1----:R-:W-:Y:S01]  /*c61e0*/  STL.64 [R1+0x320], R140 ;  /* 0x0003208c01007387 */ /* 0x002fe20000100a00 */
[----:B------:R-:W-:Y:S02]  /*c61f0*/  STL.64 [R1+0x328], R142 ;  /* 0x0003288e01007387 */ /* 0x000fe40000100a00 */
[----:B------:R-:W1:Y:S01]  /*c6200*/  LDSM.16.M88.4 R140, [R245+0xaa100] ;  /* 0x0aa10000f58c783b */ /* 0x000e620000000200 */
[C---:B--2---:R-:W-:Y:S01]  /*c6210*/  HMMA.1688.F32.TF32 R144, R8.reuse, R210, R184 ;  /* 0x000000d20890723c */ /* 0x044fe200000810b8 */
[----:B------:R-:W-:Y:S02]  /*c6220*/  STL.64 [R1+0x1260], R176 ;  /* 0x001260b001007387 */ /* 0x000fe40000100a00 */
[----:B------:R-:W-:Y:S02]  /*c6230*/  STL.64 [R1+0x1268], R178 ;  /* 0x001268b201007387 */ /* 0x000fe40000100a00 */
[----:B------:R-:W2:Y:S02]  /*c6240*/  LDL.LU R208, [R1+0x1690] ;  /* 0x0016900001d07983 */ /* 0x000ea40000300800 */
[----:B------:R-:W-:Y:S11]  /*c6250*/  LDSM.16.M88.4 R176, [R245+0xac180] ;  /* 0x0ac18000f5b0783b */ /* 0x000ff60000000200 */
[----:B------:R-:W-:Y:S05]  /*c6260*/  @!UPT UIADD3 URZ, URZ, URZ, URZ ;  /* 0x0000003f3f3ff290 */ /* 0x000fea000fffe03f */
[----:B------:R-:W-:Y:S01]  /*c6270*/  STL.64 [R1+0x1800], R144 ;  /* 0x0018009001007387 */ /* 0x000fe20000100a00 */
[----:B------:R-:W-:Y:S02]  /*c6280*/  STL.64 [R1+0x1808], R146 ;  /* 0x0018089201007387 */ /* 0x000fe40000100a00 */
[----:B------:R-:W1:Y:S02]  /*c6290*/  LDSM.16.M88.4 R144, [R245+0xaa180] ;  /* 0x0aa18000f590783b */ /* 0x000e640000000200 */
[----:B-1----:R-:W-:Y:S02]  /*c62a0*/  STL.64 [R1+0x330], R140 ;  /* 0x0003308c01007387 */ /* 0x002fe40000100a00 */
[----:B------:R-:W-:Y:S02]  /*c62b0*/  STL.64 [R1+0x338], R142 ;  /* 0x0003388e01007387 */ /* 0x000fe40000100a00 */
[----:B------:R-:W1:Y:S04]  /*c62c0*/  LDSM.16.M88.4 R140, [R245+0xac100] ;  /* 0x0ac10000f58c783b */ /* 0x000e680000000200 */
[----:B------:R-:W2:Y:S01]  /*c62d0*/  LDL.LU R209, [R1+0x1694] ;  /* 0x0016940001d17983 */ /* 0x000ea20000300800 */
[----:B------:R-:W2:Y:S01]  /*c62e0*/  LDL.LU R210, [R1+0x1698] ;  /* 0x0016980001d27983 */ /* 0x000ea20000300800 */
[----:B------:R-:W2:Y:S03]  /*c62f0*/  LDL.LU R211, [R1+0x169c] ;  /* 0x00169c0001d37983 */ /* 0x000ea60000300800 */
[----:B------:R-:W-:Y:S01]  /*c6300*/  STL.64 [R1+0x1270], R144 ;  /* 0x0012709001007387 */ /* 0x000fe20000100a00 */
[----:B------:R-:W-:Y:S02]  /*c6310*/  STL.64 [R1+0x1278], R146 ;  /* 0x0012789201007387 */ /* 0x000fe40000100a00 */
[----:B------:R-:W4:Y:S01]  /*c6320*/  LDSM.16.M88.4 R144, [R245+0xae100] ;  /* 0x0ae10000f590783b */ /* 0x000f220000000200 */
[----:B-1----:R-:W-:Y:S03]  /*c6330*/  STL.64 [R1+0x340], R140 ;  /* 0x0003408c01007387 */ /* 0x002fe60000100a00 */
[----:B------:R-:W-:Y:S02]  /*c6340*/  STL.64 [R1+0x348], R142 ;  /* 0x0003488e01007387 */ /* 0x000fe40000100a00 */
[----:B------:R-:W1:Y:S04]  /*c6350*/  LDSM.16.M88.4 R140, [R245+0xae180] ;  /* 0x0ae18000f58c783b */ /* 0x000e680000000200 */
[----:B------:R-:W-:Y:S01]  /*c6360*/  STL.64 [R1+0x1280], R176 ;  /* 0x001280b001007387 */ /* 0x000fe20000100a00 */
[----:B------:R-:W-:Y:S02]  /*c6370*/  STL.64 [R1+0x1288], R178 ;  /* 0x001288b201007387 */ /* 0x000fe40000100a00 */
[----:B------:R-:W1:Y:S02]  /*c6380*/  LDSM.16.M88.4 R176, [R245+0xb0100] ;  /* 0x0b010000f5b0783b */ /* 0x000e640000000200 */
[----:B----4-:R-:W-:Y:S02]  /*c6390*/  STL.64 [R1+0x350], R144 ;  /* 0x0003509001007387 */ /* 0x010fe40000100a00 */
[----:B------:R4:W-:Y:S02]  /*c63a0*/  STL.64 [R1+0x358], R146 ;  /* 0x0003589201007387 */ /* 0x0009e40000100a00 */
[----:B-1----:R-:W-:Y:S01]  /*c63b0*/  STL.64 [R1+0x1290], R140 ;  /* 0x0012908c01007387 */ /* 0x002fe20000100a00 */
[----:B------:R-:W-:Y:S02]  /*c63c0*/  STL.64 [R1+0x1298], R142 ;  /* 0x0012988e01007387 */ /* 0x000fe40000100a00 */
[----:B------:R-:W1:Y:S01]  /*c63d0*/  LDSM.16.M88.4 R140, [R245+0xb0180] ;  /* 0x0b018000f58c783b */ /* 0x000e620000000200 */
[C---:B----4-:R-:W-:Y:S01]  /*c63e0*/  HMMA.1688.F32.TF32 R144, R8.reuse, R214, R192 ;  /* 0x000000d60890723c */ /* 0x050fe200000810c0 */
[----:B------:R-:W-:Y:S02]  /*c63f0*/  STL.64 [R1+0x360], R176 ;  /* 0x000360b001007387 */ /* 0x000fe40000100a00 */
[----:B------:R-:W-:Y:S02]  /*c6400*/  STL.64 [R1+0x368], R178 ;  /* 0x000368b201007387 */ /* 0x000fe40000100a00 */
[----:B------:R-:W4:Y:S02]  /*c6410*/  LDL.LU R212, [R1+0x1950] ;  /* 0x0019500001d47983 */ /* 0x000f240000300800 */
        /* <DEDUP_REMOVED lines=19> */
[----:B------:R-:W1:Y:S02]  /*c6550*/  LDSM.16.M88.4 R176, [R245+0xb6180] ;  /* 0x0b618000f5b0783b */ /* 0x000e640000000200 */
        /* <DEDUP_REMOVED lines=8> */
[----:B------:R-:W3:Y:S02]  /*c65e0*/  LDL.LU R136, [R1+0x19c0] ;  /* 0x0019c00001887983 */ /* 0x000ee40000300800 */
[----:B------:R-:W-:Y:S01]  /*c65f0*/  LDSM.16.M88.4 R176, [R245+0xba180] ;  /* 0x0ba18000f5b0783b */ /* 0x000fe20000000200 */
[----:B------:R-:W-:Y:S11]  /*c6600*/  MOV R139, R236 ;  /* 0x000000ec008b7202 */ /* 0x000ff60000000f00 */
[----:B------:R-:W-:Y:S04]  /*c6610*/  @!UPT UIADD3 URZ, URZ, URZ, URZ ;  /* 0x0000003f3f3ff290 */ /* 0x000fe8000fffe03f */
[----:B------:R-:W-:Y:S01]  /*c6620*/  STL.64 [R1+0x17e0], R144 ;  /* 0x0017e09001007387 */ /* 0x000fe20000100a00 */
[----:B------:R-:W-:Y:S02]  /*c6630*/  STL.64 [R1+0x17e8], R146 ;  /* 0x0017e89201007387 */ /* 0x000fe40000100a00 */
[----:B------:R-:W1:Y:S02]  /*c6640*/  LDSM.16.M88.4 R144, [R245+0xb8180] ;  /* 0x0b818000f590783b */ /* 0x000e640000000200 */
[----:B-1----:R-:W-:Y:S02]  /*c6650*/  STL.64 [R1+0x3a0], R140 ;  /* 0x0003a08c01007387 */ /* 0x002fe40000100a00 */
[----:B------:R-:W-:Y:S02]  /*c6660*/  STL.64 [R1+0x3a8], R142 ;  /* 0x0003a88e01007387 */ /* 0x000fe40000100a00 */
[----:B------:R-:W3:Y:S02]  /*c6670*/  LDL.LU R137, [R1+0x19c4] ;  /* 0x0019c40001897983 */ /* 0x000ee40000300800 */
[----:B------:R-:W3:Y:S01]  /*c6680*/  LDL.LU R138, [R1+0x19c8] ;  /* 0x0019c800018a7983 */ /* 0x000ee20000300800 */
[----:B------:R-:W3:Y:S04]  /*c6690*/  LDL.LU R236, [R1+0x60bc] ;  /* 0x0060bc0001ec7983 */ /* 0x000ee80000300800 */
[----:B------:R-:W1:Y:S04]  /*c66a0*/  LDSM.16.M88.4 R140, [R245+0xba100] ;  /* 0x0ba10000f58c783b */ /* 0x000e680000000200 */
[----:B------:R-:W-:Y:S01]  /*c66b0*/  STL.64 [R1+0x12e0], R144 ;  /* 0x0012e09001007387 */ /* 0x000fe20000100a00 */
        /* <DEDUP_REMOVED lines=16> */
[----:B------:R-:W2:Y:S11]  /*c67c0*/  LDL.LU R220, [R1+0x1a10] ;  /* 0x001a100001dc7983 */ /* 0x000eb60000300800 */
[----:B------:R-:W-:Y:S07]  /*c67d0*/  @!UPT UIADD3 URZ, URZ, URZ, URZ ;  /* 0x0000003f3f3ff290 */ /* 0x000fee000fffe03f */
[----:B------:R-:W-:Y:S01]  /*c67e0*/  STL.64 [R1+0x17d0], R144 ;  /* 0x0017d09001007387 */ /* 0x000fe20000100a00 */
[----:B------:R-:W-:Y:S03]  /*c67f0*/  STL.64 [R1+0x17d8], R146 ;  /* 0x0017d89201007387 */ /* 0x000fe60000100a00 */
[----:B-1----:R-:W-:Y:S01]  /*c6800*/  STL.64 [R1+0x1300], R140 ;  /* 0x0013008c01007387 */ /* 0x002fe20000100a00 */
[----:B------:R-:W-:Y:S02]  /*c6810*/  STL.64 [R1+0x1308], R142 ;  /* 0x0013088e01007387 */ /* 0x000fe40000100a00 */
[----:B------:R-:W2:Y:S02]  /*c6820*/  LDL.LU R221, [R1+0x1a14] ;  /* 0x001a140001dd7983 */ /* 0x000ea40000300800 */
[----:B------:R-:W2:Y:S01]  /*c6830*/  LDL.LU R222, [R1+0x1a18] ;  /* 0x001a180001de7983 */ /* 0x000ea20000300800 */
[----:B------:R-:W2:Y:S04]  /*c6840*/  LDL.LU R223, [R1+0x1a1c] ;  /* 0x001a1c0001df7983 */ /* 0x000ea80000300800 */
[----:B---3--:R-:W1:Y:S04]  /*c6850*/  LDSM.16.M88.4 R140, [R236+0x80100] ;  /* 0x08010000ec8c783b */ /* 0x008e680000000200 */
[----:B------:R-:W3:Y:S04]  /*c6860*/  LDSM.16.M88.4 R176, [R236+0x80180] ;  /* 0x08018000ecb0783b */ /* 0x000ee80000000200 */
[----:B------:R-:W3:Y:S04]  /*c6870*/  LDSM.16.M88.4 R144, [R236+0x82080] ;  /* 0x08208000ec90783b */ /* 0x000ee80000000200 */
[----:B------:R-:W-:Y:S04]  /*c6880*/  LDSM.16.M88.4 R228, [R236+0xa8100] ;  /* 0x0a810000ece4783b */ /* 0x000fe80000000200 */
[----:B------:R-:W-:Y:S04]  /*c6890*/  LDSM.16.M88.4 R248, [R236+0x80080] ;  /* 0x08008000ecf8783b */ /* 0x000fe80000000200 */
[----:B------:R-:W-:Y:S04]  /*c68a0*/  LDSM.16.M88.4 R240, [R236+0x94080] ;  /* 0x09408000ecf0783b */ /* 0x000fe80000000200 */
[----:B------:R-:W-:Y:S04]  /*c68b0*/  LDSM.16.M88.4 R232, [R236+0xa8080] ;  /* 0x0a808000ece8783b */ /* 0x000fe80000000200 */
[----:B------:R-:W-:Y:S04]  /*c68c0*/  LDSM.16.M88.4 R208, [R236+0xae080] ;  /* 0x0ae08000ecd0783b */ /* 0x000fe80000000200 */
[----:B------:R-:W-:Y:S04]  /*c68d0*/  LDSM.16.M88.4 R200, [R236+0xb0080] ;  /* 0x0b008000ecc8783b */ /* 0x000fe80000000200 */
[----:B------:R-:W-:Y:S04]  /*c68e0*/  LDSM.16.M88.4 R192, [R236+0xb2080] ;  /* 0x0b208000ecc0783b */ /* 0x000fe80000000200 */
[----:B------:R-:W-:Y:S04]  /*c68f0*/  LDSM.16.M88.4 R184, [R236+0xb4080] ;  /* 0x0b408000ecb8783b */ /* 0x000fe80000000200 */
[----:B-1----:R-:W-:Y:S01]  /*c6900*/  STL.64 [R1+0x3f0], R140 ;  /* 0x0003f08c01007387 */ /* 0x002fe20000100a00 */
[----:B------:R-:W-:Y:S02]  /*c6910*/  STL.64 [R1+0x3f8], R142 ;  /* 0x0003f88e01007387 */ /* 0x000fe40000100a00 */
[----:B------:R-:W1:Y:S04]  /*c6920*/  LDSM.16.M88.4 R140, [R236+0x82100] ;  /* 0x08210000ec8c783b */ /* 0x000e680000000200 */
[----:B---3--:R-:W-:Y:S01]  /*c6930*/  STL.64 [R1+0x13a0], R176 ;  /* 0x0013a0b001007387 */ /* 0x008fe20000100a00 */
[----:B------:R-:W-:Y:S02]  /*c6940*/  STL.64 [R1+0x13a8], R178 ;  /* 0x0013a8b201007387 */ /* 0x000fe40000100a00 */
[----:B------:R-:W3:Y:S04]  /*c6950*/  LDSM.16.M88.4 R176, [R236+0x82180] ;  /* 0x08218000ecb0783b */ /* 0x000ee80000000200 */
[----:B------:R-:W-:Y:S02]  /*c6960*/  STL.64 [R1], R144 ;  /* 0x0000009001007387 */ /* 0x000fe40000100a00 */
[----:B------:R4:W-:Y:S02]  /*c6970*/  STL.64 [R1+0x8], R146 ;  /* 0x0000089201007387 */ /* 0x0009e40000100a00 */
[C---:B----4-:R-:W-:Y:S01]  /*c6980*/  HMMA.1688.F32.TF32 R144, R8.reuse, R226, R212 ;  /* 0x000000e20890723c */ /* 0x050fe200000810d4 */
[----:B------:R-:W-:Y:S04]  /*c6990*/  LDSM.16.M88.4 R212, [R236+0xac100] ;  /* 0x0ac10000ecd4783b */ /* 0x000fe80000000200 */
[----:B-1----:R-:W-:Y:S01]  /*c69a0*/  STL.64 [R1+0x400], R140 ;  /* 0x0004008c01007387 */ /* 0x002fe20000100a00 */
[----:B------:R-:W-:Y:S02]  /*c69b0*/  STL.64 [R1+0x408], R142 ;  /* 0x0004088e01007387 */ /* 0x000fe40000100a00 */
[----:B------:R-:W1:Y:S04]  /*c69c0*/  LDSM.16.M88.4 R140, [R236+0x84080] ;  /* 0x08408000ec8c783b */ /* 0x000e680000000200 */
[----:B---3--:R-:W-:Y:S01]  /*c69d0*/  STL.64 [R1+0x1390], R176 ;  /* 0x001390b001007387 */ /* 0x008fe20000100a00 */
[----:B------:R-:W-:Y:S01]  /*c69e0*/  STL.64 [R1+0x1398], R178 ;  /* 0x001398b201007387 */ /* 0x000fe20000100a00 */
[----:B------:R-:W3:Y:S09]  /*c69f0*/  LDL.LU R224, [R1+0x1a30] ;  /* 0x001a300001e07983 */ /* 0x000ef20000300800 */
[----:B------:R-:W-:Y:S02]  /*c6a00*/  STL.64 [R1+0x17c0], R144 ;  /* 0x0017c09001007387 */ /* 0x000fe40000100a00 */
[----:B------:R-:W-:Y:S01]  /*c6a10*/  STL.64 [R1+0x17c8], R146 ;  /* 0x0017c89201007387 */ /* 0x000fe20000100a00 */
[----:B------:R-:W-:Y:S04]  /*c6a20*/  LDSM.16.M88.4 R176, [R236+0x84180] ;  /* 0x08418000ecb0783b */ /* 0x000fe80000000200 */
[----:B------:R-:W-:Y:S04]  /*c6a30*/  LDSM.16.M88.4 R144, [R236+0x86080] ;  /* 0x08608000ec90783b */ /* 0x000fe80000000200 */
[----:B-1----:R-:W-:Y:S01]  /*c6a40*/  STL.64 [R1+0x10], R140 ;  /* 0x0000108c01007387 */ /* 0x002fe20000100a00 */
[----:B------:R-:W-:Y:S02]  /*c6a50*/  STL.64 [R1+0x18], R142 ;  /* 0x0000188e01007387 */ /* 0x000fe40000100a00 */
[----:B------:R-:W1:Y:S04]  /*c6a60*/  LDSM.16.M88.4 R140, [R236+0x84100] ;  /* 0x08410000ec8c783b */ /* 0x000e680000000200 */
[----:B------:R-:W3:Y:S01]  /*c6a70*/  LDL.LU R225, [R1+0x1a34] ;  /* 0x001a340001e17983 */ /* 0x000ee20000300800 */
[----:B------:R-:W3:Y:S01]  /*c6a80*/  LDL.LU R226, [R1+0x1a38] ;  /* 0x001a380001e27983 */ /* 0x000ee20000300800 */
[----:B------:R-:W3:Y:S03]  /*c6a90*/  LDL.LU R227, [R1+0x1a3c] ;  /* 0x001a3c0001e37983 */ /* 0x000ee60000300800 */
        /* <DEDUP_REMOVED lines=8> */
[----:B------:R-:W2:Y:S04]  /*c6b20*/  LDSM.16.M88.4 R144, [R236+0x88080] ;  /* 0x08808000ec90783b */ /* 0x000ea80000000200 */
[----:B-1----:R-:W-:Y:S01]  /*c6b30*/  STL.64 [R1+0x420], R140 ;  /* 0x0004208c01007387 */ /* 0x002fe20000100a00 */
[----:B------:R1:W-:Y:S02]  /*c6b40*/  STL.64 [R1+0x428], R142 ;  /* 0x0004288e01007387 */ /* 0x0003e40000100a00 */
[C---:B-1----:R-:W-:Y:S01]  /*c6b50*/  HMMA.1688.F32.TF32 R140, R8.reuse, R218, R136 ;  /* 0x000000da088c723c */ /* 0x042fe20000081088 */
[----:B------:R-:W1:Y:S04]  /*c6b60*/  LDSM.16.M88.4 R136, [R236+0x88100] ;  /* 0x08810000ec88783b */ /* 0x000e680000000200 */
[----:B----4-:R-:W-:Y:S01]  /*c6b70*/  STL.64 [R1+0x1370], R176 ;  /* 0x001370b001007387 */ /* 0x010fe20000100a00 */
[----:B------:R-:W-:Y:S02]  /*c6b80*/  STL.64 [R1+0x1378], R178 ;  /* 0x001378b201007387 */ /* 0x000fe40000100a00 */
[----:B--2---:R-:W-:Y:S02]  /*c6b90*/  STL.64 [R1+0x30], R144 ;  /* 0x0000309001007387 */ /* 0x004fe40000100a00 */
[----:B------:R-:W-:Y:S01]  /*c6ba0*/  STL.64 [R1+0x38], R146 ;  /* 0x0000389201007387 */ /* 0x000fe20000100a00 */
[----:B------:R-:W2:Y:S04]  /*c6bb0*/  LDL.LU R216, [R1+0x1aa0] ;  /* 0x001aa00001d87983 */ /* 0x000ea80000300800 */
[----:B------:R-:W-:Y:S04]  /*c6bc0*/  LDSM.16.M88.4 R144, [R236+0x8a100] ;  /* 0x08a10000ec90783b */ /* 0x000fe80000000200 */
[----:B------:R-:W-:Y:S04]  /*c6bd0*/  LDSM.16.M88.4 R176, [R236+0xb6080] ;  /* 0x0b608000ecb0783b */ /* 0x000fe80000000200 */
[----:B------:R-:W-:Y:S01]  /*c6be0*/  STL.64 [R1+0x17b0], R140 ;  /* 0x0017b08c01007387 */ /* 0x000fe20000100a00 */
[----:B------:R-:W-:Y:S02]  /*c6bf0*/  STL.64 [R1+0x17b8], R142 ;  /* 0x0017b88e01007387 */ /* 0x000fe40000100a00 */
[----:B------:R-:W4:Y:S01]  /*c6c00*/  LDSM.16.M88.4 R140, [R236+0x88180] ;  /* 0x08818000ec8c783b */ /* 0x000f220000000200 */
[----:B-1----:R-:W-:Y:S03]  /*c6c10*/  STL.64 [R1+0x430], R136 ;  /* 0x0004308801007387 */ /* 0x002fe60000100a00 */
[----:B------:R-:W-:Y:S02]  /*c6c20*/  STL.64 [R1+0x438], R138 ;  /* 0x0004388a01007387 */ /* 0x000fe40000100a00 */
[----:B------:R-:W1:Y:S04]  /*c6c30*/  LDSM.16.M88.4 R136, [R236+0x8a080] ;  /* 0x08a08000ec88783b */ /* 0x000e680000000200 */
[----:B------:R-:W2:Y:S01]  /*c6c40*/  LDL.LU R217, [R1+0x1aa4] ;  /* 0x001aa40001d97983 */ /* 0x000ea20000300800 */
[----:B------:R-:W2:Y:S01]  /*c6c50*/  LDL.LU R218, [R1+0x1aa8] ;  /* 0x001aa80001da7983 */ /* 0x000ea20000300800 */
[----:B------:R-:W2:Y:S03]  /*c6c60*/  LDL.LU R219, [R1+0x1aac] ;  /* 0x001aac0001db7983 */ /* 0x000ea60000300800 */
[----:B----4-:R-:W-:Y:S01]  /*c6c70*/  STL.64 [R1+0x1360], R140 ;  /* 0x0013608c01007387 */ /* 0x010fe20000100a00 */
        /* <DEDUP_REMOVED lines=17> */
[----:B------:R-:W-:Y:S01]  /*c6d90*/  LDSM.16.M88.4 R144, [R236+0x8e180] ;  /* 0x08e18000ec90783b */ /* 0x000fe20000000200 */
[----:B------:R-:W-:Y:S11]  /*c6da0*/  LDSM.16.M88.4 R220, [R236+0xaa100] ;  /* 0x0aa10000ecdc783b */ /* 0x000ff60000000200 */
[----:B------:R-:W-:Y:S04]  /*c6db0*/  @!UPT UIADD3 URZ, URZ, URZ, URZ ;  /* 0x0000003f3f3ff290 */ /* 0x000fe8000fffe03f */
[----:B------:R-:W-:Y:S01]  /*c6dc0*/  STL.64 [R1+0x17a0], R140 ;  /* 0x0017a08c01007387 */ /* 0x000fe20000100a00 */
[----:B------:R-:W-:Y:S02]  /*c6dd0*/  STL.64 [R1+0x17a8], R142 ;  /* 0x0017a88e01007387 */ /* 0x000fe40000100a00 */
[----:B------:R-:W3:Y:S01]  /*c6de0*/  LDSM.16.M88.4 R140, [R236+0x8e080] ;  /* 0x08e08000ec8c783b */ /* 0x000ee20000000200 */
[----:B-1----:R-:W-:Y:S03]  /*c6df0*/  STL.64 [R1+0x1340], R136 ;  /* 0x0013408801007387 */ /* 0x002fe60000100a00 */
[----:B------:R-:W-:Y:S02]  /*c6e00*/  STL.64 [R1+0x1348], R138 ;  /* 0x0013488a01007387 */ /* 0x000fe40000100a00 */
[----:B------:R-:W1:Y:S04]  /*c6e10*/  LDSM.16.M88.4 R136, [R236+0x8e100] ;  /* 0x08e10000ec88783b */ /* 0x000e680000000200 */
[----:B------:R-:W4:Y:S01]  /*c6e20*/  LDL.LU R205, [R1+0x1ac4] ;  /* 0x001ac40001cd7983 */ /* 0x000f220000300800 */
[----:B------:R-:W4:Y:S01]  /*c6e30*/  LDL.LU R206, [R1+0x1ac8] ;  /* 0x001ac80001ce7983 */ /* 0x000f220000300800 */
[----:B------:R-:W4:Y:S03]  /*c6e40*/  LDL.LU R207, [R1+0x1acc] ;  /* 0x001acc0001cf7983 */ /* 0x000f260000300800 */
[----:B---3--:R-:W-:Y:S01]  /*c6e50*/  STL.64 [R1+0x60], R140 ;  /* 0x0000608c01007387 */ /* 0x008fe20000100a00 */
        /* <DEDUP_REMOVED lines=18> */
[----:B------:R-:W-:Y:S11]  /*c6f80*/  LDSM.16.M88.4 R224, [R236+0xaa080] ;  /* 0x0aa08000ece0783b */ /* 0x000ff60000000200 */
[----:B------:R-:W-:Y:S04]  /*c6f90*/  @!UPT UIADD3 URZ, URZ, URZ, URZ ;  /* 0x0000003f3f3ff290 */ /* 0x000fe8000fffe03f */
[----:B------:R-:W-:Y:S01]  /*c6fa0*/  STL.64 [R1+0x1790], R140 ;  /* 0x0017908c01007387 */ /* 0x000fe20000100a00 */
[----:B------:R-:W-:Y:S02]  /*c6fb0*/  STL.64 [R1+0x1798], R142 ;  /* 0x0017988e01007387 */ /* 0x000fe40000100a00 */
[----:B------:R-:W1:Y:S02]  /*c6fc0*/  LDSM.16.M88.4 R140, [R236+0x92100] ;  /* 0x09210000ec8c783b */ /* 0x000e640000000200 */
[----:B-1----:R-:W-:Y:S02]  /*c6fd0*/  STL.64 [R1+0x80], R136 ;  /* 0x0000808801007387 */ /* 0x002fe40000100a00 */
[----:B------:R-:W-:Y:S02]  /*c6fe0*/  STL.64 [R1+0x88], R138 ;  /* 0x0000888a01007387 */ /* 0x000fe40000100a00 */
[----:B------:R-:W1:Y:S04]  /*c6ff0*/  LDSM.16.M88.4 R136, [R236+0x92180] ;  /* 0x09218000ec88783b */ /* 0x000e680000000200 */
[----:B------:R-:W3:Y:S01]  /*c7000*/  LDL.LU R197, [R1+0x1ae4] ;  /* 0x001ae40001c57983 */ /* 0x000ee20000300800 */
[----:B------:R-:W3:Y:S01]  /*c7010*/  LDL.LU R198, [R1+0x1ae8] ;  /* 0x001ae80001c67983 */ /* 0x000ee20000300800 */
[----:B------:R-:W3:Y:S03]  /*c7020*/  LDL.LU R199, [R1+0x1aec] ;  /* 0x001aec0001c77983 */ /* 0x000ee60000300800 */
[----:B------:R-:W-:Y:S01]  /*c7030*/  STL.64 [R1+0x1c0], R140 ;  /* 0x0001c08c01007387 */ /* 0x000fe20000100a00 */
[----:B------:R-:W-:Y:S02]  /*c7040*/  STL.64 [R1+0x1c8], R142 ;  /* 0x0001c88e01007387 */ /* 0x000fe40000100a00 */
[----:B------:R-:W2:Y:S01]  /*c7050*/  LDSM.16.M88.4 R140, [R236+0x94100] ;  /* 0x09410000ec8c783b */ /* 0x000ea20000000200 */
[----:B-1----:R-:W-:Y:S03]  /*c7060*/  STL.64 [R1+0x13b0], R136 ;  /* 0x0013b08801007387 */ /* 0x002fe60000100a00 */
[----:B------:R-:W-:Y:S02]  /*c7070*/  STL.64 [R1+0x13b8], R138 ;  /* 0x0013b88a01007387 */ /* 0x000fe40000100a00 */
[----:B------:R-:W1:Y:S01]  /*c7080*/  LDSM.16.M88.4 R136, [R236+0x94180] ;  /* 0x09418000ec88783b */ /* 0x000e620000000200 */
[----:B--2---:R-:W-:Y:S03]  /*c7090*/  STL.64 [R1+0x1b0], R140 ;  /* 0x0001b08c01007387 */ /* 0x004fe60000100a00 */
[----:B------:R2:W-:Y:S01]  /*c70a0*/  STL.64 [R1+0x1b8], R142 ;  /* 0x0001b88e01007387 */ /* 0x0005e20000100a00 */
[----:B-1----:R-:W-:Y:S01]  /*c70b0*/  STL.64 [R1+0x13c0], R136 ;  /* 0x0013c08801007387 */ /* 0x002fe20000100a00 */
[----:B------:R-:W-:Y:S02]  /*c70c0*/  STL.64 [R1+0x13c8], R138 ;  /* 0x0013c88a01007387 */ /* 0x000fe40000100a00 */
[----:B------:R-:W1:Y:S01]  /*c70d0*/  LDSM.16.M88.4 R136, [R236+0x96100] ;  /* 0x09610000ec88783b */ /* 0x000e620000000200 */
[C---:B--2---:R-:W-:Y:S01]  /*c70e0*/  HMMA.1688.F32.TF32 R140, R8.reuse, R158, R216 ;  /* 0x0000009e088c723c */ /* 0x044fe200000810d8 */
[----:B------:R-:W-:Y:S02]  /*c70f0*/  STL.64 [R1+0x90], R144 ;  /* 0x0000909001007387 */ /* 0x000fe40000100a00 */
[----:B------:R-:W-:Y:S02]  /*c7100*/  STL.64 [R1+0x98], R146 ;  /* 0x0000989201007387 */ /* 0x000fe40000100a00 */
[----:B------:R-:W2:Y:S02]  /*c7110*/  LDL.LU R156, [R1+0x1b00] ;  /* 0x001b0000019c7983 */ /* 0x000ea40000300800 */
[----:B------:R-:W1:Y:S01]  /*c7120*/  LDSM.16.M88.4 R144, [R236+0x96180] ;  /* 0x09618000ec90783b */ /* 0x000e620000000200 */
        /* <DEDUP_REMOVED lines=10> */
[----:B------:R-:W2:Y:S02]  /*c71d0*/  LDL.LU R159, [R1+0x1b0c] ;  /* 0x001b0c00019f7983 */ /* 0x000ea40000300800 */
[----:B------:R-:W-:Y:S02]  /*c71e0*/  STL.64 [R1+0x13d0], R144 ;  /* 0x0013d09001007387 */ /* 0x000fe40000100a00 */
[----:B------:R-:W-:Y:S02]  /*c71f0*/  STL.64 [R1+0x13d8], R146 ;  /* 0x0013d89201007387 */ /* 0x000fe40000100a00 */
[----:B------:R-:W4:Y:S04]  /*c7200*/  LDSM.16.M88.4 R144, [R236+0x98180] ;  /* 0x09818000ec90783b */ /* 0x000f280000000200 */
[----:B------:R-:W-:Y:S01]  /*c7210*/  STL.64 [R1+0xa0], R140 ;  /* 0x0000a08c01007387 */ /* 0x000fe20000100a00 */
[----:B------:R-:W-:Y:S02]  /*c7220*/  STL.64 [R1+0xa8], R142 ;  /* 0x0000a88e01007387 */ /* 0x000fe40000100a00 */
[----:B------:R-:W4:Y:S01]  /*c7230*/  LDSM.16.M88.4 R140, [R236+0x9a080] ;  /* 0x09a08000ec8c783b */ /* 0x000f220000000200 */
[----:B-1----:R-:W-:Y:S03]  /*c7240*/  STL.64 [R1+0x190], R136 ;  /* 0x0001908801007387 */ /* 0x002fe60000100a00 */
[----:B------:R-:W-:Y:S02]  /*c7250*/  STL.64 [R1+0x198], R138 ;  /* 0x0001988a01007387 */ /* 0x000fe40000100a00 */
[----:B------:R-:W1:Y:S01]  /*c7260*/  LDSM.16.M88.4 R136, [R236+0x9a100] ;  /* 0x09a10000ec88783b */ /* 0x000e620000000200 */
[----:B----4-:R-:W-:Y:S03]  /*c7270*/  STL.64 [R1+0x15e0], R144 ;  /* 0x0015e09001007387 */ /* 0x010fe60000100a00 */
[----:B------:R4:W-:Y:S01]  /*c7280*/  STL.64 [R1+0x15e8], R146 ;  /* 0x0015e89201007387 */ /* 0x0009e20000100a00 */
[----:B------:R-:W-:Y:S01]  /*c7290*/  STL.64 [R1+0xb0], R140 ;  /* 0x0000b08c01007387 */ /* 0x000fe20000100a00 */
[----:B------:R-:W-:Y:S02]  /*c72a0*/  STL.64 [R1+0xb8], R142 ;  /* 0x0000b88e01007387 */ /* 0x000fe40000100a00 */
[----:B------:R-:W4:Y:S01]  /*c72b0*/  LDSM.16.M88.4 R140, [R236+0x9a180] ;  /* 0x09a18000ec8c783b */ /* 0x000f220000000200 */
[----:B-1----:R-:W-:Y:S03]  /*c72c0*/  STL.64 [R1+0x180], R136 ;  /* 0x0001808801007387 */ /* 0x002fe60000100a00 */
[----:B------:R-:W-:Y:S02]  /*c72d0*/  STL.64 [R1+0x188], R138 ;  /* 0x0001888a01007387 */ /* 0x000fe40000100a00 */
[----:B------:R-:W1:Y:S01]  /*c72e0*/  LDSM.16.M88.4 R136, [R236+0x9c080] ;  /* 0x09c08000ec88783b */ /* 0x000e620000000200 */
[C---:B----4-:R-:W-:Y:S01]  /*c72f0*/  HMMA.1688.F32.TF32 R144, R8.reuse, R190, R204 ;  /* 0x000000be0890723c */ /* 0x050fe200000810cc */
[----:B------:R-:W-:Y:S11]  /*c7300*/  LDSM.16.M88.4 R204, [R236+0xae100] ;  /* 0x0ae10000eccc783b */ /* 0x000ff60000000200 */
[----:B------:R-:W-:Y:S11]  /*c7310*/  @!UPT UIADD3 URZ, URZ, URZ, URZ ;  /* 0x0000003f3f3ff290 */ /* 0x000ff6000fffe03f */
[----:B------:R-:W-:Y:S01]  /*c7320*/  STL.64 [R1+0x1770], R144 ;  /* 0x0017709001007387 */ /* 0x000fe20000100a00 */
[----:B------:R-:W-:Y:S02]  /*c7330*/  STL.64 [R1+0x1778], R146 ;  /* 0x0017789201007387 */ /* 0x000fe40000100a00 */
[----:B------:R-:W4:Y:S04]  /*c7340*/  LDSM.16.M88.4 R144, [R236+0x9c100] ;  /* 0x09c10000ec90783b */ /* 0x000f280000000200 */
[----:B------:R-:W-:Y:S01]  /*c7350*/  STL.64 [R1+0x15f0], R140 ;  /* 0x0015f08c01007387 */ /* 0x000fe20000100a00 */
[----:B------:R-:W-:Y:S02]  /*c7360*/  STL.64 [R1+0x15f8], R142 ;  /* 0x0015f88e01007387 */ /* 0x000fe40000100a00 */
[----:B------:R-:W4:Y:S02]  /*c7370*/  LDSM.16.M88.4 R140, [R236+0x9c180] ;  /* 0x09c18000ec8c783b */ /* 0x000f240000000200 */
[----:B-1----:R-:W-:Y:S02]  /*c7380*/  STL.64 [R1+0xc0], R136 ;  /* 0x0000c08801007387 */ /* 0x002fe40000100a00 */
[----:B------:R-:W-:Y:S02]  /*c7390*/  STL.64 [R1+0xc8], R138 ;  /* 0x0000c88a01007387 */ /* 0x000fe40000100a00 */
[----:B------:R-:W1:Y:S01]  /*c73a0*/  LDSM.16.M88.4 R136, [R236+0x9e080] ;  /* 0x09e08000ec88783b */ /* 0x000e620000000200 */
[----:B----4-:R-:W-:Y:S03]  /*c73b0*/  STL.64 [R1+0x170], R144 ;  /* 0x0001709001007387 */ /* 0x010fe60000100a00 */
[----:B------:R3:W-:Y:S02]  /*c73c0*/  STL.64 [R1+0x178], R146 ;  /* 0x0001789201007387 */ /* 0x0007e40000100a00 */
[----:B------:R-:W4:Y:S02]  /*c73d0*/  LDL.LU R188, [R1+0x1b20] ;  /* 0x001b200001bc7983 */ /* 0x000f240000300800 */
[----:B------:R-:W-:Y:S01]  /*c73e0*/  STL.64 [R1+0x1600], R140 ;  /* 0x0016008c01007387 */ /* 0x000fe20000100a00 */
[----:B------:R-:W-:Y:S02]  /*c73f0*/  STL.64 [R1+0x1608], R142 ;  /* 0x0016088e01007387 */ /* 0x000fe40000100a00 */
[----:B------:R-:W3:Y:S02]  /*c7400*/  LDSM.16.M88.4 R140, [R236+0x9e100] ;  /* 0x09e10000ec8c783b */ /* 0x000ee40000000200 */
[----:B-1----:R-:W-:Y:S02]  /*c7410*/  STL.64 [R1+0xd0], R136 ;  /* 0x0000d08801007387 */ /* 0x002fe40000100a00 */
[----:B------:R-:W-:Y:S02]  /*c7420*/  STL.64 [R1+0xd8], R138 ;  /* 0x0000d88a01007387 */ /* 0x000fe40000100a00 */
[----:B------:R-:W1:Y:S04]  /*c7430*/  LDSM.16.M88.4 R136, [R236+0x9e180] ;  /* 0x09e18000ec88783b */ /* 0x000e680000000200 */
[----:B------:R-:W4:Y:S01]  /*c7440*/  LDL.LU R189, [R1+0x1b24] ;  /* 0x001b240001bd7983 */ /* 0x000f220000300800 */
[----:B------:R-:W4:Y:S01]  /*c7450*/  LDL.LU R190, [R1+0x1b28] ;  /* 0x001b280001be7983 */ /* 0x000f220000300800 */
[----:B------:R-:W4:Y:S01]  /*c7460*/  LDL.LU R191, [R1+0x1b2c] ;  /* 0x001b2c0001bf7983 */ /* 0x000f220000300800 */
[C---:B---3--:R-:W-:Y:S02]  /*c7470*/  HMMA.1688.F32.TF32 R144, R8.reuse, R182, R196 ;  /* 0x000000b60890723c */ /* 0x048fe400000810c4 */
[----:B------:R-:W-:Y:S04]  /*c7480*/  LDSM.16.M88.4 R196, [R236+0xb0100] ;  /* 0x0b010000ecc4783b */ /* 0x000fe80000000200 */
[----:B------:R-:W-:Y:S01]  /*c7490*/  STL.64 [R1+0x160], R140 ;  /* 0x0001608c01007387 */ /* 0x000fe20000100a00 */
[----:B------:R-:W-:Y:S02]  /*c74a0*/  STL.64 [R1+0x168], R142 ;  /* 0x0001688e01007387 */ /* 0x000fe40000100a00 */
[----:B------:R-:W3:Y:S01]  /*c74b0*/  LDSM.16.M88.4 R140, [R236+0xa0080] ;  /* 0x0a008000ec8c783b */ /* 0x000ee20000000200 */
[----:B-1----:R-:W-:Y:S03]  /*c74c0*/  STL.64 [R1+0x1610], R136 ;  /* 0x0016108801007387 */ /* 0x002fe60000100a00 */
[----:B------:R-:W-:Y:S02]  /*c74d0*/  STL.64 [R1+0x1618], R138 ;  /* 0x0016188a01007387 */ /* 0x000fe40000100a00 */
[----:B------:R-:W1:Y:S08]  /*c74e0*/  LDSM.16.M88.4 R136, [R236+0xa0100] ;  /* 0x0a010000ec88783b */ /* 0x000e700000000200 */
[----:B------:R-:W-:Y:S01]  /*c74f0*/  STL.64 [R1+0x1760], R144 ;  /* 0x0017609001007387 */ /* 0x000fe20000100a00 */
[----:B------:R-:W-:Y:S02]  /*c7500*/  STL.64 [R1+0x1768], R146 ;  /* 0x0017689201007387 */ /* 0x000fe40000100a00 */
[----:B------:R-:W1:Y:S02]  /*c7510*/  LDSM.16.M88.4 R144, [R236+0xa0180] ;  /* 0x0a018000ec90783b */ /* 0x000e640000000200 */
[----:B---3--:R-:W-:Y:S02]  /*c7520*/  STL.64 [R1+0xe0], R140 ;  /* 0x0000e08c01007387 */ /* 0x008fe40000100a00 */
[----:B------:R-:W-:Y:S02]  /*c7530*/  STL.64 [R1+0xe8], R142 ;  /* 0x0000e88e01007387 */ /* 0x000fe40000100a00 */
[----:B------:R-:W3:Y:S01]  /*c7540*/  LDSM.16.M88.4 R140, [R236+0xa2080] ;  /* 0x0a208000ec8c783b */ /* 0x000ee20000000200 */
[----:B-1----:R-:W-:Y:S03]  /*c7550*/  STL.64 [R1+0x150], R136 ;  /* 0x0001508801007387 */ /* 0x002fe60000100a00 */
[----:B------:R-:W-:Y:S02]  /*c7560*/  STL.64 [R1+0x158], R138 ;  /* 0x0001588a01007387 */ /* 0x000fe40000100a00 */
[----:B------:R-:W1:Y:S04]  /*c7570*/  LDSM.16.M88.4 R136, [R236+0xa2100] ;  /* 0x0a210000ec88783b */ /* 0x000e680000000200 */
[----:B------:R-:W-:Y:S01]  /*c7580*/  STL.64 [R1+0x1620], R144 ;  /* 0x0016209001007387 */ /* 0x000fe20000100a00 */
[----:B------:R-:W-:Y:S01]  /*c7590*/  STL.64 [R1+0x1628], R146 ;  /* 0x0016289201007387 */ /* 0x000fe20000100a00 */
[----:B------:R-:W4:Y:S02]  /*c75a0*/  LDL.LU R180, [R1+0x1b40] ;  /* 0x001b400001b47983 */ /* 0x000f240000300800 */
[----:B------:R-:W-:Y:S01]  /*c75b0*/  LDSM.16.M88.4 R144, [R236+0xa4080] ;  /* 0x0a408000ec90783b */ /* 0x000fe20000000200 */
[----:B---3--:R-:W-:Y:S03]  /*c75c0*/  STL.64 [R1+0xf0], R140 ;  /* 0x0000f08c01007387 */ /* 0x008fe60000100a00 */
[----:B------:R2:W-:Y:S01]  /*c75d0*/  STL.64 [R1+0xf8], R142 ;  /* 0x0000f88e01007387 */ /* 0x0005e20000100a00 */
[----:B-1----:R-:W-:Y:S01]  /*c75e0*/  STL.64 [R1+0x140], R136 ;  /* 0x0001408801007387 */ /* 0x002fe20000100a00 */
[----:B------:R-:W-:Y:S02]  /*c75f0*/  STL.64 [R1+0x148], R138 ;  /* 0x0001488a01007387 */ /* 0x000fe40000100a00 */
[----:B------:R-:W3:Y:S02]  /*c7600*/  LDL.LU R181, [R1+0x1b44] ;  /* 0x001b440001b57983 */ /* 0x000ee40000300800 */
[----:B------:R-:W3:Y:S01]  /*c7610*/  LDL.LU R182, [R1+0x1b48] ;  /* 0x001b480001b67983 */ /* 0x000ee20000300800 */
[----:B------:R-:W3:Y:S04]  /*c7620*/  LDL.LU R183, [R1+0x1b4c] ;  /* 0x001b4c0001b77983 */ /* 0x000ee80000300800 */
[----:B------:R-:W1:Y:S01]  /*c7630*/  LDSM.16.M88.4 R136, [R236+0xa2180] ;  /* 0x0a218000ec88783b */ /* 0x000e620000000200 */
[C---:B--2---:R-:W-:Y:S03]  /*c7640*/  HMMA.1688.F32.TF32 R140, R8.reuse, R166, R156 ;  /* 0x000000a6088c723c */ /* 0x044fe6000008109c */
[----:B-1----:R-:W-:Y:S01]  /*c7650*/  STL.64 [R1+0x1630], R136 ;  /* 0x0016308801007387 */ /* 0x002fe20000100a00 */
[----:B------:R-:W-:Y:S02]  /*c7660*/  STL.64 [R1+0x1638], R138 ;  /* 0x0016388a01007387 */ /* 0x000fe40000100a00 */
[----:B------:R-:W1:Y:S04]  /*c7670*/  LDSM.16.M88.4 R136, [R236+0xa4100] ;  /* 0x0a410000ec88783b */ /* 0x000e680000000200 */
[----:B------:R-:W-:Y:S01]  /*c7680*/  STL.64 [R1+0x100], R144 ;  /* 0x0001009001007387 */ /* 0x000fe20000100a00 */
[----:B------:R-:W-:Y:S01]  /*c7690*/  STL.64 [R1+0x108], R146 ;  /* 0x0001089201007387 */ /* 0x000fe20000100a00 */
[----:B------:R-:W2:Y:S11]  /*c76a0*/  LDL.LU R156, [R1+0x1b50] ;  /* 0x001b5000019c7983 */ /* 0x000eb60000300800 */
[----:B------:R-:W-:Y:S02]  /*c76b0*/  STL.64 [R1+0x1750], R140 ;  /* 0x0017508c01007387 */ /* 0x000fe40000100a00 */
[----:B------:R-:W-:Y:S01]  /*c76c0*/  STL.64 [R1+0x1758], R142 ;  /* 0x0017588e01007387 */ /* 0x000fe20000100a00 */
[----:B------:R-:W-:Y:S04]  /*c76d0*/  LDSM.16.M88.4 R144, [R236+0xa6080] ;  /* 0x0a608000ec90783b */ /* 0x000fe80000000200 */
[----:B------:R-:W-:Y:S04]  /*c76e0*/  LDSM.16.M88.4 R140, [R236+0xa6100] ;  /* 0x0a610000ec8c783b */ /* 0x000fe80000000200 */
[----:B-1----:R-:W-:Y:S01]  /*c76f0*/  STL.64 [R1+0x130], R136 ;  /* 0x0001308801007387 */ /* 0x002fe20000100a00 */
[----:B------:R-:W-:Y:S02]  /*c7700*/  STL.64 [R1+0x138], R138 ;  /* 0x0001388a01007387 */ /* 0x000fe40000100a00 */
[----:B------:R-:W2:Y:S02]  /*c7710*/  LDL.LU R157, [R1+0x1b54] ;  /* 0x001b5400019d7983 */ /* 0x000ea40000300800 */
[----:B------:R-:W2:Y:S01]  /*c7720*/  LDL.LU R158, [R1+0x1b58] ;  /* 0x001b5800019e7983 */ /* 0x000ea20000300800 */
[----:B------:R-:W1:Y:S04]  /*c7730*/  LDSM.16.M88.4 R136, [R236+0xa4180] ;  /* 0x0a418000ec88783b */ /* 0x000e680000000200 */
[----:B------:R-:W2:Y:S04]  /*c7740*/  LDL.LU R159, [R1+0x1b5c] ;  /* 0x001b5c00019f7983 */ /* 0x000ea80000300800 */
[----:B-1----:R-:W-:Y:S01]  /*c7750*/  STL.64 [R1+0x1640], R136 ;  /* 0x0016408801007387 */ /* 0x002fe20000100a00 */
[----:B------:R-:W-:Y:S02]  /*c7760*/  STL.64 [R1+0x1648], R138 ;  /* 0x0016488a01007387 */ /* 0x000fe40000100a00 */
[----:B------:R-:W1:Y:S04]  /*c7770*/  LDSM.16.M88.4 R136, [R236+0xa6180] ;  /* 0x0a618000ec88783b */ /* 0x000e680000000200 */
[----:B------:R-:W-:Y:S01]  /*c7780*/  STL.64 [R1+0x110], R144 ;  /* 0x0001109001007387 */ /* 0x000fe20000100a00 */
[----:B------:R-:W-:Y:S01]  /*c7790*/  STL.64 [R1+0x118], R146 ;  /* 0x0001189201007387 */ /* 0x000fe20000100a00 */
[----:B------:R-:W2:Y:S02]  /*c77a0*/  LDL.LU R164, [R1+0x1b60] ;  /* 0x001b600001a47983 */ /* 0x000ea40000300800 */
[----:B------:R-:W-:Y:S02]  /*c77b0*/  STL.64 [R1+0x120], R140 ;  /* 0x0001208c01007387 */ /* 0x000fe40000100a00 */
[----:B------:R4:W-:Y:S02]  /*c77c0*/  STL.64 [R1+0x128], R142 ;  /* 0x0001288e01007387 */ /* 0x0009e40000100a00 */
[----:B------:R-:W-:Y:S01]  /*c77d0*/  IMAD.MOV.U32 R167, RZ, RZ, R252 ;  /* 0x000000ffffa77224 */ /* 0x000fe200078e00fc */
[----:B------:R-:W-:Y:S04]  /*c77e0*/  LDSM.16.M88.4 R144, [R236+0xbe080] ;  /* 0x0be08000ec90783b */ /* 0x000fe80000000200 */
[----:B-1----:R-:W-:Y:S01]  /*c77f0*/  STL.64 [R1+0x1650], R136 ;  /* 0x0016508801007387 */ /* 0x002fe20000100a00 */
[----:B------:R-:W-:Y:S02]  /*c7800*/  STL.64 [R1+0x1658], R138 ;  /* 0x0016588a01007387 */ /* 0x000fe40000100a00 */
[----:B------:R-:W2:Y:S02]  /*c7810*/  LDL.LU R165, [R1+0x1b64] ;  /* 0x001b640001a57983 */ /* 0x000ea40000300800 */
[----:B------:R-:W2:Y:S01]  /*c7820*/  LDL.LU R166, [R1+0x1b68] ;  /* 0x001b680001a67983 */ /* 0x000ea20000300800 */
[----:B------:R-:W1:Y:S04]  /*c7830*/  LDSM.16.M88.4 R136, [R236+0xa8180] ;  /* 0x0a818000ec88783b */ /* 0x000e680000000200 */
[----:B------:R-:W2:Y:S01]  /*c7840*/  LDL.LU R252, [R1+0x60b8] ;  /* 0x0060b80001fc7983 */ /* 0x000ea20000300800 */
[C---:B----4-:R-:W-:Y:S01]  /*c7850*/  HMMA.1688.F32.TF32 R140, R8.reuse, R150, R188 ;  /* 0x00000096088c723c */ /* 0x050fe200000810bc */
[----:B------:R-:W-:Y:S11]  /*c7860*/  LDSM.16.M88.4 R188, [R236+0xb2100] ;  /* 0x0b210000ecbc783b */ /* 0x000ff60000000200 */
[----:B------:R-:W-:Y:S11]  /*c7870*/  @!UPT UIADD3 URZ, URZ, URZ, URZ ;  /* 0x0000003f3f3ff290 */ /* 0x000ff6000fffe03f */
[----:B------:R-:W-:Y:S01]  /*c7880*/  STL.64 [R1+0x1740], R140 ;  /* 0x0017408c01007387 */ /* 0x000fe20000100a00 */
[----:B------:R-:W-:Y:S02]  /*c7890*/  STL.64 [R1+0x1748], R142 ;  /* 0x0017488e01007387 */ /* 0x000fe40000100a00 */
[----:B------:R-:W4:Y:S02]  /*c78a0*/  LDL.LU R244, [R1+0x60b4] ;  /* 0x0060b40001f47983 */ /* 0x000f240000300800 */
[----:B------:R-:W-:Y:S01]  /*c78b0*/  LDSM.16.M88.4 R140, [R236+0xac180] ;  /* 0x0ac18000ec8c783b */ /* 0x000fe20000000200 */
[----:B-1----:R-:W-:Y:S03]  /*c78c0*/  STL.64 [R1+0x1660], R136 ;  /* 0x0016608801007387 */ /* 0x002fe60000100a00 */
[----:B------:R-:W-:Y:S02]  /*c78d0*/  STL.64 [R1+0x1668], R138 ;  /* 0x0016688a01007387 */ /* 0x000fe40000100a00 */
[----:B------:R-:W1:Y:S04]  /*c78e0*/  LDSM.16.M88.4 R136, [R236+0xaa180] ;  /* 0x0aa18000ec88783b */ /* 0x000e680000000200 */
[----:B------:R-:W4:Y:S01]  /*c78f0*/  LDL.LU R3, [R1+0x60b0] ;  /* 0x0060b00001037983 */ /* 0x000f220000300800 */
[----:B-1----:R-:W-:Y:S01]  /*c7900*/  STL.64 [R1+0x1670], R136 ;  /* 0x0016708801007387 */ /* 0x002fe20000100a00 */
[----:B------:R3:W-:Y:S02]  /*c7910*/  STL.64 [R1+0x1678], R138 ;  /* 0x0016788a01007387 */ /* 0x0007e40000100a00 */
[----:B------:R-:W-:Y:S02]  /*c7920*/  STL.64 [R1+0x1680], R140 ;  /* 0x0016808c01007387 */ /* 0x000fe40000100a00 */
[----:B------:R-:W-:Y:S01]  /*c7930*/  STL.64 [R1+0x1688], R142 ;  /* 0x0016888e01007387 */ /* 0x000fe20000100a00 */
[----:B---3--:R-:W-:Y:S01]  /*c7940*/  HMMA.1688.F32.TF32 R136, R8, R174, R180 ;  /* 0x000000ae0888723c */ /* 0x008fe200000810b4 */
[----:B------:R-:W-:-:S02]  /*c7950*/  IMAD.MOV.U32 R150, RZ, RZ, R247 ;  /* 0x000000ffff967224 */ /* 0x000fc400078e00f7 */
[----:B------:R-:W-:Y:S01]  /*c7960*/  IMAD.MOV.U32 R151, RZ, RZ, R246 ;  /* 0x000000ffff977224 */ /* 0x000fe200078e00f6 */
[----:B------:R-:W-:Y:S04]  /*c7970*/  LDSM.16.M88.4 R180, [R236+0xb4100] ;  /* 0x0b410000ecb4783b */ /* 0x000fe80000000200 */
[----:B------:R-:W-:Y:S11]  /*c7980*/  LDSM.16.M88.4 R172, [R236+0xb6100] ;  /* 0x0b610000ecac783b */ /* 0x000ff60000000200 */
[----:B------:R-:W-:Y:S04]  /*c7990*/  @!UPT UIADD3 URZ, URZ, URZ, URZ ;  /* 0x0000003f3f3ff290 */ /* 0x000fe8000fffe03f */
[----:B------:R-:W-:Y:S01]  /*c79a0*/  STL.64 [R1+0x1730], R136 ;  /* 0x0017308801007387 */ /* 0x000fe20000100a00 */
[----:B------:R-:W-:Y:S02]  /*c79b0*/  STL.64 [R1+0x1738], R138 ;  /* 0x0017388a01007387 */ /* 0x000fe40000100a00 */
[----:B------:R-:W1:Y:S02]  /*c79c0*/  LDSM.16.M88.4 R136, [R236+0xae180] ;  /* 0x0ae18000ec88783b */ /* 0x000e640000000200 */
[----:B-1----:R-:W-:Y:S02]  /*c79d0*/  STL.64 [R1+0x1690], R136 ;  /* 0x0016908801007387 */ /* 0x002fe40000100a00 */
[----:B------:R-:W-:Y:S02]  /*c79e0*/  STL.64 [R1+0x1698], R138 ;  /* 0x0016988a01007387 */ /* 0x000fe40000100a00 */
[----:B------:R-:W1:Y:S01]  /*c79f0*/  LDSM.16.M88.4 R136, [R236+0xb0180] ;  /* 0x0b018000ec88783b */ /* 0x000e620000000200 */
[C---:B--2---:R-:W-:Y:S01]  /*c7a00*/  HMMA.1688.F32.TF32 R140, R8.reuse, R162, R156 ;  /* 0x000000a2088c723c */ /* 0x044fe2000008109c */
[----:B------:R-:W-:Y:S04]  /*c7a10*/  LDSM.16.M88.4 R160, [R236+0xba080] ;  /* 0x0ba08000eca0783b */ /* 0x000fe80000000200 */
[----:B------:R-:W-:Y:S04]  /*c7a20*/  LDSM.16.M88.4 R156, [R236+0xba100] ;  /* 0x0ba10000ec9c783b */ /* 0x000fe80000000200 */
[----:B-1----:R-:W-:Y:S01]  /*c7a30*/  STL.64 [R1+0x16a0], R136 ;  /* 0x0016a08801007387 */ /* 0x002fe20000100a00 */
[----:B------:R-:W-:Y:S02]  /*c7a40*/  STL.64 [R1+0x16a8], R138 ;  /* 0x0016a88a01007387 */ /* 0x000fe40000100a00 */
[----:B------:R-:W1:Y:S11]  /*c7a50*/  LDSM.16.M88.4 R136, [R236+0xb2180] ;  /* 0x0b218000ec88783b */ /* 0x000e760000000200 */
[----:B------:R-:W-:Y:S01]  /*c7a60*/  STL.64 [R1+0x1720], R140 ;  /* 0x0017208c01007387 */ /* 0x000fe20000100a00 */
[----:B------:R2:W-:Y:S03]  /*c7a70*/  STL.64 [R1+0x1728], R142 ;  /* 0x0017288e01007387 */ /* 0x0005e60000100a00 */
[----:B-1----:R-:W-:Y:S01]  /*c7a80*/  STL.64 [R1+0x16b0], R136 ;  /* 0x0016b08801007387 */ /* 0x002fe20000100a00 */
        /* <DEDUP_REMOVED lines=9> */
[----:B------:R-:W-:Y:S02]  /*c7b20*/  STL.64 [R1+0x1118], R142 ;  /* 0x0011188e01007387 */ /* 0x000fe40000100a00 */
[----:B------:R-:W-:Y:S01]  /*c7b30*/  LDSM.16.M88.4 R140, [R236+0xba180] ;  /* 0x0ba18000ec8c783b */ /* 0x000fe20000000200 */
[----:B-1----:R-:W-:Y:S03]  /*c7b40*/  STL.64 [R1+0x16d0], R136 ;  /* 0x0016d08801007387 */ /* 0x002fe60000100a00 */
[----:B------:R-:W-:Y:S02]  /*c7b50*/  STL.64 [R1+0x16d8], R138 ;  /* 0x0016d88a01007387 */ /* 0x000fe40000100a00 */
[----:B------:R-:W1:Y:S02]  /*c7b60*/  LDSM.16.M88.4 R136, [R236+0xb8180] ;  /* 0x0b818000ec88783b */ /* 0x000e640000000200 */
[----:B-1----:R-:W-:Y:S02]  /*c7b70*/  STL.64 [R1+0x16e0], R136 ;  /* 0x0016e08801007387 */ /* 0x002fe40000100a00 */
[----:B------:R1:W-:Y:S02]  /*c7b80*/  STL.64 [R1+0x16e8], R138 ;  /* 0x0016e88a01007387 */ /* 0x0003e40000100a00 */
[----:B-1----:R-:W-:Y:S01]  /*c7b90*/  HMMA.1688.F32.TF32 R136, R8, R154, R148 ;  /* 0x0000009a0888723c */ /* 0x002fe20000081094 */
[----:B------:R-:W-:Y:S01]  /*c7ba0*/  STL.64 [R1+0x16f0], R140 ;  /* 0x0016f08c01007387 */ /* 0x000fe20000100a00 */
[----:B------:R-:W-:Y:S03]  /*c7bb0*/  STL.64 [R1+0x16f8], R142 ;  /* 0x0016f88e01007387 */ /* 0x000fe60000100a00 */
[----:B------:R-:W-:Y:S04]  /*c7bc0*/  LDSM.16.M88.4 R152, [R236+0xbc080] ;  /* 0x0bc08000ec98783b */ /* 0x000fe80000000200 */
[----:B------:R-:W-:Y:S01]  /*c7bd0*/  LDSM.16.M88.4 R148, [R236+0xbc100] ;  /* 0x0bc10000ec94783b */ /* 0x000fe20000000200 */
[----:B------:R-:W-:Y:S11]  /*c7be0*/  LDSM.16.M88.4 R140, [R236+0xbe100] ;  /* 0x0be10000ec8c783b */ /* 0x000ff60000000200 */
[----:B------:R-:W-:Y:S02]  /*c7bf0*/  @!UPT UIADD3 URZ, URZ, URZ, URZ ;  /* 0x0000003f3f3ff290 */ /* 0x000fe4000fffe03f */
[----:B------:R-:W-:Y:S01]  /*c7c00*/  STL.64 [R1+0x1100], R136 ;  /* 0x0011008801007387 */ /* 0x000fe20000100a00 */
[----:B------:R-:W-:Y:S02]  /*c7c10*/  STL.64 [R1+0x1108], R138 ;  /* 0x0011088a01007387 */ /* 0x000fe40000100a00 */
[----:B------:R-:W1:Y:S02]  /*c7c20*/  LDSM.16.M88.4 R136, [R236+0xbc180] ;  /* 0x0bc18000ec88783b */ /* 0x000e640000000200 */
[----:B-1----:R-:W-:Y:S02]  /*c7c30*/  STL.64 [R1+0x1710], R136 ;  /* 0x0017108801007387 */ /* 0x002fe40000100a00 */
[----:B------:R-:W-:Y:S02]  /*c7c40*/  STL.64 [R1+0x1718], R138 ;  /* 0x0017188a01007387 */ /* 0x000fe40000100a00 */
[----:B------:R-:W1:Y:S02]  /*c7c50*/  LDSM.16.M88.4 R136, [R236+0xbe180] ;  /* 0x0be18000ec88783b */ /* 0x000e640000000200 */
[----:B-1----:R-:W-:Y:S02]  /*c7c60*/  STL.64 [R1+0x1700], R136 ;  /* 0x0017008801007387 */ /* 0x002fe40000100a00 */
[----:B------:R1:W-:Y:S02]  /*c7c70*/  STL.64 [R1+0x1708], R138 ;  /* 0x0017088a01007387 */ /* 0x0003e40000100a00 */
[----:B-1----:R-:W2:Y:S01]  /*c7c80*/  LDL.LU.64 R138, [R1+0x60a8] ;  /* 0x0060a800018a7983 */ /* 0x002ea20000300a00 */
[----:B------:R-:W2:Y:S02]  /*c7c90*/  LDL.LU.64 R136, [R1+0x60a0] ;  /* 0x0060a00001887983 */ /* 0x000ea40000300a00 */
        /* <DEDUP_REMOVED lines=10> */
[----:B------:R-:W3:Y:S01]  /*c7d40*/  LDL.LU R236, [R1+0x1bc0] ;  /* 0x001bc00001ec7983 */ /* 0x000ee20000300800 */
[----:B------:R1:W-:Y:S02]  /*c7d50*/  STL.64 [R1+0x90d0], R154 ;  /* 0x0090d09a01007387 */ /* 0x0003e40000100a00 */
[----:B------:R-:W-:Y:S01]  /*c7d60*/  STL.64 [R1+0x90c8], R152 ;  /* 0x0090c89801007387 */ /* 0x000fe20000100a00 */
[----:B-1----:R-:W3:Y:S01]  /*c7d70*/  LDL.64 R154, [R1+0x15d8] ;  /* 0x0015d800019a7983 */ /* 0x002ee20000100a00 */
[----:B------:R1:W-:Y:S02]  /*c7d80*/  STL.64 [R1+0x90c0], R14 ;  /* 0x0090c00e01007387 */ /* 0x0003e40000100a00 */
[----:B------:R-:W-:Y:S01]  /*c7d90*/  STL.64 [R1+0x90b8], R12 ;  /* 0x0090b80c01007387 */ /* 0x000fe20000100a00 */
[----:B-1----:R-:W2:Y:S04]  /*c7da0*/  LDL R14, [R1+0x15c8] ;  /* 0x0015c800010e7983 */ /* 0x002ea80000100800 */
[----:B------:R-:W2:Y:S01]  /*c7db0*/  LDL R15, [R1+0x15cc] ;  /* 0x0015cc00010f7983 */ /* 0x000ea20000100800 */
[----:B------:R-:W-:Y:S02]  /*c7dc0*/  STL.64 [R1+0x90b0], R146 ;  /* 0x0090b09201007387 */ /* 0x000fe40000100a00 */
[----:B------:R1:W-:Y:S02]  /*c7dd0*/  STL.64 [R1+0x90a8], R144 ;  /* 0x0090a89001007387 */ /* 0x0003e40000100a00 */
[----:B-1----:R-:W2:Y:S01]  /*c7de0*/  LDL.LU R144, [R1+0x1bd0] ;  /* 0x001bd00001907983 */ /* 0x002ea20000300800 */
[----:B------:R-:W2:Y:S02]  /*c7df0*/  LDL.LU R145, [R1+0x1bd4] ;  /* 0x001bd40001917983 */ /* 0x000ea40000300800 */
[----:B------:R-:W2:Y:S02]  /*c7e00*/  LDL.LU R146, [R1+0x1bd8] ;  /* 0x001bd80001927983 */ /* 0x000ea40000300800 */
[----:B------:R-:W2:Y:S01]  /*c7e10*/  LDL.LU R147, [R1+0x1bdc] ;  /* 0x001bdc0001937983 */ /* 0x000ea20000300800 */
[----:B------:R1:W-:Y:S01]  /*c7e20*/  STL.64 [R1+0x8fa8], R230 ;  /* 0x008fa8e601007387 */ /* 0x0003e20000100a00 */
[----:B------:R-:W-:Y:S03]  /*c7e30*/  STL.64 [R1+0x8fa0], R228 ;  /* 0x008fa0e401007387 */ /* 0x000fe60000100a00 */
[----:B-1----:R-:W3:Y:S01]  /*c7e40*/  LDL.64 R230, [R1+0x15b8] ;  /* 0x0015b80001e67983 */ /* 0x002ee20000100a00 */
[----:B------:R-:W-:Y:S02]  /*c7e50*/  STL.64 [R1+0x8f98], R222 ;  /* 0x008f98de01007387 */ /* 0x000fe40000100a00 */
[----:B------:R1:W-:Y:S02]  /*c7e60*/  STL.64 [R1+0x8f90], R220 ;  /* 0x008f90dc01007387 */ /* 0x0003e40000100a00 */
[----:B-1----:R-:W3:Y:S01]  /*c7e70*/  LDL.LU R220, [R1+0x1be0] ;  /* 0x001be00001dc7983 */ /* 0x002ee20000300800 */
[----:B------:R-:W3:Y:S02]  /*c7e80*/  LDL.LU R221, [R1+0x1be4] ;  /* 0x001be40001dd7983 */ /* 0x000ee40000300800 */
[----:B------:R-:W3:Y:S02]  /*c7e90*/  LDL.LU R222, [R1+0x1be8] ;  /* 0x001be80001de7983 */ /* 0x000ee40000300800 */
[----:B------:R-:W3:Y:S01]  /*c7ea0*/  LDL.LU R223, [R1+0x1bec] ;  /* 0x001bec0001df7983 */ /* 0x000ee20000300800 */
[----:B------:R1:W-:Y:S01]  /*c7eb0*/  STL.64 [R1+0x8f88], R214 ;  /* 0x008f88d601007387 */ /* 0x0003e20000100a00 */
[----:B------:R-:W-:Y:S03]  /*c7ec0*/  STL.64 [R1+0x8f80], R212 ;  /* 0x008f80d401007387 */ /* 0x000fe60000100a00 */
[----:B-1----:R-:W3:Y:S04]  /*c7ed0*/  LDL R214, [R1+0x15a8] ;  /* 0x0015a80001d67983 */ /* 0x002ee80000100800 */
[----:B------:R-:W3:Y:S01]  /*c7ee0*/  LDL R215, [R1+0x15ac] ;  /* 0x0015ac0001d77983 */ /* 0x000ee20000100800 */
        /* <DEDUP_REMOVED lines=19> */
[----:B------:R-:W3:Y:S02]  /*c8020*/  LDL.LU R16, [R1+0x1c40] ;  /* 0x001c400001107983 */ /* 0x000ee40000300800 */
[----:B------:R-:W3:Y:S02]  /*c8030*/  LDL.LU R17, [R1+0x1c44] ;  /* 0x001c440001117983 */ /* 0x000ee40000300800 */
[----:B------:R-:W3:Y:S01]  /*c8040*/  LDL.LU R18, [R1+0x1c48] ;  /* 0x001c480001127983 */ /* 0x000ee20000300800 */
[----:B------:R-:W3:Y:S01]  /*c8050*/  LDL.LU R19, [R1+0x1c4c] ;  /* 0x001c4c0001137983 */ /* 0x000ee20000300800 */
[----:B------:R-:W3:Y:S02]  /*c8060*/  LDL R162, [R1+0x1548] ;  /* 0x0015480001a27983 */ /* 0x000ee40000100800 */
[----:B------:R-:W3:Y:S02]  /*c8070*/  LDL R163, [R1+0x154c] ;  /* 0x00154c0001a37983 */ /* 0x000ee40000100800 */
[----:B------:R-:W3:Y:S01]  /*c8080*/  LDL.LU R20, [R1+0x1c50] ;  /* 0x001c500001147983 */ /* 0x000ee20000300800 */
[----:B------:R-:W3:Y:S01]  /*c8090*/  LDL.LU R21, [R1+0x1c54] ;  /* 0x001c540001157983 */ /* 0x000ee20000300800 */
[----:B------:R-:W3:Y:S02]  /*c80a0*/  LDL.LU R22, [R1+0x1c58] ;  /* 0x001c580001167983 */ /* 0x000ee40000300800 */
[----:B------:R-:W3:Y:S02]  /*c80b0*/  LDL.LU R23, [R1+0x1c5c] ;  /* 0x001c5c0001177983 */ /* 0x000ee40000300800 */
[----:B------:R-:W3:Y:S01]  /*c80c0*/  LDL R170, [R1+0x1538] ;  /* 0x0015380001aa7983 */ /* 0x000ee20000100800 */
[----:B------:R-:W3:Y:S01]  /*c80d0*/  LDL R171, [R1+0x153c] ;  /* 0x00153c0001ab7983 */ /* 0x000ee20000100800 */
[----:B------:R-:W3:Y:S02]  /*c80e0*/  LDL.LU R24, [R1+0x1c60] ;  /* 0x001c600001187983 */ /* 0x000ee40000300800 */
[----:B------:R-:W3:Y:S02]  /*c80f0*/  LDL.LU R25, [R1+0x1c64] ;  /* 0x001c640001197983 */ /* 0x000ee40000300800 */
[----:B------:R-:W3:Y:S01]  /*c8100*/  LDL.LU R26, [R1+0x1c68] ;  /* 0x001c6800011a7983 */ /* 0x000ee20000300800 */
[----:B------:R-:W3:Y:S01]  /*c8110*/  LDL.LU R27, [R1+0x1c6c] ;  /* 0x001c6c00011b7983 */ /* 0x000ee20000300800 */
[----:B------:R-:W-:Y:S02]  /*c8120*/  STL.64 [R1+0x8f38], R174 ;  /* 0x008f38ae01007387 */ /* 0x000fe40000100a00 */
[----:B------:R1:W-:Y:S02]  /*c8130*/  STL.64 [R1+0x8f30], R172 ;  /* 0x008f30ac01007387 */ /* 0x0003e40000100a00 */
[----:B------:R-:W-:Y:S01]  /*c8140*/  IMAD.MOV.U32 R247, RZ, RZ, c[0x0][0x18c] ;  /* 0x00006300fff77624 */ /* 0x000fe200078e00ff */
[----:B------:R-:W-:Y:S01]  /*c8150*/  MOV R246, c[0x0][0x188] ;  /* 0x0000620000f67a02 */ /* 0x000fe20000000f00 */
[----:B-1----:R-:W3:Y:S01]  /*c8160*/  LDL.LU R172, [R1+0x1c10] ;  /* 0x001c100001ac7983 */ /* 0x002ee20000300800 */
[----:B------:R-:W3:Y:S02]  /*c8170*/  LDL.LU R173, [R1+0x1c14] ;  /* 0x001c140001ad7983 */ /* 0x000ee40000300800 */
[----:B------:R-:W3:Y:S02]  /*c8180*/  LDL.LU R174, [R1+0x1c18] ;  /* 0x001c180001ae7983 */ /* 0x000ee40000300800 */
[----:B------:R-:W3:Y:S01]  /*c8190*/  LDL.LU R175, [R1+0x1c1c] ;  /* 0x001c1c0001af7983 */ /* 0x000ee20000300800 */
[----:B------:R1:W-:Y:S01]  /*c81a0*/  STL.64 [R1+0x8f28], R166 ;  /* 0x008f28a601007387 */ /* 0x0003e20000100a00 */
[----:B------:R-:W-:Y:S01]  /*c81b0*/  STL.64 [R1+0x8f20], R164 ;  /* 0x008f20a401007387 */ /* 0x000fe20000100a00 */
[----:B------:R-:W-:Y:S01]  /*c81c0*/  SHF.L.U32 R247, R247, 0x7, RZ ;  /* 0x00000007f7f77819 */ /* 0x000fe200000006ff */
[----:B------:R-:W-:Y:S01]  /*c81d0*/  IMAD.SHL.U32 R246, R246, 0x80, RZ ;  /* 0x00000080f6f67824 */ /* 0x000fe200078e00ff */
[----:B-1----:R-:W3:Y:S04]  /*c81e0*/  LDL R166, [R1+0x1578] ;  /* 0x0015780001a67983 */ /* 0x002ee80000100800 */
[----:B------:R-:W3:Y:S01]  /*c81f0*/  LDL R167, [R1+0x157c] ;  /* 0x00157c0001a77983 */ /* 0x000ee20000100800 */
[----:B------:R-:W-:Y:S02]  /*c8200*/  STL.64 [R1+0x8f18], R158 ;  /* 0x008f189e01007387 */ /* 0x000fe40000100a00 */
[----:B------:R1:W-:Y:S02]  /*c8210*/  STL.64 [R1+0x8f10], R156 ;  /* 0x008f109c01007387 */ /* 0x0003e40000100a00 */
[----:B------:R-:W-:-:S02]  /*c8220*/  IMAD.SHL.U32 R247, R247, 0x4, RZ ;  /* 0x00000004f7f77824 */ /* 0x000fc400078e00ff */
[----:B------:R-:W-:Y:S01]  /*c8230*/  IMAD.SHL.U32 R246, R246, 0x4, RZ ;  /* 0x00000004f6f67824 */ /* 0x000fe200078e00ff */
        /* <DEDUP_REMOVED lines=14> */
[----:B------:R-:W-:Y:S01]  /*c8320*/  STL [R1+0x60b8], R252 ;  /* 0x0060b8fc01007387 */ /* 0x000fe20000100800 */
[----:B----4-:R-:W-:Y:S02]  /*c8330*/  STL [R1+0x60b4], R244 ;  /* 0x0060b4f401007387 */ /* 0x010fe40000100800 */
[----:B------:R-:W4:Y:S02]  /*c8340*/  LDL R246, [R1+0x1558] ;  /* 0x0015580001f67983 */ /* 0x000f240000100800 */
[----:B------:R-:W4:Y:S01]  /*c8350*/  LDL R247, [R1+0x155c] ;  /* 0x00155c0001f77983 */ /* 0x000f220000100800 */
[----:B------:R-:W-:Y:S01]  /*c8360*/  STL [R1+0x60b0], R3 ;  /* 0x0060b00301007387 */ /* 0x000fe20000100800 */
[C---:B--2---:R-:W-:Y:S08]  /*c8370*/  HMMA.1688.F32.TF32 R12, R8.reuse, R14, R144 ;  /* 0x0000000e080c723c */ /* 0x044ff00000081090 */
[C---:B---3--:R-:W-:Y:S08]  /*c8380*/  HMMA.1688.F32.TF32 R160, R8.reuse, R162, R20 ;  /* 0x000000a208a0723c */ /* 0x048ff00000081014 */
[C---:B------:R-:W-:Y:S01]  /*c8390*/  HMMA.1688.F32.TF32 R168, R8.reuse, R170, R24 ;  /* 0x000000aa08a8723c */ /* 0x040fe20000081018 */
[----:B------:R-:W2:Y:S01]  /*c83a0*/  LDL.LU.64 R26, [R1+0x9120] ;  /* 0x00912000011a7983 */ /* 0x000ea20000300a00 */
[----:B------:R-:W2:Y:S11]  /*c83b0*/  LDL.LU.64 R24, [R1+0x9118] ;  /* 0x0091180001187983 */ /* 0x000eb60000300a00 */
[----:B------:R-:W-:Y:S10]  /*c83c0*/  @!UPT UIADD3 URZ, URZ, URZ, URZ ;  /* 0x0000003f3f3ff290 */ /* 0x000ff4000fffe03f */
[----:B------:R-:W-:Y:S01]  /*c83d0*/  STL.64 [R1+0x10f0], R168 ;  /* 0x0010f0a801007387 */ /* 0x000fe20000100a00 */
[----:B------:R1:W-:Y:S03]  /*c83e0*/  STL.64 [R1+0x10f8], R170 ;  /* 0x0010f8aa01007387 */ /* 0x0003e60000100a00 */
[----:B-1----:R-:W3:Y:S01]  /*c83f0*/  LDL.LU.64 R170, [R1+0x9110] ;  /* 0x0091100001aa7983 */ /* 0x002ee20000300a00 */
[----:B------:R-:W2:Y:S02]  /*c8400*/  LDL.LU.64 R168, [R1+0x9108] ;  /* 0x0091080001a87983 */ /* 0x000ea40000300a00 */
[----:B------:R-:W2:Y:S02]  /*c8410*/  LDL.LU.64 R22, [R1+0x9100] ;  /* 0x0091000001167983 */ /* 0x000ea40000300a00 */
[----:B------:R-:W2:Y:S01]  /*c8420*/  LDL.LU.64 R20, [R1+0x90f8] ;  /* 0x0090f80001147983 */ /* 0x000ea20000300a00 */
[----:B------:R-:W-:Y:S01]  /*c8430*/  STL.64 [R1+0x10e0], R160 ;  /* 0x0010e0a001007387 */ /* 0x000fe20000100a00 */
[----:B------:R1:W-:Y:S03]  /*c8440*/  STL.64 [R1+0x10e8], R162 ;  /* 0x0010e8a201007387 */ /* 0x0003e60000100a00 */
[----:B-1----:R-:W2:Y:S01]  /*c8450*/  LDL.LU.64 R162, [R1+0x90f0] ;  /* 0x0090f00001a27983 */ /* 0x002ea20000300a00 */
[----:B------:R-:W2:Y:S01]  /*c8460*/  LDL.LU.64 R160, [R1+0x90e8] ;  /* 0x0090e80001a07983 */ /* 0x000ea20000300a00 */
[C---:B------:R-:W-:Y:S08]  /*c8470*/  HMMA.1688.F32.TF32 R156, R8.reuse, R166, R156 ;  /* 0x000000a6089c723c */ /* 0x040ff0000008109c */
[C---:B------:R-:W-:Y:S08]  /*c8480*/  HMMA.1688.F32.TF32 R140, R8.reuse, R150, R140 ;  /* 0x00000096088c723c */ /* 0x040ff0000008108c */
[C---:B----4-:R-:W-:Y:S01]  /*c8490*/  HMMA.1688.F32.TF32 R244, R8.reuse, R246, R16 ;  /* 0x000000f608f4723c */ /* 0x050fe20000081010 */
[----:B------:R-:W4:Y:S01]  /*c84a0*/  LDL.LU.64 R18, [R1+0x90e0] ;  /* 0x0090e00001127983 */ /* 0x000f220000300a00 */
[----:B------:R-:W4:Y:S06]  /*c84b0*/  LDL.LU.64 R16, [R1+0x90d8] ;  /* 0x0090d80001107983 */ /* 0x000f2c0000300a00 */
[C---:B------:R-:W-:Y:S11]  /*c84c0*/  HMMA.1688.F32.TF32 R148, R8.reuse, R182, R172 ;  /* 0x000000b60894723c */ /* 0x040ff600000810ac */
[----:B------:R-:W-:Y:S04]  /*c84d0*/  @!UPT UIADD3 URZ, URZ, URZ, URZ ;  /* 0x0000003f3f3ff290 */ /* 0x000fe8000fffe03f */
[----:B------:R-:W-:Y:S01]  /*c84e0*/  STL.64 [R1+0x10d0], R244 ;  /* 0x0010d0f401007387 */ /* 0x000fe20000100a00 */
[----:B------:R-:W-:Y:S02]  /*c84f0*/  STL.64 [R1+0x10d8], R246 ;  /* 0x0010d8f601007387 */ /* 0x000fe40000100a00 */
[----:B------:R-:W-:Y:S02]  /*c8500*/  STL.64 [R1+0x10c0], R140 ;  /* 0x0010c08c01007387 */ /* 0x000fe40000100a00 */
[----:B------:R1:W-:Y:S02]  /*c8510*/  STL.64 [R1+0x10c8], R142 ;  /* 0x0010c88e01007387 */ /* 0x0003e40000100a00 */
[C---:B-1----:R-:W-:Y:S01]  /*c8520*/  HMMA.1688.F32.TF32 R140, R8.reuse, R198, R188 ;  /* 0x000000c6088c723c */ /* 0x042fe200000810bc */
[----:B------:R-:W-:Y:S01]  /*c8530*/  MOV R245, R199 ;  /* 0x000000c700f57202 */ /* 0x000fe20000000f00 */
[----:B------:R-:W-:Y:S01]  /*c8540*/  STL.64 [R1+0x10b0], R156 ;  /* 0x0010b09c01007387 */ /* 0x000fe20000100a00 */
[----:B------:R-:W-:Y:S02]  /*c8550*/  STL.64 [R1+0x10b8], R158 ;  /* 0x0010b89e01007387 */ /* 0x000fe40000100a00 */
[----:B------:R-:W-:Y:S02]  /*c8560*/  STL.64 [R1+0x10a0], R148 ;  /* 0x0010a09401007387 */ /* 0x000fe40000100a00 */
[----:B------:R1:W-:Y:S01]  /*c8570*/  STL.64 [R1+0x10a8], R150 ;  /* 0x0010a89601007387 */ /* 0x0003e20000100a00 */
[----:B------:R-:W-:Y:S01]  /*c8580*/  STL [R1+0x7520], R245 ;  /* 0x007520f501007387 */ /* 0x000fe20000100800 */
[C---:B-1----:R-:W-:Y:S11]  /*c8590*/  HMMA.1688.F32.TF32 R148, R8.reuse, R214, R204 ;  /* 0x000000d60894723c */ /* 0x042ff600000810cc */
[----:B------:R-:W-:Y:S03]  /*c85a0*/  @!UPT UIADD3 URZ, URZ, URZ, URZ ;  /* 0x0000003f3f3ff290 */ /* 0x000fe6000fffe03f */
[----:B------:R-:W-:Y:S01]  /*c85b0*/  STL.64 [R1+0x1090], R140 ;  /* 0x0010908c01007387 */ /* 0x000fe20000100a00 */
[----:B------:R1:W-:Y:S02]  /*c85c0*/  STL.64 [R1+0x1098], R142 ;  /* 0x0010988e01007387 */ /* 0x0003e40000100a00 */
[----:B-1----:R-:W-:Y:S01]  /*c85d0*/  HMMA.1688.F32.TF32 R140, R8, R230, R220 ;  /* 0x000000e6088c723c */ /* 0x002fe200000810dc */
[----:B------:R-:W-:-:S05]  /*c85e0*/  IMAD.MOV.U32 R245, RZ, RZ, R231 ;  /* 0x000000fffff57224 */ /* 0x000fca00078e00e7 */
[----:B------:R-:W-:Y:S01]  /*c85f0*/  STL.64 [R1+0x1080], R148 ;  /* 0x0010809401007387 */ /* 0x000fe20000100a00 */
[----:B------:R-:W-:Y:S02]  /*c8600*/  STL.64 [R1+0x1088], R150 ;  /* 0x0010889601007387 */ /* 0x000fe40000100a00 */
[----:B------:R-:W-:Y:S11]  /*c8610*/  STL [R1+0x7524], R245 ;  /* 0x007524f501007387 */ /* 0x000ff60000100800 */
[----:B------:R-:W-:Y:S03]  /*c8620*/  @!UPT UIADD3 URZ, URZ, URZ, URZ ;  /* 0x0000003f3f3ff290 */ /* 0x000fe6000fffe03f */
[----:B------:R-:W-:Y:S01]  /*c8630*/  STL.64 [R1+0x1070], R140 ;  /* 0x0010708c01007387 */ /* 0x000fe20000100a00 */
[----:B------:R-:W-:Y:S02]  /*c8640*/  STL.64 [R1+0x1078], R142 ;  /* 0x0010788e01007387 */ /* 0x000fe40000100a00 */
[----:B------:R1:W-:Y:S02]  /*c8650*/  STL.64 [R1+0x1060], R12 ;  /* 0x0010600c01007387 */ /* 0x0003e40000100a00 */
[----:B------:R-:W-:Y:S01]  /*c8660*/  STL.64 [R1+0x1068], R14 ;  /* 0x0010680e01007387 */ /* 0x000fe20000100a00 */
[----:B------:R-:W2:Y:S04]  /*c8670*/  LDL R152, [R1] ;  /* 0x0000000001987983 */ /* 0x000ea80000100800 */
[----:B------:R-:W2:Y:S04]  /*c8680*/  LDL R153, [R1+0x4] ;  /* 0x0000040001997983 */ /* 0x000ea80000100800 */
[----:B------:R-:W2:Y:S04]  /*c8690*/  LDL R144, [R1+0x40] ;  /* 0x0000400001907983 */ /* 0x000ea80000100800 */
[----:B------:R-:W2:Y:S01]  /*c86a0*/  LDL R145, [R1+0x44] ;  /* 0x0000440001917983 */ /* 0x000ea20000100800 */
[----:B------:R-:W-:Y:S03]  /*c86b0*/  HMMA.1688.F32.TF32 R236, R8, R154, R236 ;  /* 0x0000009a08ec723c */ /* 0x000fe600000810ec */
[----:B------:R-:W2:Y:S04]  /*c86c0*/  LDL R212, [R1+0xf0] ;  /* 0x0000f00001d47983 */ /* 0x000ea80000100800 */
[----:B------:R-:W2:Y:S04]  /*c86d0*/  LDL R213, [R1+0xf4] ;  /* 0x0000f40001d57983 */ /* 0x000ea80000100800 */
[----:B------:R-:W2:Y:S04]  /*c86e0*/  LDL R214, [R1+0xf8] ;  /* 0x0000f80001d67983 */ /* 0x000ea80000100800 */
[----:B-1----:R-:W2:Y:S04]  /*c86f0*/  LDL.64 R12, [R1+0x10] ;  /* 0x00001000010c7983 */ /* 0x002ea80000100a00 */
[----:B------:R-:W3:Y:S04]  /*c8700*/  LDL R215, [R1+0xfc] ;  /* 0x0000fc0001d77983 */ /* 0x000ee80000100800 */
        /* <DEDUP_REMOVED lines=29> */
[----:B------:R-:W3:Y:S01]  /*c88e0*/  LDL.64 R230, [R1+0x118] ;  /* 0x0001180001e67983 */ /* 0x000ee20000100a00 */
[----:B------:R-:W-:-:S02]  /*c88f0*/  IMAD.MOV.U32 R245, RZ, RZ, R155 ;  /* 0x000000fffff57224 */ /* 0x000fc400078e009b */
[----:B------:R1:W-:Y:S02]  /*c8900*/  STL [R1+0x7734], R236 ;  /* 0x007734ec01007387 */ /* 0x0003e40000100800 */
[----:B------:R1:W-:Y:S01]  /*c8910*/  STL [R1+0x7730], R237 ;  /* 0x007730ed01007387 */ /* 0x0003e20000100800 */
[----:B------:R1:W-:Y:S01]  /*c8920*/  STL [R1+0x772c], R238 ;  /* 0x00772cee01007387 */ /* 0x0003e20000100800 */
[----:B------:R1:W-:Y:S01]  /*c8930*/  STL [R1+0x7728], R239 ;  /* 0x007728ef01007387 */ /* 0x0003e20000100800 */
[C---:B------:R-:W-:Y:S02]  /*c8940*/  HMMA.1688.F32.TF32 R136, R4.reuse, R248, R136 ;  /* 0x000000f80488723c */ /* 0x040fe40000081088 */
[----:B------:R-:W-:Y:S04]  /*c8950*/  LDS R8, [R2+0x1c000] ;  /* 0x01c0000002087984 */ /* 0x000fe80000000800 */
[----:B------:R-:W-:Y:S04]  /*c8960*/  LDS R10, [R2+0x1e000] ;  /* 0x01e00000020a7984 */ /* 0x000fe80000000800 */
[----:B------:R-:W-:Y:S04]  /*c8970*/  LDS R9, [R0+0x1c000] ;  /* 0x01c0000000097984 */ /* 0x000fe80000000800 */
[----:B-1----:R-:W3:Y:S04]  /*c8980*/  LDL R236, [R1+0x20] ;  /* 0x0000200001ec7983 */ /* 0x002ee80000100800 */
[----:B------:R-:W3:Y:S04]  /*c8990*/  LDL R237, [R1+0x24] ;  /* 0x0000240001ed7983 */ /* 0x000ee80000100800 */
[----:B------:R-:W3:Y:S04]  /*c89a0*/  LDL R238, [R1+0x28] ;  /* 0x0000280001ee7983 */ /* 0x000ee80000100800 */
[----:B------:R-:W3:Y:S01]  /*c89b0*/  LDL R239, [R1+0x2c] ;  /* 0x00002c0001ef7983 */ /* 0x000ee20000100800 */
[----:B------:R1:W-:Y:S02]  /*c89c0*/  STL [R1+0x7528], R245 ;  /* 0x007528f501007387 */ /* 0x0003e40000100800 */
[----:B------:R-:W3:Y:S01]  /*c89d0*/  LDL.64 R246, [R1+0x58] ;  /* 0x0000580001f67983 */ /* 0x000ee20000100a00 */
[----:B------:R-:W2:Y:S04]  /*c89e0*/  LDS R11, [R0+0x1e000] ;  /* 0x01e00000000b7984 */ /* 0x000ea80000000800 */
[----:B-1----:R-:W4:Y:S01]  /*c89f0*/  LDL.64 R244, [R1+0x50] ;  /* 0x0000500001f47983 */ /* 0x002f220000100a00 */
[----:B------:R1:W-:Y:S02]  /*c8a00*/  STL [R1+0x8dc8], R248 ;  /* 0x008dc8f801007387 */ /* 0x0003e40000100800 */
[----:B------:R1:W-:Y:S02]  /*c8a10*/  STL [R1+0x8dc4], R249 ;  /* 0x008dc4f901007387 */ /* 0x0003e40000100800 */
[----:B------:R-:W4:Y:S01]  /*c8a20*/  LDL.LU.64 R154, [R1+0x90d0] ;  /* 0x0090d000019a7983 */ /* 0x000f220000300a00 */
[C---:B--2---:R-:W-:Y:S08]  /*c8a30*/  HMMA.1688.F32.TF32 R128, R4.reuse, R12, R128 ;  /* 0x0000000c0480723c */ /* 0x044ff00000081080 */
[----:B------:R-:W-:Y:S01]  /*c8a40*/  HMMA.1688.F32.TF32 R132, R4, R152, R132 ;  /* 0x000000980484723c */ /* 0x000fe20000081084 */
[----:B------:R-:W2:Y:S01]  /*c8a50*/  LDL.LU.64 R152, [R1+0x90c8] ;  /* 0x0090c80001987983 */ /* 0x000ea20000300a00 */
[----:B-1----:R-:W-:Y:S01]  /*c8a60*/  MOV R248, R12 ;  /* 0x0000000c00f87202 */ /* 0x002fe20000000f00 */
[----:B------:R-:W-:-:S02]  /*c8a70*/  IMAD.MOV.U32 R249, RZ, RZ, R13 ;  /* 0x000000fffff97224 */ /* 0x000fc400078e000d */
[----:B------:R-:W2:Y:S01]  /*c8a80*/  LDL.LU.64 R14, [R1+0x90c0] ;  /* 0x0090c000010e7983 */ /* 0x000ea20000300a00 */
[----:B------:R-:W2:Y:S09]  /*c8a90*/  LDL.LU.64 R12, [R1+0x90b8] ;  /* 0x0090b800010c7983 */ /* 0x000eb20000300a00 */
[----:B------:R1:W-:Y:S01]  /*c8aa0*/  STL.64 [R1+0x90a0], R130 ;  /* 0x0090a08201007387 */ /* 0x0003e20000100a00 */
[----:B------:R1:W-:Y:S03]  /*c8ab0*/  STL.64 [R1+0x9098], R128 ;  /* 0x0090988001007387 */ /* 0x0003e60000100a00 */
[----:B-1----:R-:W2:Y:S04]  /*c8ac0*/  LDL R130, [R1+0x8] ;  /* 0x0000080001827983 */ /* 0x002ea80000100800 */
[----:B------:R-:W2:Y:S04]  /*c8ad0*/  LDL R131, [R1+0xc] ;  /* 0x00000c0001837983 */ /* 0x000ea80000100800 */
[----:B------:R-:W2:Y:S04]  /*c8ae0*/  LDL R128, [R1+0x30] ;  /* 0x0000300001807983 */ /* 0x000ea80000100800 */
[----:B------:R-:W2:Y:S01]  /*c8af0*/  LDL R129, [R1+0x34] ;  /* 0x0000340001817983 */ /* 0x000ea20000100800 */
[C---:B------:R-:W-:Y:S01]  /*c8b00*/  HMMA.1688.F32.TF32 R116, R4.reuse, R144, R116 ;  /* 0x000000900474723c */ /* 0x040fe20000081074 */
[----:B------:R-:W2:Y:S02]  /*c8b10*/  LDL.LU.64 R146, [R1+0x90b0] ;  /* 0x0090b00001927983 */ /* 0x000ea40000300a00 */
[----:B------:R-:W2:Y:S05]  /*c8b20*/  LDL.LU.64 R144, [R1+0x90a8] ;  /* 0x0090a80001907983 */ /* 0x000eaa0000300a00 */
[----:B------:R-:W-:Y:S01]  /*c8b30*/  HMMA.1688.F32.TF32 R96, R4, R240, R96 ;  /* 0x000000f00460723c */ /* 0x000fe20000081060 */
[----:B------:R3:W-:Y:S01]  /*c8b40*/  STL [R1+0x8d94], R240 ;  /* 0x008d94f001007387 */ /* 0x0007e20000100800 */
[----:B------:R1:W-:Y:S05]  /*c8b50*/  STL [R1+0x8d90], R241 ;  /* 0x008d90f101007387 */ /* 0x0003ea0000100800 */
[----:B---3--:R-:W-:Y:S01]  /*c8b60*/  IMAD.MOV.U32 R240, RZ, RZ, R220 ;  /* 0x000000fffff07224 */ /* 0x008fe200078e00dc */
[----:B-1----:R-:W-:-:S04]  /*c8b70*/  MOV R241, R221 ;  /* 0x000000dd00f17202 */ /* 0x002fc80000000f00 */
[----:B------:R-:W-:Y:S01]  /*c8b80*/  STL [R1+0x8da0], R240 ;  /* 0x008da0f001007387 */ /* 0x000fe20000100800 */
[----:B------:R1:W-:Y:S02]  /*c8b90*/  STL [R1+0x8d9c], R241 ;  /* 0x008d9cf101007387 */ /* 0x0003e40000100800 */
[----:B------:R3:W-:Y:S02]  /*c8ba0*/  STL [R1+0x8d98], R232 ;  /* 0x008d98e801007387 */ /* 0x0007e40000100800 */
[----:B------:R-:W-:Y:S01]  /*c8bb0*/  STL [R1+0x8d8c], R233 ;  /* 0x008d8ce901007387 */ /* 0x000fe20000100800 */
[----:B------:R1:W-:Y:S01]  /*c8bc0*/  STL [R1+0x8da4], R224 ;  /* 0x008da4e001007387 */ /* 0x0003e20000100800 */
[----:B------:R-:W-:Y:S02]  /*c8bd0*/  STL [R1+0x8d88], R225 ;  /* 0x008d88e101007387 */ /* 0x000fe40000100800 */
[----:B------:R-:W-:Y:S02]  /*c8be0*/  STL [R1+0x8dac], R216 ;  /* 0x008dacd801007387 */ /* 0x000fe40000100800 */
[----:B------:R-:W-:Y:S01]  /*c8bf0*/  STL [R1+0x8da8], R217 ;  /* 0x008da8d901007387 */ /* 0x000fe20000100800 */
[----:B------:R-:W-:Y:S01]  /*c8c00*/  STL [R1+0x8db4], R208 ;  /* 0x008db4d001007387 */ /* 0x000fe20000100800 */
[----:B------:R-:W-:Y:S02]  /*c8c10*/  STL [R1+0x8db0], R209 ;  /* 0x008db0d101007387 */ /* 0x000fe40000100800 */
[----:B------:R-:W-:Y:S02]  /*c8c20*/  STL [R1+0x8dbc], R200 ;  /* 0x008dbcc801007387 */ /* 0x000fe40000100800 */
[----:B------:R-:W-:Y:S01]  /*c8c30*/  STL [R1+0x8db8], R201 ;  /* 0x008db8c901007387 */ /* 0x000fe20000100800 */
[C---:B------:R-:W-:Y:S08]  /*c8c40*/  HMMA.1688.F32.TF32 R124, R4.reuse, R236, R124 ;  /* 0x000000ec047c723c */ /* 0x040ff0000008107c */
        /* <DEDUP_REMOVED lines=19> */
[----:B------:R-:W-:Y:S07]  /*c8d80*/  STL [R1+0x8dc0], R193 ;  /* 0x008dc0c101007387 */ /* 0x000fee0000100800 */
[C---:B------:R-:W-:Y:S08]  /*c8d90*/  HMMA.1688.F32.TF32 R32, R4.reuse, R184, R32 ;  /* 0x000000b80420723c */ /* 0x040ff00000081020 */
[C---:B------:R-:W-:Y:S08]  /*c8da0*/  HMMA.1688.F32.TF32 R28, R4.reuse, R176, R28 ;  /* 0x000000b0041c723c */ /* 0x040ff0000008101c */
[C---:B------:R-:W-:Y:S08]  /*c8db0*/  HMMA.1688.F32.TF32 R24, R4.reuse, R168, R24 ;  /* 0x000000a80418723c */ /* 0x040ff00000081018 */
[----:B------:R-:W-:Y:S08]  /*c8dc0*/  HMMA.1688.F32.TF32 R20, R4, R160, R20 ;  /* 0x000000a00414723c */ /* 0x000ff00000081014 */
[----:B------:R-:W-:Y:S08]  /*c8dd0*/  HMMA.1688.F32.TF32 R136, R8, R250, R136 ;  /* 0x000000fa0888723c */ /* 0x000ff00000081088 */
[----:B--2---:R-:W-:Y:S08]  /*c8de0*/  HMMA.1688.F32.TF32 R16, R4, R152, R16 ;  /* 0x000000980410723c */ /* 0x004ff00000081010 */
[----:B------:R-:W-:Y:S08]  /*c8df0*/  HMMA.1688.F32.TF32 R132, R8, R130, R132 ;  /* 0x000000820884723c */ /* 0x000ff00000081084 */
[C---:B------:R-:W-:Y:S08]  /*c8e00*/  HMMA.1688.F32.TF32 R120, R4.reuse, R128, R120 ;  /* 0x000000800478723c */ /* 0x040ff00000081078 */
[----:B------:R-:W-:Y:S01]  /*c8e10*/  HMMA.1688.F32.TF32 R12, R4, R144, R12 ;  /* 0x00000090040c723c */ /* 0x000fe2000008100c */
[----:B------:R-:W2:Y:S04]  /*c8e20*/  LDL R6, [R1+0x48] ;  /* 0x0000480001067983 */ /* 0x000ea80000100800 */
[----:B------:R-:W2:Y:S01]  /*c8e30*/  LDL R7, [R1+0x4c] ;  /* 0x00004c0001077983 */ /* 0x000ea20000100800 */
[----:B------:R4:W-:Y:S02]  /*c8e40*/  STL.64 [R1+0x8dd8], R250 ;  /* 0x008dd8fa01007387 */ /* 0x0009e40000100a00 */
[----:B------:R-:W-:Y:S01]  /*c8e50*/  STL.64 [R1+0x8dd0], R248 ;  /* 0x008dd0f801007387 */ /* 0x000fe20000100a00 */
[C---:B------:R-:W-:Y:S08]  /*c8e60*/  HMMA.1688.F32.TF32 R124, R8.reuse, R238, R124 ;  /* 0x000000ee087c723c */ /* 0x040ff0000008107c */
[----:B------:R-:W-:Y:S01]  /*c8e70*/  HMMA.1688.F32.TF32 R100, R8, R158, R100 ;  /* 0x0000009e0864723c */ /* 0x000fe20000081064 */
[----:B-1----:R-:W-:-:S02]  /*c8e80*/  MOV R241, R174 ;  /* 0x000000ae00f17202 */ /* 0x002fc40000000f00 */
[----:B------:R-:W-:Y:S01]  /*c8e90*/  MOV R240, R183 ;  /* 0x000000b700f07202 */ /* 0x000fe20000000f00 */
[----:B------:R-:W-:-:S04]  /*c8ea0*/  IMAD.MOV.U32 R245, RZ, RZ, R207 ;  /* 0x000000fffff57224 */ /* 0x000fc800078e00cf */
[C---:B------:R-:W-:Y:S08]  /*c8eb0*/  HMMA.1688.F32.TF32 R92, R8.reuse, R166, R92 ;  /* 0x000000a6085c723c */ /* 0x040ff0000008105c */
[----:B------:R-:W-:Y:S01]  /*c8ec0*/  HMMA.1688.F32.TF32 R88, R8, R174, R88 ;  /* 0x000000ae0858723c */ /* 0x000fe20000081058 */
[----:B---3--:R-:W-:-:S07]  /*c8ed0*/  IMAD.MOV.U32 R232, RZ, RZ, R175 ;  /* 0x000000ffffe87224 */ /* 0x008fce00078e00af */
[C---:B------:R-:W-:Y:S01]  /*c8ee0*/  HMMA.1688.F32.TF32 R84, R8.reuse, R182, R84 ;  /* 0x000000b60854723c */ /* 0x040fe20000081054 */
[----:B------:R-:W-:Y:S01]  /*c8ef0*/  IMAD.MOV.U32 R224, RZ, RZ, R182 ;  /* 0x000000ffffe07224 */ /* 0x000fe200078e00b6 */
[----:B----4-:R-:W3:Y:S01]  /*c8f00*/  LDL.64 R250, [R1+0x38] ;  /* 0x0000380001fa7983 */ /* 0x010ee20000100a00 */
[----:B------:R-:W4:Y:S02]  /*c8f10*/  LDL.LU.64 R130, [R1+0x90a0] ;  /* 0x0090a00001827983 */ /* 0x000f240000300a00 */
[----:B------:R-:W4:Y:S03]  /*c8f20*/  LDL.LU.64 R128, [R1+0x9098] ;  /* 0x0090980001807983 */ /* 0x000f260000300a00 */
[C---:B------:R-:W-:Y:S08]  /*c8f30*/  HMMA.1688.F32.TF32 R80, R8.reuse, R190, R80 ;  /* 0x000000be0850723c */ /* 0x040ff00000081050 */
[----:B------:R-:W-:Y:S01]  /*c8f40*/  HMMA.1688.F32.TF32 R76, R8, R198, R76 ;  /* 0x000000c6084c723c */ /* 0x000fe2000008104c */
[----:B------:R-:W-:Y:S01]  /*c8f50*/  IMAD.MOV.U32 R208, RZ, RZ, R198 ;  /* 0x000000ffffd07224 */ /* 0x000fe200078e00c6 */
[----:B------:R1:W-:Y:S01]  /*c8f60*/  STL.64 [R1+0x9090], R134 ;  /* 0x0090908601007387 */ /* 0x0003e20000100a00 */
[----:B------:R-:W-:Y:S02]  /*c8f70*/  STL.64 [R1+0x9088], R132 ;  /* 0x0090888401007387 */ /* 0x000fe40000100a00 */
[----:B------:R-:W-:-:S03]  /*c8f80*/  IMAD.MOV.U32 R209, RZ, RZ, R199 ;  /* 0x000000ffffd17224 */ /* 0x000fc600078e00c7 */
[----:B------:R-:W-:Y:S01]  /*c8f90*/  HMMA.1688.F32.TF32 R72, R8, R206, R72 ;  /* 0x000000ce0848723c */ /* 0x000fe20000081048 */
[----:B------:R-:W-:-:S07]  /*c8fa0*/  MOV R201, R206 ;  /* 0x000000ce00c97202 */ /* 0x000fce0000000f00 */
[C---:B------:R-:W-:Y:S08]  /*c8fb0*/  HMMA.1688.F32.TF32 R68, R8.reuse, R214, R68 ;  /* 0x000000d60844723c */ /* 0x040ff00000081044 */
[C---:B------:R-:W-:Y:S08]  /*c8fc0*/  HMMA.1688.F32.TF32 R64, R8.reuse, R222, R64 ;  /* 0x000000de0840723c */ /* 0x040ff00000081040 */
[----:B------:R-:W-:Y:S01]  /*c8fd0*/  HMMA.1688.F32.TF32 R60, R8, R230, R60 ;  /* 0x000000e6083c723c */ /* 0x000fe2000008103c */
[----:B------:R-:W-:-:S02]  /*c8fe0*/  IMAD.MOV.U32 R193, RZ, RZ, R230 ;  /* 0x000000ffffc17224 */ /* 0x000fc400078e00e6 */
[----:B------:R-:W-:-:S05]  /*c8ff0*/  IMAD.MOV.U32 R200, RZ, RZ, R231 ;  /* 0x000000ffffc87224 */ /* 0x000fca00078e00e7 */
[C---:B------:R-:W-:Y:S08]  /*c9000*/  HMMA.1688.F32.TF32 R112, R8.reuse, R246, R112 ;  /* 0x000000f60870723c */ /* 0x040ff00000081070 */
[----:B------:R-:W-:Y:S01]  /*c9010*/  HMMA.1688.F32.TF32 R108, R8, R142, R108 ;  /* 0x0000008e086c723c */ /* 0x000fe2000008106c */
[----:B-1----:R-:W4:Y:S01]  /*c9020*/  LDL.64 R134, [R1+0x18] ;  /* 0x0000180001867983 */ /* 0x002f220000100a00 */
[----:B------:R-:W-:Y:S01]  /*c9030*/  IMAD.MOV.U32 R239, RZ, RZ, R222 ;  /* 0x000000ffffef7224 */ /* 0x000fe200078e00de */
[----:B------:R-:W-:Y:S01]  /*c9040*/  MOV R238, R223 ;  /* 0x000000df00ee7202 */ /* 0x000fe20000000f00 */
[----:B------:R-:W-:-:S02]  /*c9050*/  IMAD.MOV.U32 R216, RZ, RZ, R142 ;  /* 0x000000ffffd87224 */ /* 0x000fc400078e008e */
[----:B------:R-:W-:Y:S02]  /*c9060*/  IMAD.MOV.U32 R217, RZ, RZ, R143 ;  /* 0x000000ffffd97224 */ /* 0x000fe400078e008f */
[C---:B------:R-:W-:Y:S01]  /*c9070*/  HMMA.1688.F32.TF32 R104, R8.reuse, R150, R104 ;  /* 0x000000960868723c */ /* 0x040fe20000081068 */
[----:B------:R-:W-:Y:S04]  /*c9080*/  LDS R4, [R2+0x20000] ;  /* 0x0200000002047984 */ /* 0x000fe80000000800 */
[----:B------:R-:W-:Y:S03]  /*c9090*/  LDS R5, [R0+0x20000] ;  /* 0x0200000000057984 */ /* 0x000fe60000000800 */
[C---:B----4-:R-:W-:Y:S01]  /*c90a0*/  HMMA.1688.F32.TF32 R128, R8.reuse, R134, R128 ;  /* 0x000000860880723c */ /* 0x050fe20000081080 */
[----:B---3--:R-:W-:Y:S01]  /*c90b0*/  IMAD.MOV.U32 R236, RZ, RZ, R251 ;  /* 0x000000ffffec7224 */ /* 0x008fe200078e00fb */
[----:B------:R-:W-:Y:S11]  /*c90c0*/  MOV R237, R250 ;  /* 0x000000fa00ed7202 */ /* 0x000ff60000000f00 */
[----:B------:R-:W-:Y:S10]  /*c90d0*/  @!UPT UIADD3 URZ, URZ, URZ, URZ ;  /* 0x0000003f3f3ff290 */ /* 0x000ff4000fffe03f */
[----:B------:R-:W-:Y:S01]  /*c90e0*/  STL.64 [R1+0x9080], R130 ;  /* 0x0090808201007387 */ /* 0x000fe20000100a00 */
[----:B------:R-:W-:Y:S02]  /*c90f0*/  STL.64 [R1+0x9078], R128 ;  /* 0x0090788001007387 */ /* 0x000fe40000100a00 */
[----:B------:R-:W-:Y:S02]  /*c9100*/  STL.64 [R1+0x9070], R126 ;  /* 0x0090707e01007387 */ /* 0x000fe40000100a00 */
[----:B------:R-:W-:Y:S01]  /*c9110*/  STL.64 [R1+0x9068], R124 ;  /* 0x0090687c01007387 */ /* 0x000fe20000100a00 */
[----:B------:R1:W-:Y:S01]  /*c9120*/  STL [R1+0x8d84], R236 ;  /* 0x008d84ec01007387 */ /* 0x0003e20000100800 */
[----:B------:R3:W-:Y:S02]  /*c9130*/  STL [R1+0x8d80], R237 ;  /* 0x008d80ed01007387 */ /* 0x0007e40000100800 */
[----:B------:R-:W-:Y:S02]  /*c9140*/  STL.64 [R1+0x9060], R102 ;  /* 0x0090606601007387 */ /* 0x000fe40000100a00 */
[----:B------:R-:W-:Y:S01]  /*c9150*/  STL.64 [R1+0x9058], R100 ;  /* 0x0090586401007387 */ /* 0x000fe20000100a00 */
[----:B------:R-:W-:Y:S01]  /*c9160*/  STL.64 [R1+0x8de8], R242 ;  /* 0x008de8f201007387 */ /* 0x000fe20000100a00 */
[----:B------:R-:W-:Y:S02]  /*c9170*/  STL.64 [R1+0x8de0], R240 ;  /* 0x008de0f001007387 */ /* 0x000fe40000100a00 */
[----:B------:R-:W-:Y:S02]  /*c9180*/  STL [R1+0x8eb0], R245 ;  /* 0x008eb0f501007387 */ /* 0x000fe40000100800 */
[----:B-1----:R-:W-:Y:S01]  /*c9190*/  IMAD.MOV.U32 R236, RZ, RZ, R246 ;  /* 0x000000ffffec7224 */ /* 0x002fe200078e00f6 */
[----:B---3--:R-:W-:Y:S01]  /*c91a0*/  MOV R237, R247 ;  /* 0x000000f700ed7202 */ /* 0x008fe20000000f00 */
[----:B------:R1:W-:Y:S04]  /*c91b0*/  STL.64 [R1+0x8df8], R238 ;  /* 0x008df8ee01007387 */ /* 0x0003e80000100a00 */
[----:B------:R3:W-:Y:S01]  /*c91c0*/  STL.64 [R1+0x8df0], R236 ;  /* 0x008df0ec01007387 */ /* 0x0007e20000100a00 */
[----:B------:R-:W4:Y:S02]  /*c91d0*/  LDL R132, [R1+0x1f0] ;  /* 0x0001f00001847983 */ /* 0x000f240000100800 */
[----:B------:R-:W4:Y:S02]  /*c91e0*/  LDL R133, [R1+0x1f4] ;  /* 0x0001f40001857983 */ /* 0x000f240000100800 */
[----:B------:R-:W4:Y:S01]  /*c91f0*/  LDL.64 R128, [R1+0x200] ;  /* 0x0002000001807983 */ /* 0x000f220000100a00 */
[----:B------:R-:W4:Y:S04]  /*c9200*/  LDL.64 R228, [R1+0x2d0] ;  /* 0x0002d00001e47983 */ /* 0x000f280000100a00 */
[----:B------:R-:W4:Y:S04]  /*c9210*/  LDL.64 R230, [R1+0x2d8] ;  /* 0x0002d80001e67983 */ /* 0x000f280000100a00 */
[----:B-1----:R-:W4:Y:S04]  /*c9220*/  LDL.64 R238, [R1+0x378] ;  /* 0x0003780001ee7983 */ /* 0x002f280000100a00 */
[----:B------:R-:W4:Y:S04]  /*c9230*/  LDL.64 R220, [R1+0x2e0] ;  /* 0x0002e00001dc7983 */ /* 0x000f280000100a00 */
[----:B------:R-:W4:Y:S04]  /*c9240*/  LDL.64 R222, [R1+0x2e8] ;  /* 0x0002e80001de7983 */ /* 0x000f280000100a00 */
[----:B------:R-:W4:Y:S04]  /*c9250*/  LDL.64 R212, [R1+0x2f0] ;  /* 0x0002f00001d47983 */ /* 0x000f280000100a00 */
[----:B---3--:R-:W3:Y:S04]  /*c9260*/  LDL.64 R236, [R1+0x370] ;  /* 0x0003700001ec7983 */ /* 0x008ee80000100a00 */
        /* <DEDUP_REMOVED lines=13> */
[C---:B--2---:R-:W-:Y:S08]  /*c9340*/  HMMA.1688.F32.TF32 R116, R8.reuse, R6, R116 ;  /* 0x000000060874723c */ /* 0x044ff00000081074 */
[C---:B------:R-:W-:Y:S01]  /*c9350*/  HMMA.1688.F32.TF32 R120, R8.reuse, R250, R120 ;  /* 0x000000fa0878723c */ /* 0x040fe20000081078 */
[----:B------:R-:W-:Y:S01]  /*c9360*/  LDS R6, [R2+0x22000] ;  /* 0x0220000002067984 */ /* 0x000fe20000000800 */
[----:B------:R-:W1:Y:S06]  /*c9370*/  LDS R7, [R0+0x22000] ;  /* 0x0220000000077984 */ /* 0x000e6c0000000800 */
        /* <DEDUP_REMOVED lines=8> */
[----:B------:R-:W-:Y:S01]  /*c9400*/  HMMA.1688.F32.TF32 R28, R8, R178, R28 ;  /* 0x000000b2081c723c */ /* 0x000fe2000008101c */
[----:B------:R-:W-:Y:S01]  /*c9410*/  IMAD.MOV.U32 R233, RZ, RZ, R134 ;  /* 0x000000ffffe97224 */ /* 0x000fe200078e0086 */
[----:B----4-:R-:W-:Y:S04]  /*c9420*/  STL.64 [R1+0x9050], R238 ;  /* 0x009050ee01007387 */ /* 0x010fe80000100a00 */
[----:B---3--:R-:W-:Y:S01]  /*c9430*/  STL.64 [R1+0x9048], R236 ;  /* 0x009048ec01007387 */ /* 0x008fe20000100a00 */
[----:B------:R-:W2:Y:S02]  /*c9440*/  LDL.64 R244, [R1+0x380] ;  /* 0x0003800001f47983 */ /* 0x000ea40000100a00 */
[----:B------:R-:W3:Y:S02]  /*c9450*/  LDL.64 R246, [R1+0x388] ;  /* 0x0003880001f67983 */ /* 0x000ee40000100a00 */
[----:B------:R-:W4:Y:S01]  /*c9460*/  LDL.64 R240, [R1+0x390] ;  /* 0x0003900001f07983 */ /* 0x000f220000100a00 */
        /* <DEDUP_REMOVED lines=9> */
[----:B------:R-:W-:Y:S02]  /*c9500*/  STL [R1+0x8cec], R234 ;  /* 0x008cecea01007387 */ /* 0x000fe40000100800 */
[----:B------:R-:W-:Y:S02]  /*c9510*/  STL [R1+0x8ce8], R235 ;  /* 0x008ce8eb01007387 */ /* 0x000fe40000100800 */
[----:B------:R-:W-:Y:S01]  /*c9520*/  STL [R1+0x8ce0], R226 ;  /* 0x008ce0e201007387 */ /* 0x000fe20000100800 */
[----:B------:R1:W-:Y:S01]  /*c9530*/  STL [R1+0x8cdc], R227 ;  /* 0x008cdce301007387 */ /* 0x0003e20000100800 */
[----:B------:R1:W-:Y:S03]  /*c9540*/  STL.64 [R1+0x8fb0], R224 ;  /* 0x008fb0e001007387 */ /* 0x0003e60000100a00 */
[----:B-1----:R-:W2:Y:S04]  /*c9550*/  LDL.64 R226, [R1+0x2c8] ;  /* 0x0002c80001e27983 */ /* 0x002ea80000100a00 */
[----:B------:R-:W2:Y:S01]  /*c9560*/  LDL.64 R224, [R1+0x2c0] ;  /* 0x0002c00001e07983 */ /* 0x000ea20000100a00 */
[----:B------:R-:W-:Y:S02]  /*c9570*/  STL [R1+0x8cd8], R218 ;  /* 0x008cd8da01007387 */ /* 0x000fe40000100800 */
[----:B------:R1:W-:Y:S02]  /*c9580*/  STL [R1+0x8cd4], R219 ;  /* 0x008cd4db01007387 */ /* 0x0003e40000100800 */
[----:B------:R1:W-:Y:S02]  /*c9590*/  STL.64 [R1+0x8fb8], R216 ;  /* 0x008fb8d801007387 */ /* 0x0003e40000100a00 */
        /* <DEDUP_REMOVED lines=22> */
[----:B------:R1:W-:Y:S02]  /*c9700*/  STL [R1+0x8cb0], R178 ;  /* 0x008cb0b201007387 */ /* 0x0003e40000100800 */
[----:B------:R1:W-:Y:S02]  /*c9710*/  STL [R1+0x8cac], R179 ;  /* 0x008cacb301007387 */ /* 0x0003e40000100800 */
[----:B------:R1:W-:Y:S01]  /*c9720*/  STL.64 [R1+0x8fe0], R176 ;  /* 0x008fe0b001007387 */ /* 0x0003e20000100a00 */
[----:B------:R-:W2:Y:S04]  /*c9730*/  LDL R124, [R1+0x210] ;  /* 0x00021000017c7983 */ /* 0x000ea80000100800 */
[----:B------:R-:W2:Y:S04]  /*c9740*/  LDL R125, [R1+0x214] ;  /* 0x00021400017d7983 */ /* 0x000ea80000100800 */
[----:B------:R-:W2:Y:S04]  /*c9750*/  LDL R236, [R1+0x250] ;  /* 0x0002500001ec7983 */ /* 0x000ea80000100800 */
[----:B------:R-:W2:Y:S04]  /*c9760*/  LDL R237, [R1+0x254] ;  /* 0x0002540001ed7983 */ /* 0x000ea80000100800 */
[----:B------:R-:W2:Y:S04]  /*c9770*/  LDL.64 R100, [R1+0x270] ;  /* 0x0002700001647983 */ /* 0x000ea80000100a00 */
[----:B-1----:R-:W2:Y:S04]  /*c9780*/  LDL R178, [R1+0x268] ;  /* 0x0002680001b27983 */ /* 0x002ea80000100800 */
[----:B------:R-:W2:Y:S04]  /*c9790*/  LDL R179, [R1+0x26c] ;  /* 0x00026c0001b37983 */ /* 0x000ea80000100800 */
[----:B------:R-:W2:Y:S04]  /*c97a0*/  LDL R176, [R1+0x260] ;  /* 0x0002600001b07983 */ /* 0x000ea80000100800 */
[----:B------:R-:W2:Y:S01]  /*c97b0*/  LDL R177, [R1+0x264] ;  /* 0x0002640001b17983 */ /* 0x000ea20000100800 */
[----:B------:R-:W-:Y:S02]  /*c97c0*/  STL [R1+0x8c90], R170 ;  /* 0x008c90aa01007387 */ /* 0x000fe40000100800 */
[----:B------:R-:W-:Y:S02]  /*c97d0*/  STL [R1+0x8c8c], R171 ;  /* 0x008c8cab01007387 */ /* 0x000fe40000100800 */
[----:B------:R1:W-:Y:S01]  /*c97e0*/  STL [R1+0x8c84], R162 ;  /* 0x008c84a201007387 */ /* 0x0003e20000100800 */
[----:B------:R1:W-:Y:S01]  /*c97f0*/  STL [R1+0x8c80], R163 ;  /* 0x008c80a301007387 */ /* 0x0003e20000100800 */
[----:B------:R-:W-:Y:S02]  /*c9800*/  STL [R1+0x8c74], R154 ;  /* 0x008c749a01007387 */ /* 0x000fe40000100800 */
[----:B------:R-:W-:Y:S02]  /*c9810*/  STL [R1+0x8c70], R155 ;  /* 0x008c709b01007387 */ /* 0x000fe40000100800 */
[----:B------:R-:W-:Y:S01]  /*c9820*/  STL [R1+0x8c6c], R146 ;  /* 0x008c6c9201007387 */ /* 0x000fe20000100800 */
[----:B------:R-:W-:Y:S01]  /*c9830*/  STL [R1+0x8c68], R147 ;  /* 0x008c689301007387 */ /* 0x000fe20000100800 */
[----:B------:R-:W-:Y:S01]  /*c9840*/  HMMA.1688.F32.TF32 R136, R4, R132, R136 ;  /* 0x000000840488723c */ /* 0x000fe20000081088 */
[----:B------:R-:W2:Y:S02]  /*c9850*/  LDL.LU.64 R134, [R1+0x9090] ;  /* 0x0090900001867983 */ /* 0x000ea40000300a00 */
[----:B------:R-:W2:Y:S05]  /*c9860*/  LDL.LU.64 R132, [R1+0x9088] ;  /* 0x0090880001847983 */ /* 0x000eaa0000300a00 */
[----:B------:R-:W-:Y:S01]  /*c9870*/  HMMA.1688.F32.TF32 R20, R8, R162, R20 ;  /* 0x000000a20814723c */ /* 0x000fe20000081014 */
[----:B------:R-:W3:Y:S06]  /*c9880*/  LDL.LU.64 R130, [R1+0x9080] ;  /* 0x0090800001827983 */ /* 0x000eec0000300a00 */
[----:B-1----:R-:W-:Y:S01]  /*c9890*/  MOV R162, R128 ;  /* 0x0000008000a27202 */ /* 0x002fe20000000f00 */
[----:B------:R-:W-:Y:S01]  /*c98a0*/  IMAD.MOV.U32 R163, RZ, RZ, R129 ;  /* 0x000000ffffa37224 */ /* 0x000fe200078e0081 */
[C---:B--2---:R-:W-:Y:S01]  /*c98b0*/  HMMA.1688.F32.TF32 R132, R4.reuse, R128, R132 ;  /* 0x000000800484723c */ /* 0x044fe20000081084 */
[----:B------:R-:W3:Y:S11]  /*c98c0*/  LDL.LU.64 R128, [R1+0x9078] ;  /* 0x0090780001807983 */ /* 0x000ef60000300a00 */
[----:B------:R-:W-:Y:S11]  /*c98d0*/  @!UPT UIADD3 URZ, URZ, URZ, URZ ;  /* 0x0000003f3f3ff290 */ /* 0x000ff6000fffe03f */
[----:B------:R-:W-:Y:S01]  /*c98e0*/  STL.64 [R1+0x9040], R134 ;  /* 0x0090408601007387 */ /* 0x000fe20000100a00 */
[----:B------:R1:W-:Y:S03]  /*c98f0*/  STL.64 [R1+0x9038], R132 ;  /* 0x0090388401007387 */ /* 0x0003e60000100a00 */
[----:B-1----:R-:W2:Y:S01]  /*c9900*/  LDL.64 R132, [R1+0x240] ;  /* 0x0002400001847983 */ /* 0x002ea20000100a00 */
[----:B------:R-:W-:Y:S02]  /*c9910*/  STL [R1+0x8c98], R162 ;  /* 0x008c98a201007387 */ /* 0x000fe40000100800 */
[----:B------:R1:W-:Y:S02]  /*c9920*/  STL [R1+0x8c94], R163 ;  /* 0x008c94a301007387 */ /* 0x0003e40000100800 */
[----:B------:R4:W-:Y:S01]  /*c9930*/  STL.64 [R1+0x9010], R160 ;  /* 0x009010a001007387 */ /* 0x0009e20000100a00 */
[----:B-1----:R-:W2:Y:S04]  /*c9940*/  LDL.64 R162, [R1+0x228] ;  /* 0x0002280001a27983 */ /* 0x002ea80000100a00 */
[----:B----4-:R-:W4:Y:S01]  /*c9950*/  LDL.64 R160, [R1+0x220] ;  /* 0x0002200001a07983 */ /* 0x010f220000100a00 */
[----:B------:R-:W4:Y:S01]  /*c9960*/  LDL.LU.64 R126, [R1+0x9070] ;  /* 0x00907000017e7983 */ /* 0x000f220000300a00 */
[C---:B---3--:R-:W-:Y:S02]  /*c9970*/  HMMA.1688.F32.TF32 R128, R4.reuse, R124, R128 ;  /* 0x0000007c0480723c */ /* 0x048fe40000081080 */
[----:B------:R-:W3:Y:S06]  /*c9980*/  LDL.LU.64 R124, [R1+0x9068] ;  /* 0x00906800017c7983 */ /* 0x000eec0000300a00 */
[----:B------:R-:W-:Y:S08]  /*c9990*/  HMMA.1688.F32.TF32 R112, R4, R236, R112 ;  /* 0x000000ec0470723c */ /* 0x000ff00000081070 */
[C---:B------:R-:W-:Y:S08]  /*c99a0*/  HMMA.1688.F32.TF32 R24, R8.reuse, R170, R24 ;  /* 0x000000aa0818723c */ /* 0x040ff00000081018 */
[----:B------:R-:W-:Y:S08]  /*c99b0*/  HMMA.1688.F32.TF32 R12, R8, R146, R12 ;  /* 0x00000092080c723c */ /* 0x000ff0000008100c */
[C---:B--2---:R-:W-:Y:S01]  /*c99c0*/  HMMA.1688.F32.TF32 R116, R4.reuse, R132, R116 ;  /* 0x000000840474723c */ /* 0x044fe20000081074 */
[----:B------:R-:W-:Y:S01]  /*c99d0*/  STL.64 [R1+0x9030], R130 ;  /* 0x0090308201007387 */ /* 0x000fe20000100a00 */
[----:B------:R1:W-:Y:S02]  /*c99e0*/  STL.64 [R1+0x9028], R128 ;  /* 0x0090288001007387 */ /* 0x0003e40000100a00 */
[----:B------:R-:W-:Y:S01]  /*c99f0*/  IMAD.MOV.U32 R147, RZ, RZ, R133 ;  /* 0x000000ffff937224 */ /* 0x000fe200078e0085 */
[----:B------:R-:W-:Y:S01]  /*c9a00*/  MOV R146, R132 ;  /* 0x0000008400927202 */ /* 0x000fe20000000f00 */
[----:B----4-:R-:W-:Y:S01]  /*c9a10*/  IMAD.MOV.U32 R170, RZ, RZ, R161 ;  /* 0x000000ffffaa7224 */ /* 0x010fe200078e00a1 */
[----:B-1----:R-:W2:Y:S04]  /*c9a20*/  LDL R128, [R1+0x230] ;  /* 0x0002300001807983 */ /* 0x002ea80000100800 */
[----:B------:R-:W2:Y:S01]  /*c9a30*/  LDL R129, [R1+0x234] ;  /* 0x0002340001817983 */ /* 0x000ea20000100800 */
[----:B---3--:R-:W-:Y:S11]  /*c9a40*/  HMMA.1688.F32.TF32 R124, R4, R160, R124 ;  /* 0x000000a0047c723c */ /* 0x008ff6000008107c */
[----:B------:R-:W-:Y:S11]  /*c9a50*/  @!UPT UIADD3 URZ, URZ, URZ, URZ ;  /* 0x0000003f3f3ff290 */ /* 0x000ff6000fffe03f */
[----:B------:R-:W-:Y:S01]  /*c9a60*/  @!UPT UIADD3 URZ, URZ, URZ, URZ ;  /* 0x0000003f3f3ff290 */ /* 0x000fe2000fffe03f */
[----:B------:R1:W-:Y:S01]  /*c9a70*/  STL.64 [R1+0x9020], R126 ;  /* 0x0090207e01007387 */ /* 0x0003e20000100a00 */
[----:B------:R-:W-:Y:S02]  /*c9a80*/  STL.64 [R1+0x9018], R124 ;  /* 0x0090187c01007387 */ /* 0x000fe40000100a00 */
[----:B------:R-:W-:Y:S02]  /*c9a90*/  STL [R1+0x8c9c], R170 ;  /* 0x008c9caa01007387 */ /* 0x000fe40000100800 */
[----:B------:R-:W-:Y:S01]  /*c9aa0*/  STL.64 [R1+0x9008], R118 ;  /* 0x0090087601007387 */ /* 0x000fe20000100a00 */
[----:B------:R-:W-:Y:S01]  /*c9ab0*/  STL.64 [R1+0x9000], R116 ;  /* 0x0090007401007387 */ /* 0x000fe20000100a00 */
[----:B------:R3:W-:Y:S02]  /*c9ac0*/  STL [R1+0x8c7c], R147 ;  /* 0x008c7c9301007387 */ /* 0x0007e40000100800 */
[----:B------:R-:W-:Y:S02]  /*c9ad0*/  STL [R1+0x8c78], R146 ;  /* 0x008c789201007387 */ /* 0x000fe40000100800 */
[----:B------:R4:W-:Y:S01]  /*c9ae0*/  STL.64 [R1+0x8ff8], R114 ;  /* 0x008ff87201007387 */ /* 0x0009e20000100a00 */
[----:B------:R-:W-:Y:S01]  /*c9af0*/  STL.64 [R1+0x8ff0], R112 ;  /* 0x008ff07001007387 */ /* 0x000fe20000100a00 */
[----:B------:R4:W-:Y:S02]  /*c9b00*/  STL.64 [R1+0x8fe8], R178 ;  /* 0x008fe8b201007387 */ /* 0x0009e40000100a00 */
[----:B------:R-:W2:Y:S02]  /*c9b10*/  LDL R236, [R1+0x360] ;  /* 0x0003600001ec7983 */ /* 0x000ea40000100800 */
[----:B------:R-:W2:Y:S01]  /*c9b20*/  LDL R237, [R1+0x364] ;  /* 0x0003640001ed7983 */ /* 0x000ea20000100800 */
[C---:B------:R-:W-:Y:S08]  /*c9b30*/  HMMA.1688.F32.TF32 R16, R8.reuse, R154, R16 ;  /* 0x0000009a0810723c */ /* 0x040ff00000081010 */
[----:B------:R-:W-:Y:S01]  /*c9b40*/  HMMA.1688.F32.TF32 R56, R8, R234, R56 ;  /* 0x000000ea0838723c */ /* 0x000fe20000081038 */
[----:B-1----:R-:W2:Y:S01]  /*c9b50*/  LDL R126, [R1+0x218] ;  /* 0x00021800017e7983 */ /* 0x002ea20000100800 */
[----:B---3--:R-:W-:-:S03]  /*c9b60*/  MOV R147, R185 ;  /* 0x000000b900937202 */ /* 0x008fc60000000f00 */
[----:B------:R-:W3:Y:S04]  /*c9b70*/  LDL R127, [R1+0x21c] ;  /* 0x00021c00017f7983 */ /* 0x000ee80000100800 */
[----:B----4-:R-:W4:Y:S04]  /*c9b80*/  LDL R114, [R1+0x248] ;  /* 0x0002480001727983 */ /* 0x010f280000100800 */
[----:B------:R-:W4:Y:S01]  /*c9b90*/  LDL R115, [R1+0x24c] ;  /* 0x00024c0001737983 */ /* 0x000f220000100800 */
[----:B------:R-:W-:-:S03]  /*c9ba0*/  IMAD.MOV.U32 R155, RZ, RZ, R100 ;  /* 0x000000ffff9b7224 */ /* 0x000fc600078e0064 */
[----:B------:R-:W3:Y:S04]  /*c9bb0*/  LDL R178, [R1+0x258] ;  /* 0x0002580001b27983 */ /* 0x000ee80000100800 */
[----:B------:R-:W3:Y:S04]  /*c9bc0*/  LDL R179, [R1+0x25c] ;  /* 0x00025c0001b37983 */ /* 0x000ee80000100800 */
[----:B------:R-:W3:Y:S04]  /*c9bd0*/  LDL R130, [R1+0x208] ;  /* 0x0002080001827983 */ /* 0x000ee80000100800 */
[----:B------:R-:W3:Y:S04]  /*c9be0*/  LDL R131, [R1+0x20c] ;  /* 0x00020c0001837983 */ /* 0x000ee80000100800 */
[----:B------:R-:W3:Y:S04]  /*c9bf0*/  LDL R134, [R1+0x1f8] ;  /* 0x0001f80001867983 */ /* 0x000ee80000100800 */
[----:B------:R-:W3:Y:S04]  /*c9c00*/  LDL R135, [R1+0x1fc] ;  /* 0x0001fc0001877983 */ /* 0x000ee80000100800 */
[----:B------:R-:W3:Y:S01]  /*c9c10*/  LDL.64 R118, [R1+0x238] ;  /* 0x0002380001767983 */ /* 0x000ee20000100a00 */
[----:B------:R-:W-:Y:S01]  /*c9c20*/  IMAD.MOV.U32 R234, RZ, RZ, R197 ;  /* 0x000000ffffea7224 */ /* 0x000fe200078e00c5 */
[C---:B------:R-:W-:Y:S01]  /*c9c30*/  HMMA.1688.F32.TF32 R104, R4.reuse, R100, R104 ;  /* 0x000000640468723c */ /* 0x040fe20000081068 */
[----:B------:R-:W3:Y:S01]  /*c9c40*/  LDL.LU.64 R102, [R1+0x9060] ;  /* 0x0090600001667983 */ /* 0x000ee20000300a00 */
[----:B------:R-:W3:Y:S01]  /*c9c50*/  LDL.LU.64 R100, [R1+0x9058] ;  /* 0x0090580001647983 */ /* 0x000ee20000300a00 */
[----:B------:R-:W-:Y:S02]  /*c9c60*/  STL [R1+0x8c88], R155 ;  /* 0x008c889b01007387 */ /* 0x000fe40000100800 */
[----:B------:R-:W-:Y:S02]  /*c9c70*/  STL [R1+0x8ca0], R147 ;  /* 0x008ca09301007387 */ /* 0x000fe40000100800 */
[----:B------:R-:W-:Y:S01]  /*c9c80*/  STL [R1+0x8cf8], R234 ;  /* 0x008cf8ea01007387 */ /* 0x000fe20000100800 */
[----:B------:R-:W4:Y:S04]  /*c9c90*/  LDL.LU.64 R238, [R1+0x9050] ;  /* 0x0090500001ee7983 */ /* 0x000f280000300a00 */
[----:B------:R-:W-:Y:S04]  /*c9ca0*/  LDS R8, [R2+0x24000] ;  /* 0x0240000002087984 */ /* 0x000fe80000000800 */
[----:B------:R-:W-:Y:S04]  /*c9cb0*/  LDS R10, [R2+0x26000] ;  /* 0x02600000020a7984 */ /* 0x000fe80000000800 */
[----:B------:R-:W-:Y:S04]  /*c9cc0*/  LDS R9, [R0+0x24000] ;  /* 0x0240000000097984 */ /* 0x000fe80000000800 */
[----:B------:R-:W1:Y:S01]  /*c9cd0*/  LDS R11, [R0+0x26000] ;  /* 0x02600000000b7984 */ /* 0x000e620000000800 */
[C---:B--2---:R-:W-:Y:S03]  /*c9ce0*/  HMMA.1688.F32.TF32 R40, R4.reuse, R236, R40 ;  /* 0x000000ec0428723c */ /* 0x044fe60000081028 */
        /* <DEDUP_REMOVED lines=12> */
[C---:B---3--:R-:W-:Y:S08]  /*c9db0*/  HMMA.1688.F32.TF32 R100, R4.reuse, R184, R100 ;  /* 0x000000b80464723c */ /* 0x048ff00000081064 */
        /* <DEDUP_REMOVED lines=10> */
[----:B------:R-:W-:Y:S08]  /*c9e60*/  HMMA.1688.F32.TF32 R12, R4, R140, R12 ;  /* 0x0000008c040c723c */ /* 0x000ff0000008100c */
[----:B-1----:R-:W-:Y:S08]  /*c9e70*/  HMMA.1688.F32.TF32 R136, R8, R134, R136 ;  /* 0x000000860888723c */ /* 0x002ff00000081088 */
[----:B--2---:R-:W-:Y:S01]  /*c9e80*/  HMMA.1688.F32.TF32 R36, R4, R236, R36 ;  /* 0x000000ec0424723c */ /* 0x004fe20000081024 */
[----:B------:R-:W2:Y:S04]  /*c9e90*/  LDL R6, [R1+0x278] ;  /* 0x0002780001067983 */ /* 0x000ea80000100800 */
[----:B------:R-:W2:Y:S01]  /*c9ea0*/  LDL R7, [R1+0x27c] ;  /* 0x00027c0001077983 */ /* 0x000ea20000100800 */
[----:B------:R-:W3:Y:S02]  /*c9eb0*/  LDL.LU.64 R134, [R1+0x9040] ;  /* 0x0090400001867983 */ /* 0x000ee40000300a00 */
[----:B------:R-:W3:Y:S01]  /*c9ec0*/  LDL.LU.64 R132, [R1+0x9038] ;  /* 0x0090380001847983 */ /* 0x000ee20000300a00 */
[----:B------:R-:W-:Y:S01]  /*c9ed0*/  MOV R155, R163 ;  /* 0x000000a3009b7202 */ /* 0x000fe20000000f00 */
[----:B------:R-:W-:Y:S01]  /*c9ee0*/  IMAD.MOV.U32 R171, RZ, RZ, R162 ;  /* 0x000000ffffab7224 */ /* 0x000fe200078e00a2 */
[----:B------:R-:W-:Y:S01]  /*c9ef0*/  HMMA.1688.F32.TF32 R120, R8, R118, R120 ;  /* 0x000000760878723c */ /* 0x000fe20000081078 */
[----:B------:R-:W-:Y:S01]  /*c9f00*/  IMAD.MOV.U32 R154, RZ, RZ, R187 ;  /* 0x000000ffff9a7224 */ /* 0x000fe200078e00bb */
[----:B------:R-:W-:-:S02]  /*c9f10*/  MOV R146, R186 ;  /* 0x000000ba00927202 */ /* 0x000fc40000000f00 */
[----:B------:R-:W-:Y:S01]  /*c9f20*/  MOV R170, R195 ;  /* 0x000000c300aa7202 */ /* 0x000fe20000000f00 */
[----:B------:R-:W-:-:S03]  /*c9f30*/  IMAD.MOV.U32 R147, RZ, RZ, R194 ;  /* 0x000000ffff937224 */ /* 0x000fc600078e00c2 */
        /* <DEDUP_REMOVED lines=9> */
[----:B------:R-:W-:Y:S01]  /*c9fd0*/  HMMA.1688.F32.TF32 R64, R8, R206, R64 ;  /* 0x000000ce0840723c */ /* 0x000fe20000081040 */
[----:B------:R-:W-:-:S07]  /*c9fe0*/  IMAD.MOV.U32 R235, RZ, RZ, R198 ;  /* 0x000000ffffeb7224 */ /* 0x000fce00078e00c6 */
[C---:B------:R-:W-:Y:S08]  /*c9ff0*/  HMMA.1688.F32.TF32 R60, R8.reuse, R198, R60 ;  /* 0x000000c6083c723c */ /* 0x040ff0000008103c */
[C---:B------:R-:W-:Y:S08]  /*ca000*/  HMMA.1688.F32.TF32 R56, R8.reuse, R190, R56 ;  /* 0x000000be0838723c */ /* 0x040ff00000081038 */
[----:B------:R-:W-:Y:S01]  /*ca010*/  HMMA.1688.F32.TF32 R52, R8, R182, R52 ;  /* 0x000000b60834723c */ /* 0x000fe20000081034 */
[----:B------:R-:W-:-:S07]  /*ca020*/  IMAD.MOV.U32 R234, RZ, RZ, R183 ;  /* 0x000000ffffea7224 */ /* 0x000fce00078e00b7 */
[C---:B------:R-:W-:Y:S08]  /*ca030*/  HMMA.1688.F32.TF32 R48, R8.reuse, R174, R48 ;  /* 0x000000ae0830723c */ /* 0x040ff00000081030 */
[C---:B------:R-:W-:Y:S01]  /*ca040*/  HMMA.1688.F32.TF32 R44, R8.reuse, R166, R44 ;  /* 0x000000a6082c723c */ /* 0x040fe2000008102c */
[----:B------:R-:W-:Y:S04]  /*ca050*/  LDS R4, [R2+0x28000] ;  /* 0x0280000002047984 */ /* 0x000fe80000000800 */
[----:B------:R-:W-:Y:S03]  /*ca060*/  LDS R5, [R0+0x28000] ;  /* 0x0280000000057984 */ /* 0x000fe60000000800 */
[C---:B---3--:R-:W-:Y:S01]  /*ca070*/  HMMA.1688.F32.TF32 R132, R8.reuse, R130, R132 ;  /* 0x000000820884723c */ /* 0x048fe20000081084 */
[----:B------:R-:W3:Y:S01]  /*ca080*/  LDL.LU.64 R130, [R1+0x9030] ;  /* 0x0090300001827983 */ /* 0x000ee20000300a00 */
[----:B------:R-:W3:Y:S06]  /*ca090*/  LDL.LU.64 R128, [R1+0x9028] ;  /* 0x0090280001807983 */ /* 0x000eec0000300a00 */
[C---:B---3--:R-:W-:Y:S01]  /*ca0a0*/  HMMA.1688.F32.TF32 R128, R8.reuse, R126, R128 ;  /* 0x0000007e0880723c */ /* 0x048fe20000081080 */
[----:B------:R-:W3:Y:S01]  /*ca0b0*/  LDL.LU.64 R126, [R1+0x9020] ;  /* 0x00902000017e7983 */ /* 0x000ee20000300a00 */
[----:B------:R-:W3:Y:S02]  /*ca0c0*/  LDL.LU.64 R124, [R1+0x9018] ;  /* 0x00901800017c7983 */ /* 0x000ee40000300a00 */
[----:B------:R-:W2:Y:S02]  /*ca0d0*/  LDL.LU.64 R160, [R1+0x9010] ;  /* 0x0090100001a07983 */ /* 0x000ea40000300a00 */
[----:B------:R-:W-:Y:S01]  /*ca0e0*/  STL [R1+0x8ca8], R155 ;  /* 0x008ca89b01007387 */ /* 0x000fe20000100800 */
[----:B------:R1:W-:Y:S01]  /*ca0f0*/  STL [R1+0x8ca4], R171 ;  /* 0x008ca4ab01007387 */ /* 0x0003e20000100800 */
[----:B---3--:R-:W-:Y:S07]  /*ca100*/  HMMA.1688.F32.TF32 R124, R8, R162, R124 ;  /* 0x000000a2087c723c */ /* 0x008fee000008107c */
[----:B------:R-:W-:-:S02]  /*ca110*/  IMAD.MOV.U32 R162, RZ, RZ, R118 ;  /* 0x000000ffffa27224 */ /* 0x000fc400078e0076 */
[----:B------:R-:W-:Y:S02]  /*ca120*/  IMAD.MOV.U32 R163, RZ, RZ, R119 ;  /* 0x000000ffffa37224 */ /* 0x000fe400078e0077 */
[----:B------:R-:W4:Y:S01]  /*ca130*/  LDL.LU.64 R118, [R1+0x9008] ;  /* 0x0090080001767983 */ /* 0x000f220000300a00 */
[----:B------:R-:W4:Y:S02]  /*ca140*/  LDL.LU.64 R116, [R1+0x9000] ;  /* 0x0090000001747983 */ /* 0x000f240000300a00 */
[----:B------:R-:W-:Y:S02]  /*ca150*/  STL [R1+0x8cf0], R163 ;  /* 0x008cf0a301007387 */ /* 0x000fe40000100800 */
[----:B------:R3:W-:Y:S01]  /*ca160*/  STL [R1+0x8ce4], R162 ;  /* 0x008ce4a201007387 */ /* 0x0007e20000100800 */
[----:B----4-:R-:W-:Y:S01]  /*ca170*/  HMMA.1688.F32.TF32 R116, R8, R114, R116 ;  /* 0x000000720874723c */ /* 0x010fe20000081074 */
[----:B------:R-:W4:Y:S01]  /*ca180*/  LDL.LU.64 R114, [R1+0x8ff8] ;  /* 0x008ff80001727983 */ /* 0x000f220000300a00 */
[----:B------:R-:W4:Y:S02]  /*ca190*/  LDL.LU.64 R112, [R1+0x8ff0] ;  /* 0x008ff00001707983 */ /* 0x000f240000300a00 */
[----:B-1----:R-:W-:-:S04]  /*ca1a0*/  IMAD.MOV.U32 R171, RZ, RZ, R203 ;  /* 0x000000ffffab7224 */ /* 0x002fc800078e00cb */
[----:B----4-:R-:W-:Y:S01]  /*ca1b0*/  HMMA.1688.F32.TF32 R112, R8, R178, R112 ;  /* 0x000000b20870723c */ /* 0x010fe20000081070 */
[----:B------:R-:W4:Y:S01]  /*ca1c0*/  LDL.LU.64 R178, [R1+0x8fe8] ;  /* 0x008fe80001b27983 */ /* 0x000f220000300a00 */
[----:B------:R-:W2:Y:S02]  /*ca1d0*/  LDL.LU.64 R176, [R1+0x8fe0] ;  /* 0x008fe00001b07983 */ /* 0x000ea40000300a00 */
[----:B------:R-:W2:Y:S02]  /*ca1e0*/  LDL.LU.64 R184, [R1+0x8fd8] ;  /* 0x008fd80001b87983 */ /* 0x000ea40000300a00 */
[----:B------:R-:W-:Y:S01]  /*ca1f0*/  STL [R1+0x8cfc], R154 ;  /* 0x008cfc9a01007387 */ /* 0x000fe20000100800 */
[----:B------:R1:W-:Y:S01]  /*ca200*/  STL [R1+0x8cf4], R146 ;  /* 0x008cf49201007387 */ /* 0x0003e20000100800 */
[----:B------:R-:W2:Y:S02]  /*ca210*/  LDL.LU.64 R192, [R1+0x8fd0] ;  /* 0x008fd00001c07983 */ /* 0x000ea40000300a00 */
[----:B------:R-:W-:-:S02]  /*ca220*/  IMAD.MOV.U32 R155, RZ, RZ, R202 ;  /* 0x000000ffff9b7224 */ /* 0x000fc400078e00ca */
[----:B------:R-:W-:Y:S01]  /*ca230*/  STL [R1+0x8d04], R170 ;  /* 0x008d04aa01007387 */ /* 0x000fe20000100800 */
[----:B------:R1:W-:Y:S01]  /*ca240*/  STL [R1+0x8d00], R147 ;  /* 0x008d009301007387 */ /* 0x0003e20000100800 */
[----:B------:R-:W2:Y:S02]  /*ca250*/  LDL.LU.64 R200, [R1+0x8fc8] ;  /* 0x008fc80001c87983 */ /* 0x000ea40000300a00 */
[----:B------:R-:W-:Y:S02]  /*ca260*/  STL [R1+0x8d0c], R171 ;  /* 0x008d0cab01007387 */ /* 0x000fe40000100800 */
[----:B------:R-:W-:Y:S01]  /*ca270*/  STL [R1+0x8d08], R155 ;  /* 0x008d089b01007387 */ /* 0x000fe20000100800 */
[----:B------:R-:W-:Y:S01]  /*ca280*/  MOV R187, R219 ;  /* 0x000000db00bb7202 */ /* 0x000fe20000000f00 */
[----:B------:R-:W2:Y:S01]  /*ca290*/  LDL.LU.64 R208, [R1+0x8fc0] ;  /* 0x008fc00001d07983 */ /* 0x000ea20000300a00 */
[----:B------:R-:W-:Y:S02]  /*ca2a0*/  IMAD.MOV.U32 R186, RZ, RZ, R218 ;  /* 0x000000ffffba7224 */ /* 0x000fe400078e00da */
[----:B------:R-:W-:-:S02]  /*ca2b0*/  IMAD.MOV.U32 R195, RZ, RZ, R227 ;  /* 0x000000ffffc37224 */ /* 0x000fc400078e00e3 */
[----:B------:R-:W-:Y:S02]  /*ca2c0*/  IMAD.MOV.U32 R194, RZ, RZ, R226 ;  /* 0x000000ffffc27224 */ /* 0x000fe400078e00e2 */
[----:B------:R-:W-:Y:S01]  /*ca2d0*/  IMAD.MOV.U32 R203, RZ, RZ, R231 ;  /* 0x000000ffffcb7224 */ /* 0x000fe200078e00e7 */
[----:B------:R-:W-:Y:S01]  /*ca2e0*/  MOV R202, R230 ;  /* 0x000000e600ca7202 */ /* 0x000fe20000000f00 */
[----:B------:R-:W-:Y:S02]  /*ca2f0*/  IMAD.MOV.U32 R219, RZ, RZ, R215 ;  /* 0x000000ffffdb7224 */ /* 0x000fe400078e00d7 */
[----:B------:R-:W-:Y:S02]  /*ca300*/  IMAD.MOV.U32 R218, RZ, RZ, R214 ;  /* 0x000000ffffda7224 */ /* 0x000fe400078e00d6 */
[----:B------:R-:W-:Y:S01]  /*ca310*/  IMAD.MOV.U32 R227, RZ, RZ, R207 ;  /* 0x000000ffffe37224 */ /* 0x000fe200078e00cf */
[----:B------:R-:W-:Y:S02]  /*ca320*/  MOV R226, R206 ;  /* 0x000000ce00e27202 */ /* 0x000fe40000000f00 */
[----:B---3--:R-:W-:Y:S01]  /*ca330*/  MOV R162, R199 ;  /* 0x000000c700a27202 */ /* 0x008fe20000000f00 */
[----:B-1----:R-:W-:-:S02]  /*ca340*/  IMAD.MOV.U32 R146, RZ, RZ, R190 ;  /* 0x000000ffff927224 */ /* 0x002fc400078e00be */
[----:B------:R-:W-:Y:S01]  /*ca350*/  IMAD.MOV.U32 R163, RZ, RZ, R191 ;  /* 0x000000ffffa37224 */ /* 0x000fe200078e00bf */
[----:B------:R-:W-:Y:S02]  /*ca360*/  MOV R154, R182 ;  /* 0x000000b6009a7202 */ /* 0x000fe40000000f00 */
[----:B------:R-:W-:Y:S01]  /*ca370*/  MOV R147, R175 ;  /* 0x000000af00937202 */ /* 0x000fe20000000f00 */
[----:B------:R-:W-:Y:S01]  /*ca380*/  IMAD.MOV.U32 R170, RZ, RZ, R174 ;  /* 0x000000ffffaa7224 */ /* 0x000fe200078e00ae */
[----:B----4-:R-:W-:Y:S07]  /*ca390*/  HMMA.1688.F32.TF32 R108, R8, R178, R108 ;  /* 0x000000b2086c723c */ /* 0x010fee000008106c */
[----:B------:R-:W-:Y:S01]  /*ca3a0*/  IMAD.MOV.U32 R179, RZ, RZ, R211 ;  /* 0x000000ffffb37224 */ /* 0x000fe200078e00d3 */
[----:B------:R-:W-:-:S04]  /*ca3b0*/  MOV R178, R210 ;  /* 0x000000d200b27202 */ /* 0x000fc80000000f00 */
[----:B------:R-:W-:Y:S01]  /*ca3c0*/  STL [R1+0x8d14], R179 ;  /* 0x008d14b301007387 */ /* 0x000fe20000100800 */
[----:B------:R-:W-:Y:S02]  /*ca3d0*/  STL [R1+0x8d10], R178 ;  /* 0x008d10b201007387 */ /* 0x000fe40000100800 */
[----:B------:R-:W3:Y:S02]  /*ca3e0*/  LDL.LU.64 R216, [R1+0x8fb8] ;  /* 0x008fb80001d87983 */ /* 0x000ee40000300a00 */
[----:B------:R-:W-:Y:S01]  /*ca3f0*/  STL [R1+0x8d1c], R187 ;  /* 0x008d1cbb01007387 */ /* 0x000fe20000100800 */
[----:B------:R-:W-:Y:S01]  /*ca400*/  STL [R1+0x8d18], R186 ;  /* 0x008d18ba01007387 */ /* 0x000fe20000100800 */
[----:B------:R-:W4:Y:S02]  /*ca410*/  LDL.LU.64 R224, [R1+0x8fb0] ;  /* 0x008fb00001e07983 */ /* 0x000f240000300a00 */
[----:B------:R-:W-:Y:S02]  /*ca420*/  STL [R1+0x8d24], R195 ;  /* 0x008d24c301007387 */ /* 0x000fe40000100800 */
[----:B------:R-:W-:Y:S01]  /*ca430*/  STL [R1+0x8d20], R194 ;  /* 0x008d20c201007387 */ /* 0x000fe20000100800 */
[----:B------:R-:W3:Y:S01]  /*ca440*/  LDL.LU.64 R230, [R1+0x8fa8] ;  /* 0x008fa80001e67983 */ /* 0x000ee20000300a00 */
[----:B------:R-:W3:Y:S01]  /*ca450*/  LDL.LU.64 R228, [R1+0x8fa0] ;  /* 0x008fa00001e47983 */ /* 0x000ee20000300a00 */
[----:B------:R-:W-:Y:S01]  /*ca460*/  MOV R211, R223 ;  /* 0x000000df00d37202 */ /* 0x000fe20000000f00 */
[----:B------:R-:W-:Y:S02]  /*ca470*/  STL [R1+0x8d2c], R203 ;  /* 0x008d2ccb01007387 */ /* 0x000fe40000100800 */
[----:B------:R-:W-:Y:S01]  /*ca480*/  IMAD.MOV.U32 R210, RZ, RZ, R222 ;  /* 0x000000ffffd27224 */ /* 0x000fe200078e00de */
[----:B------:R-:W-:Y:S01]  /*ca490*/  STL [R1+0x8d28], R202 ;  /* 0x008d28ca01007387 */ /* 0x000fe20000100800 */
[----:B------:R-:W3:Y:S02]  /*ca4a0*/  LDL.LU.64 R222, [R1+0x8f98] ;  /* 0x008f980001de7983 */ /* 0x000ee40000300a00 */
[----:B------:R-:W3:Y:S02]  /*ca4b0*/  LDL.LU.64 R220, [R1+0x8f90] ;  /* 0x008f900001dc7983 */ /* 0x000ee40000300a00 */
[----:B------:R-:W-:Y:S01]  /*ca4c0*/  STL [R1+0x8d34], R211 ;  /* 0x008d34d301007387 */ /* 0x000fe20000100800 */
        /* <DEDUP_REMOVED lines=15> */
[----:B------:R-:W3:Y:S01]  /*ca5c0*/  LDL.LU.64 R182, [R1+0x8f48] ;  /* 0x008f480001b67983 */ /* 0x000ee20000300a00 */
[----:B------:R-:W3:Y:S01]  /*ca5d0*/  LDL.LU.64 R180, [R1+0x8f40] ;  /* 0x008f400001b47983 */ /* 0x000ee20000300a00 */
[----:B------:R-:W3:Y:S02]  /*ca5e0*/  LDL.LU.64 R174, [R1+0x8f38] ;  /* 0x008f380001ae7983 */ /* 0x000ee40000300a00 */
[----:B------:R-:W3:Y:S02]  /*ca5f0*/  LDL.LU.64 R172, [R1+0x8f30] ;  /* 0x008f300001ac7983 */ /* 0x000ee40000300a00 */
[----:B------:R1:W-:Y:S01]  /*ca600*/  STL.64 [R1+0x8e08], R146 ;  /* 0x008e089201007387 */ /* 0x0003e20000100a00 */
[----:B------:R2:W-:Y:S04]  /*ca610*/  STL.64 [R1+0x8e00], R144 ;  /* 0x008e009001007387 */ /* 0x0005e80000100a00 */
[----:B-1----:R-:W3:Y:S01]  /*ca620*/  LDL.64 R146, [R1+0x368] ;  /* 0x0003680001927983 */ /* 0x002ee20000100a00 */
[----:B------:R-:W-:-:S02]  /*ca630*/  IMAD.MOV.U32 R155, RZ, RZ, R167 ;  /* 0x000000ffff9b7224 */ /* 0x000fc400078e00a7 */
[----:B------:R-:W-:Y:S02]  /*ca640*/  IMAD.MOV.U32 R171, RZ, RZ, R166 ;  /* 0x000000ffffab7224 */ /* 0x000fe400078e00a6 */
[----:B------:R-:W4:Y:S01]  /*ca650*/  LDL.LU.64 R166, [R1+0x8f28] ;  /* 0x008f280001a67983 */ /* 0x000f220000300a00 */
[----:B------:R-:W4:Y:S02]  /*ca660*/  LDL.LU.64 R164, [R1+0x8f20] ;  /* 0x008f200001a47983 */ /* 0x000f240000300a00 */
[----:B------:R-:W-:Y:S02]  /*ca670*/  STL.64 [R1+0x8e28], R154 ;  /* 0x008e289a01007387 */ /* 0x000fe40000100a00 */
[----:B------:R-:W-:Y:S02]  /*ca680*/  STL.64 [R1+0x8e20], R152 ;  /* 0x008e209801007387 */ /* 0x000fe40000100a00 */
[----:B------:R-:W-:Y:S01]  /*ca690*/  IMAD.MOV.U32 R187, RZ, RZ, R238 ;  /* 0x000000ffffbb7224 */ /* 0x000fe200078e00ee */
[----:B------:R-:W-:Y:S01]  /*ca6a0*/  MOV R186, R239 ;  /* 0x000000ef00ba7202 */ /* 0x000fe20000000f00 */
[----:B------:R-:W-:Y:S01]  /*ca6b0*/  STL.64 [R1+0x8e18], R170 ;  /* 0x008e18aa01007387 */ /* 0x000fe20000100a00 */
[----:B------:R1:W-:Y:S02]  /*ca6c0*/  STL.64 [R1+0x8e10], R168 ;  /* 0x008e10a801007387 */ /* 0x0003e40000100a00 */
        /* <DEDUP_REMOVED lines=8> */
[----:B--2---:R-:W-:Y:S01]  /*ca750*/  HMMA.1688.F32.TF32 R104, R8, R6, R104 ;  /* 0x000000060868723c */ /* 0x004fe20000081068 */
[----:B------:R-:W-:Y:S04]  /*ca760*/  LDS R6, [R2+0x2a000] ;  /* 0x02a0000002067984 */ /* 0x000fe80000000800 */
[----:B------:R-:W2:Y:S01]  /*ca770*/  LDS R7, [R0+0x2a000] ;  /* 0x02a0000000077984 */ /* 0x000ea20000000800 */
[----:B---3--:R-:W-:Y:S01]  /*ca780*/  MOV R179, R146 ;  /* 0x0000009200b37202 */ /* 0x008fe20000000f00 */
[----:B------:R-:W-:-:S05]  /*ca790*/  IMAD.MOV.U32 R178, RZ, RZ, R147 ;  /* 0x000000ffffb27224 */ /* 0x000fca00078e0093 */
[----:B------:R-:W-:Y:S01]  /*ca7a0*/  STL.64 [R1+0x8e38], R178 ;  /* 0x008e38b201007387 */ /* 0x000fe20000100a00 */
[----:B------:R-:W-:Y:S02]  /*ca7b0*/  STL.64 [R1+0x8e30], R176 ;  /* 0x008e30b001007387 */ /* 0x000fe40000100a00 */
[----:B------:R-:W-:Y:S02]  /*ca7c0*/  STL.64 [R1+0x8e48], R186 ;  /* 0x008e48ba01007387 */ /* 0x000fe40000100a00 */
[----:B------:R3:W-:Y:S01]  /*ca7d0*/  STL.64 [R1+0x8e40], R184 ;  /* 0x008e40b801007387 */ /* 0x0007e20000100a00 */
[----:B------:R-:W-:Y:S01]  /*ca7e0*/  STL.64 [R1+0x8e58], R194 ;  /* 0x008e58c201007387 */ /* 0x000fe20000100a00 */
[----:B------:R1:W-:Y:S02]  /*ca7f0*/  STL.64 [R1+0x8e50], R192 ;  /* 0x008e50c001007387 */ /* 0x0003e40000100a00 */
[----:B------:R-:W-:Y:S02]  /*ca800*/  STL.64 [R1+0x8e68], R202 ;  /* 0x008e68ca01007387 */ /* 0x000fe40000100a00 */
[----:B------:R1:W-:Y:S01]  /*ca810*/  STL.64 [R1+0x8e60], R200 ;  /* 0x008e60c801007387 */ /* 0x0003e20000100a00 */
[----:B------:R-:W-:Y:S01]  /*ca820*/  STL.64 [R1+0x8e78], R210 ;  /* 0x008e78d201007387 */ /* 0x000fe20000100a00 */
[----:B------:R-:W-:Y:S02]  /*ca830*/  STL.64 [R1+0x8e70], R208 ;  /* 0x008e70d001007387 */ /* 0x000fe40000100a00 */
[----:B------:R-:W-:Y:S02]  /*ca840*/  STL.64 [R1+0x8e88], R218 ;  /* 0x008e88da01007387 */ /* 0x000fe40000100a00 */
[----:B------:R1:W-:Y:S01]  /*ca850*/  STL.64 [R1+0x8e80], R216 ;  /* 0x008e80d801007387 */ /* 0x0003e20000100a00 */
[----:B------:R-:W2:Y:S04]  /*ca860*/  LDL R148, [R1+0x400] ;  /* 0x0004000001947983 */ /* 0x000ea80000100800 */
[----:B------:R-:W2:Y:S04]  /*ca870*/  LDL R149, [R1+0x404] ;  /* 0x0004040001957983 */ /* 0x000ea80000100800 */
[----:B------:R-:W2:Y:S04]  /*ca880*/  LDL R156, [R1+0x3f0] ;  /* 0x0003f000019c7983 */ /* 0x000ea80000100800 */
[----:B------:R-:W2:Y:S01]  /*ca890*/  LDL R157, [R1+0x3f4] ;  /* 0x0003f400019d7983 */ /* 0x000ea20000100800 */
[----:B------:R-:W-:Y:S01]  /*ca8a0*/  MOV R227, R158 ;  /* 0x0000009e00e37202 */ /* 0x000fe20000000f00 */
[----:B------:R-:W-:Y:S01]  /*ca8b0*/  IMAD.MOV.U32 R226, RZ, RZ, R159 ;  /* 0x000000ffffe27224 */ /* 0x000fe200078e009f */
[C---:B------:R-:W-:Y:S08]  /*ca8c0*/  HMMA.1688.F32.TF32 R40, R8.reuse, R146, R40 ;  /* 0x000000920828723c */ /* 0x040ff00000081028 */
[C---:B------:R-:W-:Y:S08]  /*ca8d0*/  HMMA.1688.F32.TF32 R36, R8.reuse, R238, R36 ;  /* 0x000000ee0824723c */ /* 0x040ff00000081024 */
[C---:B------:R-:W-:Y:S08]  /*ca8e0*/  HMMA.1688.F32.TF32 R32, R8.reuse, R246, R32 ;  /* 0x000000f60820723c */ /* 0x040ff00000081020 */
[C---:B------:R-:W-:Y:S08]  /*ca8f0*/  HMMA.1688.F32.TF32 R28, R8.reuse, R242, R28 ;  /* 0x000000f2081c723c */ /* 0x040ff0000008101c */
[C---:B------:R-:W-:Y:S01]  /*ca900*/  HMMA.1688.F32.TF32 R24, R8.reuse, R250, R24 ;  /* 0x000000fa0818723c */ /* 0x040fe20000081018 */
[----:B------:R-:W-:Y:S01]  /*ca910*/  MOV R235, R143 ;  /* 0x0000008f00eb7202 */ /* 0x000fe20000000f00 */
[----:B------:R-:W2:Y:S04]  /*ca920*/  LDL R240, [R1+0x130] ;  /* 0x0001300001f07983 */ /* 0x000ea80000100800 */
[----:B------:R-:W2:Y:S04]  /*ca930*/  LDL R241, [R1+0x134] ;  /* 0x0001340001f17983 */ /* 0x000ea80000100800 */
[----:B------:R-:W2:Y:S04]  /*ca940*/  LDL R242, [R1+0x138] ;  /* 0x0001380001f27983 */ /* 0x000ea80000100800 */
[----:B------:R-:W2:Y:S04]  /*ca950*/  LDL R243, [R1+0x13c] ;  /* 0x00013c0001f37983 */ /* 0x000ea80000100800 */
[----:B------:R-:W2:Y:S04]  /*ca960*/  LDL R144, [R1+0x150] ;  /* 0x0001500001907983 */ /* 0x000ea80000100800 */
[----:B------:R-:W2:Y:S04]  /*ca970*/  LDL R145, [R1+0x154] ;  /* 0x0001540001917983 */ /* 0x000ea80000100800 */
[----:B------:R-:W2:Y:S04]  /*ca980*/  LDL R146, [R1+0x158] ;  /* 0x0001580001927983 */ /* 0x000ea80000100800 */
[----:B------:R-:W2:Y:S04]  /*ca990*/  LDL R147, [R1+0x15c] ;  /* 0x00015c0001937983 */ /* 0x000ea80000100800 */
[----:B-1----:R-:W2:Y:S04]  /*ca9a0*/  LDL R168, [R1+0x170] ;  /* 0x0001700001a87983 */ /* 0x002ea80000100800 */
[----:B------:R-:W2:Y:S04]  /*ca9b0*/  LDL R169, [R1+0x174] ;  /* 0x0001740001a97983 */ /* 0x000ea80000100800 */
[----:B------:R-:W2:Y:S04]  /*ca9c0*/  LDL R170, [R1+0x178] ;  /* 0x0001780001aa7983 */ /* 0x000ea80000100800 */
[----:B------:R-:W2:Y:S04]  /*ca9d0*/  LDL R171, [R1+0x17c] ;  /* 0x00017c0001ab7983 */ /* 0x000ea80000100800 */
[----:B---3--:R-:W3:Y:S04]  /*ca9e0*/  LDL R184, [R1+0x190] ;  /* 0x0001900001b87983 */ /* 0x008ee80000100800 */
        /* <DEDUP_REMOVED lines=32> */
[----:B------:R-:W3:Y:S01]  /*cabf0*/  LDL.64 R250, [R1+0x128] ;  /* 0x0001280001fa7983 */ /* 0x000ee20000100a00 */
[----:B------:R1:W-:Y:S02]  /*cac00*/  STL.64 [R1+0x8e98], R226 ;  /* 0x008e98e201007387 */ /* 0x0003e40000100a00 */
[----:B----4-:R4:W-:Y:S02]  /*cac10*/  STL.64 [R1+0x8e90], R224 ;  /* 0x008e90e001007387 */ /* 0x0109e40000100a00 */
[----:B------:R-:W-:Y:S01]  /*cac20*/  IMAD.MOV.U32 R162, RZ, RZ, R142 ;  /* 0x000000ffffa27224 */ /* 0x000fe200078e008e */
[----:B------:R-:W3:Y:S04]  /*cac30*/  LDL R140, [R1+0x440] ;  /* 0x00044000018c7983 */ /* 0x000ee80000100800 */
[----:B------:R-:W3:Y:S01]  /*cac40*/  LDL R141, [R1+0x444] ;  /* 0x00044400018d7983 */ /* 0x000ee20000100800 */
[C---:B------:R-:W-:Y:S03]  /*cac50*/  HMMA.1688.F32.TF32 R16, R8.reuse, R158, R16 ;  /* 0x0000009e0810723c */ /* 0x040fe60000081010 */
[----:B-1----:R-:W3:Y:S04]  /*cac60*/  LDL R226, [R1+0x3e8] ;  /* 0x0003e80001e27983 */ /* 0x002ee80000100800 */
[----:B----4-:R-:W4:Y:S04]  /*cac70*/  LDL R224, [R1+0x3e0] ;  /* 0x0003e00001e07983 */ /* 0x010f280000100800 */
[----:B------:R-:W4:Y:S04]  /*cac80*/  LDL R225, [R1+0x3e4] ;  /* 0x0003e40001e17983 */ /* 0x000f280000100800 */
[----:B------:R-:W4:Y:S01]  /*cac90*/  LDL R227, [R1+0x3ec] ;  /* 0x0003ec0001e37983 */ /* 0x000f220000100800 */
[----:B------:R1:W-:Y:S02]  /*caca0*/  STL.64 [R1+0x8ec0], R234 ;  /* 0x008ec0ea01007387 */ /* 0x0003e40000100a00 */
[----:B------:R1:W-:Y:S01]  /*cacb0*/  STL.64 [R1+0x8eb8], R232 ;  /* 0x008eb8e801007387 */ /* 0x0003e20000100a00 */
[----:B------:R-:W-:Y:S01]  /*cacc0*/  HMMA.1688.F32.TF32 R20, R8, R150, R20 ;  /* 0x000000960814723c */ /* 0x000fe20000081014 */
[----:B-1----:R-:W4:Y:S04]  /*cacd0*/  LDL R234, [R1+0x428] ;  /* 0x0004280001ea7983 */ /* 0x002f280000100800 */
[----:B------:R-:W4:Y:S04]  /*cace0*/  LDL R232, [R1+0x420] ;  /* 0x0004200001e87983 */ /* 0x000f280000100800 */
[----:B------:R-:W4:Y:S04]  /*cacf0*/  LDL R233, [R1+0x424] ;  /* 0x0004240001e97983 */ /* 0x000f280000100800 */
[----:B------:R-:W4:Y:S01]  /*cad00*/  LDL R235, [R1+0x42c] ;  /* 0x00042c0001eb7983 */ /* 0x000f220000100800 */
[----:B------:R1:W-:Y:S02]  /*cad10*/  STL.64 [R1+0x8ea8], R162 ;  /* 0x008ea8a201007387 */ /* 0x0003e40000100a00 */
[----:B------:R1:W-:Y:S02]  /*cad20*/  STL.64 [R1+0x8ea0], R160 ;  /* 0x008ea0a001007387 */ /* 0x0003e40000100a00 */
[----:B-1----:R-:W4:Y:S04]  /*cad30*/  LDL R162, [R1+0x458] ;  /* 0x0004580001a27983 */ /* 0x002f280000100800 */
[----:B------:R-:W4:Y:S04]  /*cad40*/  LDL R160, [R1+0x450] ;  /* 0x0004500001a07983 */ /* 0x000f280000100800 */
[----:B------:R-:W4:Y:S04]  /*cad50*/  LDL R161, [R1+0x454] ;  /* 0x0004540001a17983 */ /* 0x000f280000100800 */
[----:B------:R-:W4:Y:S01]  /*cad60*/  LDL R163, [R1+0x45c] ;  /* 0x00045c0001a37983 */ /* 0x000f220000100800 */
[----:B------:R-:W4:Y:S01]  /*cad70*/  LDL.LU.64 R158, [R1+0x8f18] ;  /* 0x008f1800019e7983 */ /* 0x000f220000300a00 */
[C---:B--2---:R-:W-:Y:S08]  /*cad80*/  HMMA.1688.F32.TF32 R132, R4.reuse, R148, R132 ;  /* 0x000000940484723c */ /* 0x044ff00000081084 */
[----:B------:R-:W-:Y:S01]  /*cad90*/  HMMA.1688.F32.TF32 R136, R4, R156, R136 ;  /* 0x0000009c0488723c */ /* 0x000fe20000081088 */
[----:B------:R-:W2:Y:S01]  /*cada0*/  LDL.LU.64 R156, [R1+0x8f10] ;  /* 0x008f1000019c7983 */ /* 0x000ea20000300a00 */
[----:B------:R-:W2:Y:S02]  /*cadb0*/  LDL.LU.64 R150, [R1+0x8f08] ;  /* 0x008f080001967983 */ /* 0x000ea40000300a00 */
[----:B------:R-:W2:Y:S11]  /*cadc0*/  LDL.LU.64 R148, [R1+0x8f00] ;  /* 0x008f000001947983 */ /* 0x000eb60000300a00 */
[----:B------:R1:W-:Y:S01]  /*cadd0*/  STL.64 [R1+0x8ee8], R134 ;  /* 0x008ee88601007387 */ /* 0x0003e20000100a00 */
[----:B------:R1:W-:Y:S01]  /*cade0*/  STL.64 [R1+0x8ee0], R132 ;  /* 0x008ee08401007387 */ /* 0x0003e20000100a00 */
[----:B------:R-:W-:Y:S01]  /*cadf0*/  HMMA.1688.F32.TF32 R12, R8, R142, R12 ;  /* 0x0000008e080c723c */ /* 0x000fe2000008100c */
[----:B------:R-:W-:Y:S01]  /*cae00*/  LDS R8, [R2+0x2c000] ;  /* 0x02c0000002087984 */ /* 0x000fe20000000800 */
[----:B------:R-:W-:Y:S04]  /*cae10*/  LDS R10, [R2+0x2e000] ;  /* 0x02e00000020a7984 */ /* 0x000fe80000000800 */
[----:B------:R-:W-:Y:S04]  /*cae20*/  LDS R9, [R0+0x2c000] ;  /* 0x02c0000000097984 */ /* 0x000fe80000000800 */
[----:B------:R-:W2:Y:S04]  /*cae30*/  LDS R11, [R0+0x2e000] ;  /* 0x02e00000000b7984 */ /* 0x000ea80000000800 */
[----:B-1----:R-:W2:Y:S04]  /*cae40*/  LDL R134, [R1+0x3f8] ;  /* 0x0003f80001867983 */ /* 0x002ea80000100800 */
[----:B------:R-:W2:Y:S04]  /*cae50*/  LDL R132, [R1+0x410] ;  /* 0x0004100001847983 */ /* 0x000ea80000100800 */
[----:B------:R-:W2:Y:S04]  /*cae60*/  LDL R133, [R1+0x414] ;  /* 0x0004140001857983 */ /* 0x000ea80000100800 */
[----:B------:R-:W4:Y:S01]  /*cae70*/  LDL R135, [R1+0x3fc] ;  /* 0x0003fc0001877983 */ /* 0x000f220000100800 */
[C---:B---3--:R-:W-:Y:S08]  /*cae80*/  HMMA.1688.F32.TF32 R116, R4.reuse, R140, R116 ;  /* 0x0000008c0474723c */ /* 0x048ff00000081074 */
[C---:B--2---:R-:W-:Y:S11]  /*cae90*/  HMMA.1688.F32.TF32 R128, R4.reuse, R132, R128 ;  /* 0x000000840480723c */ /* 0x044ff60000081080 */
[----:B------:R-:W-:Y:S11]  /*caea0*/  @!UPT UIADD3 URZ, URZ, URZ, URZ ;  /* 0x0000003f3f3ff290 */ /* 0x000ff6000fffe03f */
[----:B------:R-:W-:Y:S01]  /*caeb0*/  @!UPT UIADD3 URZ, URZ, URZ, URZ ;  /* 0x0000003f3f3ff290 */ /* 0x000fe2000fffe03f */
[----:B------:R1:W-:Y:S01]  /*caec0*/  STL.64 [R1+0x8ed8], R130 ;  /* 0x008ed88201007387 */ /* 0x0003e20000100a00 */
[----:B------:R-:W-:Y:S03]  /*caed0*/  STL.64 [R1+0x8ed0], R128 ;  /* 0x008ed08001007387 */ /* 0x000fe60000100a00 */
[----:B-1----:R-:W2:Y:S01]  /*caee0*/  LDL.64 R130, [R1+0x408] ;  /* 0x0004080001827983 */ /* 0x002ea20000100a00 */
[----:B----4-:R1:W-:Y:S03]  /*caef0*/  STL.64 [R1+0x8ec8], R234 ;  /* 0x008ec8ea01007387 */ /* 0x0103e60000100a00 */
[----:B-1----:R-:W3:Y:S01]  /*caf00*/  LDL.64 R234, [R1+0x418] ;  /* 0x0004180001ea7983 */ /* 0x002ee20000100a00 */
[----:B------:R-:W4:Y:S02]  /*caf10*/  LDL.LU.64 R142, [R1+0x8ef8] ;  /* 0x008ef800018e7983 */ /* 0x000f240000300a00 */
[----:B------:R-:W2:Y:S02]  /*caf20*/  LDL.LU.64 R140, [R1+0x8ef0] ;  /* 0x008ef000018c7983 */ /* 0x000ea40000300a00 */
[----:B------:R1:W-:Y:S01]  /*caf30*/  STL [R1+0x8b3c], R220 ;  /* 0x008b3cdc01007387 */ /* 0x0003e20000100800 */
[----:B------:R1:W-:Y:S01]  /*caf40*/  STL [R1+0x8b38], R221 ;  /* 0x008b38dd01007387 */ /* 0x0003e20000100800 */
[----:B------:R3:W-:Y:S02]  /*caf50*/  STL [R1+0x8b44], R212 ;  /* 0x008b44d401007387 */ /* 0x0007e40000100800 */
[----:B------:R1:W-:Y:S02]  /*caf60*/  STL [R1+0x8b40], R213 ;  /* 0x008b40d501007387 */ /* 0x0003e40000100800 */
[----:B------:R-:W-:Y:S01]  /*caf70*/  STL [R1+0x8bdc], R204 ;  /* 0x008bdccc01007387 */ /* 0x000fe20000100800 */
        /* <DEDUP_REMOVED lines=24> */
[C---:B------:R-:W-:Y:S08]  /*cb100*/  HMMA.1688.F32.TF32 R28, R4.reuse, R172, R28 ;  /* 0x000000ac041c723c */ /* 0x040ff0000008101c */
[C---:B------:R-:W-:Y:S08]  /*cb110*/  HMMA.1688.F32.TF32 R24, R4.reuse, R164, R24 ;  /* 0x000000a40418723c */ /* 0x040ff00000081018 */
[C---:B------:R-:W-:Y:S08]  /*cb120*/  HMMA.1688.F32.TF32 R20, R4.reuse, R156, R20 ;  /* 0x0000009c0414723c */ /* 0x040ff00000081014 */
[----:B------:R-:W-:Y:S08]  /*cb130*/  HMMA.1688.F32.TF32 R16, R4, R148, R16 ;  /* 0x000000940410723c */ /* 0x000ff00000081010 */
[----:B------:R-:W-:Y:S08]  /*cb140*/  HMMA.1688.F32.TF32 R136, R8, R134, R136 ;  /* 0x000000860888723c */ /* 0x000ff00000081088 */
[----:B--2---:R-:W-:Y:S01]  /*cb150*/  HMMA.1688.F32.TF32 R12, R4, R140, R12 ;  /* 0x0000008c040c723c */ /* 0x004fe2000008100c */
[----:B------:R-:W2:Y:S04]  /*cb160*/  LDL R6, [R1+0x448] ;  /* 0x0004480001067983 */ /* 0x000ea80000100800 */
[----:B------:R-:W2:Y:S01]  /*cb170*/  LDL R7, [R1+0x44c] ;  /* 0x00044c0001077983 */ /* 0x000ea20000100800 */
[----:B------:R-:W2:Y:S02]  /*cb180*/  LDL.LU.64 R134, [R1+0x8ee8] ;  /* 0x008ee80001867983 */ /* 0x000ea40000300a00 */
[----:B------:R-:W2:Y:S02]  /*cb190*/  LDL.LU.64 R132, [R1+0x8ee0] ;  /* 0x008ee00001847983 */ /* 0x000ea40000300a00 */
[----:B-1----:R-:W-:-:S02]  /*cb1a0*/  IMAD.MOV.U32 R220, RZ, RZ, R130 ;  /* 0x000000ffffdc7224 */ /* 0x002fc400078e0082 */
[----:B------:R-:W-:Y:S01]  /*cb1b0*/  IMAD.MOV.U32 R221, RZ, RZ, R131 ;  /* 0x000000ffffdd7224 */ /* 0x000fe200078e0083 */
[----:B---3--:R-:W-:Y:S01]  /*cb1c0*/  MOV R212, R234 ;  /* 0x000000ea00d47202 */ /* 0x008fe20000000f00 */
[----:B------:R-:W-:Y:S01]  /*cb1d0*/  IMAD.MOV.U32 R213, RZ, RZ, R235 ;  /* 0x000000ffffd57224 */ /* 0x000fe200078e00eb */
[----:B------:R-:W-:Y:S04]  /*cb1e0*/  LDS R4, [R2+0x30000] ;  /* 0x0300000002047984 */ /* 0x000fe80000000800 */
[----:B------:R-:W-:Y:S01]  /*cb1f0*/  LDS R5, [R0+0x30000] ;  /* 0x0300000000057984 */ /* 0x000fe20000000800 */
[C---:B--2---:R-:W-:Y:S03]  /*cb200*/  HMMA.1688.F32.TF32 R132, R8.reuse, R130, R132 ;  /* 0x000000820884723c */ /* 0x044fe60000081084 */
[----:B------:R-:W2:Y:S01]  /*cb210*/  LDL.LU.64 R130, [R1+0x8ed8] ;  /* 0x008ed80001827983 */ /* 0x000ea20000300a00 */
[----:B------:R-:W2:Y:S04]  /*cb220*/  LDL.LU.64 R128, [R1+0x8ed0] ;  /* 0x008ed00001807983 */ /* 0x000ea80000300a00 */
[C---:B--2---:R-:W-:Y:S01]  /*cb230*/  HMMA.1688.F32.TF32 R128, R8.reuse, R234, R128 ;  /* 0x000000ea0880723c */ /* 0x044fe20000081080 */
[----:B------:R-:W2:Y:S01]  /*cb240*/  LDL.LU.64 R234, [R1+0x8ec8] ;  /* 0x008ec80001ea7983 */ /* 0x000ea20000300a00 */
[----:B------:R1:W-:Y:S02]  /*cb250*/  STL [R1+0x8be4], R213 ;  /* 0x008be4d501007387 */ /* 0x0003e40000100800 */
[----:B------:R3:W-:Y:S02]  /*cb260*/  STL [R1+0x8be0], R212 ;  /* 0x008be0d401007387 */ /* 0x0007e40000100800 */
[----:B-1----:R-:W-:Y:S01]  /*cb270*/  IMAD.MOV.U32 R213, RZ, RZ, R154 ;  /* 0x000000ffffd57224 */ /* 0x002fe200078e009a */
[----:B---3--:R-:W-:Y:S01]  /*cb280*/  MOV R212, R155 ;  /* 0x0000009b00d47202 */ /* 0x008fe20000000f00 */
[C---:B------:R-:W-:Y:S01]  /*cb290*/  HMMA.1688.F32.TF32 R116, R8.reuse, R6, R116 ;  /* 0x000000060874723c */ /* 0x040fe20000081074 */
[----:B------:R-:W-:Y:S04]  /*cb2a0*/  LDS R6, [R2+0x32000] ;  /* 0x0320000002067984 */ /* 0x000fe80000000800 */
[----:B------:R-:W1:Y:S03]  /*cb2b0*/  LDS R7, [R0+0x32000] ;  /* 0x0320000000077984 */ /* 0x000e660000000800 */
[C---:B------:R-:W-:Y:S08]  /*cb2c0*/  HMMA.1688.F32.TF32 R72, R8.reuse, R146, R72 ;  /* 0x000000920848723c */ /* 0x040ff00000081048 */
[C---:B------:R-:W-:Y:S08]  /*cb2d0*/  HMMA.1688.F32.TF32 R68, R8.reuse, R238, R68 ;  /* 0x000000ee0844723c */ /* 0x040ff00000081044 */
[C---:B------:R-:W-:Y:S08]  /*cb2e0*/  HMMA.1688.F32.TF32 R64, R8.reuse, R242, R64 ;  /* 0x000000f20840723c */ /* 0x040ff00000081040 */
[----:B------:R-:W-:Y:S01]  /*cb2f0*/  HMMA.1688.F32.TF32 R60, R8, R250, R60 ;  /* 0x000000fa083c723c */ /* 0x000fe2000008103c */
[----:B------:R-:W-:Y:S01]  /*cb300*/  MOV R204, R250 ;  /* 0x000000fa00cc7202 */ /* 0x000fe20000000f00 */
[----:B------:R-:W-:-:S06]  /*cb310*/  IMAD.MOV.U32 R205, RZ, RZ, R251 ;  /* 0x000000ffffcd7224 */ /* 0x000fcc00078e00fb */
[----:B--2---:R-:W-:Y:S01]  /*cb320*/  HMMA.1688.F32.TF32 R124, R8, R234, R124 ;  /* 0x000000ea087c723c */ /* 0x004fe2000008107c */
[----:B------:R-:W2:Y:S01]  /*cb330*/  LDL.LU.64 R234, [R1+0x8ec0] ;  /* 0x008ec00001ea7983 */ /* 0x000ea20000300a00 */
[----:B------:R-:W3:Y:S02]  /*cb340*/  LDL.LU.64 R232, [R1+0x8eb8] ;  /* 0x008eb80001e87983 */ /* 0x000ee40000300a00 */
[----:B------:R-:W2:Y:S02]  /*cb350*/  LDL.LU R245, [R1+0x8eb0] ;  /* 0x008eb00001f57983 */ /* 0x000ea40000300800 */
[----:B------:R1:W-:Y:S01]  /*cb360*/  STL [R1+0x8bec], R212 ;  /* 0x008becd401007387 */ /* 0x0003e20000100800 */
[----:B------:R1:W-:Y:S01]  /*cb370*/  STL [R1+0x8be8], R213 ;  /* 0x008be8d501007387 */ /* 0x0003e20000100800 */
[----:B------:R-:W2:Y:S02]  /*cb380*/  LDL R192, [R1+0x1120] ;  /* 0x0011200001c07983 */ /* 0x000ea40000100800 */
[----:B------:R-:W2:Y:S02]  /*cb390*/  LDL R193, [R1+0x1124] ;  /* 0x0011240001c17983 */ /* 0x000ea40000100800 */
[----:B------:R-:W3:Y:S01]  /*cb3a0*/  LDL R184, [R1+0x1150] ;  /* 0x0011500001b87983 */ /* 0x000ee20000100800 */
[----:B------:R-:W3:Y:S04]  /*cb3b0*/  LDL R185, [R1+0x1154] ;  /* 0x0011540001b97983 */ /* 0x000ee80000100800 */
[----:B------:R-:W3:Y:S04]  /*cb3c0*/  LDL.64 R160, [R1+0x1160] ;  /* 0x0011600001a07983 */ /* 0x000ee80000100a00 */
[----:B------:R-:W3:Y:S04]  /*cb3d0*/  LDL R176, [R1+0x1180] ;  /* 0x0011800001b07983 */ /* 0x000ee80000100800 */
[----:B------:R-:W3:Y:S04]  /*cb3e0*/  LDL R177, [R1+0x1184] ;  /* 0x0011840001b17983 */ /* 0x000ee80000100800 */
[----:B------:R-:W3:Y:S04]  /*cb3f0*/  LDL.64 R208, [R1+0x11a0] ;  /* 0x0011a00001d07983 */ /* 0x000ee80000100a00 */
[----:B------:R-:W3:Y:S04]  /*cb400*/  LDL.64 R248, [R1+0x11d0] ;  /* 0x0011d00001f87983 */ /* 0x000ee80000100a00 */
[----:B------:R-:W3:Y:S04]  /*cb410*/  LDL R152, [R1+0x11b0] ;  /* 0x0011b00001987983 */ /* 0x000ee80000100800 */
[----:B------:R-:W3:Y:S04]  /*cb420*/  LDL R153, [R1+0x11b4] ;  /* 0x0011b40001997983 */ /* 0x000ee80000100800 */
[----:B------:R-:W3:Y:S04]  /*cb430*/  LDL.64 R200, [R1+0x11e0] ;  /* 0x0011e00001c87983 */ /* 0x000ee80000100a00 */
[----:B------:R-:W3:Y:S01]  /*cb440*/  LDL.64 R168, [R1+0x1200] ;  /* 0x0012000001a87983 */ /* 0x000ee20000100a00 */
[----:B-1----:R-:W-:-:S02]  /*cb450*/  IMAD.MOV.U32 R212, RZ, RZ, R238 ;  /* 0x000000ffffd47224 */ /* 0x002fc400078e00ee */
[----:B------:R-:W-:Y:S01]  /*cb460*/  IMAD.MOV.U32 R213, RZ, RZ, R239 ;  /* 0x000000ffffd57224 */ /* 0x000fe200078e00ef */
[----:B------:R-:W3:Y:S04]  /*cb470*/  LDL R236, [R1+0x1140] ;  /* 0x0011400001ec7983 */ /* 0x000ee80000100800 */
[----:B------:R-:W3:Y:S01]  /*cb480*/  LDL R237, [R1+0x1144] ;  /* 0x0011440001ed7983 */ /* 0x000ee20000100800 */
[----:B------:R-:W3:Y:S03]  /*cb490*/  LDL R238, [R1+0x1148] ;  /* 0x0011480001ee7983 */ /* 0x000ee60000100800 */
        /* <DEDUP_REMOVED lines=9> */
[----:B------:R-:W3:Y:S01]  /*cb530*/  LDL.64 R250, [R1+0x11d8] ;  /* 0x0011d80001fa7983 */ /* 0x000ee20000100a00 */
[----:B------:R1:W-:Y:S01]  /*cb540*/  STL.64 [R1+0x8b30], R230 ;  /* 0x008b30e601007387 */ /* 0x0003e20000100a00 */
[C---:B------:R-:W-:Y:S01]  /*cb550*/  HMMA.1688.F32.TF32 R56, R8.reuse, R230, R56 ;  /* 0x000000e60838723c */ /* 0x040fe20000081038 */
[----:B------:R4:W-:Y:S07]  /*cb560*/  STL.64 [R1+0x8b28], R228 ;  /* 0x008b28e401007387 */ /* 0x0009ee0000100a00 */
[C---:B------:R-:W-:Y:S01]  /*cb570*/  HMMA.1688.F32.TF32 R52, R8.reuse, R222, R52 ;  /* 0x000000de0834723c */ /* 0x040fe20000081034 */
[----:B-1----:R-:W3:Y:S04]  /*cb580*/  LDL.64 R230, [R1+0x12d8] ;  /* 0x0012d80001e67983 */ /* 0x002ee80000100a00 */
[----:B----4-:R-:W4:Y:S01]  /*cb590*/  LDL.64 R228, [R1+0x12d0] ;  /* 0x0012d00001e47983 */ /* 0x010f220000100a00 */
[----:B------:R1:W-:Y:S02]  /*cb5a0*/  STL.64 [R1+0x8b50], R222 ;  /* 0x008b50de01007387 */ /* 0x0003e40000100a00 */
[----:B------:R1:W-:Y:S01]  /*cb5b0*/  STL.64 [R1+0x8b48], R220 ;  /* 0x008b48dc01007387 */ /* 0x0003e20000100a00 */
[C---:B------:R-:W-:Y:S01]  /*cb5c0*/  HMMA.1688.F32.TF32 R108, R8.reuse, R226, R108 ;  /* 0x000000e2086c723c */ /* 0x040fe2000008106c */
[----:B-1----:R-:W4:Y:S04]  /*cb5d0*/  LDL.64 R222, [R1+0x12c8] ;  /* 0x0012c80001de7983 */ /* 0x002f280000100a00 */
[----:B------:R-:W4:Y:S01]  /*cb5e0*/  LDL.64 R220, [R1+0x12c0] ;  /* 0x0012c00001dc7983 */ /* 0x000f220000100a00 */
[----:B------:R-:W-:Y:S02]  /*cb5f0*/  STL [R1+0x8ae4], R214 ;  /* 0x008ae4d601007387 */ /* 0x000fe40000100800 */
[----:B------:R-:W-:Y:S02]  /*cb600*/  STL [R1+0x8ae0], R215 ;  /* 0x008ae0d701007387 */ /* 0x000fe40000100800 */
[----:B------:R-:W-:Y:S01]  /*cb610*/  STL [R1+0x8ad4], R206 ;  /* 0x008ad4ce01007387 */ /* 0x000fe20000100800 */
[----:B------:R-:W-:Y:S01]  /*cb620*/  STL [R1+0x8ad0], R207 ;  /* 0x008ad0cf01007387 */ /* 0x000fe20000100800 */
        /* <DEDUP_REMOVED lines=10> */
[----:B------:R1:W-:Y:S01]  /*cb6d0*/  STL [R1+0x8a64], R158 ;  /* 0x008a649e01007387 */ /* 0x0003e20000100800 */
[----:B------:R-:W-:Y:S01]  /*cb6e0*/  STL [R1+0x8a60], R159 ;  /* 0x008a609f01007387 */ /* 0x000fe20000100800 */
[----:B------:R1:W-:Y:S02]  /*cb6f0*/  STL [R1+0x8a0c], R150 ;  /* 0x008a0c9601007387 */ /* 0x0003e40000100800 */
[----:B------:R-:W-:Y:S02]  /*cb700*/  STL [R1+0x8a08], R151 ;  /* 0x008a089701007387 */ /* 0x000fe40000100800 */
[----:B------:R-:W-:Y:S01]  /*cb710*/  STL [R1+0x8a04], R142 ;  /* 0x008a048e01007387 */ /* 0x000fe20000100800 */
[----:B------:R1:W-:Y:S01]  /*cb720*/  STL [R1+0x8a00], R143 ;  /* 0x008a008f01007387 */ /* 0x0003e20000100800 */
[C---:B------:R-:W-:Y:S08]  /*cb730*/  HMMA.1688.F32.TF32 R96, R8.reuse, R202, R96 ;  /* 0x000000ca0860723c */ /* 0x040ff00000081060 */
[C---:B------:R-:W-:Y:S08]  /*cb740*/  HMMA.1688.F32.TF32 R20, R8.reuse, R158, R20 ;  /* 0x0000009e0814723c */ /* 0x040ff00000081014 */
[C---:B------:R-:W-:Y:S08]  /*cb750*/  HMMA.1688.F32.TF32 R84, R8.reuse, R178, R84 ;  /* 0x000000b20854723c */ /* 0x040ff00000081054 */
[C---:B------:R-:W-:Y:S08]  /*cb760*/  HMMA.1688.F32.TF32 R16, R8.reuse, R150, R16 ;  /* 0x000000960810723c */ /* 0x040ff00000081010 */
[C---:B------:R-:W-:Y:S08]  /*cb770*/  HMMA.1688.F32.TF32 R12, R8.reuse, R142, R12 ;  /* 0x0000008e080c723c */ /* 0x040ff0000008100c */
[----:B------:R-:W-:Y:S08]  /*cb780*/  HMMA.1688.F32.TF32 R120, R8, R246, R120 ;  /* 0x000000f60878723c */ /* 0x000ff00000081078 */
[C---:B--2---:R-:W-:Y:S01]  /*cb790*/  HMMA.1688.F32.TF32 R136, R4.reuse, R192, R136 ;  /* 0x000000c00488723c */ /* 0x044fe20000081088 */
[----:B------:R-:W2:Y:S07]  /*cb7a0*/  LDL.64 R192, [R1+0x11f0] ;  /* 0x0011f00001c07983 */ /* 0x000eae0000100a00 */
[----:B---3--:R-:W-:Y:S01]  /*cb7b0*/  HMMA.1688.F32.TF32 R124, R4, R184, R124 ;  /* 0x000000b8047c723c */ /* 0x008fe2000008107c */
[----:B------:R-:W3:Y:S01]  /*cb7c0*/  LDL.64 R184, [R1+0x1210] ;  /* 0x0012100001b87983 */ /* 0x000ee20000100a00 */
[----:B-1----:R-:W-:-:S06]  /*cb7d0*/  IMAD.MOV.U32 R158, RZ, RZ, R161 ;  /* 0x000000ffff9e7224 */ /* 0x002fcc00078e00a1 */
[----:B------:R-:W-:Y:S01]  /*cb7e0*/  HMMA.1688.F32.TF32 R108, R4, R176, R108 ;  /* 0x000000b0046c723c */ /* 0x000fe2000008106c */
[----:B------:R-:W-:Y:S01]  /*cb7f0*/  STL [R1+0x8a70], R158 ;  /* 0x008a709e01007387 */ /* 0x000fe20000100800 */
[----:B------:R-:W4:Y:S01]  /*cb800*/  LDL.64 R176, [R1+0x1220] ;  /* 0x0012200001b07983 */ /* 0x000f220000100a00 */
[----:B------:R-:W-:Y:S01]  /*cb810*/  MOV R150, R209 ;  /* 0x000000d100967202 */ /* 0x000fe20000000f00 */
[----:B------:R-:W-:-:S04]  /*cb820*/  IMAD.MOV.U32 R143, RZ, RZ, R248 ;  /* 0x000000ffff8f7224 */ /* 0x000fc800078e00f8 */
[C---:B------:R-:W-:Y:S01]  /*cb830*/  HMMA.1688.F32.TF32 R96, R4.reuse, R152, R96 ;  /* 0x000000980460723c */ /* 0x040fe20000081060 */
[----:B------:R-:W-:Y:S01]  /*cb840*/  IMAD.MOV.U32 R151, RZ, RZ, R200 ;  /* 0x000000ffff977224 */ /* 0x000fe200078e00c8 */
[----:B------:R-:W-:Y:S01]  /*cb850*/  MOV R142, R201 ;  /* 0x000000c9008e7202 */ /* 0x000fe20000000f00 */
[----:B------:R-:W-:Y:S01]  /*cb860*/  STL [R1+0x8a1c], R150 ;  /* 0x008a1c9601007387 */ /* 0x000fe20000100800 */
[----:B------:R-:W4:Y:S02]  /*cb870*/  LDL.64 R152, [R1+0x1230] ;  /* 0x0012300001987983 */ /* 0x000f240000100a00 */
[----:B------:R2:W-:Y:S02]  /*cb880*/  STL [R1+0x8a10], R143 ;  /* 0x008a108f01007387 */ /* 0x0005e40000100800 */
[----:B------:R-:W-:Y:S01]  /*cb890*/  STL [R1+0x8a18], R151 ;  /* 0x008a189701007387 */ /* 0x000fe20000100800 */
[----:B------:R4:W-:Y:S01]  /*cb8a0*/  STL [R1+0x8a14], R142 ;  /* 0x008a148e01007387 */ /* 0x0009e20000100800 */
[----:B------:R-:W-:Y:S01]  /*cb8b0*/  HMMA.1688.F32.TF32 R84, R4, R168, R84 ;  /* 0x000000a80454723c */ /* 0x000fe20000081054 */
[----:B------:R-:W-:-:S02]  /*cb8c0*/  IMAD.MOV.U32 R247, RZ, RZ, R168 ;  /* 0x000000fffff77224 */ /* 0x000fc400078e00a8 */
[----:B------:R-:W-:Y:S02]  /*cb8d0*/  IMAD.MOV.U32 R246, RZ, RZ, R169 ;  /* 0x000000fffff67224 */ /* 0x000fe400078e00a9 */
[----:B------:R-:W4:Y:S03]  /*cb8e0*/  LDL.64 R168, [R1+0x1240] ;  /* 0x0012400001a87983 */ /* 0x000f260000100a00 */
[C---:B------:R-:W-:Y:S08]  /*cb8f0*/  HMMA.1688.F32.TF32 R112, R8.reuse, R162, R112 ;  /* 0x000000a20870723c */ /* 0x040ff00000081070 */
[C---:B------:R-:W-:Y:S08]  /*cb900*/  HMMA.1688.F32.TF32 R104, R8.reuse, R218, R104 ;  /* 0x000000da0868723c */ /* 0x040ff00000081068 */
[C---:B------:R-:W-:Y:S08]  /*cb910*/  HMMA.1688.F32.TF32 R80, R8.reuse, R170, R80 ;  /* 0x000000aa0850723c */ /* 0x040ff00000081050 */
[C---:B------:R-:W-:Y:S01]  /*cb920*/  HMMA.1688.F32.TF32 R88, R8.reuse, R186, R88 ;  /* 0x000000ba0858723c */ /* 0x040fe20000081058 */
[----:B------:R-:W-:Y:S07]  /*cb930*/  STL [R1+0x8a24], R246 ;  /* 0x008a24f601007387 */ /* 0x000fee0000100800 */
[----:B------:R-:W-:Y:S01]  /*cb940*/  HMMA.1688.F32.TF32 R76, R8, R154, R76 ;  /* 0x0000009a084c723c */ /* 0x000fe2000008104c */
[----:B------:R1:W-:Y:S07]  /*cb950*/  STL [R1+0x8a20], R247 ;  /* 0x008a20f701007387 */ /* 0x0003ee0000100800 */
[C---:B------:R-:W-:Y:S08]  /*cb960*/  HMMA.1688.F32.TF32 R120, R4.reuse, R160, R120 ;  /* 0x000000a00478723c */ /* 0x040ff00000081078 */
[C---:B------:R-:W-:Y:S08]  /*cb970*/  HMMA.1688.F32.TF32 R116, R4.reuse, R224, R116 ;  /* 0x000000e00474723c */ /* 0x040ff00000081074 */
[C---:B------:R-:W-:Y:S08]  /*cb980*/  HMMA.1688.F32.TF32 R112, R4.reuse, R216, R112 ;  /* 0x000000d80470723c */ /* 0x040ff00000081070 */
[C---:B------:R-:W-:Y:S08]  /*cb990*/  HMMA.1688.F32.TF32 R104, R4.reuse, R208, R104 ;  /* 0x000000d00468723c */ /* 0x040ff00000081068 */
[----:B------:R-:W-:Y:S01]  /*cb9a0*/  HMMA.1688.F32.TF32 R88, R4, R200, R88 ;  /* 0x000000c80458723c */ /* 0x000fe20000081058 */
[----:B--2---:R-:W-:Y:S01]  /*cb9b0*/  MOV R143, R192 ;  /* 0x000000c0008f7202 */ /* 0x004fe20000000f00 */
[----:B---3--:R-:W-:-:S04]  /*cb9c0*/  IMAD.MOV.U32 R3, RZ, RZ, R185 ;  /* 0x000000ffff037224 */ /* 0x008fc800078e00b9 */
[----:B------:R2:W-:Y:S01]  /*cb9d0*/  STL [R1+0x8a28], R143 ;  /* 0x008a288f01007387 */ /* 0x0005e20000100800 */
[----:B------:R-:W3:Y:S02]  /*cb9e0*/  LDL.64 R160, [R1+0x1250] ;  /* 0x0012500001a07983 */ /* 0x000ee40000100a00 */
[----:B------:R-:W-:Y:S02]  /*cb9f0*/  IMAD.MOV.U32 R244, RZ, RZ, R184 ;  /* 0x000000fffff47224 */ /* 0x000fe400078e00b8 */
[----:B------:R-:W3:Y:S01]  /*cba00*/  LDL.64 R224, [R1+0x1260] ;  /* 0x0012600001e07983 */ /* 0x000ee20000100a00 */
[----:B------:R-:W-:Y:S02]  /*cba10*/  STL [R1+0x8a30], R3 ;  /* 0x008a300301007387 */ /* 0x000fe40000100800 */
[----:B------:R3:W-:Y:S02]  /*cba20*/  STL [R1+0x8a2c], R244 ;  /* 0x008a2cf401007387 */ /* 0x0007e40000100800 */
[----:B----4-:R-:W-:Y:S01]  /*cba30*/  IMAD.MOV.U32 R142, RZ, RZ, R177 ;  /* 0x000000ffff8e7224 */ /* 0x010fe200078e00b1 */
[----:B------:R-:W4:Y:S01]  /*cba40*/  LDL.64 R216, [R1+0x1270] ;  /* 0x0012700001d87983 */ /* 0x000f220000100a00 */
[----:B------:R-:W-:Y:S01]  /*cba50*/  MOV R151, R176 ;  /* 0x000000b000977202 */ /* 0x000fe20000000f00 */
[C---:B------:R-:W-:Y:S02]  /*cba60*/  HMMA.1688.F32.TF32 R80, R4.reuse, R192, R80 ;  /* 0x000000c00450723c */ /* 0x040fe40000081050 */
[----:B------:R-:W-:Y:S02]  /*cba70*/  STL [R1+0x8a38], R142 ;  /* 0x008a388e01007387 */ /* 0x000fe40000100800 */
[----:B------:R2:W-:Y:S02]  /*cba80*/  STL [R1+0x8a34], R151 ;  /* 0x008a349701007387 */ /* 0x0005e40000100800 */
[----:B------:R-:W4:Y:S02]  /*cba90*/  LDL R208, [R1+0x1280] ;  /* 0x0012800001d07983 */ /* 0x000f240000100800 */
[----:B------:R-:W4:Y:S01]  /*cbaa0*/  LDL R209, [R1+0x1284] ;  /* 0x0012840001d17983 */ /* 0x000f220000100800 */
[----:B------:R-:W4:Y:S04]  /*cbab0*/  LDL.64 R192, [R1+0x12a0] ;  /* 0x0012a00001c07983 */ /* 0x000f280000100a00 */
[----:B------:R-:W4:Y:S04]  /*cbac0*/  LDL R200, [R1+0x1290] ;  /* 0x0012900001c87983 */ /* 0x000f280000100800 */
[----:B------:R-:W4:Y:S01]  /*cbad0*/  LDL R201, [R1+0x1294] ;  /* 0x0012940001c97983 */ /* 0x000f220000100800 */
[----:B------:R-:W-:Y:S01]  /*cbae0*/  MOV R150, R153 ;  /* 0x0000009900967202 */ /* 0x000fe20000000f00 */
[----:B------:R-:W-:Y:S01]  /*cbaf0*/  HMMA.1688.F32.TF32 R76, R4, R184, R76 ;  /* 0x000000b8044c723c */ /* 0x000fe2000008104c */
[----:B-1----:R-:W-:-:S07]  /*cbb00*/  IMAD.MOV.U32 R247, RZ, RZ, R152 ;  /* 0x000000fffff77224 */ /* 0x002fce00078e0098 */
[C---:B------:R-:W-:Y:S01]  /*cbb10*/  HMMA.1688.F32.TF32 R68, R4.reuse, R152, R68 ;  /* 0x000000980444723c */ /* 0x040fe20000081044 */
[----:B------:R-:W4:Y:S04]  /*cbb20*/  LDL R184, [R1+0x12b0] ;  /* 0x0012b00001b87983 */ /* 0x000f280000100800 */
[----:B------:R-:W4:Y:S03]  /*cbb30*/  LDL R185, [R1+0x12b4] ;  /* 0x0012b40001b97983 */ /* 0x000f260000100800 */
[C---:B------:R-:W-:Y:S01]  /*cbb40*/  HMMA.1688.F32.TF32 R72, R4.reuse, R176, R72 ;  /* 0x000000b00448723c */ /* 0x040fe20000081048 */
[----:B------:R-:W4:Y:S01]  /*cbb50*/  LDL.64 R152, [R1+0x12f0] ;  /* 0x0012f00001987983 */ /* 0x000f220000100a00 */
[----:B------:R-:W4:Y:S02]  /*cbb60*/  LDL R176, [R1+0x12e0] ;  /* 0x0012e00001b07983 */ /* 0x000f240000100800 */
[----:B------:R-:W4:Y:S02]  /*cbb70*/  LDL R177, [R1+0x12e4] ;  /* 0x0012e40001b17983 */ /* 0x000f240000100800 */
[----:B------:R-:W-:Y:S01]  /*cbb80*/  STL [R1+0x8a40], R150 ;  /* 0x008a409601007387 */ /* 0x000fe20000100800 */
[----:B------:R4:W-:Y:S01]  /*cbb90*/  STL [R1+0x8a3c], R247 ;  /* 0x008a3cf701007387 */ /* 0x0009e20000100800 */
[----:B------:R-:W-:Y:S01]  /*cbba0*/  HMMA.1688.F32.TF32 R64, R4, R168, R64 ;  /* 0x000000a80440723c */ /* 0x000fe20000081040 */
[----:B--2---:R-:W-:-:S02]  /*cbbb0*/  IMAD.MOV.U32 R143, RZ, RZ, R168 ;  /* 0x000000ffff8f7224 */ /* 0x004fc400078e00a8 */
[----:B------:R-:W-:Y:S02]  /*cbbc0*/  IMAD.MOV.U32 R246, RZ, RZ, R169 ;  /* 0x000000fffff67224 */ /* 0x000fe400078e00a9 */
[----:B------:R-:W2:Y:S03]  /*cbbd0*/  LDL.64 R168, [R1+0x1310] ;  /* 0x0013100001a87983 */ /* 0x000ea60000100a00 */
[C---:B------:R-:W-:Y:S08]  /*cbbe0*/  HMMA.1688.F32.TF32 R48, R8.reuse, R214, R48 ;  /* 0x000000d60830723c */ /* 0x040ff00000081030 */
[C---:B------:R-:W-:Y:S08]  /*cbbf0*/  HMMA.1688.F32.TF32 R44, R8.reuse, R206, R44 ;  /* 0x000000ce082c723c */ /* 0x040ff0000008102c */
[C---:B------:R-:W-:Y:S08]  /*cbc00*/  HMMA.1688.F32.TF32 R40, R8.reuse, R198, R40 ;  /* 0x000000c60828723c */ /* 0x040ff00000081028 */
[C---:B------:R-:W-:Y:S08]  /*cbc10*/  HMMA.1688.F32.TF32 R36, R8.reuse, R190, R36 ;  /* 0x000000be0824723c */ /* 0x040ff00000081024 */
[C---:B------:R-:W-:Y:S01]  /*cbc20*/  HMMA.1688.F32.TF32 R24, R8.reuse, R166, R24 ;  /* 0x000000a60818723c */ /* 0x040fe20000081018 */
[----:B------:R-:W-:Y:S01]  /*cbc30*/  STL [R1+0x8a48], R246 ;  /* 0x008a48f601007387 */ /* 0x000fe20000100800 */
[----:B------:R-:W-:Y:S02]  /*cbc40*/  STL [R1+0x8a44], R143 ;  /* 0x008a448f01007387 */ /* 0x000fe40000100800 */
[----:B------:R-:W2:Y:S04]  /*cbc50*/  LDL.LU.64 R162, [R1+0x8ea8] ;  /* 0x008ea80001a27983 */ /* 0x000ea80000300a00 */
[C---:B------:R-:W-:Y:S08]  /*cbc60*/  HMMA.1688.F32.TF32 R100, R8.reuse, R210, R100 ;  /* 0x000000d20864723c */ /* 0x040ff00000081064 */
[C---:B------:R-:W-:Y:S08]  /*cbc70*/  HMMA.1688.F32.TF32 R92, R8.reuse, R194, R92 ;  /* 0x000000c2085c723c */ /* 0x040ff0000008105c */
[----:B------:R-:W-:Y:S01]  /*cbc80*/  HMMA.1688.F32.TF32 R32, R8, R182, R32 ;  /* 0x000000b60820723c */ /* 0x000fe20000081020 */
[----:B---3--:R-:W-:Y:S01]  /*cbc90*/  IMAD.MOV.U32 R244, RZ, RZ, R161 ;  /* 0x000000fffff47224 */ /* 0x008fe200078e00a1 */
[----:B------:R-:W-:-:S06]  /*cbca0*/  MOV R3, R160 ;  /* 0x000000a000037202 */ /* 0x000fcc0000000f00 */
[C---:B------:R-:W-:Y:S01]  /*cbcb0*/  HMMA.1688.F32.TF32 R60, R4.reuse, R160, R60 ;  /* 0x000000a0043c723c */ /* 0x040fe2000008103c */
[----:B------:R-:W3:Y:S01]  /*cbcc0*/  LDL.LU.64 R160, [R1+0x8ea0] ;  /* 0x008ea00001a07983 */ /* 0x000ee20000300a00 */
[----:B------:R-:W-:Y:S01]  /*cbcd0*/  MOV R151, R225 ;  /* 0x000000e100977202 */ /* 0x000fe20000000f00 */
[----:B------:R-:W-:Y:S02]  /*cbce0*/  STL [R1+0x8a50], R244 ;  /* 0x008a50f401007387 */ /* 0x000fe40000100800 */
[----:B------:R-:W-:Y:S01]  /*cbcf0*/  IMAD.MOV.U32 R142, RZ, RZ, R224 ;  /* 0x000000ffff8e7224 */ /* 0x000fe200078e00e0 */
[----:B------:R1:W-:Y:S02]  /*cbd00*/  STL [R1+0x8a4c], R3 ;  /* 0x008a4c0301007387 */ /* 0x0003e40000100800 */
[----:B------:R-:W-:Y:S01]  /*cbd10*/  HMMA.1688.F32.TF32 R56, R4, R224, R56 ;  /* 0x000000e00438723c */ /* 0x000fe20000081038 */
[----:B------:R-:W3:Y:S02]  /*cbd20*/  LDL.LU.64 R226, [R1+0x8e98] ;  /* 0x008e980001e27983 */ /* 0x000ee40000300a00 */
[----:B------:R-:W3:Y:S02]  /*cbd30*/  LDL.LU.64 R224, [R1+0x8e90] ;  /* 0x008e900001e07983 */ /* 0x000ee40000300a00 */
[----:B----4-:R-:W-:Y:S01]  /*cbd40*/  IMAD.MOV.U32 R247, RZ, RZ, R217 ;  /* 0x000000fffff77224 */ /* 0x010fe200078e00d9 */
[----:B------:R-:W-:Y:S01]  /*cbd50*/  STL [R1+0x8a58], R151 ;  /* 0x008a589701007387 */ /* 0x000fe20000100800 */
[----:B------:R-:W-:-:S02]  /*cbd60*/  IMAD.MOV.U32 R150, RZ, RZ, R216 ;  /* 0x000000ffff967224 */ /* 0x000fc400078e00d8 */
[----:B------:R-:W-:Y:S01]  /*cbd70*/  STL [R1+0x8a54], R142 ;  /* 0x008a548e01007387 */ /* 0x000fe20000100800 */
[C---:B------:R-:W-:Y:S01]  /*cbd80*/  HMMA.1688.F32.TF32 R52, R4.reuse, R216, R52 ;  /* 0x000000d80434723c */ /* 0x040fe20000081034 */
[----:B------:R-:W4:Y:S01]  /*cbd90*/  LDL.LU.64 R218, [R1+0x8e88] ;  /* 0x008e880001da7983 */ /* 0x000f220000300a00 */
[----:B------:R-:W3:Y:S02]  /*cbda0*/  LDL.LU.64 R216, [R1+0x8e80] ;  /* 0x008e800001d87983 */ /* 0x000ee40000300a00 */
[----:B------:R-:W-:Y:S02]  /*cbdb0*/  STL [R1+0x8a68], R247 ;  /* 0x008a68f701007387 */ /* 0x000fe40000100800 */
[----:B------:R-:W-:Y:S02]  /*cbdc0*/  STL [R1+0x8a5c], R150 ;  /* 0x008a5c9601007387 */ /* 0x000fe40000100800 */
[----:B------:R-:W-:Y:S01]  /*cbdd0*/  HMMA.1688.F32.TF32 R48, R4, R208, R48 ;  /* 0x000000d00430723c */ /* 0x000fe20000081030 */
[----:B------:R-:W3:Y:S01]  /*cbde0*/  LDL.LU.64 R210, [R1+0x8e78] ;  /* 0x008e780001d27983 */ /* 0x000ee20000300a00 */
[----:B------:R-:W3:Y:S02]  /*cbdf0*/  LDL.LU.64 R208, [R1+0x8e70] ;  /* 0x008e700001d07983 */ /* 0x000ee40000300a00 */
[----:B-1----:R-:W-:-:S04]  /*cbe00*/  IMAD.MOV.U32 R3, RZ, RZ, R193 ;  /* 0x000000ffff037224 */ /* 0x002fc800078e00c1 */
[C---:B------:R-:W-:Y:S01]  /*cbe10*/  HMMA.1688.F32.TF32 R44, R4.reuse, R200, R44 ;  /* 0x000000c8042c723c */ /* 0x040fe2000008102c */
[----:B------:R-:W3:Y:S01]  /*cbe20*/  LDL.LU.64 R202, [R1+0x8e68] ;  /* 0x008e680001ca7983 */ /* 0x000ee20000300a00 */
[----:B------:R-:W-:Y:S01]  /*cbe30*/  MOV R244, R192 ;  /* 0x000000c000f47202 */ /* 0x000fe20000000f00 */
[----:B------:R-:W3:Y:S05]  /*cbe40*/  LDL.LU.64 R200, [R1+0x8e60] ;  /* 0x008e600001c87983 */ /* 0x000eea0000300a00 */
[C---:B------:R-:W-:Y:S01]  /*cbe50*/  HMMA.1688.F32.TF32 R40, R4.reuse, R192, R40 ;  /* 0x000000c00428723c */ /* 0x040fe20000081028 */
[----:B------:R-:W3:Y:S01]  /*cbe60*/  LDL.LU.64 R194, [R1+0x8e58] ;  /* 0x008e580001c27983 */ /* 0x000ee20000300a00 */
[----:B------:R-:W3:Y:S02]  /*cbe70*/  LDL.LU.64 R192, [R1+0x8e50] ;  /* 0x008e500001c07983 */ /* 0x000ee40000300a00 */
[----:B------:R-:W-:Y:S02]  /*cbe80*/  STL [R1+0x8a74], R3 ;  /* 0x008a740301007387 */ /* 0x000fe40000100800 */
[----:B------:R-:W-:Y:S02]  /*cbe90*/  STL [R1+0x8a6c], R244 ;  /* 0x008a6cf401007387 */ /* 0x000fe40000100800 */
[----:B------:R-:W-:Y:S01]  /*cbea0*/  HMMA.1688.F32.TF32 R36, R4, R184, R36 ;  /* 0x000000b80424723c */ /* 0x000fe20000081024 */
[----:B------:R-:W3:Y:S01]  /*cbeb0*/  LDL.LU.64 R186, [R1+0x8e48] ;  /* 0x008e480001ba7983 */ /* 0x000ee20000300a00 */
[----:B------:R-:W3:Y:S01]  /*cbec0*/  LDL.LU.64 R184, [R1+0x8e40] ;  /* 0x008e400001b87983 */ /* 0x000ee20000300a00 */
[----:B------:R-:W-:-:S05]  /*cbed0*/  MOV R183, R153 ;  /* 0x0000009900b77202 */ /* 0x000fca0000000f00 */
[C---:B------:R-:W-:Y:S01]  /*cbee0*/  HMMA.1688.F32.TF32 R24, R4.reuse, R176, R24 ;  /* 0x000000b00418723c */ /* 0x040fe20000081018 */
[----:B------:R-:W3:Y:S01]  /*cbef0*/  LDL.LU.64 R178, [R1+0x8e38] ;  /* 0x008e380001b27983 */ /* 0x000ee20000300a00 */
[----:B------:R-:W-:Y:S02]  /*cbf00*/  IMAD.MOV.U32 R182, RZ, RZ, R152 ;  /* 0x000000ffffb67224 */ /* 0x000fe400078e0098 */
[----:B------:R-:W3:Y:S04]  /*cbf10*/  LDL.LU.64 R176, [R1+0x8e30] ;  /* 0x008e300001b07983 */ /* 0x000ee80000300a00 */
[----:B------:R-:W-:Y:S01]  /*cbf20*/  HMMA.1688.F32.TF32 R20, R4, R152, R20 ;  /* 0x000000980414723c */ /* 0x000fe20000081014 */
[----:B------:R-:W3:Y:S01]  /*cbf30*/  LDL.LU.64 R154, [R1+0x8e28] ;  /* 0x008e2800019a7983 */ /* 0x000ee20000300a00 */
[----:B------:R-:W3:Y:S02]  /*cbf40*/  LDL.LU.64 R152, [R1+0x8e20] ;  /* 0x008e200001987983 */ /* 0x000ee40000300a00 */
[----:B--2---:R-:W-:-:S02]  /*cbf50*/  IMAD.MOV.U32 R198, RZ, RZ, R168 ;  /* 0x000000ffffc67224 */ /* 0x004fc400078e00a8 */
[----:B------:R-:W-:Y:S01]  /*cbf60*/  IMAD.MOV.U32 R199, RZ, RZ, R169 ;  /* 0x000000ffffc77224 */ /* 0x000fe200078e00a9 */
[----:B------:R-:W-:Y:S01]  /*cbf70*/  STL [R1+0x8aec], R183 ;  /* 0x008aecb701007387 */ /* 0x000fe20000100800 */
[----:B------:R-:W-:Y:S01]  /*cbf80*/  STL [R1+0x8ae8], R182 ;  /* 0x008ae8b601007387 */ /* 0x000fe20000100800 */
[----:B------:R-:W-:Y:S01]  /*cbf90*/  HMMA.1688.F32.TF32 R16, R4, R168, R16 ;  /* 0x000000a80410723c */ /* 0x000fe20000081010 */
[----:B------:R-:W2:Y:S01]  /*cbfa0*/  LDL.LU.64 R170, [R1+0x8e18] ;  /* 0x008e180001aa7983 */ /* 0x000ea20000300a00 */
[----:B------:R-:W2:Y:S01]  /*cbfb0*/  LDL.LU.64 R168, [R1+0x8e10] ;  /* 0x008e100001a87983 */ /* 0x000ea20000300a00 */
[----:B------:R-:W-:Y:S02]  /*cbfc0*/  STL.64 [R1+0x8b60], R198 ;  /* 0x008b60c601007387 */ /* 0x000fe40000100a00 */
[----:B------:R1:W-:Y:S03]  /*cbfd0*/  STL.64 [R1+0x8b58], R196 ;  /* 0x008b58c401007387 */ /* 0x0003e60000100a00 */
[----:B------:R-:W-:Y:S08]  /*cbfe0*/  HMMA.1688.F32.TF32 R28, R8, R174, R28 ;  /* 0x000000ae081c723c */ /* 0x000ff0000008101c */
        /* <DEDUP_REMOVED lines=8> */
[----:B-1----:R-:W2:Y:S04]  /*cc070*/  LDL.64 R196, [R1+0x1300] ;  /* 0x0013000001c47983 */ /* 0x002ea80000100a00 */
[----:B------:R-:W1:Y:S04]  /*cc080*/  LDS R11, [R0+0x36000] ;  /* 0x03600000000b7984 */ /* 0x000e680000000800 */
[----:B------:R-:W3:Y:S01]  /*cc090*/  LDL.64 R198, [R1+0x1198] ;  /* 0x0011980001c67983 */ /* 0x000ee20000100a00 */
[C---:B------:R-:W-:Y:S08]  /*cc0a0*/  HMMA.1688.F32.TF32 R28, R4.reuse, R228, R28 ;  /* 0x000000e4041c723c */ /* 0x040ff0000008101c */
[----:B--2---:R-:W-:Y:S01]  /*cc0b0*/  HMMA.1688.F32.TF32 R12, R4, R196, R12 ;  /* 0x000000c4040c723c */ /* 0x004fe2000008100c */
[----:B------:R-:W2:Y:S07]  /*cc0c0*/  LDL.64 R6, [R1+0x1128] ;  /* 0x0011280001067983 */ /* 0x000eae0000100a00 */
[C---:B-1----:R-:W-:Y:S08]  /*cc0d0*/  HMMA.1688.F32.TF32 R132, R8.reuse, R146, R132 ;  /* 0x000000920884723c */ /* 0x042ff00000081084 */
[----:B------:R-:W-:Y:S01]  /*cc0e0*/  HMMA.1688.F32.TF32 R128, R8, R238, R128 ;  /* 0x000000ee0880723c */ /* 0x000fe20000081080 */
[----:B------:R-:W-:Y:S01]  /*cc0f0*/  MOV R183, R196 ;  /* 0x000000c400b77202 */ /* 0x000fe20000000f00 */
[----:B------:R-:W-:-:S05]  /*cc100*/  IMAD.MOV.U32 R182, RZ, RZ, R197 ;  /* 0x000000ffffb67224 */ /* 0x000fca00078e00c5 */
[----:B------:R1:W-:Y:S01]  /*cc110*/  STL.64 [R1+0x8b70], R182 ;  /* 0x008b70b601007387 */ /* 0x0003e20000100a00 */
[----:B------:R-:W-:Y:S02]  /*cc120*/  STL.64 [R1+0x8b68], R180 ;  /* 0x008b68b401007387 */ /* 0x000fe40000100a00 */
[----:B------:R-:W-:Y:S02]  /*cc130*/  IMAD.MOV.U32 R247, RZ, RZ, R147 ;  /* 0x000000fffff77224 */ /* 0x000fe400078e0093 */
[----:B------:R-:W-:Y:S01]  /*cc140*/  IMAD.MOV.U32 R244, RZ, RZ, R146 ;  /* 0x000000fffff47224 */ /* 0x000fe200078e0092 */
[C---:B--2---:R-:W-:Y:S01]  /*cc150*/  HMMA.1688.F32.TF32 R136, R8.reuse, R6, R136 ;  /* 0x000000060888723c */ /* 0x044fe20000081088 */
[----:B------:R-:W-:Y:S01]  /*cc160*/  MOV R158, R7 ;  /* 0x00000007009e7202 */ /* 0x000fe20000000f00 */
[----:B------:R-:W-:Y:S11]  /*cc170*/  IMAD.MOV.U32 R3, RZ, RZ, R6 ;  /* 0x000000ffff037224 */ /* 0x000ff600078e0006 */
[----:B------:R-:W-:Y:S10]  /*cc180*/  @!UPT UIADD3 URZ, URZ, URZ, URZ ;  /* 0x0000003f3f3ff290 */ /* 0x000ff4000fffe03f */
[----:B------:R-:W-:Y:S01]  /*cc190*/  STL.64 [R1+0x34e0], R136 ;  /* 0x0034e08801007387 */ /* 0x000fe20000100a00 */
[----:B------:R2:W-:Y:S02]  /*cc1a0*/  STL.64 [R1+0x34e8], R138 ;  /* 0x0034e88a01007387 */ /* 0x0005e40000100a00 */
[----:B-1----:R-:W4:Y:S02]  /*cc1b0*/  LDL.64 R182, [R1+0x1188] ;  /* 0x0011880001b67983 */ /* 0x002f240000100a00 */
[----:B------:R-:W4:Y:S01]  /*cc1c0*/  LDL R6, [R1+0x11a8] ;  /* 0x0011a80001067983 */ /* 0x000f220000100800 */
[----:B------:R-:W4:Y:S04]  /*cc1d0*/  LDL R7, [R1+0x11ac] ;  /* 0x0011ac0001077983 */ /* 0x000f280000100800 */
[----:B--2---:R-:W2:Y:S01]  /*cc1e0*/  LDL.64 R138, [R1+0x1178] ;  /* 0x00117800018a7983 */ /* 0x004ea20000100a00 */
[----:B------:R-:W-:Y:S02]  /*cc1f0*/  STL [R1+0x8a7c], R158 ;  /* 0x008a7c9e01007387 */ /* 0x000fe40000100800 */
[----:B------:R-:W-:Y:S02]  /*cc200*/  STL [R1+0x8a78], R3 ;  /* 0x008a780301007387 */ /* 0x000fe40000100800 */
[----:B------:R-:W-:Y:S01]  /*cc210*/  STL.64 [R1+0x34d0], R132 ;  /* 0x0034d08401007387 */ /* 0x000fe20000100a00 */
[----:B------:R1:W-:Y:S01]  /*cc220*/  STL.64 [R1+0x34d8], R134 ;  /* 0x0034d88601007387 */ /* 0x0003e20000100a00 */
[----:B------:R-:W4:Y:S02]  /*cc230*/  LDL.LU.64 R146, [R1+0x8e08] ;  /* 0x008e080001927983 */ /* 0x000f240000300a00 */
[----:B------:R-:W4:Y:S01]  /*cc240*/  LDL.LU.64 R144, [R1+0x8e00] ;  /* 0x008e000001907983 */ /* 0x000f220000300a00 */
[----:B-1----:R-:W4:Y:S01]  /*cc250*/  LDL.64 R134, [R1+0x1168] ;  /* 0x0011680001867983 */ /* 0x002f220000100a00 */
[----:B------:R-:W-:Y:S02]  /*cc260*/  STL [R1+0x8a84], R247 ;  /* 0x008a84f701007387 */ /* 0x000fe40000100800 */
[----:B------:R-:W-:Y:S02]  /*cc270*/  STL [R1+0x8a80], R244 ;  /* 0x008a80f401007387 */ /* 0x000fe40000100800 */
[----:B------:R-:W4:Y:S01]  /*cc280*/  LDL.LU.64 R238, [R1+0x8df8] ;  /* 0x008df80001ee7983 */ /* 0x000f220000300a00 */
[----:B------:R-:W4:Y:S01]  /*cc290*/  LDL.LU.64 R236, [R1+0x8df0] ;  /* 0x008df00001ec7983 */ /* 0x000f220000300a00 */
[----:B------:R-:W-:Y:S02]  /*cc2a0*/  STL.64 [R1+0x34c0], R128 ;  /* 0x0034c08001007387 */ /* 0x000fe40000100a00 */
[----:B------:R1:W-:Y:S02]  /*cc2b0*/  STL.64 [R1+0x34c8], R130 ;  /* 0x0034c88201007387 */ /* 0x0003e40000100a00 */
[----:B-1----:R-:W4:Y:S01]  /*cc2c0*/  LDL.64 R130, [R1+0x1158] ;  /* 0x0011580001827983 */ /* 0x002f220000100a00 */
[C---:B---3--:R-:W-:Y:S08]  /*cc2d0*/  HMMA.1688.F32.TF32 R112, R8.reuse, R198, R112 ;  /* 0x000000c60870723c */ /* 0x048ff00000081070 */
[C---:B--2---:R-:W-:Y:S08]  /*cc2e0*/  HMMA.1688.F32.TF32 R116, R8.reuse, R138, R116 ;  /* 0x0000008a0874723c */ /* 0x044ff00000081074 */
[C---:B----4-:R-:W-:Y:S08]  /*cc2f0*/  HMMA.1688.F32.TF32 R120, R8.reuse, R134, R120 ;  /* 0x000000860878723c */ /* 0x050ff00000081078 */
[----:B------:R-:W-:Y:S01]  /*cc300*/  HMMA.1688.F32.TF32 R124, R8, R130, R124 ;  /* 0x00000082087c723c */ /* 0x000fe2000008107c */
[----:B------:R-:W-:Y:S01]  /*cc310*/  IMAD.MOV.U32 R3, RZ, RZ, R131 ;  /* 0x000000ffff037224 */ /* 0x000fe200078e0083 */
[----:B------:R-:W-:-:S02]  /*cc320*/  MOV R158, R130 ;  /* 0x00000082009e7202 */ /* 0x000fc40000000f00 */
[----:B------:R-:W-:Y:S01]  /*cc330*/  MOV R150, R135 ;  /* 0x0000008700967202 */ /* 0x000fe20000000f00 */
[----:B------:R-:W-:Y:S02]  /*cc340*/  IMAD.MOV.U32 R159, RZ, RZ, R134 ;  /* 0x000000ffff9f7224 */ /* 0x000fe400078e0086 */
[----:B------:R-:W-:Y:S02]  /*cc350*/  IMAD.MOV.U32 R244, RZ, RZ, R139 ;  /* 0x000000fffff47224 */ /* 0x000fe400078e008b */
[----:B------:R-:W-:Y:S11]  /*cc360*/  IMAD.MOV.U32 R247, RZ, RZ, R138 ;  /* 0x000000fffff77224 */ /* 0x000ff600078e008a */
[----:B------:R-:W-:Y:S03]  /*cc370*/  @!UPT UIADD3 URZ, URZ, URZ, URZ ;  /* 0x0000003f3f3ff290 */ /* 0x000fe6000fffe03f */
[----:B------:R-:W-:Y:S01]  /*cc380*/  STL.64 [R1+0x34b0], R124 ;  /* 0x0034b07c01007387 */ /* 0x000fe20000100a00 */
[----:B------:R-:W-:Y:S02]  /*cc390*/  STL.64 [R1+0x34b8], R126 ;  /* 0x0034b87e01007387 */ /* 0x000fe40000100a00 */
[----:B------:R1:W-:Y:S02]  /*cc3a0*/  STL [R1+0x8a8c], R3 ;  /* 0x008a8c0301007387 */ /* 0x0003e40000100800 */
[----:B------:R2:W-:Y:S01]  /*cc3b0*/  STL [R1+0x8a88], R158 ;  /* 0x008a889e01007387 */ /* 0x0005e20000100800 */
[----:B------:R-:W-:Y:S01]  /*cc3c0*/  STL.64 [R1+0x34a0], R120 ;  /* 0x0034a07801007387 */ /* 0x000fe20000100a00 */
[----:B------:R-:W-:Y:S02]  /*cc3d0*/  STL.64 [R1+0x34a8], R122 ;  /* 0x0034a87a01007387 */ /* 0x000fe40000100a00 */
[----:B------:R-:W-:Y:S02]  /*cc3e0*/  STL [R1+0x8a94], R150 ;  /* 0x008a949601007387 */ /* 0x000fe40000100800 */
[----:B------:R3:W-:Y:S01]  /*cc3f0*/  STL [R1+0x8a90], R159 ;  /* 0x008a909f01007387 */ /* 0x0007e20000100800 */
[----:B------:R-:W-:Y:S01]  /*cc400*/  STL.64 [R1+0x3490], R116 ;  /* 0x0034907401007387 */ /* 0x000fe20000100a00 */
[----:B------:R-:W-:Y:S02]  /*cc410*/  STL.64 [R1+0x3498], R118 ;  /* 0x0034987601007387 */ /* 0x000fe40000100a00 */
[----:B------:R-:W-:Y:S02]  /*cc420*/  STL [R1+0x8a9c], R244 ;  /* 0x008a9cf401007387 */ /* 0x000fe40000100800 */
[----:B------:R-:W-:Y:S01]  /*cc430*/  STL [R1+0x8a98], R247 ;  /* 0x008a98f701007387 */ /* 0x000fe20000100800 */
[----:B------:R-:W-:Y:S01]  /*cc440*/  STL.64 [R1+0x3480], R112 ;  /* 0x0034807001007387 */ /* 0x000fe20000100a00 */
[----:B-1----:R-:W-:Y:S01]  /*cc450*/  MOV R3, R198 ;  /* 0x000000c600037202 */ /* 0x002fe20000000f00 */
[----:B--2---:R-:W-:-:S02]  /*cc460*/  IMAD.MOV.U32 R158, RZ, RZ, R199 ;  /* 0x000000ffff9e7224 */ /* 0x004fc400078e00c7 */
[----:B------:R-:W-:Y:S01]  /*cc470*/  STL.64 [R1+0x3488], R114 ;  /* 0x0034887201007387 */ /* 0x000fe20000100a00 */
[----:B------:R-:W2:Y:S01]  /*cc480*/  LDL.64 R198, [R1+0x11b8] ;  /* 0x0011b80001c67983 */ /* 0x000ea20000100a00 */
[C---:B------:R-:W-:Y:S08]  /*cc490*/  HMMA.1688.F32.TF32 R108, R8.reuse, R182, R108 ;  /* 0x000000b6086c723c */ /* 0x040ff0000008106c */
[C---:B------:R-:W-:Y:S08]  /*cc4a0*/  HMMA.1688.F32.TF32 R4, R8.reuse, R6, R104 ;  /* 0x000000060804723c */ /* 0x040ff00000081068 */
[C---:B------:R-:W-:Y:S08]  /*cc4b0*/  HMMA.1688.F32.TF32 R100, R8.reuse, R242, R100 ;  /* 0x000000f20864723c */ /* 0x040ff00000081064 */
[----:B------:R-:W-:Y:S01]  /*cc4c0*/  HMMA.1688.F32.TF32 R92, R8, R250, R92 ;  /* 0x000000fa085c723c */ /* 0x000fe2000008105c */
[----:B---3--:R-:W-:Y:S01]  /*cc4d0*/  MOV R159, R183 ;  /* 0x000000b7009f7202 */ /* 0x008fe20000000f00 */
[----:B------:R-:W-:Y:S01]  /*cc4e0*/  STL [R1+0x8aa4], R158 ;  /* 0x008aa49e01007387 */ /* 0x000fe20000100800 */
[----:B------:R-:W-:-:S02]  /*cc4f0*/  IMAD.MOV.U32 R150, RZ, RZ, R182 ;  /* 0x000000ffff967224 */ /* 0x000fc400078e00b6 */
[----:B------:R-:W-:Y:S02]  /*cc500*/  STL [R1+0x8aa0], R3 ;  /* 0x008aa00301007387 */ /* 0x000fe40000100800 */
[----:B------:R-:W-:Y:S02]  /*cc510*/  IMAD.MOV.U32 R151, RZ, RZ, R242 ;  /* 0x000000ffff977224 */ /* 0x000fe400078e00f2 */
[----:B------:R-:W-:Y:S01]  /*cc520*/  IMAD.MOV.U32 R142, RZ, RZ, R243 ;  /* 0x000000ffff8e7224 */ /* 0x000fe200078e00f3 */
[----:B------:R-:W-:Y:S01]  /*cc530*/  STL.64 [R1+0x3470], R108 ;  /* 0x0034706c01007387 */ /* 0x000fe20000100a00 */
[----:B------:R1:W-:Y:S02]  /*cc540*/  STL.64 [R1+0x3478], R110 ;  /* 0x0034786e01007387 */ /* 0x0003e40000100a00 */
[----:B------:R-:W-:Y:S02]  /*cc550*/  STL [R1+0x8aac], R159 ;  /* 0x008aac9f01007387 */ /* 0x000fe40000100800 */
[----:B------:R-:W-:Y:S01]  /*cc560*/  STL [R1+0x8aa8], R150 ;  /* 0x008aa89601007387 */ /* 0x000fe20000100800 */
[----:B------:R-:W3:Y:S01]  /*cc570*/  LDL R138, [R1+0x1298] ;  /* 0x00129800018a7983 */ /* 0x000ee20000100800 */
[----:B------:R-:W-:Y:S02]  /*cc580*/  STL.64 [R1+0x3460], R4 ;  /* 0x0034600401007387 */ /* 0x000fe40000100a00 */
[----:B------:R-:W-:Y:S02]  /*cc590*/  STL.64 [R1+0x3468], R6 ;  /* 0x0034680601007387 */ /* 0x000fe40000100a00 */
[----:B------:R-:W3:Y:S01]  /*cc5a0*/  LDL R139, [R1+0x129c] ;  /* 0x00129c00018b7983 */ /* 0x000ee20000100800 */
[----:B------:R-:W4:Y:S04]  /*cc5b0*/  LDL.64 R106, [R1+0x1218] ;  /* 0x00121800016a7983 */ /* 0x000f280000100a00 */
[----:B------:R-:W3:Y:S04]  /*cc5c0*/  LDL R134, [R1+0x1288] ;  /* 0x0012880001867983 */ /* 0x000ee80000100800 */
[----:B------:R-:W3:Y:S04]  /*cc5d0*/  LDL R135, [R1+0x128c] ;  /* 0x00128c0001877983 */ /* 0x000ee80000100800 */
[----:B-1----:R-:W3:Y:S04]  /*cc5e0*/  LDL R110, [R1+0x1228] ;  /* 0x00122800016e7983 */ /* 0x002ee80000100800 */
[----:B------:R-:W3:Y:S04]  /*cc5f0*/  LDL R111, [R1+0x122c] ;  /* 0x00122c00016f7983 */ /* 0x000ee80000100800 */
[----:B------:R-:W3:Y:S04]  /*cc600*/  LDL.64 R114, [R1+0x1238] ;  /* 0x0012380001727983 */ /* 0x000ee80000100a00 */
[----:B------:R-:W3:Y:S04]  /*cc610*/  LDL R118, [R1+0x1248] ;  /* 0x0012480001767983 */ /* 0x000ee80000100800 */
[----:B------:R-:W3:Y:S04]  /*cc620*/  LDL R119, [R1+0x124c] ;  /* 0x00124c0001777983 */ /* 0x000ee80000100800 */
[----:B------:R-:W3:Y:S04]  /*cc630*/  LDL.64 R122, [R1+0x1258] ;  /* 0x00125800017a7983 */ /* 0x000ee80000100a00 */
[----:B------:R-:W3:Y:S04]  /*cc640*/  LDL R126, [R1+0x1268] ;  /* 0x00126800017e7983 */ /* 0x000ee80000100800 */
[----:B------:R-:W3:Y:S04]  /*cc650*/  LDL R127, [R1+0x126c] ;  /* 0x00126c00017f7983 */ /* 0x000ee80000100800 */
[----:B------:R-:W3:Y:S04]  /*cc660*/  LDL.64 R130, [R1+0x1278] ;  /* 0x0012780001827983 */ /* 0x000ee80000100a00 */
[----:B------:R-:W3:Y:S01]  /*cc670*/  LDL.64 R182, [R1+0x12a8] ;  /* 0x0012a80001b67983 */ /* 0x000ee20000100a00 */
[----:B------:R-:W-:Y:S02]  /*cc680*/  STL.64 [R1+0x3640], R100 ;  /* 0x0036406401007387 */ /* 0x000fe40000100a00 */
[----:B------:R1:W-:Y:S02]  /*cc690*/  STL.64 [R1+0x3648], R102 ;  /* 0x0036486601007387 */ /* 0x0003e40000100a00 */
[----:B------:R-:W3:Y:S01]  /*cc6a0*/  LDL.LU.64 R242, [R1+0x8de8] ;  /* 0x008de80001f27983 */ /* 0x000ee20000300a00 */
[----:B------:R-:W3:Y:S01]  /*cc6b0*/  LDL.LU.64 R240, [R1+0x8de0] ;  /* 0x008de00001f07983 */ /* 0x000ee20000300a00 */
[----:B------:R-:W-:Y:S01]  /*cc6c0*/  IMAD.MOV.U32 R252, RZ, RZ, R251 ;  /* 0x000000fffffc7224 */ /* 0x000fe200078e00fb */
[C---:B--2---:R-:W-:Y:S02]  /*cc6d0*/  HMMA.1688.F32.TF32 R96, R8.reuse, R198, R96 ;  /* 0x000000c60860723c */ /* 0x044fe40000081060 */
[----:B-1----:R-:W2:Y:S04]  /*cc6e0*/  LDL R102, [R1+0x11f8] ;  /* 0x0011f80001667983 */ /* 0x002ea80000100800 */
[----:B------:R-:W2:Y:S01]  /*cc6f0*/  LDL R103, [R1+0x11fc] ;  /* 0x0011fc0001677983 */ /* 0x000ea20000100800 */
[----:B------:R-:W-:Y:S01]  /*cc700*/  MOV R244, R198 ;  /* 0x000000c600f47202 */ /* 0x000fe20000000f00 */
[----:B------:R-:W-:Y:S01]  /*cc710*/  IMAD.MOV.U32 R247, RZ, RZ, R199 ;  /* 0x000000fffff77224 */ /* 0x000fe200078e00c7 */
[C---:B------:R-:W-:Y:S08]  /*cc720*/  HMMA.1688.F32.TF32 R32, R8.reuse, R222, R32 ;  /* 0x000000de0820723c */ /* 0x040ff00000081020 */
[C---:B------:R-:W-:Y:S01]  /*cc730*/  HMMA.1688.F32.TF32 R28, R8.reuse, R230, R28 ;  /* 0x000000e6081c723c */ /* 0x040fe2000008101c */
[----:B------:R-:W-:Y:S01]  /*cc740*/  IMAD.MOV.U32 R150, RZ, RZ, R223 ;  /* 0x000000ffff967224 */ /* 0x000fe200078e00df */
[----:B------:R-:W-:Y:S01]  /*cc750*/  MOV R159, R222 ;  /* 0x000000de009f7202 */ /* 0x000fe20000000f00 */
[----:B------:R-:W-:Y:S04]  /*cc760*/  LDS R4, [R2+0x18080] ;  /* 0x0180800002047984 */ /* 0x000fe80000000800 */
[----:B------:R-:W-:Y:S04]  /*cc770*/  LDS R6, [R2+0x1a080] ;  /* 0x01a0800002067984 */ /* 0x000fe80000000800 */
[----:B------:R-:W-:Y:S04]  /*cc780*/  LDS R5, [R0+0x18080] ;  /* 0x0180800000057984 */ /* 0x000fe80000000800 */
[----:B------:R-:W1:Y:S04]  /*cc790*/  LDS R7, [R0+0x1a080] ;  /* 0x01a0800000077984 */ /* 0x000e680000000800 */
[----:B------:R-:W-:Y:S01]  /*cc7a0*/  STL.64 [R1+0x3630], R96 ;  /* 0x0036306001007387 */ /* 0x000fe20000100a00 */
[----:B------:R4:W-:Y:S02]  /*cc7b0*/  STL.64 [R1+0x3638], R98 ;  /* 0x0036386201007387 */ /* 0x0009e40000100a00 */
[----:B------:R-:W2:Y:S01]  /*cc7c0*/  LDL.64 R198, [R1+0x12b8] ;  /* 0x0012b80001c67983 */ /* 0x000ea20000100a00 */
[----:B----4-:R-:W4:Y:S01]  /*cc7d0*/  LDL.64 R98, [R1+0x1208] ;  /* 0x0012080001627983 */ /* 0x010f220000100a00 */
[----:B------:R-:W4:Y:S02]  /*cc7e0*/  LDL.LU.64 R250, [R1+0x8dd8] ;  /* 0x008dd80001fa7983 */ /* 0x000f240000300a00 */
[----:B------:R-:W-:Y:S02]  /*cc7f0*/  STL.64 [R1+0x3620], R92 ;  /* 0x0036205c01007387 */ /* 0x000fe40000100a00 */
[----:B------:R3:W-:Y:S01]  /*cc800*/  STL.64 [R1+0x3628], R94 ;  /* 0x0036285e01007387 */ /* 0x0007e20000100a00 */
[----:B------:R-:W4:Y:S04]  /*cc810*/  LDL.LU.64 R248, [R1+0x8dd0] ;  /* 0x008dd00001f87983 */ /* 0x000f280000300a00 */
[----:B---3--:R-:W3:Y:S04]  /*cc820*/  LDL R94, [R1+0x11e8] ;  /* 0x0011e800015e7983 */ /* 0x008ee80000100800 */
[----:B------:R-:W3:Y:S01]  /*cc830*/  LDL R95, [R1+0x11ec] ;  /* 0x0011ec00015f7983 */ /* 0x000ee20000100800 */
[C---:B------:R-:W-:Y:S08]  /*cc840*/  HMMA.1688.F32.TF32 R76, R8.reuse, R106, R76 ;  /* 0x0000006a084c723c */ /* 0x040ff0000008104c */
[C---:B------:R-:W-:Y:S08]  /*cc850*/  HMMA.1688.F32.TF32 R72, R8.reuse, R110, R72 ;  /* 0x0000006e0848723c */ /* 0x040ff00000081048 */
[C---:B------:R-:W-:Y:S08]  /*cc860*/  HMMA.1688.F32.TF32 R68, R8.reuse, R114, R68 ;  /* 0x000000720844723c */ /* 0x040ff00000081044 */
[C---:B------:R-:W-:Y:S01]  /*cc870*/  HMMA.1688.F32.TF32 R64, R8.reuse, R118, R64 ;  /* 0x000000760840723c */ /* 0x040fe20000081040 */
[----:B------:R1:W-:Y:S07]  /*cc880*/  STL [R1+0x8898], R252 ;  /* 0x008898fc01007387 */ /* 0x0003ee0000100800 */
[C---:B------:R-:W-:Y:S08]  /*cc890*/  HMMA.1688.F32.TF32 R60, R8.reuse, R122, R60 ;  /* 0x0000007a083c723c */ /* 0x040ff0000008103c */
[C---:B------:R-:W-:Y:S08]  /*cc8a0*/  HMMA.1688.F32.TF32 R56, R8.reuse, R126, R56 ;  /* 0x0000007e0838723c */ /* 0x040ff00000081038 */
[C---:B------:R-:W-:Y:S08]  /*cc8b0*/  HMMA.1688.F32.TF32 R52, R8.reuse, R130, R52 ;  /* 0x000000820834723c */ /* 0x040ff00000081034 */
[C---:B------:R-:W-:Y:S08]  /*cc8c0*/  HMMA.1688.F32.TF32 R48, R8.reuse, R134, R48 ;  /* 0x000000860830723c */ /* 0x040ff00000081030 */
[C---:B------:R-:W-:Y:S08]  /*cc8d0*/  HMMA.1688.F32.TF32 R44, R8.reuse, R138, R44 ;  /* 0x0000008a082c723c */ /* 0x040ff0000008102c */
[----:B------:R-:W-:Y:S01]  /*cc8e0*/  HMMA.1688.F32.TF32 R40, R8, R182, R40 ;  /* 0x000000b60828723c */ /* 0x000fe20000081028 */
[----:B------:R-:W-:Y:S01]  /*cc8f0*/  IMAD.MOV.U32 R246, RZ, RZ, R182 ;  /* 0x000000fffff67224 */ /* 0x000fe200078e00b6 */
[----:B------:R-:W-:-:S06]  /*cc900*/  MOV R143, R183 ;  /* 0x000000b7008f7202 */ /* 0x000fcc0000000f00 */
[C---:B--2---:R-:W-:Y:S08]  /*cc910*/  HMMA.1688.F32.TF32 R80, R8.reuse, R102, R80 ;  /* 0x000000660850723c */ /* 0x044ff00000081050 */
[C---:B----4-:R-:W-:Y:S08]  /*cc920*/  HMMA.1688.F32.TF32 R84, R8.reuse, R98, R84 ;  /* 0x000000620854723c */ /* 0x050ff00000081054 */
[----:B---3--:R-:W-:Y:S01]  /*cc930*/  HMMA.1688.F32.TF32 R88, R8, R94, R88 ;  /* 0x0000005e0858723c */ /* 0x008fe20000081058 */
[----:B-1----:R-:W-:-:S07]  /*cc940*/  MOV R252, R99 ;  /* 0x0000006300fc7202 */ /* 0x002fce0000000f00 */
[----:B------:R-:W-:Y:S11]  /*cc950*/  HMMA.1688.F32.TF32 R36, R8, R198, R36 ;  /* 0x000000c60824723c */ /* 0x000ff60000081024 */
[----:B------:R-:W-:Y:S04]  /*cc960*/  @!UPT UIADD3 URZ, URZ, URZ, URZ ;  /* 0x0000003f3f3ff290 */ /* 0x000fe8000fffe03f */
[----:B------:R-:W-:Y:S01]  /*cc970*/  STL.64 [R1+0x3610], R88 ;  /* 0x0036105801007387 */ /* 0x000fe20000100a00 */
[----:B------:R-:W-:Y:S02]  /*cc980*/  STL.64 [R1+0x3618], R90 ;  /* 0x0036185a01007387 */ /* 0x000fe40000100a00 */
[----:B------:R1:W-:Y:S02]  /*cc990*/  STL [R1+0x88c0], R252 ;  /* 0x0088c0fc01007387 */ /* 0x0003e40000100800 */
[----:B------:R-:W-:Y:S01]  /*cc9a0*/  STL.64 [R1+0x3600], R84 ;  /* 0x0036005401007387 */ /* 0x000fe20000100a00 */
[----:B------:R-:W-:Y:S01]  /*cc9b0*/  STL.64 [R1+0x3608], R86 ;  /* 0x0036085601007387 */ /* 0x000fe20000100a00 */
[----:B------:R-:W-:Y:S02]  /*cc9c0*/  STL.64 [R1+0x35f0], R80 ;  /* 0x0035f05001007387 */ /* 0x000fe40000100a00 */
[----:B------:R-:W-:Y:S02]  /*cc9d0*/  STL.64 [R1+0x35f8], R82 ;  /* 0x0035f85201007387 */ /* 0x000fe40000100a00 */
[----:B-1----:R-:W-:-:S05]  /*cc9e0*/  IMAD.MOV.U32 R252, RZ, RZ, R107 ;  /* 0x000000fffffc7224 */ /* 0x002fca00078e006b */
[----:B------:R1:W-:Y:S01]  /*cc9f0*/  STL [R1+0x88e8], R252 ;  /* 0x0088e8fc01007387 */ /* 0x0003e20000100800 */
[----:B------:R-:W-:Y:S02]  /*cca00*/  STL.64 [R1+0x35e0], R76 ;  /* 0x0035e04c01007387 */ /* 0x000fe40000100a00 */
[----:B------:R-:W-:Y:S02]  /*cca10*/  STL.64 [R1+0x35e8], R78 ;  /* 0x0035e84e01007387 */ /* 0x000fe40000100a00 */
[----:B------:R-:W-:Y:S01]  /*cca20*/  STL.64 [R1+0x35d0], R72 ;  /* 0x0035d04801007387 */ /* 0x000fe20000100a00 */
[----:B------:R-:W-:Y:S01]  /*cca30*/  STL.64 [R1+0x35d8], R74 ;  /* 0x0035d84a01007387 */ /* 0x000fe20000100a00 */
[----:B-1----:R-:W-:-:S05]  /*cca40*/  IMAD.MOV.U32 R252, RZ, RZ, R115 ;  /* 0x000000fffffc7224 */ /* 0x002fca00078e0073 */
[----:B------:R1:W-:Y:S01]  /*cca50*/  STL [R1+0x8910], R252 ;  /* 0x008910fc01007387 */ /* 0x0003e20000100800 */
[----:B------:R-:W-:Y:S02]  /*cca60*/  STL.64 [R1+0x35c0], R68 ;  /* 0x0035c04401007387 */ /* 0x000fe40000100a00 */
[----:B------:R-:W-:Y:S02]  /*cca70*/  STL.64 [R1+0x35c8], R70 ;  /* 0x0035c84601007387 */ /* 0x000fe40000100a00 */
[----:B------:R-:W-:Y:S01]  /*cca80*/  STL.64 [R1+0x35b0], R64 ;  /* 0x0035b04001007387 */ /* 0x000fe20000100a00 */
[----:B------:R-:W-:Y:S01]  /*cca90*/  STL.64 [R1+0x35b8], R66 ;  /* 0x0035b84201007387 */ /* 0x000fe20000100a00 */
[----:B-1----:R-:W-:-:S05]  /*ccaa0*/  MOV R252, R123 ;  /* 0x0000007b00fc7202 */ /* 0x002fca0000000f00 */
[----:B------:R1:W-:Y:S01]  /*ccab0*/  STL [R1+0x8938], R252 ;  /* 0x008938fc01007387 */ /* 0x0003e20000100800 */
        /* <DEDUP_REMOVED lines=13> */
[----:B------:R-:W-:Y:S02]  /*ccb90*/  STL [R1+0x8d50], R244 ;  /* 0x008d50f401007387 */ /* 0x000fe40000100800 */
[----:B------:R2:W-:Y:S01]  /*ccba0*/  STL.64 [R1+0x8b80], R142 ;  /* 0x008b808e01007387 */ /* 0x0005e20000100a00 */
[----:B------:R-:W-:Y:S01]  /*ccbb0*/  STL.64 [R1+0x8b78], R140 ;  /* 0x008b788c01007387 */ /* 0x000fe20000100a00 */
[----:B------:R-:W-:Y:S02]  /*ccbc0*/  STL.64 [R1+0x3540], R36 ;  /* 0x0035402401007387 */ /* 0x000fe40000100a00 */
[----:B------:R-:W-:Y:S02]  /*ccbd0*/  STL.64 [R1+0x3548], R38 ;  /* 0x0035482601007387 */ /* 0x000fe40000100a00 */
[----:B------:R-:W3:Y:S02]  /*ccbe0*/  LDL.64 R122, [R1+0x12e8] ;  /* 0x0012e800017a7983 */ /* 0x000ee40000100a00 */
[----:B------:R-:W-:Y:S01]  /*ccbf0*/  IMAD.MOV.U32 R158, RZ, RZ, R198 ;  /* 0x000000ffff9e7224 */ /* 0x000fe200078e00c6 */
[----:B------:R-:W-:Y:S01]  /*ccc00*/  STL.64 [R1+0x3530], R32 ;  /* 0x0035302001007387 */ /* 0x000fe20000100a00 */
[----:B-1----:R-:W-:-:S02]  /*ccc10*/  IMAD.MOV.U32 R252, RZ, RZ, R131 ;  /* 0x000000fffffc7224 */ /* 0x002fc400078e0083 */
[----:B------:R-:W-:Y:S02]  /*ccc20*/  STL.64 [R1+0x3538], R34 ;  /* 0x0035382201007387 */ /* 0x000fe40000100a00 */
[----:B------:R-:W4:Y:S01]  /*ccc30*/  LDL.64 R126, [R1+0x12f8] ;  /* 0x0012f800017e7983 */ /* 0x000f220000100a00 */
[----:B------:R-:W4:Y:S01]  /*ccc40*/  LDL.64 R130, [R1+0x1318] ;  /* 0x0013180001827983 */ /* 0x000f220000100a00 */
[----:B------:R-:W-:Y:S02]  /*ccc50*/  STL.64 [R1+0x8ba0], R150 ;  /* 0x008ba09601007387 */ /* 0x000fe40000100a00 */
[----:B------:R-:W-:Y:S02]  /*ccc60*/  STL.64 [R1+0x8b98], R148 ;  /* 0x008b989401007387 */ /* 0x000fe40000100a00 */
[----:B------:R1:W-:Y:S01]  /*ccc70*/  STL.64 [R1+0x8b90], R158 ;  /* 0x008b909e01007387 */ /* 0x0003e20000100a00 */
[----:B------:R-:W-:Y:S01]  /*ccc80*/  STL.64 [R1+0x8b88], R156 ;  /* 0x008b889c01007387 */ /* 0x000fe20000100a00 */
[----:B------:R-:W-:Y:S02]  /*ccc90*/  STL.64 [R1+0x3520], R28 ;  /* 0x0035201c01007387 */ /* 0x000fe40000100a00 */
[----:B------:R-:W-:Y:S02]  /*ccca0*/  STL.64 [R1+0x3528], R30 ;  /* 0x0035281e01007387 */ /* 0x000fe40000100a00 */
[----:B------:R-:W-:-:S02]  /*cccb0*/  IMAD.MOV.U32 R228, RZ, RZ, R248 ;  /* 0x000000ffffe47224 */ /* 0x000fc400078e00f8 */
[----:B------:R-:W-:Y:S01]  /*cccc0*/  IMAD.MOV.U32 R229, RZ, RZ, R249 ;  /* 0x000000ffffe57224 */ /* 0x000fe200078e00f9 */
[----:B------:R-:W4:Y:S01]  /*cccd0*/  LDL.LU R248, [R1+0x8dc8] ;  /* 0x008dc80001f87983 */ /* 0x000f220000300800 */
[----:B------:R-:W4:Y:S02]  /*ccce0*/  LDL.LU R249, [R1+0x8dc4] ;  /* 0x008dc40001f97983 */ /* 0x000f240000300800 */
[----:B------:R-:W4:Y:S02]  /*cccf0*/  LDL.64 R134, [R1+0x1308] ;  /* 0x0013080001867983 */ /* 0x000f240000100a00 */
[----:B------:R-:W4:Y:S01]  /*ccd00*/  LDL R196, [R1] ;  /* 0x0000000001c47983 */ /* 0x000f220000100800 */
[----:B------:R-:W4:Y:S01]  /*ccd10*/  LDL R197, [R1+0x4] ;  /* 0x0000040001c57983 */ /* 0x000f220000100800 */
        /* <DEDUP_REMOVED lines=12> */
[----:B------:R-:W-:Y:S01]  /*ccde0*/  IMAD.MOV.U32 R166, RZ, RZ, R230 ;  /* 0x000000ffffa67224 */ /* 0x000fe200078e00e6 */
[----:B------:R-:W-:-:S05]  /*ccdf0*/  MOV R167, R231 ;  /* 0x000000e700a77202 */ /* 0x000fca0000000f00 */
[----:B------:R1:W-:Y:S01]  /*cce00*/  STL.64 [R1+0x8bb0], R166 ;  /* 0x008bb0a601007387 */ /* 0x0003e20000100a00 */
[----:B------:R-:W-:Y:S02]  /*cce10*/  STL.64 [R1+0x8ba8], R164 ;  /* 0x008ba8a401007387 */ /* 0x000fe40000100a00 */
[----:B------:R-:W-:Y:S01]  /*cce20*/  IMAD.MOV.U32 R230, RZ, RZ, R193 ;  /* 0x000000ffffe67224 */ /* 0x000fe200078e00c1 */
[----:B------:R-:W-:Y:S02]  /*cce30*/  MOV R231, R200 ;  /* 0x000000c800e77202 */ /* 0x000fe40000000f00 */
[----:B--2---:R-:W-:Y:S01]  /*cce40*/  MOV R142, R208 ;  /* 0x000000d0008e7202 */ /* 0x004fe20000000f00 */
[----:B------:R-:W-:Y:S02]  /*cce50*/  IMAD.MOV.U32 R143, RZ, RZ, R209 ;  /* 0x000000ffff8f7224 */ /* 0x000fe400078e00d1 */
[----:B-1----:R-:W-:Y:S02]  /*cce60*/  IMAD.MOV.U32 R158, RZ, RZ, R224 ;  /* 0x000000ffff9e7224 */ /* 0x002fe400078e00e0 */
[----:B------:R-:W-:Y:S01]  /*cce70*/  IMAD.MOV.U32 R159, RZ, RZ, R240 ;  /* 0x000000ffff9f7224 */ /* 0x000fe200078e00f0 */
[----:B------:R-:W-:Y:S01]  /*cce80*/  MOV R166, R241 ;  /* 0x000000f100a67202 */ /* 0x000fe20000000f00 */
[C---:B---3--:R-:W-:Y:S08]  /*cce90*/  HMMA.1688.F32.TF32 R24, R8.reuse, R122, R24 ;  /* 0x0000007a0818723c */ /* 0x048ff00000081018 */
[C---:B----4-:R-:W-:Y:S08]  /*ccea0*/  HMMA.1688.F32.TF32 R20, R8.reuse, R126, R20 ;  /* 0x0000007e0814723c */ /* 0x050ff00000081014 */
[----:B------:R-:W-:Y:S01]  /*cceb0*/  HMMA.1688.F32.TF32 R16, R8, R130, R16 ;  /* 0x000000820810723c */ /* 0x000fe20000081010 */
[----:B------:R-:W-:Y:S01]  /*ccec0*/  MOV R174, R122 ;  /* 0x0000007a00ae7202 */ /* 0x000fe20000000f00 */
[----:B------:R-:W-:-:S02]  /*cced0*/  IMAD.MOV.U32 R175, RZ, RZ, R123 ;  /* 0x000000ffffaf7224 */ /* 0x000fc400078e007b */
[----:B------:R-:W-:-:S04]  /*ccee0*/  IMAD.MOV.U32 R190, RZ, RZ, R126 ;  /* 0x000000ffffbe7224 */ /* 0x000fc800078e007e */
[----:B------:R-:W-:Y:S01]  /*ccef0*/  HMMA.1688.F32.TF32 R8, R8, R134, R12 ;  /* 0x000000860808723c */ /* 0x000fe2000008100c */
[----:B------:R-:W-:Y:S01]  /*ccf00*/  MOV R191, R127 ;  /* 0x0000007f00bf7202 */ /* 0x000fe20000000f00 */
[----:B------:R-:W-:Y:S02]  /*ccf10*/  IMAD.MOV.U32 R206, RZ, RZ, R130 ;  /* 0x000000ffffce7224 */ /* 0x000fe400078e0082 */
[----:B------:R-:W-:Y:S01]  /*ccf20*/  IMAD.MOV.U32 R207, RZ, RZ, R131 ;  /* 0x000000ffffcf7224 */ /* 0x000fe200078e0083 */
[----:B------:R-:W-:Y:S01]  /*ccf30*/  STL.64 [R1+0x3510], R24 ;  /* 0x0035101801007387 */ /* 0x000fe20000100a00 */
[----:B------:R-:W-:Y:S02]  /*ccf40*/  STL.64 [R1+0x3518], R26 ;  /* 0x0035181a01007387 */ /* 0x000fe40000100a00 */
[C---:B------:R-:W-:Y:S01]  /*ccf50*/  HMMA.1688.F32.TF32 R112, R4.reuse, R228, R220 ;  /* 0x000000e40470723c */ /* 0x040fe200000810dc */
[----:B------:R-:W-:Y:S01]  /*ccf60*/  STL.64 [R1+0x8bc0], R174 ;  /* 0x008bc0ae01007387 */ /* 0x000fe20000100a00 */
[----:B------:R-:W-:Y:S03]  /*ccf70*/  STL.64 [R1+0x8bb8], R172 ;  /* 0x008bb8ac01007387 */ /* 0x000fe60000100a00 */
[----:B------:R-:W-:Y:S01]  /*ccf80*/  STL.64 [R1+0x3500], R20 ;  /* 0x0035001401007387 */ /* 0x000fe20000100a00 */
[----:B------:R-:W-:Y:S03]  /*ccf90*/  STL.64 [R1+0x3508], R22 ;  /* 0x0035081601007387 */ /* 0x000fe60000100a00 */
[----:B------:R-:W-:Y:S01]  /*ccfa0*/  STL.64 [R1+0x8bd0], R190 ;  /* 0x008bd0be01007387 */ /* 0x000fe20000100a00 */
[----:B------:R-:W-:Y:S02]  /*ccfb0*/  STL.64 [R1+0x8bc8], R188 ;  /* 0x008bc8bc01007387 */ /* 0x000fe40000100a00 */
[----:B------:R-:W-:Y:S02]  /*ccfc0*/  STL.64 [R1+0x34f0], R16 ;  /* 0x0034f01001007387 */ /* 0x000fe40000100a00 */
[----:B------:R-:W-:Y:S01]  /*ccfd0*/  STL.64 [R1+0x34f8], R18 ;  /* 0x0034f81201007387 */ /* 0x000fe20000100a00 */
[----:B------:R-:W-:Y:S01]  /*ccfe0*/  MOV R214, R134 ;  /* 0x0000008600d67202 */ /* 0x000fe20000000f00 */
[----:B------:R-:W-:Y:S01]  /*ccff0*/  IMAD.MOV.U32 R215, RZ, RZ, R135 ;  /* 0x000000ffffd77224 */ /* 0x000fe200078e0087 */
[----:B------:R-:W-:Y:S01]  /*cd000*/  STL.64 [R1+0x8bf8], R206 ;  /* 0x008bf8ce01007387 */ /* 0x000fe20000100a00 */
[----:B------:R-:W-:Y:S02]  /*cd010*/  STL.64 [R1+0x8bf0], R204 ;  /* 0x008bf0cc01007387 */ /* 0x000fe40000100a00 */
[----:B------:R-:W-:Y:S02]  /*cd020*/  STL.64 [R1+0x3450], R8 ;  /* 0x0034500801007387 */ /* 0x000fe40000100a00 */
[----:B------:R-:W-:Y:S01]  /*cd030*/  STL.64 [R1+0x3458], R10 ;  /* 0x0034580a01007387 */ /* 0x000fe20000100a00 */
[----:B------:R-:W-:Y:S01]  /*cd040*/  STL.64 [R1+0x8c08], R214 ;  /* 0x008c08d601007387 */ /* 0x000fe20000100a00 */
[----:B------:R1:W-:Y:S02]  /*cd050*/  STL.64 [R1+0x8c00], R212 ;  /* 0x008c00d401007387 */ /* 0x0003e40000100a00 */
[----:B------:R-:W-:Y:S02]  /*cd060*/  STL [R1+0x884c], R248 ;  /* 0x00884cf801007387 */ /* 0x000fe40000100800 */
[----:B------:R2:W-:Y:S01]  /*cd070*/  STL [R1+0x8848], R249 ;  /* 0x008848f901007387 */ /* 0x0005e20000100800 */
[C---:B------:R-:W-:Y:S08]  /*cd080*/  HMMA.1688.F32.TF32 R128, R4.reuse, R196, R180 ;  /* 0x000000c40480723c */ /* 0x040ff000000810b4 */
[----:B------:R-:W-:Y:S01]  /*cd090*/  HMMA.1688.F32.TF32 R108, R4, R248, R136 ;  /* 0x000000f8046c723c */ /* 0x000fe20000081088 */
[----:B------:R-:W-:-:S02]  /*cd0a0*/  IMAD.MOV.U32 R167, RZ, RZ, R232 ;  /* 0x000000ffffa77224 */ /* 0x000fc400078e00e8 */
[----:B------:R-:W-:Y:S01]  /*cd0b0*/  IMAD.MOV.U32 R3, RZ, RZ, R199 ;  /* 0x000000ffff037224 */ /* 0x000fe200078e00c7 */
[----:B------:R-:W-:Y:S01]  /*cd0c0*/  STL.64 [R1+0x8d78], R114 ;  /* 0x008d787201007387 */ /* 0x000fe20000100a00 */
[----:B------:R-:W-:Y:S02]  /*cd0d0*/  STL.64 [R1+0x8d70], R112 ;  /* 0x008d707001007387 */ /* 0x000fe40000100a00 */
[----:B------:R-:W3:Y:S02]  /*cd0e0*/  LDL R228, [R1+0x110] ;  /* 0x0001100001e47983 */ /* 0x000ee40000100800 */
[----:B------:R-:W3:Y:S01]  /*cd0f0*/  LDL R229, [R1+0x114] ;  /* 0x0001140001e57983 */ /* 0x000ee20000100800 */
[----:B------:R-:W4:Y:S01]  /*cd100*/  LDL.LU R193, [R1+0x8dc0] ;  /* 0x008dc00001c17983 */ /* 0x000f220000300800 */
[----:B------:R-:W2:Y:S02]  /*cd110*/  LDL.LU R200, [R1+0x8dbc] ;  /* 0x008dbc0001c87983 */ /* 0x000ea40000300800 */
[----:B------:R-:W2:Y:S02]  /*cd120*/  LDL R180, [R1+0xe0] ;  /* 0x0000e00001b47983 */ /* 0x000ea40000100800 */
[----:B------:R-:W2:Y:S02]  /*cd130*/  LDL R181, [R1+0xe4] ;  /* 0x0000e40001b57983 */ /* 0x000ea40000100800 */
[----:B------:R-:W-:-:S02]  /*cd140*/  IMAD.MOV.U32 R182, RZ, RZ, R201 ;  /* 0x000000ffffb67224 */ /* 0x000fc400078e00c9 */
[----:B------:R-:W-:Y:S01]  /*cd150*/  IMAD.MOV.U32 R183, RZ, RZ, R245 ;  /* 0x000000ffffb77224 */ /* 0x000fe200078e00f5 */
[----:B------:R-:W2:Y:S01]  /*cd160*/  LDL.LU R201, [R1+0x8db8] ;  /* 0x008db80001c97983 */ /* 0x000ea20000300800 */
[----:B------:R-:W2:Y:S02]  /*cd170*/  LDL.64 R244, [R1+0x20] ;  /* 0x0000200001f47983 */ /* 0x000ea40000100a00 */
[----:B------:R-:W2:Y:S02]  /*cd180*/  LDL.64 R246, [R1+0x28] ;  /* 0x0000280001f67983 */ /* 0x000ea40000100a00 */
[----:B------:R-:W2:Y:S01]  /*cd190*/  LDL R140, [R1+0xd0] ;  /* 0x0000d000018c7983 */ /* 0x000ea20000100800 */
[----:B------:R-:W2:Y:S01]  /*cd1a0*/  LDL R141, [R1+0xd4] ;  /* 0x0000d400018d7983 */ /* 0x000ea20000100800 */
[----:B------:R-:W2:Y:S02]  /*cd1b0*/  LDL.LU R208, [R1+0x8db4] ;  /* 0x008db40001d07983 */ /* 0x000ea40000300800 */
[----:B------:R-:W2:Y:S02]  /*cd1c0*/  LDL.LU R209, [R1+0x8db0] ;  /* 0x008db00001d17983 */ /* 0x000ea40000300800 */
[----:B-1----:R-:W2:Y:S01]  /*cd1d0*/  LDL R212, [R1+0x60] ;  /* 0x0000600001d47983 */ /* 0x002ea20000100800 */
[----:B------:R-:W2:Y:S01]  /*cd1e0*/  LDL R213, [R1+0x64] ;  /* 0x0000640001d57983 */ /* 0x000ea20000100800 */
[----:B------:R-:W-:-:S02]  /*cd1f0*/  IMAD.MOV.U32 R214, RZ, RZ, R216 ;  /* 0x000000ffffd67224 */ /* 0x000fc400078e00d8 */
[----:B------:R-:W2:Y:S01]  /*cd200*/  LDL.LU R216, [R1+0x8dac] ;  /* 0x008dac0001d87983 */ /* 0x000ea20000300800 */
[----:B------:R-:W-:Y:S01]  /*cd210*/  MOV R215, R217 ;  /* 0x000000d900d77202 */ /* 0x000fe20000000f00 */
[----:B------:R-:W-:Y:S04]  /*cd220*/  LDS R12, [R2+0x1c080] ;  /* 0x01c08000020c7984 */ /* 0x000fe80000000800 */
        /* <DEDUP_REMOVED lines=9> */
[----:B------:R-:W2:Y:S02]  /*cd2c0*/  LDL R124, [R1+0x50] ;  /* 0x00005000017c7983 */ /* 0x000ea40000100800 */
[----:B------:R-:W2:Y:S02]  /*cd2d0*/  LDL R125, [R1+0x54] ;  /* 0x00005400017d7983 */ /* 0x000ea40000100800 */
        /* <DEDUP_REMOVED lines=12> */
[----:B------:R-:W2:Y:S01]  /*cd3a0*/  LDL R116, [R1+0x30] ;  /* 0x0000300001747983 */ /* 0x000ea20000100800 */
[----:B------:R-:W2:Y:S01]  /*cd3b0*/  LDL R117, [R1+0x34] ;  /* 0x0000340001757983 */ /* 0x000ea20000100800 */
[----:B------:R-:W2:Y:S02]  /*cd3c0*/  LDL.LU R92, [R1+0xe20] ;  /* 0x000e2000015c7983 */ /* 0x000ea40000300800 */
[----:B------:R-:W2:Y:S02]  /*cd3d0*/  LDL.LU R93, [R1+0xe24] ;  /* 0x000e2400015d7983 */ /* 0x000ea40000300800 */
[----:B------:R-:W2:Y:S01]  /*cd3e0*/  LDL.LU R94, [R1+0xe28] ;  /* 0x000e2800015e7983 */ /* 0x000ea20000300800 */
[----:B------:R-:W2:Y:S01]  /*cd3f0*/  LDL.LU R95, [R1+0xe2c] ;  /* 0x000e2c00015f7983 */ /* 0x000ea20000300800 */
[----:B------:R-:W2:Y:S02]  /*cd400*/  LDL.64 R96, [R1+0x40] ;  /* 0x0000400001607983 */ /* 0x000ea40000100a00 */
[----:B------:R-:W2:Y:S02]  /*cd410*/  LDL.64 R204, [R1+0x70] ;  /* 0x0000700001cc7983 */ /* 0x000ea40000100a00 */
[----:B------:R-:W2:Y:S01]  /*cd420*/  LDL.64 R206, [R1+0x78] ;  /* 0x0000780001ce7983 */ /* 0x000ea20000100a00 */
[----:B------:R-:W2:Y:S04]  /*cd430*/  LDL.64 R188, [R1+0x80] ;  /* 0x0000800001bc7983 */ /* 0x000ea80000100a00 */
[----:B------:R-:W2:Y:S04]  /*cd440*/  LDL.64 R190, [R1+0x88] ;  /* 0x0000880001be7983 */ /* 0x000ea80000100a00 */
[----:B------:R-:W2:Y:S04]  /*cd450*/  LDL R156, [R1+0xb0] ;  /* 0x0000b000019c7983 */ /* 0x000ea80000100800 */
[----:B------:R-:W2:Y:S01]  /*cd460*/  LDL R157, [R1+0xb4] ;  /* 0x0000b400019d7983 */ /* 0x000ea20000100800 */
[----:B------:R-:W2:Y:S02]  /*cd470*/  LDL.LU R224, [R1+0x8da4] ;  /* 0x008da40001e07983 */ /* 0x000ea40000300800 */
[----:B------:R-:W2:Y:S02]  /*cd480*/  LDL.LU R240, [R1+0x8da0] ;  /* 0x008da00001f07983 */ /* 0x000ea40000300800 */
[----:B------:R-:W3:Y:S01]  /*cd490*/  LDL R164, [R1+0xa0] ;  /* 0x0000a00001a47983 */ /* 0x000ee20000100800 */
[----:B------:R-:W3:Y:S01]  /*cd4a0*/  LDL R165, [R1+0xa4] ;  /* 0x0000a40001a57983 */ /* 0x000ee20000100800 */
[----:B------:R-:W3:Y:S02]  /*cd4b0*/  LDL.LU R241, [R1+0x8d9c] ;  /* 0x008d9c0001f17983 */ /* 0x000ee40000300800 */
[----:B------:R-:W4:Y:S02]  /*cd4c0*/  LDL.LU R232, [R1+0x8d98] ;  /* 0x008d980001e87983 */ /* 0x000f240000300800 */
[----:B------:R-:W4:Y:S01]  /*cd4d0*/  LDL.64 R172, [R1+0x90] ;  /* 0x0000900001ac7983 */ /* 0x000f220000100a00 */
[----:B------:R-:W4:Y:S04]  /*cd4e0*/  LDL.64 R174, [R1+0x98] ;  /* 0x0000980001ae7983 */ /* 0x000f280000100a00 */
[----:B------:R-:W4:Y:S04]  /*cd4f0*/  LDL.64 R148, [R1+0xc0] ;  /* 0x0000c00001947983 */ /* 0x000f280000100a00 */
[----:B------:R-:W4:Y:S04]  /*cd500*/  LDL.64 R150, [R1+0xc8] ;  /* 0x0000c80001967983 */ /* 0x000f280000100a00 */
[----:B------:R-:W4:Y:S04]  /*cd510*/  LDL.64 R196, [R1+0xf0] ;  /* 0x0000f00001c47983 */ /* 0x000f280000100a00 */
[----:B------:R-:W4:Y:S04]  /*cd520*/  LDL.64 R198, [R1+0xf8] ;  /* 0x0000f80001c67983 */ /* 0x000f280000100a00 */
[----:B------:R-:W-:Y:S04]  /*cd530*/  LDS R14, [R2+0x1e080] ;  /* 0x01e08000020e7984 */ /* 0x000fe80000000800 */
[----:B------:R-:W-:Y:S04]  /*cd540*/  LDS R13, [R0+0x1c080] ;  /* 0x01c08000000d7984 */ /* 0x000fe80000000800 */
[----:B------:R-:W1:Y:S01]  /*cd550*/  LDS R15, [R0+0x1e080] ;  /* 0x01e08000000f7984 */ /* 0x000e620000000800 */
[----:B--2---:R-:W-:-:S03]  /*cd560*/  IMAD.MOV.U32 R220, RZ, RZ, R240 ;  /* 0x000000ffffdc7224 */ /* 0x004fc600078e00f0 */
[----:B------:R-:W2:Y:S01]  /*cd570*/  LDL.LU R240, [R1+0x8d94] ;  /* 0x008d940001f07983 */ /* 0x000ea20000300800 */
[----:B---3--:R-:W-:Y:S02]  /*cd580*/  MOV R221, R241 ;  /* 0x000000f100dd7202 */ /* 0x008fe40000000f00 */
[----:B------:R-:W3:Y:S01]  /*cd590*/  LDL.LU R241, [R1+0x8d90] ;  /* 0x008d900001f17983 */ /* 0x000ee20000300800 */
[----:B------:R-:W-:Y:S01]  /*cd5a0*/  HMMA.1688.F32.TF32 R132, R4, R244, R132 ;  /* 0x000000f40484723c */ /* 0x000fe20000081084 */
[----:B------:R-:W-:Y:S01]  /*cd5b0*/  IMAD.MOV.U32 R249, RZ, RZ, R245 ;  /* 0x000000fffff97224 */ /* 0x000fe200078e00f5 */
[----:B------:R-:W-:-:S06]  /*cd5c0*/  MOV R248, R244 ;  /* 0x000000f400f87202 */ /* 0x000fcc0000000f00 */
[C---:B------:R-:W-:Y:S08]  /*cd5d0*/  HMMA.1688.F32.TF32 R124, R4.reuse, R124, R100 ;  /* 0x0000007c047c723c */ /* 0x040ff00000081064 */
[C---:B------:R-:W-:Y:S08]  /*cd5e0*/  HMMA.1688.F32.TF32 R100, R4.reuse, R212, R104 ;  /* 0x000000d40464723c */ /* 0x040ff00000081068 */
[C---:B------:R-:W-:Y:S08]  /*cd5f0*/  HMMA.1688.F32.TF32 R104, R4.reuse, R204, R120 ;  /* 0x000000cc0468723c */ /* 0x040ff00000081078 */
[----:B------:R-:W-:Y:S01]  /*cd600*/  HMMA.1688.F32.TF32 R136, R4, R96, R136 ;  /* 0x000000600488723c */ /* 0x000fe20000081088 */
[----:B------:R-:W-:Y:S01]  /*cd610*/  STL.64 [R1+0x8d68], R134 ;  /* 0x008d688601007387 */ /* 0x000fe20000100a00 */
[----:B------:R-:W-:Y:S02]  /*cd620*/  STL.64 [R1+0x8d60], R132 ;  /* 0x008d608401007387 */ /* 0x000fe40000100a00 */
[----:B------:R1:W-:Y:S02]  /*cd630*/  STL [R1+0x8854], R249 ;  /* 0x008854f901007387 */ /* 0x0003e40000100800 */
[----:B------:R4:W-:Y:S02]  /*cd640*/  STL [R1+0x8850], R248 ;  /* 0x008850f801007387 */ /* 0x0009e40000100800 */
[----:B-1----:R-:W-:Y:S01]  /*cd650*/  IMAD.MOV.U32 R249, RZ, RZ, R96 ;  /* 0x000000fffff97224 */ /* 0x002fe200078e0060 */
[----:B----4-:R-:W-:-:S05]  /*cd660*/  MOV R248, R97 ;  /* 0x0000006100f87202 */ /* 0x010fca0000000f00 */
[----:B------:R-:W-:Y:S01]  /*cd670*/  STL [R1+0x885c], R248 ;  /* 0x00885cf801007387 */ /* 0x000fe20000100800 */
[----:B------:R-:W-:Y:S02]  /*cd680*/  STL [R1+0x8858], R249 ;  /* 0x008858f901007387 */ /* 0x000fe40000100800 */
[----:B------:R-:W4:Y:S02]  /*cd690*/  LDL.LU R120, [R1+0x460] ;  /* 0x0004600001787983 */ /* 0x000f240000300800 */
[----:B------:R-:W4:Y:S01]  /*cd6a0*/  LDL.LU R121, [R1+0x464] ;  /* 0x0004640001797983 */ /* 0x000f220000300800 */
[----:B------:R-:W4:Y:S01]  /*cd6b0*/  LDL.LU R122, [R1+0x468] ;  /* 0x00046800017a7983 */ /* 0x000f220000300800 */
[----:B------:R-:W4:Y:S02]  /*cd6c0*/  LDL.LU R123, [R1+0x46c] ;  /* 0x00046c00017b7983 */ /* 0x000f240000300800 */
[----:B------:R-:W4:Y:S02]  /*cd6d0*/  LDL.LU R96, [R1+0x470] ;  /* 0x0004700001607983 */ /* 0x000f240000300800 */
[----:B------:R-:W4:Y:S01]  /*cd6e0*/  LDL.LU R97, [R1+0x474] ;  /* 0x0004740001617983 */ /* 0x000f220000300800 */
[----:B------:R-:W4:Y:S01]  /*cd6f0*/  LDL.LU R98, [R1+0x478] ;  /* 0x0004780001627983 */ /* 0x000f220000300800 */
[----:B------:R-:W-:Y:S01]  /*cd700*/  HMMA.1688.F32.TF32 R116, R4, R116, R92 ;  /* 0x000000740474723c */ /* 0x000fe2000008105c */
        /* <DEDUP_REMOVED lines=79> */
[----:B------:R-:W-:-:S02]  /*cdc00*/  IMAD.MOV.U32 R222, RZ, RZ, R239 ;  /* 0x000000ffffde7224 */ /* 0x000fc400078e00ef */
[----:B------:R-:W4:Y:S02]  /*cdc10*/  LDL.LU R66, [R1+0x4f8] ;  /* 0x0004f80001427983 */ /* 0x000f240000300800 */
[----:B------:R-:W-:Y:S01]  /*cdc20*/  IMAD.MOV.U32 R223, RZ, RZ, R238 ;  /* 0x000000ffffdf7224 */ /* 0x000fe200078e00ee */
[----:B------:R-:W4:Y:S01]  /*cdc30*/  LDL.LU R67, [R1+0x4fc] ;  /* 0x0004fc0001437983 */ /* 0x000f220000300800 */
[----:B------:R-:W-:Y:S02]  /*cdc40*/  IMAD.MOV.U32 R239, RZ, RZ, R188 ;  /* 0x000000ffffef7224 */ /* 0x000fe400078e00bc */
[----:B------:R-:W4:Y:S02]  /*cdc50*/  LDL.LU R80, [R1+0x4b0] ;  /* 0x0004b00001507983 */ /* 0x000f240000300800 */
[----:B------:R-:W-:Y:S01]  /*cdc60*/  IMAD.MOV.U32 R238, RZ, RZ, R189 ;  /* 0x000000ffffee7224 */ /* 0x000fe200078e00bd */
[----:B------:R-:W4:Y:S01]  /*cdc70*/  LDL.LU R81, [R1+0x4b4] ;  /* 0x0004b40001517983 */ /* 0x000f220000300800 */
[----:B------:R-:W4:Y:S02]  /*cdc80*/  LDL.LU R82, [R1+0x4b8] ;  /* 0x0004b80001527983 */ /* 0x000f240000300800 */
[----:B------:R-:W4:Y:S02]  /*cdc90*/  LDL.LU R83, [R1+0x4bc] ;  /* 0x0004bc0001537983 */ /* 0x000f240000300800 */
[----:B------:R-:W-:Y:S01]  /*cdca0*/  STL [R1+0x8874], R239 ;  /* 0x008874ef01007387 */ /* 0x000fe20000100800 */
[----:B------:R-:W-:Y:S01]  /*cdcb0*/  STL [R1+0x8870], R238 ;  /* 0x008870ee01007387 */ /* 0x000fe20000100800 */
[----:B------:R-:W4:Y:S02]  /*cdcc0*/  LDL R114, [R1+0x8] ;  /* 0x0000080001727983 */ /* 0x000f240000100800 */
[----:B------:R-:W4:Y:S01]  /*cdcd0*/  LDL R115, [R1+0xc] ;  /* 0x00000c0001737983 */ /* 0x000f220000100800 */
[----:B------:R-:W-:Y:S01]  /*cdce0*/  MOV R134, R233 ;  /* 0x000000e900867202 */ /* 0x000fe20000000f00 */
[----:B------:R-:W-:Y:S01]  /*cdcf0*/  IMAD.MOV.U32 R135, RZ, RZ, R225 ;  /* 0x000000ffff877224 */ /* 0x000fe200078e00e1 */
[----:B--2---:R-:W-:Y:S01]  /*cdd00*/  STL [R1+0x8864], R240 ;  /* 0x008864f001007387 */ /* 0x004fe20000100800 */
[----:B---3--:R-:W-:Y:S02]  /*cdd10*/  STL [R1+0x8860], R241 ;  /* 0x008860f101007387 */ /* 0x008fe40000100800 */
[----:B------:R-:W2:Y:S02]  /*cdd20*/  LDL.LU R233, [R1+0x8d8c] ;  /* 0x008d8c0001e97983 */ /* 0x000ea40000300800 */
[----:B------:R-:W3:Y:S01]  /*cdd30*/  LDL.LU R225, [R1+0x8d88] ;  /* 0x008d880001e17983 */ /* 0x000ee20000300800 */
[----:B------:R-:W-:Y:S01]  /*cdd40*/  STL [R1+0x886c], R232 ;  /* 0x00886ce801007387 */ /* 0x000fe20000100800 */
        /* <DEDUP_REMOVED lines=22> */
[C---:B--2---:R-:W-:Y:S08]  /*cdeb0*/  HMMA.1688.F32.TF32 R56, R4.reuse, R232, R56 ;  /* 0x000000e80438723c */ /* 0x044ff00000081038 */
[----:B---3--:R-:W-:Y:S01]  /*cdec0*/  HMMA.1688.F32.TF32 R60, R4, R224, R60 ;  /* 0x000000e0043c723c */ /* 0x008fe2000008103c */
[----:B------:R-:W-:Y:S06]  /*cded0*/  STL [R1+0x8868], R233 ;  /* 0x008868e901007387 */ /* 0x000fec0000100800 */
[----:B------:R-:W-:Y:S01]  /*cdee0*/  MOV R6, R236 ;  /* 0x000000ec00067202 */ /* 0x000fe20000000f00 */
[----:B------:R-:W-:Y:S01]  /*cdef0*/  IMAD.MOV.U32 R7, RZ, RZ, R237 ;  /* 0x000000ffff077224 */ /* 0x000fe200078e00ed */
[----:B------:R-:W2:Y:S01]  /*cdf00*/  LDL.LU R236, [R1+0x8d84] ;  /* 0x008d840001ec7983 */ /* 0x000ea20000300800 */
[----:B------:R-:W3:Y:S02]  /*cdf10*/  LDL.LU R237, [R1+0x8d80] ;  /* 0x008d800001ed7983 */ /* 0x000ee40000300800 */
[----:B------:R-:W4:Y:S02]  /*cdf20*/  LDL.LU.64 R114, [R1+0x8d78] ;  /* 0x008d780001727983 */ /* 0x000f240000300a00 */
[----:B------:R-:W4:Y:S01]  /*cdf30*/  LDL.LU.64 R112, [R1+0x8d70] ;  /* 0x008d700001707983 */ /* 0x000f220000300a00 */
[----:B------:R1:W-:Y:S01]  /*cdf40*/  STL.64 [R1+0x8c60], R130 ;  /* 0x008c608201007387 */ /* 0x0003e20000100a00 */
[----:B------:R-:W-:Y:S03]  /*cdf50*/  STL.64 [R1+0x8c58], R128 ;  /* 0x008c588001007387 */ /* 0x000fe60000100a00 */
[----:B-1----:R-:W2:Y:S04]  /*cdf60*/  LDL R130, [R1+0x48] ;  /* 0x0000480001827983 */ /* 0x002ea80000100800 */
[----:B------:R-:W2:Y:S01]  /*cdf70*/  LDL R131, [R1+0x4c] ;  /* 0x00004c0001837983 */ /* 0x000ea20000100800 */
[C---:B----4-:R-:W-:Y:S03]  /*cdf80*/  HMMA.1688.F32.TF32 R112, R12.reuse, R134, R112 ;  /* 0x000000860c70723c */ /* 0x050fe60000081070 */
[----:B------:R-:W4:Y:S01]  /*cdf90*/  LDL.LU.64 R134, [R1+0x8d68] ;  /* 0x008d680001867983 */ /* 0x000f220000300a00 */
[----:B------:R-:W4:Y:S11]  /*cdfa0*/  LDL.LU.64 R132, [R1+0x8d60] ;  /* 0x008d600001847983 */ /* 0x000f360000300a00 */
[----:B------:R-:W-:Y:S08]  /*cdfb0*/  @!UPT UIADD3 URZ, URZ, URZ, URZ ;  /* 0x0000003f3f3ff290 */ /* 0x000ff0000fffe03f */
[----:B------:R3:W-:Y:S01]  /*cdfc0*/  STL.64 [R1+0x8c50], R114 ;  /* 0x008c507201007387 */ /* 0x0007e20000100a00 */
[----:B------:R-:W-:Y:S02]  /*cdfd0*/  STL.64 [R1+0x8c48], R112 ;  /* 0x008c487001007387 */ /* 0x000fe40000100a00 */
[----:B---3--:R-:W-:Y:S01]  /*cdfe0*/  IMAD.MOV.U32 R114, RZ, RZ, R237 ;  /* 0x000000ffff727224 */ /* 0x008fe200078e00ed */
[----:B--2---:R-:W-:Y:S01]  /*cdff0*/  MOV R115, R236 ;  /* 0x000000ec00737202 */ /* 0x004fe20000000f00 */
[----:B------:R-:W-:Y:S02]  /*ce000*/  IMAD.MOV.U32 R237, RZ, RZ, R246 ;  /* 0x000000ffffed7224 */ /* 0x000fe400078e00f6 */
[----:B------:R-:W-:Y:S01]  /*ce010*/  IMAD.MOV.U32 R236, RZ, RZ, R247 ;  /* 0x000000ffffec7224 */ /* 0x000fe200078e00f7 */
[C---:B----4-:R-:W-:Y:S01]  /*ce020*/  HMMA.1688.F32.TF32 R132, R12.reuse, R246, R132 ;  /* 0x000000f60c84723c */ /* 0x050fe20000081084 */
[----:B------:R-:W2:Y:S01]  /*ce030*/  LDL.LU.64 R246, [R1+0x8d58] ;  /* 0x008d580001f67983 */ /* 0x000ea20000300a00 */
[----:B------:R-:W3:Y:S06]  /*ce040*/  LDL.LU R244, [R1+0x8d50] ;  /* 0x008d500001f47983 */ /* 0x000eec0000300800 */
[----:B------:R-:W-:Y:S01]  /*ce050*/  HMMA.1688.F32.TF32 R4, R12, R6, R124 ;  /* 0x000000060c04723c */ /* 0x000fe2000008107c */
[----:B------:R-:W-:Y:S01]  /*ce060*/  MOV R240, R206 ;  /* 0x000000ce00f07202 */ /* 0x000fe20000000f00 */
[----:B------:R-:W-:Y:S01]  /*ce070*/  IMAD.MOV.U32 R241, RZ, RZ, R207 ;  /* 0x000000fffff17224 */ /* 0x000fe200078e00cf */
[----:B------:R1:W-:Y:S01]  /*ce080*/  STL.64 [R1+0x8840], R236 ;  /* 0x008840ec01007387 */ /* 0x0003e20000100a00 */
[----:B------:R-:W-:-:S02]  /*ce090*/  IMAD.MOV.U32 R248, RZ, RZ, R174 ;  /* 0x000000fffff87224 */ /* 0x000fc400078e00ae */
[----:B------:R-:W-:Y:S02]  /*ce0a0*/  IMAD.MOV.U32 R249, RZ, RZ, R175 ;  /* 0x000000fffff97224 */ /* 0x000fe400078e00af */
[----:B------:R-:W-:Y:S02]  /*ce0b0*/  IMAD.MOV.U32 R245, RZ, RZ, R151 ;  /* 0x000000fffff57224 */ /* 0x000fe400078e0097 */
[----:B------:R-:W-:Y:S02]  /*ce0c0*/  IMAD.MOV.U32 R239, RZ, RZ, R197 ;  /* 0x000000ffffef7224 */ /* 0x000fe400078e00c5 */
[----:B------:R-:W-:Y:S01]  /*ce0d0*/  IMAD.MOV.U32 R238, RZ, RZ, R198 ;  /* 0x000000ffffee7224 */ /* 0x000fe200078e00c6 */
[C---:B------:R-:W-:Y:S08]  /*ce0e0*/  HMMA.1688.F32.TF32 R40, R12.reuse, R182, R40 ;  /* 0x000000b60c28723c */ /* 0x040ff00000081028 */
[C---:B------:R-:W-:Y:S08]  /*ce0f0*/  HMMA.1688.F32.TF32 R36, R12.reuse, R142, R36 ;  /* 0x0000008e0c24723c */ /* 0x040ff00000081024 */
[C---:B------:R-:W-:Y:S08]  /*ce100*/  HMMA.1688.F32.TF32 R28, R12.reuse, R158, R28 ;  /* 0x0000009e0c1c723c */ /* 0x040ff0000008101c */
[----:B------:R-:W-:Y:S01]  /*ce110*/  HMMA.1688.F32.TF32 R32, R12, R150, R32 ;  /* 0x000000960c20723c */ /* 0x000fe20000081020 */
[----:B------:R-:W-:-:S07]  /*ce120*/  MOV R233, R150 ;  /* 0x0000009600e97202 */ /* 0x000fce0000000f00 */
[----:B------:R-:W-:Y:S01]  /*ce130*/  HMMA.1688.F32.TF32 R24, R12, R166, R24 ;  /* 0x000000a60c18723c */ /* 0x000fe20000081018 */
[----:B-1----:R-:W-:Y:S01]  /*ce140*/  IMAD.MOV.U32 R237, RZ, RZ, R190 ;  /* 0x000000ffffed7224 */ /* 0x002fe200078e00be */
[----:B------:R-:W-:-:S06]  /*ce150*/  MOV R236, R191 ;  /* 0x000000bf00ec7202 */ /* 0x000fcc0000000f00 */
[C---:B------:R-:W-:Y:S08]  /*ce160*/  HMMA.1688.F32.TF32 R20, R12.reuse, R174, R20 ;  /* 0x000000ae0c14723c */ /* 0x040ff00000081014 */
[C---:B------:R-:W-:Y:S08]  /*ce170*/  HMMA.1688.F32.TF32 R8, R12.reuse, R190, R8 ;  /* 0x000000be0c08723c */ /* 0x040ff00000081008 */
[C---:B------:R-:W-:Y:S08]  /*ce180*/  HMMA.1688.F32.TF32 R52, R12.reuse, R230, R52 ;  /* 0x000000e60c34723c */ /* 0x040ff00000081034 */
[C---:B------:R-:W-:Y:S08]  /*ce190*/  HMMA.1688.F32.TF32 R48, R12.reuse, R222, R48 ;  /* 0x000000de0c30723c */ /* 0x040ff00000081030 */
[----:B------:R-:W-:Y:S01]  /*ce1a0*/  HMMA.1688.F32.TF32 R44, R12, R198, R44 ;  /* 0x000000c60c2c723c */ /* 0x000fe2000008102c */
[----:B------:R-:W-:Y:S01]  /*ce1b0*/  MOV R232, R199 ;  /* 0x000000c700e87202 */ /* 0x000fe20000000f00 */
[----:B------:R-:W-:Y:S01]  /*ce1c0*/  STL.64 [R1+0x8c40], R6 ;  /* 0x008c400601007387 */ /* 0x000fe20000100a00 */
[----:B------:R-:W-:Y:S02]  /*ce1d0*/  STL.64 [R1+0x8c38], R4 ;  /* 0x008c380401007387 */ /* 0x000fe40000100a00 */
[----:B------:R1:W-:Y:S02]  /*ce1e0*/  STL.64 [R1+0x8880], R242 ;  /* 0x008880f201007387 */ /* 0x0003e40000100a00 */
[----:B------:R4:W-:Y:S01]  /*ce1f0*/  STL.64 [R1+0x8878], R240 ;  /* 0x008878f001007387 */ /* 0x0009e20000100a00 */
        /* <DEDUP_REMOVED lines=22> */
[C---:B------:R-:W-:Y:S08]  /*ce360*/  HMMA.1688.F32.TF32 R16, R12.reuse, R242, R16 ;  /* 0x000000f20c10723c */ /* 0x040ff00000081010 */
[C---:B------:R-:W-:Y:S08]  /*ce370*/  HMMA.1688.F32.TF32 R108, R12.reuse, R250, R108 ;  /* 0x000000fa0c6c723c */ /* 0x040ff0000008106c */
[C---:B------:R-:W-:Y:S08]  /*ce380*/  HMMA.1688.F32.TF32 R104, R12.reuse, R206, R104 ;  /* 0x000000ce0c68723c */ /* 0x040ff00000081068 */
[----:B------:R-:W-:Y:S01]  /*ce390*/  HMMA.1688.F32.TF32 R100, R12, R214, R100 ;  /* 0x000000d60c64723c */ /* 0x000fe20000081064 */
[----:B------:R-:W-:Y:S04]  /*ce3a0*/  LDS R124, [R2+0x20080] ;  /* 0x02008000027c7984 */ /* 0x000fe80000000800 */
[----:B------:R-:W-:Y:S04]  /*ce3b0*/  LDS R126, [R2+0x22080] ;  /* 0x02208000027e7984 */ /* 0x000fe80000000800 */
[----:B------:R-:W-:Y:S01]  /*ce3c0*/  LDS R125, [R0+0x20080] ;  /* 0x02008000007d7984 */ /* 0x000fe20000000800 */
[----:B-1----:R-:W-:Y:S01]  /*ce3d0*/  MOV R242, R154 ;  /* 0x0000009a00f27202 */ /* 0x002fe20000000f00 */
[----:B------:R-:W-:-:S02]  /*ce3e0*/  IMAD.MOV.U32 R243, RZ, RZ, R234 ;  /* 0x000000fffff37224 */ /* 0x000fc400078e00ea */
[----:B------:R-:W1:Y:S04]  /*ce3f0*/  LDS R127, [R0+0x22080] ;  /* 0x02208000007f7984 */ /* 0x000e680000000800 */
[----:B--2---:R-:W-:Y:S01]  /*ce400*/  STL.64 [R1+0x8af8], R246 ;  /* 0x008af8f601007387 */ /* 0x004fe20000100a00 */
[----:B---3--:R2:W-:Y:S02]  /*ce410*/  STL.64 [R1+0x8af0], R244 ;  /* 0x008af0f401007387 */ /* 0x0085e40000100a00 */
[----:B------:R3:W-:Y:S02]  /*ce420*/  STL.64 [R1+0x88a8], R238 ;  /* 0x0088a8ee01007387 */ /* 0x0007e40000100a00 */
[----:B------:R1:W-:Y:S01]  /*ce430*/  STL.64 [R1+0x88a0], R236 ;  /* 0x0088a0ec01007387 */ /* 0x0003e20000100a00 */
[----:B------:R-:W3:Y:S04]  /*ce440*/  LDL R180, [R1+0x3d0] ;  /* 0x0003d00001b47983 */ /* 0x000ee80000100800 */
[----:B------:R-:W3:Y:S01]  /*ce450*/  LDL R181, [R1+0x3d4] ;  /* 0x0003d40001b57983 */ /* 0x000ee20000100800 */
[----:B------:R-:W3:Y:S02]  /*ce460*/  LDL.LU R162, [R1+0x8d4c] ;  /* 0x008d4c0001a27983 */ /* 0x000ee40000300800 */
[----:B------:R-:W3:Y:S02]  /*ce470*/  LDL.LU R235, [R1+0x8d48] ;  /* 0x008d480001eb7983 */ /* 0x000ee40000300800 */
[----:B------:R-:W3:Y:S01]  /*ce480*/  LDL R140, [R1+0x3c0] ;  /* 0x0003c000018c7983 */ /* 0x000ee20000100800 */
        /* <DEDUP_REMOVED lines=35> */
[----:B----4-:R-:W4:Y:S01]  /*ce6c0*/  LDL R240, [R1+0x330] ;  /* 0x0003300001f07983 */ /* 0x010f220000100800 */
[----:B------:R-:W4:Y:S01]  /*ce6d0*/  LDL R241, [R1+0x334] ;  /* 0x0003340001f17983 */ /* 0x000f220000100800 */
[----:B------:R-:W4:Y:S02]  /*ce6e0*/  LDL.LU R154, [R1+0x8cfc] ;  /* 0x008cfc00019a7983 */ /* 0x000f240000300800 */
[----:B------:R-:W4:Y:S02]  /*ce6f0*/  LDL.LU R234, [R1+0x8cf8] ;  /* 0x008cf80001ea7983 */ /* 0x000f240000300800 */
[----:B------:R-:W4:Y:S01]  /*ce700*/  LDL R248, [R1+0x320] ;  /* 0x0003200001f87983 */ /* 0x000f220000100800 */
[----:B------:R-:W4:Y:S01]  /*ce710*/  LDL R249, [R1+0x324] ;  /* 0x0003240001f97983 */ /* 0x000f220000100800 */
[----:B------:R-:W-:-:S02]  /*ce720*/  IMAD.MOV.U32 R250, RZ, RZ, R146 ;  /* 0x000000fffffa7224 */ /* 0x000fc400078e0092 */
[----:B------:R-:W4:Y:S01]  /*ce730*/  LDL.LU R146, [R1+0x8cf4] ;  /* 0x008cf40001927983 */ /* 0x000f220000300800 */
[----:B------:R-:W-:Y:S02]  /*ce740*/  MOV R251, R163 ;  /* 0x000000a300fb7202 */ /* 0x000fe40000000f00 */
[----:B------:R-:W4:Y:S01]  /*ce750*/  LDL.LU R163, [R1+0x8cf0] ;  /* 0x008cf00001a37983 */ /* 0x000f220000300800 */
[----:B--2---:R-:W2:Y:S02]  /*ce760*/  LDL R244, [R1+0x310] ;  /* 0x0003100001f47983 */ /* 0x004ea40000100800 */
[----:B---3--:R-:W-:Y:S01]  /*ce770*/  IMAD.MOV.U32 R246, RZ, RZ, R235 ;  /* 0x000000fffff67224 */ /* 0x008fe200078e00eb */
[----:B------:R-:W-:Y:S01]  /*ce780*/  MOV R247, R162 ;  /* 0x000000a200f77202 */ /* 0x000fe20000000f00 */
[----:B------:R-:W-:Y:S02]  /*ce790*/  IMAD.MOV.U32 R239, RZ, RZ, R227 ;  /* 0x000000ffffef7224 */ /* 0x000fe400078e00e3 */
[----:B------:R-:W-:-:S02]  /*ce7a0*/  IMAD.MOV.U32 R238, RZ, RZ, R226 ;  /* 0x000000ffffee7224 */ /* 0x000fc400078e00e2 */
[----:B----4-:R-:W-:Y:S02]  /*ce7b0*/  IMAD.MOV.U32 R245, RZ, RZ, R234 ;  /* 0x000000fffff57224 */ /* 0x010fe400078e00ea */
[----:B------:R-:W3:Y:S01]  /*ce7c0*/  LDL.LU R234, [R1+0x8cec] ;  /* 0x008cec0001ea7983 */ /* 0x000ee20000300800 */
[----:B------:R-:W3:Y:S02]  /*ce7d0*/  LDL.LU R235, [R1+0x8ce8] ;  /* 0x008ce80001eb7983 */ /* 0x000ee40000300800 */
[----:B------:R-:W4:Y:S02]  /*ce7e0*/  LDL.LU R162, [R1+0x8ce4] ;  /* 0x008ce40001a27983 */ /* 0x000f240000300800 */
[----:B-1----:R-:W2:Y:S01]  /*ce7f0*/  LDL R236, [R1+0x300] ;  /* 0x0003000001ec7983 */ /* 0x002ea20000100800 */
[----:B------:R-:W2:Y:S01]  /*ce800*/  LDL R237, [R1+0x304] ;  /* 0x0003040001ed7983 */ /* 0x000ea20000100800 */
[----:B------:R-:W2:Y:S02]  /*ce810*/  LDL.LU R226, [R1+0x8ce0] ;  /* 0x008ce00001e27983 */ /* 0x000ea40000300800 */
[----:B------:R-:W2:Y:S01]  /*ce820*/  LDL.LU R227, [R1+0x8cdc] ;  /* 0x008cdc0001e37983 */ /* 0x000ea20000300800 */
[----:B---3--:R1:W-:Y:S01]  /*ce830*/  STL.64 [R1+0x88b8], R234 ;  /* 0x0088b8ea01007387 */ /* 0x0083e20000100a00 */
[C---:B------:R-:W-:Y:S01]  /*ce840*/  HMMA.1688.F32.TF32 R56, R12.reuse, R234, R56 ;  /* 0x000000ea0c38723c */ /* 0x040fe20000081038 */
[----:B------:R3:W-:Y:S07]  /*ce850*/  STL.64 [R1+0x88b0], R232 ;  /* 0x0088b0e801007387 */ /* 0x0007ee0000100a00 */
[----:B--2---:R-:W-:Y:S01]  /*ce860*/  HMMA.1688.F32.TF32 R60, R12, R226, R60 ;  /* 0x000000e20c3c723c */ /* 0x004fe2000008103c */
[----:B-1----:R-:W-:Y:S01]  /*ce870*/  MOV R234, R218 ;  /* 0x000000da00ea7202 */ /* 0x002fe20000000f00 */
[----:B------:R-:W-:Y:S01]  /*ce880*/  IMAD.MOV.U32 R235, RZ, RZ, R219 ;  /* 0x000000ffffeb7224 */ /* 0x000fe200078e00db */
[----:B---3--:R-:W2:Y:S04]  /*ce890*/  LDL R232, [R1+0x2f0] ;  /* 0x0002f00001e87983 */ /* 0x008ea80000100800 */
[----:B------:R-:W2:Y:S01]  /*ce8a0*/  LDL R233, [R1+0x2f4] ;  /* 0x0002f40001e97983 */ /* 0x000ea20000100800 */
[----:B------:R-:W3:Y:S02]  /*ce8b0*/  LDL.LU R218, [R1+0x8cd8] ;  /* 0x008cd80001da7983 */ /* 0x000ee40000300800 */
[----:B------:R-:W3:Y:S02]  /*ce8c0*/  LDL.LU R219, [R1+0x8cd4] ;  /* 0x008cd40001db7983 */ /* 0x000ee40000300800 */
[----:B------:R1:W-:Y:S01]  /*ce8d0*/  STL.64 [R1+0x88d0], R226 ;  /* 0x0088d0e201007387 */ /* 0x0003e20000100a00 */
[----:B------:R4:W-:Y:S01]  /*ce8e0*/  STL.64 [R1+0x88c8], R224 ;  /* 0x0088c8e001007387 */ /* 0x0009e20000100a00 */
[----:B-1----:R-:W-:-:S03]  /*ce8f0*/  IMAD.MOV.U32 R226, RZ, RZ, R210 ;  /* 0x000000ffffe27224 */ /* 0x002fc600078e00d2 */
[----:B----4-:R-:W4:Y:S04]  /*ce900*/  LDL R224, [R1+0x2e0] ;  /* 0x0002e00001e07983 */ /* 0x010f280000100800 */
[----:B------:R-:W4:Y:S01]  /*ce910*/  LDL R225, [R1+0x2e4] ;  /* 0x0002e40001e17983 */ /* 0x000f220000100800 */
[----:B------:R-:W2:Y:S01]  /*ce920*/  LDL.LU R210, [R1+0x8cd0] ;  /* 0x008cd00001d27983 */ /* 0x000ea20000300800 */
[----:B------:R-:W-:Y:S02]  /*ce930*/  MOV R227, R211 ;  /* 0x000000d300e37202 */ /* 0x000fe40000000f00 */
[----:B------:R-:W2:Y:S04]  /*ce940*/  LDL.LU R211, [R1+0x8ccc] ;  /* 0x008ccc0001d37983 */ /* 0x000ea80000300800 */
[----:B---3--:R1:W-:Y:S01]  /*ce950*/  STL.64 [R1+0x88e0], R218 ;  /* 0x0088e0da01007387 */ /* 0x0083e20000100a00 */
[----:B------:R-:W-:Y:S01]  /*ce960*/  HMMA.1688.F32.TF32 R64, R12, R218, R64 ;  /* 0x000000da0c40723c */ /* 0x000fe20000081040 */
[----:B------:R3:W-:Y:S06]  /*ce970*/  STL.64 [R1+0x88d8], R216 ;  /* 0x0088d8d801007387 */ /* 0x0007ec0000100a00 */
[----:B-1----:R-:W-:-:S02]  /*ce980*/  IMAD.MOV.U32 R218, RZ, RZ, R202 ;  /* 0x000000ffffda7224 */ /* 0x002fc400078e00ca */
[----:B------:R-:W-:Y:S01]  /*ce990*/  IMAD.MOV.U32 R219, RZ, RZ, R203 ;  /* 0x000000ffffdb7224 */ /* 0x000fe200078e00cb */
[----:B---3--:R-:W3:Y:S04]  /*ce9a0*/  LDL R216, [R1+0x2d0] ;  /* 0x0002d00001d87983 */ /* 0x008ee80000100800 */
[----:B------:R-:W3:Y:S01]  /*ce9b0*/  LDL R217, [R1+0x2d4] ;  /* 0x0002d40001d97983 */ /* 0x000ee20000100800 */
[----:B------:R-:W3:Y:S02]  /*ce9c0*/  LDL.LU R202, [R1+0x8cc8] ;  /* 0x008cc80001ca7983 */ /* 0x000ee40000300800 */
[----:B------:R-:W3:Y:S01]  /*ce9d0*/  LDL.LU R203, [R1+0x8cc4] ;  /* 0x008cc40001cb7983 */ /* 0x000ee20000300800 */
[----:B--2---:R1:W-:Y:S01]  /*ce9e0*/  STL.64 [R1+0x88f8], R210 ;  /* 0x0088f8d201007387 */ /* 0x0043e20000100a00 */
[C---:B------:R-:W-:Y:S01]  /*ce9f0*/  HMMA.1688.F32.TF32 R68, R12.reuse, R210, R68 ;  /* 0x000000d20c44723c */ /* 0x040fe20000081044 */
[----:B------:R2:W-:Y:S06]  /*cea00*/  STL.64 [R1+0x88f0], R208 ;  /* 0x0088f0d001007387 */ /* 0x0005ec0000100a00 */
[----:B-1----:R-:W-:Y:S01]  /*cea10*/  MOV R210, R194 ;  /* 0x000000c200d27202 */ /* 0x002fe20000000f00 */
[----:B------:R-:W-:Y:S01]  /*cea20*/  IMAD.MOV.U32 R211, RZ, RZ, R195 ;  /* 0x000000ffffd37224 */ /* 0x000fe200078e00c3 */
[----:B--2---:R-:W2:Y:S04]  /*cea30*/  LDL R208, [R1+0x2c0] ;  /* 0x0002c00001d07983 */ /* 0x004ea80000100800 */
[----:B------:R-:W2:Y:S01]  /*cea40*/  LDL R209, [R1+0x2c4] ;  /* 0x0002c40001d17983 */ /* 0x000ea20000100800 */
[----:B------:R-:W2:Y:S02]  /*cea50*/  LDL.LU R194, [R1+0x8cc0] ;  /* 0x008cc00001c27983 */ /* 0x000ea40000300800 */
[----:B------:R-:W2:Y:S01]  /*cea60*/  LDL.LU R195, [R1+0x8cbc] ;  /* 0x008cbc0001c37983 */ /* 0x000ea20000300800 */
[----:B---3--:R1:W-:Y:S01]  /*cea70*/  STL.64 [R1+0x8908], R202 ;  /* 0x008908ca01007387 */ /* 0x0083e20000100a00 */
[C---:B------:R-:W-:Y:S01]  /*cea80*/  HMMA.1688.F32.TF32 R72, R12.reuse, R202, R72 ;  /* 0x000000ca0c48723c */ /* 0x040fe20000081048 */
[----:B------:R3:W-:Y:S06]  /*cea90*/  STL.64 [R1+0x8900], R200 ;  /* 0x008900c801007387 */ /* 0x0007ec0000100a00 */
[----:B-1----:R-:W-:Y:S01]  /*ceaa0*/  IMAD.MOV.U32 R202, RZ, RZ, R186 ;  /* 0x000000ffffca7224 */ /* 0x002fe200078e00ba */
[----:B------:R-:W-:Y:S01]  /*ceab0*/  MOV R203, R187 ;  /* 0x000000bb00cb7202 */ /* 0x000fe20000000f00 */
[----:B---3--:R-:W3:Y:S04]  /*ceac0*/  LDL R200, [R1+0x2b0] ;  /* 0x0002b00001c87983 */ /* 0x008ee80000100800 */
[----:B------:R-:W3:Y:S01]  /*cead0*/  LDL R201, [R1+0x2b4] ;  /* 0x0002b40001c97983 */ /* 0x000ee20000100800 */
[----:B------:R-:W3:Y:S02]  /*ceae0*/  LDL.LU R186, [R1+0x8cb8] ;  /* 0x008cb80001ba7983 */ /* 0x000ee40000300800 */
[----:B------:R-:W3:Y:S01]  /*ceaf0*/  LDL.LU R187, [R1+0x8cb4] ;  /* 0x008cb40001bb7983 */ /* 0x000ee20000300800 */
[----:B--2---:R1:W-:Y:S01]  /*ceb00*/  STL.64 [R1+0x8920], R194 ;  /* 0x008920c201007387 */ /* 0x0043e20000100a00 */
[----:B------:R-:W-:Y:S01]  /*ceb10*/  HMMA.1688.F32.TF32 R76, R12, R194, R76 ;  /* 0x000000c20c4c723c */ /* 0x000fe2000008104c */
[----:B------:R2:W-:Y:S06]  /*ceb20*/  STL.64 [R1+0x8918], R192 ;  /* 0x008918c001007387 */ /* 0x0005ec0000100a00 */
[----:B-1----:R-:W-:-:S02]  /*ceb30*/  IMAD.MOV.U32 R194, RZ, RZ, R178 ;  /* 0x000000ffffc27224 */ /* 0x002fc400078e00b2 */
        /* <DEDUP_REMOVED lines=8> */
[----:B-1----:R-:W-:Y:S01]  /*cebc0*/  MOV R186, R155 ;  /* 0x0000009b00ba7202 */ /* 0x002fe20000000f00 */
[----:B------:R-:W-:Y:S01]  /*cebd0*/  IMAD.MOV.U32 R187, RZ, RZ, R171 ;  /* 0x000000ffffbb7224 */ /* 0x000fe200078e00ab */
[----:B---3--:R-:W3:Y:S04]  /*cebe0*/  LDL R184, [R1+0x290] ;  /* 0x0002900001b87983 */ /* 0x008ee80000100800 */
[----:B------:R-:W3:Y:S01]  /*cebf0*/  LDL R185, [R1+0x294] ;  /* 0x0002940001b97983 */ /* 0x000ee20000100800 */
[----:B------:R-:W3:Y:S02]  /*cec00*/  LDL.LU R155, [R1+0x8ca8] ;  /* 0x008ca800019b7983 */ /* 0x000ee40000300800 */
[----:B------:R-:W3:Y:S01]  /*cec10*/  LDL.LU R171, [R1+0x8ca4] ;  /* 0x008ca40001ab7983 */ /* 0x000ee20000300800 */
[----:B--2---:R1:W-:Y:S01]  /*cec20*/  STL.64 [R1+0x8948], R178 ;  /* 0x008948b201007387 */ /* 0x0043e20000100a00 */
[----:B------:R-:W-:Y:S01]  /*cec30*/  HMMA.1688.F32.TF32 R84, R12, R178, R84 ;  /* 0x000000b20c54723c */ /* 0x000fe20000081054 */
[----:B------:R2:W-:Y:S06]  /*cec40*/  STL.64 [R1+0x8940], R176 ;  /* 0x008940b001007387 */ /* 0x0005ec0000100a00 */
[----:B-1----:R-:W-:Y:S01]  /*cec50*/  IMAD.MOV.U32 R178, RZ, RZ, R147 ;  /* 0x000000ffffb27224 */ /* 0x002fe200078e0093 */
[----:B------:R-:W-:Y:S01]  /*cec60*/  MOV R179, R170 ;  /* 0x000000aa00b37202 */ /* 0x000fe20000000f00 */
[----:B--2---:R-:W2:Y:S04]  /*cec70*/  LDL R176, [R1+0x1e0] ;  /* 0x0001e00001b07983 */ /* 0x004ea80000100800 */
[----:B------:R-:W2:Y:S01]  /*cec80*/  LDL R177, [R1+0x1e4] ;  /* 0x0001e40001b17983 */ /* 0x000ea20000100800 */
[----:B------:R-:W2:Y:S02]  /*cec90*/  LDL.LU R147, [R1+0x8ca0] ;  /* 0x008ca00001937983 */ /* 0x000ea40000300800 */
[----:B------:R-:W2:Y:S02]  /*ceca0*/  LDL.LU R170, [R1+0x8c9c] ;  /* 0x008c9c0001aa7983 */ /* 0x000ea40000300800 */
[----:B------:R-:W4:Y:S01]  /*cecb0*/  LDL R204, [R1+0x230] ;  /* 0x0002300001cc7983 */ /* 0x000f220000100800 */
[----:B------:R-:W4:Y:S01]  /*cecc0*/  LDL R205, [R1+0x234] ;  /* 0x0002340001cd7983 */ /* 0x000f220000100800 */
[----:B------:R-:W-:-:S02]  /*cecd0*/  IMAD.MOV.U32 R206, RZ, RZ, R162 ;  /* 0x000000ffffce7224 */ /* 0x000fc400078e00a2 */
[----:B------:R-:W4:Y:S02]  /*cece0*/  LDL.LU R162, [R1+0x8c98] ;  /* 0x008c980001a27983 */ /* 0x000f240000300800 */
[----:B------:R-:W-:Y:S02]  /*cecf0*/  IMAD.MOV.U32 R207, RZ, RZ, R163 ;  /* 0x000000ffffcf7224 */ /* 0x000fe400078e00a3 */
[----:B------:R-:W4:Y:S01]  /*ced00*/  LDL.LU R163, [R1+0x8c94] ;  /* 0x008c940001a37983 */ /* 0x000f220000300800 */
[----:B------:R-:W4:Y:S02]  /*ced10*/  LDL R212, [R1+0x220] ;  /* 0x0002200001d47983 */ /* 0x000f240000100800 */
[----:B---3--:R-:W-:Y:S01]  /*ced20*/  IMAD.MOV.U32 R214, RZ, RZ, R171 ;  /* 0x000000ffffd67224 */ /* 0x008fe200078e00ab */
[----:B--2---:R-:W-:Y:S02]  /*ced30*/  MOV R213, R170 ;  /* 0x000000aa00d57202 */ /* 0x004fe40000000f00 */
[----:B------:R-:W2:Y:S01]  /*ced40*/  LDL.LU R170, [R1+0x8c90] ;  /* 0x008c900001aa7983 */ /* 0x000ea20000300800 */
[----:B------:R-:W2:Y:S02]  /*ced50*/  LDL.LU R171, [R1+0x8c8c] ;  /* 0x008c8c0001ab7983 */ /* 0x000ea40000300800 */
[----:B------:R-:W-:Y:S01]  /*ced60*/  IMAD.MOV.U32 R215, RZ, RZ, R155 ;  /* 0x000000ffffd77224 */ /* 0x000fe200078e009b */
[----:B----4-:R-:W-:Y:S01]  /*ced70*/  MOV R112, R162 ;  /* 0x000000a200707202 */ /* 0x010fe20000000f00 */
[----:B------:R-:W3:Y:S01]  /*ced80*/  LDL.LU R155, [R1+0x8c88] ;  /* 0x008c8800019b7983 */ /* 0x000ee20000300800 */
[----:B------:R-:W4:Y:S02]  /*ced90*/  LDL.LU R162, [R1+0x8c84] ;  /* 0x008c840001a27983 */ /* 0x000f240000300800 */
[----:B------:R-:W-:-:S02]  /*ceda0*/  IMAD.MOV.U32 R113, RZ, RZ, R163 ;  /* 0x000000ffff717224 */ /* 0x000fc400078e00a3 */
[----:B------:R-:W4:Y:S01]  /*cedb0*/  LDL.LU R163, [R1+0x8c80] ;  /* 0x008c800001a37983 */ /* 0x000f220000300800 */
[----:B------:R-:W3:Y:S02]  /*cedc0*/  LDL R128, [R1+0x1f0] ;  /* 0x0001f00001807983 */ /* 0x000ee40000100800 */
[----:B------:R-:W3:Y:S01]  /*cedd0*/  LDL R129, [R1+0x1f4] ;  /* 0x0001f40001817983 */ /* 0x000ee20000100800 */
[----:B--2---:R1:W-:Y:S01]  /*cede0*/  STL.64 [R1+0x8958], R170 ;  /* 0x008958aa01007387 */ /* 0x0043e20000100a00 */
[----:B------:R2:W-:Y:S01]  /*cedf0*/  STL.64 [R1+0x8950], R168 ;  /* 0x008950a801007387 */ /* 0x0005e20000100a00 */
[----:B------:R-:W-:Y:S07]  /*cee00*/  HMMA.1688.F32.TF32 R88, R12, R170, R88 ;  /* 0x000000aa0c58723c */ /* 0x000fee0000081058 */
[----:B-1----:R-:W-:Y:S01]  /*cee10*/  MOV R170, R146 ;  /* 0x0000009200aa7202 */ /* 0x002fe20000000f00 */
[----:B--2---:R-:W2:Y:S01]  /*cee20*/  LDL R168, [R1+0x280] ;  /* 0x0002800001a87983 */ /* 0x004ea20000100800 */
[----:B------:R-:W-:-:S02]  /*cee30*/  IMAD.MOV.U32 R169, RZ, RZ, R147 ;  /* 0x000000ffffa97224 */ /* 0x000fc400078e0093 */
[----:B------:R-:W2:Y:S02]  /*cee40*/  LDL.LU R147, [R1+0x8c7c] ;  /* 0x008c7c0001937983 */ /* 0x000ea40000300800 */
[----:B------:R-:W2:Y:S02]  /*cee50*/  LDL.LU R146, [R1+0x8c78] ;  /* 0x008c780001927983 */ /* 0x000ea40000300800 */
[----:B------:R-:W-:Y:S02]  /*cee60*/  IMAD.MOV.U32 R171, RZ, RZ, R154 ;  /* 0x000000ffffab7224 */ /* 0x000fe400078e009a */
[----:B------:R-:W2:Y:S01]  /*cee70*/  LDL.LU R154, [R1+0x8c74] ;  /* 0x008c7400019a7983 */ /* 0x000ea20000300800 */
[----:B----4-:R-:W-:Y:S02]  /*cee80*/  STL.64 [R1+0x8968], R162 ;  /* 0x008968a201007387 */ /* 0x010fe40000100a00 */
[----:B------:R3:W-:Y:S01]  /*cee90*/  STL.64 [R1+0x8960], R160 ;  /* 0x008960a001007387 */ /* 0x0007e20000100a00 */
[----:B------:R-:W-:Y:S01]  /*ceea0*/  HMMA.1688.F32.TF32 R92, R12, R162, R92 ;  /* 0x000000a20c5c723c */ /* 0x000fe2000008105c */
[----:B---3--:R-:W-:-:S02]  /*ceeb0*/  IMAD.MOV.U32 R160, RZ, RZ, R155 ;  /* 0x000000ffffa07224 */ /* 0x008fc400078e009b */
[----:B------:R-:W3:Y:S01]  /*ceec0*/  LDL.LU R155, [R1+0x8c70] ;  /* 0x008c7000019b7983 */ /* 0x000ee20000300800 */
[----:B------:R-:W4:Y:S02]  /*ceed0*/  LDL R161, [R1+0x274] ;  /* 0x0002740001a17983 */ /* 0x000f240000100800 */
[----:B------:R-:W4:Y:S02]  /*ceee0*/  LDL R162, [R1+0x278] ;  /* 0x0002780001a27983 */ /* 0x000f240000100800 */
[----:B------:R-:W4:Y:S02]  /*ceef0*/  LDL R163, [R1+0x27c] ;  /* 0x00027c0001a37983 */ /* 0x000f240000100800 */
[----:B--2---:R-:W-:Y:S01]  /*cef00*/  IMAD.MOV.U32 R5, RZ, RZ, R147 ;  /* 0x000000ffff057224 */ /* 0x004fe200078e0093 */
[----:B------:R-:W-:Y:S02]  /*cef10*/  MOV R4, R146 ;  /* 0x0000009200047202 */ /* 0x000fe40000000f00 */
[----:B------:R-:W2:Y:S01]  /*cef20*/  LDL.LU R146, [R1+0x8c6c] ;  /* 0x008c6c0001927983 */ /* 0x000ea20000300800 */
[----:B------:R-:W2:Y:S01]  /*cef30*/  LDL.LU R147, [R1+0x8c68] ;  /* 0x008c680001937983 */ /* 0x000ea20000300800 */
[----:B------:R-:W-:Y:S08]  /*cef40*/  HMMA.1688.F32.TF32 R136, R12, R130, R136 ;  /* 0x000000820c88723c */ /* 0x000ff00000081088 */
[----:B------:R-:W-:Y:S01]  /*cef50*/  HMMA.1688.F32.TF32 R108, R124, R128, R108 ;  /* 0x000000807c6c723c */ /* 0x000fe2000008106c */
[----:B---3--:R1:W-:Y:S07]  /*cef60*/  STL.64 [R1+0x8978], R154 ;  /* 0x0089789a01007387 */ /* 0x0083ee0000100a00 */
[C---:B------:R-:W-:Y:S01]  /*cef70*/  HMMA.1688.F32.TF32 R96, R12.reuse, R154, R96 ;  /* 0x0000009a0c60723c */ /* 0x040fe20000081060 */
[----:B------:R3:W-:Y:S01]  /*cef80*/  STL.64 [R1+0x8970], R152 ;  /* 0x0089709801007387 */ /* 0x0007e20000100a00 */
[----:B-1----:R-:W4:Y:S04]  /*cef90*/  LDL R154, [R1+0x268] ;  /* 0x00026800019a7983 */ /* 0x002f280000100800 */
[----:B---3--:R-:W3:Y:S04]  /*cefa0*/  LDL R152, [R1+0x260] ;  /* 0x0002600001987983 */ /* 0x008ee80000100800 */
[----:B------:R-:W3:Y:S04]  /*cefb0*/  LDL R153, [R1+0x264] ;  /* 0x0002640001997983 */ /* 0x000ee80000100800 */
[----:B------:R-:W3:Y:S04]  /*cefc0*/  LDL R155, [R1+0x26c] ;  /* 0x00026c00019b7983 */ /* 0x000ee80000100800 */
[----:B--2---:R1:W-:Y:S01]  /*cefd0*/  STL.64 [R1+0x8988], R146 ;  /* 0x0089889201007387 */ /* 0x0043e20000100a00 */
[C---:B------:R-:W-:Y:S01]  /*cefe0*/  HMMA.1688.F32.TF32 R120, R12.reuse, R146, R120 ;  /* 0x000000920c78723c */ /* 0x040fe20000081078 */
[----:B------:R2:W-:Y:S02]  /*ceff0*/  STL.64 [R1+0x8980], R144 ;  /* 0x0089809001007387 */ /* 0x0005e40000100a00 */
[----:B-1----:R-:W3:Y:S04]  /*cf000*/  LDL R146, [R1+0x258] ;  /* 0x0002580001927983 */ /* 0x002ee80000100800 */
[----:B--2---:R-:W2:Y:S04]  /*cf010*/  LDL R144, [R1+0x250] ;  /* 0x0002500001907983 */ /* 0x004ea80000100800 */
[----:B------:R-:W2:Y:S04]  /*cf020*/  LDL R145, [R1+0x254] ;  /* 0x0002540001917983 */ /* 0x000ea80000100800 */
[----:B------:R-:W2:Y:S01]  /*cf030*/  LDL R147, [R1+0x25c] ;  /* 0x00025c0001937983 */ /* 0x000ea20000100800 */
[----:B------:R-:W2:Y:S02]  /*cf040*/  LDL.LU.64 R130, [R1+0x8c60] ;  /* 0x008c600001827983 */ /* 0x000ea40000300a00 */
[----:B------:R-:W2:Y:S01]  /*cf050*/  LDL.LU.64 R128, [R1+0x8c58] ;  /* 0x008c580001807983 */ /* 0x000ea20000300a00 */
[----:B------:R-:W-:Y:S01]  /*cf060*/  HMMA.1688.F32.TF32 R116, R12, R114, R116 ;  /* 0x000000720c74723c */ /* 0x000fe20000081074 */
[----:B------:R-:W3:Y:S07]  /*cf070*/  LDL.LU.64 R114, [R1+0x8c50] ;  /* 0x008c500001727983 */ /* 0x000eee0000300a00 */
[C---:B------:R-:W-:Y:S01]  /*cf080*/  HMMA.1688.F32.TF32 R136, R124.reuse, R4, R136 ;  /* 0x000000047c88723c */ /* 0x040fe20000081088 */
[----:B------:R-:W-:Y:S04]  /*cf090*/  LDS R12, [R2+0x24080] ;  /* 0x02408000020c7984 */ /* 0x000fe80000000800 */
[----:B------:R-:W-:Y:S04]  /*cf0a0*/  LDS R14, [R2+0x26080] ;  /* 0x02608000020e7984 */ /* 0x000fe80000000800 */
[----:B------:R-:W-:Y:S04]  /*cf0b0*/  LDS R13, [R0+0x24080] ;  /* 0x02408000000d7984 */ /* 0x000fe80000000800 */
[----:B------:R-:W1:Y:S01]  /*cf0c0*/  LDS R15, [R0+0x26080] ;  /* 0x02608000000f7984 */ /* 0x000e620000000800 */
[C---:B--2---:R-:W-:Y:S03]  /*cf0d0*/  HMMA.1688.F32.TF32 R128, R124.reuse, R112, R128 ;  /* 0x000000707c80723c */ /* 0x044fe60000081080 */
[----:B------:R-:W3:Y:S11]  /*cf0e0*/  LDL.LU.64 R112, [R1+0x8c48] ;  /* 0x008c480001707983 */ /* 0x000ef60000300a00 */
[----:B------:R-:W-:Y:S09]  /*cf0f0*/  @!UPT UIADD3 URZ, URZ, URZ, URZ ;  /* 0x0000003f3f3ff290 */ /* 0x000ff2000fffe03f */
[----:B------:R-:W-:Y:S01]  /*cf100*/  STL.64 [R1+0x8c30], R130 ;  /* 0x008c308201007387 */ /* 0x000fe20000100a00 */
[----:B------:R2:W-:Y:S03]  /*cf110*/  STL.64 [R1+0x8c28], R128 ;  /* 0x008c288001007387 */ /* 0x0005e60000100a00 */
[----:B--2---:R-:W3:Y:S04]  /*cf120*/  LDL R128, [R1+0x210] ;  /* 0x0002100001807983 */ /* 0x004ee80000100800 */
[----:B------:R-:W3:Y:S02]  /*cf130*/  LDL R129, [R1+0x214] ;  /* 0x0002140001817983 */ /* 0x000ee40000100800 */
[C---:B---3--:R-:W-:Y:S11]  /*cf140*/  HMMA.1688.F32.TF32 R112, R124.reuse, R128, R112 ;  /* 0x000000807c70723c */ /* 0x048ff60000081070 */
[----:B------:R-:W-:Y:S11]  /*cf150*/  @!UPT UIADD3 URZ, URZ, URZ, URZ ;  /* 0x0000003f3f3ff290 */ /* 0x000ff6000fffe03f */
[----:B------:R-:W-:Y:S01]  /*cf160*/  @!UPT UIADD3 URZ, URZ, URZ, URZ ;  /* 0x0000003f3f3ff290 */ /* 0x000fe2000fffe03f */
[----:B------:R2:W-:Y:S01]  /*cf170*/  STL.64 [R1+0x8c20], R114 ;  /* 0x008c207201007387 */ /* 0x0005e20000100a00 */
[----:B------:R-:W-:Y:S02]  /*cf180*/  STL.64 [R1+0x8c18], R112 ;  /* 0x008c187001007387 */ /* 0x000fe40000100a00 */
[----:B------:R3:W-:Y:S02]  /*cf190*/  STL.64 [R1+0x8c10], R214 ;  /* 0x008c10d601007387 */ /* 0x0007e40000100a00 */
[----:B------:R-:W1:Y:S01]  /*cf1a0*/  LDL R130, [R1+0x1f8] ;  /* 0x0001f80001827983 */ /* 0x000e620000100800 */
[----:B------:R-:W1:Y:S04]  /*cf1b0*/  LDL R131, [R1+0x1fc] ;  /* 0x0001fc0001837983 */ /* 0x000e680000100800 */
[----:B--2---:R-:W2:Y:S04]  /*cf1c0*/  LDL R114, [R1+0x208] ;  /* 0x0002080001727983 */ /* 0x004ea80000100800 */
[----:B---3--:R-:W3:Y:S04]  /*cf1d0*/  LDL R214, [R1+0x218] ;  /* 0x0002180001d67983 */ /* 0x008ee80000100800 */
[----:B------:R-:W3:Y:S04]  /*cf1e0*/  LDL R215, [R1+0x21c] ;  /* 0x00021c0001d77983 */ /* 0x000ee80000100800 */
[----:B------:R-:W2:Y:S01]  /*cf1f0*/  LDL R115, [R1+0x20c] ;  /* 0x00020c0001737983 */ /* 0x000ea20000100800 */
[----:B------:R-:W2:Y:S02]  /*cf200*/  LDL.LU.64 R6, [R1+0x8c40] ;  /* 0x008c400001067983 */ /* 0x000ea40000300a00 */
[----:B------:R-:W2:Y:S01]  /*cf210*/  LDL.LU.64 R4, [R1+0x8c38] ;  /* 0x008c380001047983 */ /* 0x000ea20000300a00 */
[C---:B------:R-:W-:Y:S08]  /*cf220*/  HMMA.1688.F32.TF32 R132, R124.reuse, R212, R132 ;  /* 0x000000d47c84723c */ /* 0x040ff00000081084 */
[C---:B------:R-:W-:Y:S08]  /*cf230*/  HMMA.1688.F32.TF32 R116, R124.reuse, R204, R116 ;  /* 0x000000cc7c74723c */ /* 0x040ff00000081074 */
        /* <DEDUP_REMOVED lines=29> */
[----:B------:R-:W4:Y:S02]  /*cf410*/  LDL.LU.64 R130, [R1+0x8c30] ;  /* 0x008c300001827983 */ /* 0x000f240000300a00 */
[----:B------:R-:W4:Y:S01]  /*cf420*/  LDL.LU.64 R128, [R1+0x8c28] ;  /* 0x008c280001807983 */ /* 0x000f220000300a00 */
[C---:B------:R-:W-:Y:S08]  /*cf430*/  HMMA.1688.F32.TF32 R116, R12.reuse, R206, R116 ;  /* 0x000000ce0c74723c */ /* 0x040ff00000081074 */
[C---:B------:R-:W-:Y:S08]  /*cf440*/  HMMA.1688.F32.TF32 R48, R12.reuse, R238, R48 ;  /* 0x000000ee0c30723c */ /* 0x040ff00000081030 */
[C---:B------:R-:W-:Y:S01]  /*cf450*/  HMMA.1688.F32.TF32 R56, R12.reuse, R250, R56 ;  /* 0x000000fa0c38723c */ /* 0x040fe20000081038 */
[----:B------:R-:W-:Y:S04]  /*cf460*/  LDS R124, [R2+0x28080] ;  /* 0x02808000027c7984 */ /* 0x000fe80000000800 */
[----:B------:R-:W-:Y:S03]  /*cf470*/  LDS R125, [R0+0x28080] ;  /* 0x02808000007d7984 */ /* 0x000fe60000000800 */
[C---:B----4-:R-:W-:Y:S01]  /*cf480*/  HMMA.1688.F32.TF32 R128, R12.reuse, R114, R128 ;  /* 0x000000720c80723c */ /* 0x050fe20000081080 */
[----:B------:R-:W3:Y:S01]  /*cf490*/  LDL.LU.64 R114, [R1+0x8c20] ;  /* 0x008c200001727983 */ /* 0x000ee20000300a00 */
[----:B------:R-:W3:Y:S06]  /*cf4a0*/  LDL.LU.64 R112, [R1+0x8c18] ;  /* 0x008c180001707983 */ /* 0x000eec0000300a00 */
[C---:B---3--:R-:W-:Y:S01]  /*cf4b0*/  HMMA.1688.F32.TF32 R112, R12.reuse, R214, R112 ;  /* 0x000000d60c70723c */ /* 0x048fe20000081070 */
[----:B------:R-:W3:Y:S07]  /*cf4c0*/  LDL.LU.64 R214, [R1+0x8c10] ;  /* 0x008c100001d67983 */ /* 0x000eee0000300a00 */
[C---:B---3--:R-:W-:Y:S01]  /*cf4d0*/  HMMA.1688.F32.TF32 R132, R12.reuse, R214, R132 ;  /* 0x000000d60c84723c */ /* 0x048fe20000081084 */
[----:B------:R-:W3:Y:S01]  /*cf4e0*/  LDL.LU.64 R214, [R1+0x8c08] ;  /* 0x008c080001d67983 */ /* 0x000ee20000300a00 */
[----:B------:R-:W4:Y:S02]  /*cf4f0*/  LDL.LU.64 R212, [R1+0x8c00] ;  /* 0x008c000001d47983 */ /* 0x000f240000300a00 */
[----:B------:R-:W3:Y:S02]  /*cf500*/  LDL.LU.64 R206, [R1+0x8bf8] ;  /* 0x008bf80001ce7983 */ /* 0x000ee40000300a00 */
[----:B------:R-:W3:Y:S01]  /*cf510*/  LDL.LU.64 R204, [R1+0x8bf0] ;  /* 0x008bf00001cc7983 */ /* 0x000ee20000300a00 */
[----:B------:R-:W3:Y:S04]  /*cf520*/  LDL R248, [R1+0x130] ;  /* 0x0001300001f87983 */ /* 0x000ee80000100800 */
[----:B------:R-:W3:Y:S04]  /*cf530*/  LDL R249, [R1+0x134] ;  /* 0x0001340001f97983 */ /* 0x000ee80000100800 */
[----:B------:R-:W3:Y:S04]  /*cf540*/  LDL R250, [R1+0x138] ;  /* 0x0001380001fa7983 */ /* 0x000ee80000100800 */
[----:B------:R-:W3:Y:S04]  /*cf550*/  LDL R251, [R1+0x13c] ;  /* 0x00013c0001fb7983 */ /* 0x000ee80000100800 */
[----:B------:R-:W3:Y:S04]  /*cf560*/  LDL R236, [R1+0x140] ;  /* 0x0001400001ec7983 */ /* 0x000ee80000100800 */
[----:B------:R-:W3:Y:S01]  /*cf570*/  LDL R237, [R1+0x144] ;  /* 0x0001440001ed7983 */ /* 0x000ee20000100800 */
[C---:B--2---:R-:W-:Y:S01]  /*cf580*/  HMMA.1688.F32.TF32 R136, R12.reuse, R126, R136 ;  /* 0x0000007e0c88723c */ /* 0x044fe20000081088 */
[----:B------:R-:W-:Y:S04]  /*cf590*/  LDS R126, [R2+0x2a080] ;  /* 0x02a08000027e7984 */ /* 0x000fe80000000800 */
[----:B------:R-:W1:Y:S04]  /*cf5a0*/  LDS R127, [R0+0x2a080] ;  /* 0x02a08000007f7984 */ /* 0x000e680000000800 */
[----:B----4-:R-:W-:Y:S01]  /*cf5b0*/  IMAD.MOV.U32 R238, RZ, RZ, R212 ;  /* 0x000000ffffee7224 */ /* 0x010fe200078e00d4 */
[----:B------:R-:W-:Y:S01]  /*cf5c0*/  MOV R239, R213 ;  /* 0x000000d500ef7202 */ /* 0x000fe20000000f00 */
[----:B------:R-:W2:Y:S01]  /*cf5d0*/  LDL.LU R212, [R1+0x8bec] ;  /* 0x008bec0001d47983 */ /* 0x000ea20000300800 */
[----:B------:R-:W4:Y:S02]  /*cf5e0*/  LDL.LU R213, [R1+0x8be8] ;  /* 0x008be80001d57983 */ /* 0x000f240000300800 */
[----:B------:R-:W1:Y:S02]  /*cf5f0*/  LDL R220, [R1+0x400] ;  /* 0x0004000001dc7983 */ /* 0x000e640000100800 */
[----:B------:R-:W1:Y:S01]  /*cf600*/  LDL R221, [R1+0x404] ;  /* 0x0004040001dd7983 */ /* 0x000e620000100800 */
[----:B------:R-:W4:Y:S04]  /*cf610*/  LDL R196, [R1+0x3f0] ;  /* 0x0003f00001c47983 */ /* 0x000f280000100800 */
[----:B------:R-:W4:Y:S01]  /*cf620*/  LDL R197, [R1+0x3f4] ;  /* 0x0003f40001c57983 */ /* 0x000f220000100800 */
        /* <DEDUP_REMOVED lines=13> */
[----:B------:R-:W4:Y:S04]  /*cf700*/  LDL R232, [R1+0x150] ;  /* 0x0001500001e87983 */ /* 0x000f280000100800 */
        /* <DEDUP_REMOVED lines=48> */
[----:B------:R-:W4:Y:S01]  /*cfa10*/  LDL R225, [R1+0x164] ;  /* 0x0001640001e17983 */ /* 0x000f220000100800 */
[C---:B------:R-:W-:Y:S08]  /*cfa20*/  HMMA.1688.F32.TF32 R60, R12.reuse, R242, R60 ;  /* 0x000000f20c3c723c */ /* 0x040ff0000008103c */
[C---:B------:R-:W-:Y:S08]  /*cfa30*/  HMMA.1688.F32.TF32 R76, R12.reuse, R190, R76 ;  /* 0x000000be0c4c723c */ /* 0x040ff0000008104c */
[----:B------:R-:W-:Y:S01]  /*cfa40*/  HMMA.1688.F32.TF32 R80, R12, R174, R80 ;  /* 0x000000ae0c50723c */ /* 0x000fe20000081050 */
[----:B---3--:R-:W-:Y:S01]  /*cfa50*/  MOV R242, R204 ;  /* 0x000000cc00f27202 */ /* 0x008fe20000000f00 */
[----:B------:R-:W-:-:S06]  /*cfa60*/  IMAD.MOV.U32 R243, RZ, RZ, R205 ;  /* 0x000000fffff37224 */ /* 0x000fcc00078e00cd */
[C---:B------:R-:W-:Y:S08]  /*cfa70*/  HMMA.1688.F32.TF32 R84, R12.reuse, R166, R84 ;  /* 0x000000a60c54723c */ /* 0x040ff00000081054 */
[C---:B------:R-:W-:Y:S08]  /*cfa80*/  HMMA.1688.F32.TF32 R88, R12.reuse, R150, R88 ;  /* 0x000000960c58723c */ /* 0x040ff00000081058 */
[C---:B------:R-:W-:Y:S08]  /*cfa90*/  HMMA.1688.F32.TF32 R92, R12.reuse, R158, R92 ;  /* 0x0000009e0c5c723c */ /* 0x040ff0000008105c */
[C---:B------:R-:W-:Y:S08]  /*cfaa0*/  HMMA.1688.F32.TF32 R96, R12.reuse, R142, R96 ;  /* 0x0000008e0c60723c */ /* 0x040ff00000081060 */
[C---:B------:R-:W-:Y:S08]  /*cfab0*/  HMMA.1688.F32.TF32 R120, R12.reuse, R182, R120 ;  /* 0x000000b60c78723c */ /* 0x040ff00000081078 */
[C---:B------:R-:W-:Y:S08]  /*cfac0*/  HMMA.1688.F32.TF32 R64, R12.reuse, R198, R64 ;  /* 0x000000c60c40723c */ /* 0x040ff00000081040 */
[----:B------:R-:W-:Y:S01]  /*cfad0*/  HMMA.1688.F32.TF32 R68, R12, R222, R68 ;  /* 0x000000de0c44723c */ /* 0x000fe20000081044 */
[----:B--2---:R-:W-:-:S02]  /*cfae0*/  IMAD.MOV.U32 R227, RZ, RZ, R212 ;  /* 0x000000ffffe37224 */ /* 0x004fc400078e00d4 */
[----:B----4-:R-:W-:Y:S02]  /*cfaf0*/  IMAD.MOV.U32 R226, RZ, RZ, R213 ;  /* 0x000000ffffe27224 */ /* 0x010fe400078e00d5 */
[----:B------:R-:W2:Y:S03]  /*cfb00*/  LDL.LU R213, [R1+0x8be4] ;  /* 0x008be40001d57983 */ /* 0x000ea60000300800 */
[C---:B-1----:R-:W-:Y:S01]  /*cfb10*/  HMMA.1688.F32.TF32 R128, R124.reuse, R220, R128 ;  /* 0x000000dc7c80723c */ /* 0x042fe20000081080 */
[----:B------:R-:W3:Y:S02]  /*cfb20*/  LDL.LU R212, [R1+0x8be0] ;  /* 0x008be00001d47983 */ /* 0x000ee40000300800 */
[----:B------:R-:W4:Y:S01]  /*cfb30*/  LDL R228, [R1+0x430] ;  /* 0x0004300001e47983 */ /* 0x000f220000100800 */
[----:B------:R-:W4:Y:S04]  /*cfb40*/  LDL R229, [R1+0x434] ;  /* 0x0004340001e57983 */ /* 0x000f280000100800 */
[----:B------:R-:W2:Y:S04]  /*cfb50*/  LDL R240, [R1+0x120] ;  /* 0x0001200001f07983 */ /* 0x000ea80000100800 */
[----:B------:R-:W2:Y:S01]  /*cfb60*/  LDL R241, [R1+0x124] ;  /* 0x0001240001f17983 */ /* 0x000ea20000100800 */
[----:B------:R-:W2:Y:S02]  /*cfb70*/  LDL.LU R204, [R1+0x8bdc] ;  /* 0x008bdc0001cc7983 */ /* 0x000ea40000300800 */
[----:B------:R-:W2:Y:S02]  /*cfb80*/  LDL.LU R205, [R1+0x8bd8] ;  /* 0x008bd80001cd7983 */ /* 0x000ea40000300800 */
[----:B------:R-:W2:Y:S01]  /*cfb90*/  LDL.LU.64 R190, [R1+0x8bd0] ;  /* 0x008bd00001be7983 */ /* 0x000ea20000300a00 */
[----:B------:R-:W2:Y:S01]  /*cfba0*/  LDL.LU.64 R188, [R1+0x8bc8] ;  /* 0x008bc80001bc7983 */ /* 0x000ea20000300a00 */
[----:B------:R-:W2:Y:S02]  /*cfbb0*/  LDL.LU.64 R174, [R1+0x8bc0] ;  /* 0x008bc00001ae7983 */ /* 0x000ea40000300a00 */
[----:B------:R-:W2:Y:S02]  /*cfbc0*/  LDL.LU.64 R172, [R1+0x8bb8] ;  /* 0x008bb80001ac7983 */ /* 0x000ea40000300a00 */
        /* <DEDUP_REMOVED lines=10> */
[----:B------:R-:W-:Y:S01]  /*cfc70*/  HMMA.1688.F32.TF32 R108, R124, R196, R108 ;  /* 0x000000c47c6c723c */ /* 0x000fe2000008106c */
[----:B------:R-:W2:Y:S02]  /*cfc80*/  LDL.LU.64 R198, [R1+0x8b60] ;  /* 0x008b600001c67983 */ /* 0x000ea40000300a00 */
[----:B------:R-:W2:Y:S01]  /*cfc90*/  LDL.LU.64 R196, [R1+0x8b58] ;  /* 0x008b580001c47983 */ /* 0x000ea20000300a00 */
[----:B------:R-:W2:Y:S01]  /*cfca0*/  LDL.LU.64 R222, [R1+0x8b50] ;  /* 0x008b500001de7983 */ /* 0x000ea20000300a00 */
[----:B------:R-:W2:Y:S02]  /*cfcb0*/  LDL.LU.64 R220, [R1+0x8b48] ;  /* 0x008b480001dc7983 */ /* 0x000ea40000300a00 */
[----:B------:R-:W-:Y:S02]  /*cfcc0*/  STL.64 [R1+0x8b20], R130 ;  /* 0x008b208201007387 */ /* 0x000fe40000100a00 */
[----:B------:R1:W-:Y:S02]  /*cfcd0*/  STL.64 [R1+0x8b18], R128 ;  /* 0x008b188001007387 */ /* 0x0003e40000100a00 */
[----:B-1----:R-:W2:Y:S04]  /*cfce0*/  LDL R128, [R1+0x410] ;  /* 0x0004100001807983 */ /* 0x002ea80000100800 */
[----:B------:R-:W2:Y:S01]  /*cfcf0*/  LDL R129, [R1+0x414] ;  /* 0x0004140001817983 */ /* 0x000ea20000100800 */
[----:B------:R-:W-:Y:S01]  /*cfd00*/  HMMA.1688.F32.TF32 R72, R12, R230, R72 ;  /* 0x000000e60c48723c */ /* 0x000fe20000081048 */
[----:B------:R-:W-:Y:S04]  /*cfd10*/  LDS R12, [R2+0x2c080] ;  /* 0x02c08000020c7984 */ /* 0x000fe80000000800 */
[----:B------:R-:W-:Y:S01]  /*cfd20*/  LDS R14, [R2+0x2e080] ;  /* 0x02e08000020e7984 */ /* 0x000fe20000000800 */
[----:B------:R-:W-:Y:S04]  /*cfd30*/  LDS R13, [R0+0x2c080] ;  /* 0x02c08000000d7984 */ /* 0x000fe80000000800 */
[----:B------:R-:W1:Y:S01]  /*cfd40*/  LDS R15, [R0+0x2e080] ;  /* 0x02e08000000f7984 */ /* 0x000e620000000800 */
[C---:B----4-:R-:W-:Y:S08]  /*cfd50*/  HMMA.1688.F32.TF32 R116, R124.reuse, R228, R116 ;  /* 0x000000e47c74723c */ /* 0x050ff00000081074 */
[----:B--2---:R-:W-:Y:S11]  /*cfd60*/  HMMA.1688.F32.TF32 R112, R124, R128, R112 ;  /* 0x000000807c70723c */ /* 0x004ff60000081070 */
[----:B------:R-:W-:Y:S11]  /*cfd70*/  @!UPT UIADD3 URZ, URZ, URZ, URZ ;  /* 0x0000003f3f3ff290 */ /* 0x000ff6000fffe03f */
[----:B------:R-:W-:Y:S01]  /*cfd80*/  @!UPT UIADD3 URZ, URZ, URZ, URZ ;  /* 0x0000003f3f3ff290 */ /* 0x000fe2000fffe03f */
[----:B------:R2:W-:Y:S01]  /*cfd90*/  STL.64 [R1+0x8b10], R114 ;  /* 0x008b107201007387 */ /* 0x0005e20000100a00 */
[----:B------:R-:W-:Y:S02]  /*cfda0*/  STL.64 [R1+0x8b08], R112 ;  /* 0x008b087001007387 */ /* 0x000fe40000100a00 */
[----:B------:R3:W-:Y:S02]  /*cfdb0*/  STL.64 [R1+0x8b00], R246 ;  /* 0x008b00f601007387 */ /* 0x0007e40000100a00 */
[----:B--2---:R-:W-:Y:S02]  /*cfdc0*/  IMAD.MOV.U32 R114, RZ, RZ, R220 ;  /* 0x000000ffff727224 */ /* 0x004fe400078e00dc */
[----:B---3--:R-:W-:Y:S01]  /*cfdd0*/  IMAD.MOV.U32 R246, RZ, RZ, R212 ;  /* 0x000000fffff67224 */ /* 0x008fe200078e00d4 */
[----:B------:R-:W-:Y:S01]  /*cfde0*/  MOV R247, R213 ;  /* 0x000000d500f77202 */ /* 0x000fe20000000f00 */
[----:B------:R-:W2:Y:S01]  /*cfdf0*/  LDL.LU R212, [R1+0x8b44] ;  /* 0x008b440001d47983 */ /* 0x000ea20000300800 */
[----:B------:R-:W2:Y:S02]  /*cfe00*/  LDL.LU R213, [R1+0x8b40] ;  /* 0x008b400001d57983 */ /* 0x000ea40000300800 */
[----:B------:R-:W3:Y:S02]  /*cfe10*/  LDL.LU R220, [R1+0x8b3c] ;  /* 0x008b3c0001dc7983 */ /* 0x000ee40000300800 */
[----:B------:R-:W-:-:S02]  /*cfe20*/  IMAD.MOV.U32 R115, RZ, RZ, R221 ;  /* 0x000000ffff737224 */ /* 0x000fc400078e00dd */
[----:B------:R-:W3:Y:S01]  /*cfe30*/  LDL.LU R221, [R1+0x8b38] ;  /* 0x008b380001dd7983 */ /* 0x000ee20000300800 */
[----:B------:R-:W1:Y:S02]  /*cfe40*/  LDL R130, [R1+0x3f8] ;  /* 0x0003f80001827983 */ /* 0x000e640000100800 */
[----:B------:R-:W1:Y:S02]  /*cfe50*/  LDL R131, [R1+0x3fc] ;  /* 0x0003fc0001837983 */ /* 0x000e640000100800 */
[----:B------:R-:W4:Y:S01]  /*cfe60*/  LDL.LU.64 R230, [R1+0x8b30] ;  /* 0x008b300001e67983 */ /* 0x000f220000300a00 */
        /* <DEDUP_REMOVED lines=26> */
[C---:B--2---:R-:W-:Y:S08]  /*d0010*/  HMMA.1688.F32.TF32 R64, R124.reuse, R212, R64 ;  /* 0x000000d47c40723c */ /* 0x044ff00000081040 */
[C---:B---3--:R-:W-:Y:S08]  /*d0020*/  HMMA.1688.F32.TF32 R60, R124.reuse, R220, R60 ;  /* 0x000000dc7c3c723c */ /* 0x048ff0000008103c */
[----:B------:R-:W-:Y:S01]  /*d0030*/  HMMA.1688.F32.TF32 R56, R124, R228, R56 ;  /* 0x000000e47c38723c */ /* 0x000fe20000081038 */
[----:B------:R-:W2:Y:S04]  /*d0040*/  LDL R126, [R1+0x438] ;  /* 0x00043800017e7983 */ /* 0x000ea80000100800 */
[----:B------:R-:W2:Y:S03]  /*d0050*/  LDL R127, [R1+0x43c] ;  /* 0x00043c00017f7983 */ /* 0x000ea60000100800 */
[C---:B-1----:R-:W-:Y:S01]  /*d0060*/  HMMA.1688.F32.TF32 R108, R12.reuse, R130, R108 ;  /* 0x000000820c6c723c */ /* 0x042fe2000008106c */
[----:B------:R-:W3:Y:S02]  /*d0070*/  LDL.LU.64 R130, [R1+0x8b20] ;  /* 0x008b200001827983 */ /* 0x000ee40000300a00 */
[----:B------:R-:W3:Y:S05]  /*d0080*/  LDL.LU.64 R128, [R1+0x8b18] ;  /* 0x008b180001807983 */ /* 0x000eea0000300a00 */
        /* <DEDUP_REMOVED lines=18> */
[----:B------:R-:W3:Y:S07]  /*d01b0*/  LDL.LU.64 R246, [R1+0x8b00] ;  /* 0x008b000001f67983 */ /* 0x000eee0000300a00 */
[C---:B----4-:R-:W-:Y:S08]  /*d01c0*/  HMMA.1688.F32.TF32 R56, R12.reuse, R230, R56 ;  /* 0x000000e60c38723c */ /* 0x050ff00000081038 */
[----:B---3--:R-:W-:Y:S01]  /*d01d0*/  HMMA.1688.F32.TF32 R132, R12, R246, R132 ;  /* 0x000000f60c84723c */ /* 0x008fe20000081084 */
[----:B------:R-:W3:Y:S01]  /*d01e0*/  LDL.LU.64 R246, [R1+0x8af8] ;  /* 0x008af80001f67983 */ /* 0x000ee20000300a00 */
[----:B------:R-:W4:Y:S02]  /*d01f0*/  LDL.LU.64 R244, [R1+0x8af0] ;  /* 0x008af00001f47983 */ /* 0x000f240000300a00 */
        /* <DEDUP_REMOVED lines=15> */
[----:B------:R1:W-:Y:S02]  /*d02f0*/  STL.64 [R1+0x8718], R228 ;  /* 0x008718e401007387 */ /* 0x0003e40000100a00 */
[----:B-1----:R-:W-:Y:S01]  /*d0300*/  MOV R228, R183 ;  /* 0x000000b700e47202 */ /* 0x002fe20000000f00 */
[----:B------:R-:W-:Y:S01]  /*d0310*/  IMAD.MOV.U32 R229, RZ, RZ, R182 ;  /* 0x000000ffffe57224 */ /* 0x000fe200078e00b6 */
[----:B------:R-:W2:Y:S01]  /*d0320*/  LDL.LU R183, [R1+0x8aec] ;  /* 0x008aec0001b77983 */ /* 0x000ea20000300800 */
[----:B------:R-:W2:Y:S02]  /*d0330*/  LDL.LU R182, [R1+0x8ae8] ;  /* 0x008ae80001b67983 */ /* 0x000ea40000300800 */
[----:B------:R-:W-:Y:S01]  /*d0340*/  IMAD.MOV.U32 R230, RZ, RZ, R214 ;  /* 0x000000ffffe67224 */ /* 0x000fe200078e00d6 */
[----:B------:R-:W-:Y:S01]  /*d0350*/  MOV R231, R215 ;  /* 0x000000d700e77202 */ /* 0x000fe20000000f00 */
[----:B------:R-:W2:Y:S01]  /*d0360*/  LDL.LU R214, [R1+0x8ae4] ;  /* 0x008ae40001d67983 */ /* 0x000ea20000300800 */
[----:B------:R-:W2:Y:S02]  /*d0370*/  LDL.LU R215, [R1+0x8ae0] ;  /* 0x008ae00001d77983 */ /* 0x000ea40000300800 */
[----:B------:R-:W-:Y:S02]  /*d0380*/  STL.64 [R1+0x8730], R222 ;  /* 0x008730de01007387 */ /* 0x000fe40000100a00 */
[----:B------:R1:W-:Y:S02]  /*d0390*/  STL.64 [R1+0x8728], R220 ;  /* 0x008728dc01007387 */ /* 0x0003e40000100a00 */
[----:B-1----:R-:W-:-:S02]  /*d03a0*/  IMAD.MOV.U32 R220, RZ, RZ, R198 ;  /* 0x000000ffffdc7224 */ /* 0x002fc400078e00c6 */
[----:B------:R-:W-:Y:S01]  /*d03b0*/  IMAD.MOV.U32 R221, RZ, RZ, R199 ;  /* 0x000000ffffdd7224 */ /* 0x000fe200078e00c7 */
[----:B------:R-:W3:Y:S01]  /*d03c0*/  LDL.LU R198, [R1+0x8adc] ;  /* 0x008adc0001c67983 */ /* 0x000ee20000300800 */
[----:B------:R-:W3:Y:S01]  /*d03d0*/  LDL.LU R199, [R1+0x8ad8] ;  /* 0x008ad80001c77983 */ /* 0x000ee20000300800 */
[----:B------:R-:W-:Y:S01]  /*d03e0*/  MOV R222, R206 ;  /* 0x000000ce00de7202 */ /* 0x000fe20000000f00 */
[----:B------:R-:W-:Y:S01]  /*d03f0*/  IMAD.MOV.U32 R223, RZ, RZ, R207 ;  /* 0x000000ffffdf7224 */ /* 0x000fe200078e00cf */
[----:B------:R-:W3:Y:S01]  /*d0400*/  LDL.LU R206, [R1+0x8ad4] ;  /* 0x008ad40001ce7983 */ /* 0x000ee20000300800 */
[----:B------:R-:W3:Y:S03]  /*d0410*/  LDL.LU R207, [R1+0x8ad0] ;  /* 0x008ad00001cf7983 */ /* 0x000ee60000300800 */
[----:B--2---:R-:W-:Y:S01]  /*d0420*/  STL.64 [R1+0x8740], R214 ;  /* 0x008740d601007387 */ /* 0x004fe20000100a00 */
[----:B------:R1:W-:Y:S01]  /*d0430*/  STL.64 [R1+0x8738], R212 ;  /* 0x008738d401007387 */ /* 0x0003e20000100a00 */
[----:B------:R-:W-:Y:S01]  /*d0440*/  HMMA.1688.F32.TF32 R64, R12, R214, R64 ;  /* 0x000000d60c40723c */ /* 0x000fe20000081040 */
[----:B-1----:R-:W-:Y:S01]  /*d0450*/  IMAD.MOV.U32 R212, RZ, RZ, R182 ;  /* 0x000000ffffd47224 */ /* 0x002fe200078e00b6 */
[----:B------:R-:W-:Y:S01]  /*d0460*/  MOV R213, R183 ;  /* 0x000000b700d57202 */ /* 0x000fe20000000f00 */
[----:B------:R-:W2:Y:S01]  /*d0470*/  LDL.LU R182, [R1+0x8acc] ;  /* 0x008acc0001b67983 */ /* 0x000ea20000300800 */
[----:B------:R-:W2:Y:S03]  /*d0480*/  LDL.LU R183, [R1+0x8ac8] ;  /* 0x008ac80001b77983 */ /* 0x000ea60000300800 */
[----:B------:R-:W-:-:S02]  /*d0490*/  IMAD.MOV.U32 R214, RZ, RZ, R190 ;  /* 0x000000ffffd67224 */ /* 0x000fc400078e00be */
[----:B------:R-:W-:Y:S01]  /*d04a0*/  IMAD.MOV.U32 R215, RZ, RZ, R191 ;  /* 0x000000ffffd77224 */ /* 0x000fe200078e00bf */
[----:B------:R-:W4:Y:S01]  /*d04b0*/  LDL.LU R190, [R1+0x8ac4] ;  /* 0x008ac40001be7983 */ /* 0x000f220000300800 */
[----:B------:R-:W4:Y:S02]  /*d04c0*/  LDL.LU R191, [R1+0x8ac0] ;  /* 0x008ac00001bf7983 */ /* 0x000f240000300800 */
[----:B---3--:R-:W-:Y:S02]  /*d04d0*/  STL [R1+0x86dc], R206 ;  /* 0x0086dcce01007387 */ /* 0x008fe40000100800 */
[----:B------:R-:W-:Y:S01]  /*d04e0*/  STL [R1+0x86d8], R207 ;  /* 0x0086d8cf01007387 */ /* 0x000fe20000100800 */
[----:B------:R1:W-:Y:S01]  /*d04f0*/  STL.64 [R1+0x8750], R198 ;  /* 0x008750c601007387 */ /* 0x0003e20000100a00 */
        /* <DEDUP_REMOVED lines=8> */
[----:B--2---:R-:W-:Y:S01]  /*d0580*/  HMMA.1688.F32.TF32 R80, R12, R182, R80 ;  /* 0x000000b60c50723c */ /* 0x004fe20000081050 */
[----:B----4-:R-:W-:Y:S01]  /*d0590*/  STL [R1+0x86d4], R190 ;  /* 0x0086d4be01007387 */ /* 0x010fe20000100800 */
[----:B------:R-:W-:Y:S02]  /*d05a0*/  STL [R1+0x86d0], R191 ;  /* 0x0086d0bf01007387 */ /* 0x000fe40000100800 */
[----:B------:R1:W-:Y:S02]  /*d05b0*/  STL.64 [R1+0x8760], R182 ;  /* 0x008760b601007387 */ /* 0x0003e40000100a00 */
[----:B------:R2:W-:Y:S02]  /*d05c0*/  STL.64 [R1+0x8758], R180 ;  /* 0x008758b401007387 */ /* 0x0005e40000100a00 */
[----:B-1----:R-:W-:Y:S01]  /*d05d0*/  IMAD.MOV.U32 R182, RZ, RZ, R166 ;  /* 0x000000ffffb67224 */ /* 0x002fe200078e00a6 */
[----:B--2---:R-:W2:Y:S04]  /*d05e0*/  LDL R180, [R1+0x12d0] ;  /* 0x0012d00001b47983 */ /* 0x004ea80000100800 */
[----:B------:R-:W2:Y:S01]  /*d05f0*/  LDL R181, [R1+0x12d4] ;  /* 0x0012d40001b57983 */ /* 0x000ea20000100800 */
[----:B------:R-:W4:Y:S01]  /*d0600*/  LDL.LU R166, [R1+0x8ab4] ;  /* 0x008ab40001a67983 */ /* 0x000f220000300800 */
[----:B------:R-:W-:-:S02]  /*d0610*/  MOV R183, R167 ;  /* 0x000000a700b77202 */ /* 0x000fc40000000f00 */
[----:B------:R-:W4:Y:S01]  /*d0620*/  LDL.LU R167, [R1+0x8ab0] ;  /* 0x008ab00001a77983 */ /* 0x000f220000300800 */
[----:B---3--:R1:W-:Y:S01]  /*d0630*/  STL.64 [R1+0x8770], R174 ;  /* 0x008770ae01007387 */ /* 0x0083e20000100a00 */
[C---:B------:R-:W-:Y:S01]  /*d0640*/  HMMA.1688.F32.TF32 R84, R12.reuse, R174, R84 ;  /* 0x000000ae0c54723c */ /* 0x040fe20000081054 */
[----:B------:R3:W-:Y:S06]  /*d0650*/  STL.64 [R1+0x8768], R172 ;  /* 0x008768ac01007387 */ /* 0x0007ec0000100a00 */
[----:B-1----:R-:W-:Y:S02]  /*d0660*/  IMAD.MOV.U32 R174, RZ, RZ, R159 ;  /* 0x000000ffffae7224 */ /* 0x002fe400078e009f */
[----:B------:R-:W-:Y:S01]  /*d0670*/  IMAD.MOV.U32 R175, RZ, RZ, R150 ;  /* 0x000000ffffaf7224 */ /* 0x000fe200078e0096 */
[----:B---3--:R-:W3:Y:S04]  /*d0680*/  LDL R172, [R1+0x12c0] ;  /* 0x0012c00001ac7983 */ /* 0x008ee80000100800 */
[----:B------:R-:W3:Y:S01]  /*d0690*/  LDL R173, [R1+0x12c4] ;  /* 0x0012c40001ad7983 */ /* 0x000ee20000100800 */
[----:B------:R-:W2:Y:S02]  /*d06a0*/  LDL.LU R159, [R1+0x8aac] ;  /* 0x008aac00019f7983 */ /* 0x000ea40000300800 */
[----:B------:R-:W2:Y:S01]  /*d06b0*/  LDL.LU R150, [R1+0x8aa8] ;  /* 0x008aa80001967983 */ /* 0x000ea20000300800 */
[----:B----4-:R1:W-:Y:S01]  /*d06c0*/  STL.64 [R1+0x8780], R166 ;  /* 0x008780a601007387 */ /* 0x0103e20000100a00 */
[----:B------:R-:W-:Y:S01]  /*d06d0*/  HMMA.1688.F32.TF32 R88, R12, R166, R88 ;  /* 0x000000a60c58723c */ /* 0x000fe20000081058 */
[----:B------:R4:W-:Y:S06]  /*d06e0*/  STL.64 [R1+0x8778], R164 ;  /* 0x008778a401007387 */ /* 0x0009ec0000100a00 */
[----:B-1----:R-:W-:Y:S01]  /*d06f0*/  MOV R166, R158 ;  /* 0x0000009e00a67202 */ /* 0x002fe20000000f00 */
[----:B------:R-:W-:Y:S01]  /*d0700*/  IMAD.MOV.U32 R167, RZ, RZ, R3 ;  /* 0x000000ffffa77224 */ /* 0x000fe200078e0003 */
[----:B----4-:R-:W4:Y:S04]  /*d0710*/  LDL R164, [R1+0x12b0] ;  /* 0x0012b00001a47983 */ /* 0x010f280000100800 */
[----:B------:R-:W4:Y:S01]  /*d0720*/  LDL R165, [R1+0x12b4] ;  /* 0x0012b40001a57983 */ /* 0x000f220000100800 */
[----:B------:R-:W3:Y:S02]  /*d0730*/  LDL.LU R158, [R1+0x8aa4] ;  /* 0x008aa400019e7983 */ /* 0x000ee40000300800 */
[----:B------:R-:W4:Y:S02]  /*d0740*/  LDL.LU R3, [R1+0x8aa0] ;  /* 0x008aa00001037983 */ /* 0x000f240000300800 */
[----:B------:R-:W4:Y:S01]  /*d0750*/  LDL R240, [R1+0x11b0] ;  /* 0x0011b00001f07983 */ /* 0x000f220000100800 */
[----:B------:R-:W4:Y:S01]  /*d0760*/  LDL R241, [R1+0x11b4] ;  /* 0x0011b40001f17983 */ /* 0x000f220000100800 */
[----:B------:R-:W-:-:S02]  /*d0770*/  IMAD.MOV.U32 R242, RZ, RZ, R244 ;  /* 0x000000fffff27224 */ /* 0x000fc400078e00f4 */
[----:B------:R-:W4:Y:S01]  /*d0780*/  LDL.LU R244, [R1+0x8a9c] ;  /* 0x008a9c0001f47983 */ /* 0x000f220000300800 */
[----:B------:R-:W-:Y:S01]  /*d0790*/  MOV R243, R247 ;  /* 0x000000f700f37202 */ /* 0x000fe20000000f00 */
[----:B--2---:R-:W-:Y:S01]  /*d07a0*/  IMAD.MOV.U32 R238, RZ, RZ, R150 ;  /* 0x000000ffffee7224 */ /* 0x004fe200078e0096 */
[----:B------:R-:W2:Y:S01]  /*d07b0*/  LDL.LU R247, [R1+0x8a98] ;  /* 0x008a980001f77983 */ /* 0x000ea20000300800 */
[----:B------:R-:W2:Y:S02]  /*d07c0*/  LDL R236, [R1+0x1180] ;  /* 0x0011800001ec7983 */ /* 0x000ea40000100800 */
[----:B------:R-:W2:Y:S02]  /*d07d0*/  LDL R237, [R1+0x1184] ;  /* 0x0011840001ed7983 */ /* 0x000ea40000100800 */
[----:B------:R-:W2:Y:S02]  /*d07e0*/  LDL.LU R150, [R1+0x8a94] ;  /* 0x008a940001967983 */ /* 0x000ea40000300800 */
[----:B------:R-:W-:-:S02]  /*d07f0*/  IMAD.MOV.U32 R239, RZ, RZ, R159 ;  /* 0x000000ffffef7224 */ /* 0x000fc400078e009f */
[----:B------:R-:W2:Y:S01]  /*d0800*/  LDL.LU R159, [R1+0x8a90] ;  /* 0x008a9000019f7983 */ /* 0x000ea20000300800 */
[----:B------:R-:W2:Y:S02]  /*d0810*/  LDL R232, [R1+0x1190] ;  /* 0x0011900001e87983 */ /* 0x000ea40000100800 */
[----:B------:R-:W2:Y:S02]  /*d0820*/  LDL R233, [R1+0x1194] ;  /* 0x0011940001e97983 */ /* 0x000ea40000100800 */
[----:B---3--:R-:W-:Y:S01]  /*d0830*/  IMAD.MOV.U32 R235, RZ, RZ, R158 ;  /* 0x000000ffffeb7224 */ /* 0x008fe200078e009e */
[----:B----4-:R-:W-:Y:S02]  /*d0840*/  MOV R234, R3 ;  /* 0x0000000300ea7202 */ /* 0x010fe40000000f00 */
[----:B------:R-:W3:Y:S01]  /*d0850*/  LDL.LU R3, [R1+0x8a8c] ;  /* 0x008a8c0001037983 */ /* 0x000ee20000300800 */
[----:B------:R-:W4:Y:S02]  /*d0860*/  LDL.LU R158, [R1+0x8a88] ;  /* 0x008a8800019e7983 */ /* 0x000f240000300800 */
[----:B------:R-:W4:Y:S02]  /*d0870*/  LDL R224, [R1+0x1170] ;  /* 0x0011700001e07983 */ /* 0x000f240000100800 */
[----:B------:R-:W4:Y:S01]  /*d0880*/  LDL R225, [R1+0x1174] ;  /* 0x0011740001e17983 */ /* 0x000f220000100800 */
[----:B------:R-:W-:Y:S01]  /*d0890*/  MOV R227, R244 ;  /* 0x000000f400e37202 */ /* 0x000fe20000000f00 */
[----:B--2---:R-:W-:-:S02]  /*d08a0*/  IMAD.MOV.U32 R226, RZ, RZ, R247 ;  /* 0x000000ffffe27224 */ /* 0x004fc400078e00f7 */
[----:B------:R-:W2:Y:S01]  /*d08b0*/  LDL.LU R247, [R1+0x8a84] ;  /* 0x008a840001f77983 */ /* 0x000ea20000300800 */
[----:B------:R-:W2:Y:S02]  /*d08c0*/  LDL.LU R244, [R1+0x8a80] ;  /* 0x008a800001f47983 */ /* 0x000ea40000300800 */
[----:B------:R-:W2:Y:S02]  /*d08d0*/  LDL R208, [R1+0x1150] ;  /* 0x0011500001d07983 */ /* 0x000ea40000100800 */
[----:B------:R-:W2:Y:S02]  /*d08e0*/  LDL R209, [R1+0x1154] ;  /* 0x0011540001d17983 */ /* 0x000ea40000100800 */
[----:B---3--:R-:W-:Y:S02]  /*d08f0*/  IMAD.MOV.U32 R211, RZ, RZ, R3 ;  /* 0x000000ffffd37224 */ /* 0x008fe400078e0003 */
[----:B----4-:R-:W-:Y:S02]  /*d0900*/  IMAD.MOV.U32 R210, RZ, RZ, R158 ;  /* 0x000000ffffd27224 */ /* 0x010fe400078e009e */
[----:B------:R-:W3:Y:S01]  /*d0910*/  LDL.LU R158, [R1+0x8a7c] ;  /* 0x008a7c00019e7983 */ /* 0x000ee20000300800 */
[----:B------:R-:W4:Y:S02]  /*d0920*/  LDL.LU R3, [R1+0x8a78] ;  /* 0x008a780001037983 */ /* 0x000f240000300800 */
[----:B------:R-:W2:Y:S02]  /*d0930*/  LDL R200, [R1+0x1140] ;  /* 0x0011400001c87983 */ /* 0x000ea40000100800 */
[----:B------:R-:W2:Y:S01]  /*d0940*/  LDL R201, [R1+0x1144] ;  /* 0x0011440001c97983 */ /* 0x000ea20000100800 */
[----:B------:R-:W2:Y:S04]  /*d0950*/  LDL R202, [R1+0x1148] ;  /* 0x0011480001ca7983 */ /* 0x000ea80000100800 */
[----:B------:R-:W2:Y:S04]  /*d0960*/  LDL R203, [R1+0x114c] ;  /* 0x00114c0001cb7983 */ /* 0x000ea80000100800 */
[----:B------:R-:W2:Y:S04]  /*d0970*/  LDL R184, [R1+0x1120] ;  /* 0x0011200001b87983 */ /* 0x000ea80000100800 */
[----:B------:R-:W2:Y:S01]  /*d0980*/  LDL R185, [R1+0x1124] ;  /* 0x0011240001b97983 */ /* 0x000ea20000100800 */
[----:B---3--:R-:W-:Y:S01]  /*d0990*/  IMAD.MOV.U32 R187, RZ, RZ, R158 ;  /* 0x000000ffffbb7224 */ /* 0x008fe200078e009e */
[----:B----4-:R-:W-:-:S02]  /*d09a0*/  MOV R186, R3 ;  /* 0x0000000300ba7202 */ /* 0x010fc40000000f00 */
[----:B------:R-:W3:Y:S01]  /*d09b0*/  LDL.LU R3, [R1+0x8a74] ;  /* 0x008a740001037983 */ /* 0x000ee20000300800 */
[----:B------:R-:W4:Y:S02]  /*d09c0*/  LDL.LU R158, [R1+0x8a70] ;  /* 0x008a7000019e7983 */ /* 0x000f240000300800 */
[----:B------:R-:W3:Y:S02]  /*d09d0*/  LDL R192, [R1+0x1130] ;  /* 0x0011300001c07983 */ /* 0x000ee40000100800 */
[----:B------:R-:W3:Y:S02]  /*d09e0*/  LDL R193, [R1+0x1134] ;  /* 0x0011340001c17983 */ /* 0x000ee40000100800 */
[----:B--2---:R-:W-:Y:S01]  /*d09f0*/  IMAD.MOV.U32 R194, RZ, RZ, R244 ;  /* 0x000000ffffc27224 */ /* 0x004fe200078e00f4 */
[----:B------:R-:W-:Y:S01]  /*d0a00*/  MOV R195, R247 ;  /* 0x000000f700c37202 */ /* 0x000fe20000000f00 */
[----:B------:R-:W2:Y:S01]  /*d0a10*/  LDL.LU R244, [R1+0x8a6c] ;  /* 0x008a6c0001f47983 */ /* 0x000ea20000300800 */
[----:B------:R-:W2:Y:S02]  /*d0a20*/  LDL.LU R247, [R1+0x8a68] ;  /* 0x008a680001f77983 */ /* 0x000ea40000300800 */
[----:B------:R-:W2:Y:S02]  /*d0a30*/  LDL R216, [R1+0x1160] ;  /* 0x0011600001d87983 */ /* 0x000ea40000100800 */
[----:B------:R-:W-:-:S02]  /*d0a40*/  IMAD.MOV.U32 R218, RZ, RZ, R159 ;  /* 0x000000ffffda7224 */ /* 0x000fc400078e009f */
[----:B----4-:R-:W-:Y:S02]  /*d0a50*/  IMAD.MOV.U32 R217, RZ, RZ, R158 ;  /* 0x000000ffffd97224 */ /* 0x010fe400078e009e */
[----:B------:R-:W4:Y:S01]  /*d0a60*/  LDL.LU R158, [R1+0x8a64] ;  /* 0x008a6400019e7983 */ /* 0x000f220000300800 */
[----:B------:R-:W4:Y:S01]  /*d0a70*/  LDL.LU R159, [R1+0x8a60] ;  /* 0x008a6000019f7983 */ /* 0x000f220000300800 */
[----:B------:R-:W-:Y:S01]  /*d0a80*/  MOV R219, R150 ;  /* 0x0000009600db7202 */ /* 0x000fe20000000f00 */
[----:B------:R-:W-:Y:S01]  /*d0a90*/  IMAD.MOV.U32 R250, RZ, RZ, R151 ;  /* 0x000000fffffa7224 */ /* 0x000fe200078e0097 */
[----:B------:R-:W2:Y:S01]  /*d0aa0*/  LDL.LU R150, [R1+0x8a5c] ;  /* 0x008a5c0001967983 */ /* 0x000ea20000300800 */
[----:B------:R-:W2:Y:S02]  /*d0ab0*/  LDL R248, [R1+0x11c0] ;  /* 0x0011c00001f87983 */ /* 0x000ea40000100800 */
[----:B------:R-:W2:Y:S02]  /*d0ac0*/  LDL R249, [R1+0x11c4] ;  /* 0x0011c40001f97983 */ /* 0x000ea40000100800 */
[----:B------:R-:W2:Y:S02]  /*d0ad0*/  LDL.LU R151, [R1+0x8a58] ;  /* 0x008a580001977983 */ /* 0x000ea40000300800 */
[----:B------:R-:W-:-:S02]  /*d0ae0*/  IMAD.MOV.U32 R251, RZ, RZ, R142 ;  /* 0x000000fffffb7224 */ /* 0x000fc400078e008e */
[----:B------:R-:W2:Y:S04]  /*d0af0*/  LDL.LU R142, [R1+0x8a54] ;  /* 0x008a5400018e7983 */ /* 0x000ea80000300800 */
[----:B----4-:R-:W-:Y:S01]  /*d0b00*/  STL.64 [R1+0x8790], R158 ;  /* 0x0087909e01007387 */ /* 0x010fe20000100a00 */
[----:B------:R2:W-:Y:S01]  /*d0b10*/  STL.64 [R1+0x8788], R156 ;  /* 0x0087889c01007387 */ /* 0x0005e20000100a00 */
[----:B------:R-:W-:Y:S01]  /*d0b20*/  HMMA.1688.F32.TF32 R92, R12, R158, R92 ;  /* 0x0000009e0c5c723c */ /* 0x000fe2000008105c */
[----:B--2---:R-:W-:Y:S01]  /*d0b30*/  MOV R156, R244 ;  /* 0x000000f4009c7202 */ /* 0x004fe20000000f00 */
[----:B---3--:R-:W-:Y:S01]  /*d0b40*/  IMAD.MOV.U32 R157, RZ, RZ, R3 ;  /* 0x000000ffff9d7224 */ /* 0x008fe200078e0003 */
[----:B------:R-:W2:Y:S01]  /*d0b50*/  LDL.LU R244, [R1+0x8a50] ;  /* 0x008a500001f47983 */ /* 0x000ea20000300800 */
[----:B------:R-:W3:Y:S03]  /*d0b60*/  LDL.LU R3, [R1+0x8a4c] ;  /* 0x008a4c0001037983 */ /* 0x000ee60000300800 */
        /* <DEDUP_REMOVED lines=11> */
[----:B------:R-:W4:Y:S01]  /*d0c20*/  LDL.LU R151, [R1+0x8a34] ;  /* 0x008a340001977983 */ /* 0x000f220000300800 */
[----:B--2---:R-:W-:Y:S01]  /*d0c30*/  MOV R161, R244 ;  /* 0x000000f400a17202 */ /* 0x004fe20000000f00 */
[----:B---3--:R-:W-:Y:S02]  /*d0c40*/  IMAD.MOV.U32 R160, RZ, RZ, R3 ;  /* 0x000000ffffa07224 */ /* 0x008fe400078e0003 */
[----:B------:R-:W2:Y:S01]  /*d0c50*/  LDL.LU R3, [R1+0x8a30] ;  /* 0x008a300001037983 */ /* 0x000ea20000300800 */
[----:B------:R-:W3:Y:S02]  /*d0c60*/  LDL.LU R244, [R1+0x8a2c] ;  /* 0x008a2c0001f47983 */ /* 0x000ee40000300800 */
[----:B----4-:R-:W-:-:S02]  /*d0c70*/  IMAD.MOV.U32 R152, RZ, RZ, R143 ;  /* 0x000000ffff987224 */ /* 0x010fc400078e008f */
[----:B------:R-:W4:Y:S01]  /*d0c80*/  LDL.LU R143, [R1+0x8a28] ;  /* 0x008a2800018f7983 */ /* 0x000f220000300800 */
[----:B------:R-:W-:Y:S02]  /*d0c90*/  IMAD.MOV.U32 R153, RZ, RZ, R246 ;  /* 0x000000ffff997224 */ /* 0x000fe400078e00f6 */
[----:B------:R-:W2:Y:S01]  /*d0ca0*/  LDL.LU R246, [R1+0x8a24] ;  /* 0x008a240001f67983 */ /* 0x000ea20000300800 */
[----:B------:R-:W-:Y:S01]  /*d0cb0*/  MOV R144, R247 ;  /* 0x000000f700907202 */ /* 0x000fe20000000f00 */
[----:B------:R-:W-:Y:S01]  /*d0cc0*/  IMAD.MOV.U32 R145, RZ, RZ, R150 ;  /* 0x000000ffff917224 */ /* 0x000fe200078e0096 */
[----:B------:R-:W2:Y:S01]  /*d0cd0*/  LDL.LU R247, [R1+0x8a20] ;  /* 0x008a200001f77983 */ /* 0x000ea20000300800 */
[----:B------:R-:W2:Y:S02]  /*d0ce0*/  LDL.LU R150, [R1+0x8a1c] ;  /* 0x008a1c0001967983 */ /* 0x000ea40000300800 */
[----:B------:R-:W-:Y:S01]  /*d0cf0*/  IMAD.MOV.U32 R44, RZ, RZ, R151 ;  /* 0x000000ffff2c7224 */ /* 0x000fe200078e0097 */
[----:B------:R-:W-:Y:S01]  /*d0d00*/  MOV R45, R142 ;  /* 0x0000008e002d7202 */ /* 0x000fe20000000f00 */
[----:B------:R-:W3:Y:S01]  /*d0d10*/  LDL.LU R151, [R1+0x8a18] ;  /* 0x008a180001977983 */ /* 0x000ee20000300800 */
[----:B------:R-:W3:Y:S02]  /*d0d20*/  LDL.LU R142, [R1+0x8a14] ;  /* 0x008a1400018e7983 */ /* 0x000ee40000300800 */
[----:B----4-:R-:W-:-:S02]  /*d0d30*/  IMAD.MOV.U32 R36, RZ, RZ, R143 ;  /* 0x000000ffff247224 */ /* 0x010fc400078e008f */
[----:B------:R-:W4:Y:S01]  /*d0d40*/  LDL.LU R143, [R1+0x8a10] ;  /* 0x008a1000018f7983 */ /* 0x000f220000300800 */
[----:B------:R-:W4:Y:S02]  /*d0d50*/  LDL R37, [R1+0x11f4] ;  /* 0x0011f40001257983 */ /* 0x000f240000100800 */
[----:B------:R-:W4:Y:S02]  /*d0d60*/  LDL R8, [R1+0x11a0] ;  /* 0x0011a00001087983 */ /* 0x000f240000100800 */
[----:B--2---:R-:W-:Y:S02]  /*d0d70*/  IMAD.MOV.U32 R9, RZ, RZ, R150 ;  /* 0x000000ffff097224 */ /* 0x004fe400078e0096 */
[----:B------:R-:W2:Y:S01]  /*d0d80*/  LDL.LU R150, [R1+0x8a0c] ;  /* 0x008a0c0001967983 */ /* 0x000ea20000300800 */
[----:B---3--:R-:W-:Y:S02]  /*d0d90*/  MOV R28, R151 ;  /* 0x00000097001c7202 */ /* 0x008fe40000000f00 */
[----:B------:R-:W2:Y:S02]  /*d0da0*/  LDL.LU R151, [R1+0x8a08] ;  /* 0x008a080001977983 */ /* 0x000ea40000300800 */
[----:B------:R-:W-:-:S02]  /*d0db0*/  IMAD.MOV.U32 R29, RZ, RZ, R142 ;  /* 0x000000ffff1d7224 */ /* 0x000fc400078e008e */
[----:B------:R-:W3:Y:S01]  /*d0dc0*/  LDL.LU R142, [R1+0x8a04] ;  /* 0x008a0400018e7983 */ /* 0x000ee20000300800 */
[C---:B------:R-:W-:Y:S01]  /*d0dd0*/  HMMA.1688.F32.TF32 R116, R12.reuse, R126, R116 ;  /* 0x0000007e0c74723c */ /* 0x040fe20000081074 */
[----:B------:R-:W-:Y:S04]  /*d0de0*/  LDS R126, [R2+0x32080] ;  /* 0x03208000027e7984 */ /* 0x000fe80000000800 */
[----:B------:R-:W1:Y:S03]  /*d0df0*/  LDS R127, [R0+0x32080] ;  /* 0x03208000007f7984 */ /* 0x000e660000000800 */
[----:B------:R-:W-:Y:S01]  /*d0e00*/  HMMA.1688.F32.TF32 R104, R12, R170, R104 ;  /* 0x000000aa0c68723c */ /* 0x000fe20000081068 */
[----:B----4-:R-:W-:-:S02]  /*d0e10*/  IMAD.MOV.U32 R24, RZ, RZ, R143 ;  /* 0x000000ffff187224 */ /* 0x010fc400078e008f */
[----:B------:R-:W3:Y:S01]  /*d0e20*/  LDL.LU R143, [R1+0x8a00] ;  /* 0x008a0000018f7983 */ /* 0x000ee20000300800 */
[----:B------:R-:W4:Y:S03]  /*d0e30*/  LDL R25, [R1+0x11d4] ;  /* 0x0011d40001197983 */ /* 0x000f260000100800 */
[----:B--2---:R2:W-:Y:S01]  /*d0e40*/  STL.64 [R1+0x87a0], R150 ;  /* 0x0087a09601007387 */ /* 0x0045e20000100a00 */
[----:B------:R-:W-:Y:S01]  /*d0e50*/  HMMA.1688.F32.TF32 R96, R12, R150, R96 ;  /* 0x000000960c60723c */ /* 0x000fe20000081060 */
[----:B------:R2:W-:Y:S11]  /*d0e60*/  STL.64 [R1+0x8798], R148 ;  /* 0x0087989401007387 */ /* 0x0005f60000100a00 */
[----:B------:R-:W-:Y:S04]  /*d0e70*/  @!UPT UIADD3 URZ, URZ, URZ, URZ ;  /* 0x0000003f3f3ff290 */ /* 0x000fe8000fffe03f */
[----:B-1----:R-:W-:Y:S01]  /*d0e80*/  HMMA.1688.F32.TF32 R104, R124, R8, R104 ;  /* 0x000000087c68723c */ /* 0x002fe20000081068 */
[----:B--2---:R-:W2:Y:S04]  /*d0e90*/  LDL.64 R150, [R1+0x1298] ;  /* 0x0012980001967983 */ /* 0x004ea80000100a00 */
[----:B------:R-:W2:Y:S04]  /*d0ea0*/  LDL.64 R148, [R1+0x1290] ;  /* 0x0012900001947983 */ /* 0x000ea80000100a00 */
[----:B---3--:R1:W-:Y:S01]  /*d0eb0*/  STL.64 [R1+0x87b0], R142 ;  /* 0x0087b08e01007387 */ /* 0x0083e20000100a00 */
[----:B------:R-:W-:Y:S01]  /*d0ec0*/  HMMA.1688.F32.TF32 R120, R12, R142, R120 ;  /* 0x0000008e0c78723c */ /* 0x000fe20000081078 */
[----:B------:R3:W-:Y:S07]  /*d0ed0*/  STL.64 [R1+0x87a8], R140 ;  /* 0x0087a88c01007387 */ /* 0x0007ee0000100a00 */
[C---:B----4-:R-:W-:Y:S01]  /*d0ee0*/  HMMA.1688.F32.TF32 R20, R124.reuse, R24, R20 ;  /* 0x000000187c14723c */ /* 0x050fe20000081014 */
[----:B-1----:R-:W4:Y:S04]  /*d0ef0*/  LDL.64 R142, [R1+0x1288] ;  /* 0x00128800018e7983 */ /* 0x002f280000100a00 */
[----:B---3--:R-:W3:Y:S01]  /*d0f00*/  LDL.64 R140, [R1+0x1280] ;  /* 0x00128000018c7983 */ /* 0x008ee20000100a00 */
[----:B------:R-:W2:Y:S02]  /*d0f10*/  LDL.LU.64 R10, [R1+0x89f8] ;  /* 0x0089f800010a7983 */ /* 0x000ea40000300a00 */
[----:B------:R-:W2:Y:S02]  /*d0f20*/  LDL.LU.64 R8, [R1+0x89f0] ;  /* 0x0089f00001087983 */ /* 0x000ea40000300a00 */
[----:B------:R-:W2:Y:S01]  /*d0f30*/  LDL.LU.64 R26, [R1+0x89e8] ;  /* 0x0089e800011a7983 */ /* 0x000ea20000300a00 */
[----:B------:R-:W2:Y:S01]  /*d0f40*/  LDL.LU.64 R24, [R1+0x89e0] ;  /* 0x0089e00001187983 */ /* 0x000ea20000300a00 */
[----:B------:R-:W3:Y:S01]  /*d0f50*/  LDL.LU.64 R30, [R1+0x89d8] ;  /* 0x0089d800011e7983 */ /* 0x000ee20000300a00 */
[----:B------:R-:W-:Y:S01]  /*d0f60*/  MOV R32, R247 ;  /* 0x000000f700207202 */ /* 0x000fe20000000f00 */
[----:B------:R-:W-:Y:S01]  /*d0f70*/  IMAD.MOV.U32 R33, RZ, RZ, R246 ;  /* 0x000000ffff217224 */ /* 0x000fe200078e00f6 */
[C---:B--2---:R-:W-:Y:S01]  /*d0f80*/  HMMA.1688.F32.TF32 R24, R124.reuse, R28, R24 ;  /* 0x0000001c7c18723c */ /* 0x044fe20000081018 */
[----:B------:R-:W3:Y:S01]  /*d0f90*/  LDL.LU.64 R28, [R1+0x89d0] ;  /* 0x0089d000011c7983 */ /* 0x000ee20000300a00 */
[----:B------:R-:W2:Y:S06]  /*d0fa0*/  LDL.LU.64 R34, [R1+0x89c8] ;  /* 0x0089c80001227983 */ /* 0x000eac0000300a00 */
[----:B---3--:R-:W-:Y:S01]  /*d0fb0*/  HMMA.1688.F32.TF32 R28, R124, R32, R28 ;  /* 0x000000207c1c723c */ /* 0x008fe2000008101c */
[----:B------:R-:W2:Y:S01]  /*d0fc0*/  LDL.LU.64 R32, [R1+0x89c0] ;  /* 0x0089c00001207983 */ /* 0x000ea20000300a00 */
[----:B------:R-:W3:Y:S02]  /*d0fd0*/  LDL.LU.64 R38, [R1+0x89b8] ;  /* 0x0089b80001267983 */ /* 0x000ee40000300a00 */
[----:B------:R-:W-:Y:S01]  /*d0fe0*/  IMAD.MOV.U32 R40, RZ, RZ, R244 ;  /* 0x000000ffff287224 */ /* 0x000fe200078e00f4 */
[----:B------:R-:W-:-:S03]  /*d0ff0*/  MOV R41, R3 ;  /* 0x0000000300297202 */ /* 0x000fc60000000f00 */
[C---:B--2---:R-:W-:Y:S01]  /*d1000*/  HMMA.1688.F32.TF32 R32, R124.reuse, R36, R32 ;  /* 0x000000247c20723c */ /* 0x044fe20000081020 */
[----:B------:R-:W3:Y:S01]  /*d1010*/  LDL.LU.64 R36, [R1+0x89b0] ;  /* 0x0089b00001247983 */ /* 0x000ee20000300a00 */
[----:B------:R-:W2:Y:S06]  /*d1020*/  LDL.LU.64 R42, [R1+0x89a8] ;  /* 0x0089a800012a7983 */ /* 0x000eac0000300a00 */
[----:B---3--:R-:W-:Y:S01]  /*d1030*/  HMMA.1688.F32.TF32 R36, R124, R40, R36 ;  /* 0x000000287c24723c */ /* 0x008fe20000081024 */
[----:B------:R-:W2:Y:S01]  /*d1040*/  LDL.LU.64 R40, [R1+0x89a0] ;  /* 0x0089a00001287983 */ /* 0x000ea20000300a00 */
[----:B------:R-:W3:Y:S06]  /*d1050*/  LDL.LU.64 R46, [R1+0x8998] ;  /* 0x00899800012e7983 */ /* 0x000eec0000300a00 */
[C---:B------:R-:W-:Y:S08]  /*d1060*/  HMMA.1688.F32.TF32 R136, R12.reuse, R146, R136 ;  /* 0x000000920c88723c */ /* 0x040ff00000081088 */
[C---:B------:R-:W-:Y:S08]  /*d1070*/  HMMA.1688.F32.TF32 R4, R12.reuse, R154, R4 ;  /* 0x0000009a0c04723c */ /* 0x040ff00000081004 */
[C---:B------:R-:W-:Y:S08]  /*d1080*/  HMMA.1688.F32.TF32 R100, R12.reuse, R162, R100 ;  /* 0x000000a20c64723c */ /* 0x040ff00000081064 */
[C---:B------:R-:W-:Y:S08]  /*d1090*/  HMMA.1688.F32.TF32 R68, R12.reuse, R206, R68 ;  /* 0x000000ce0c44723c */ /* 0x040ff00000081044 */
[----:B------:R-:W-:Y:S08]  /*d10a0*/  HMMA.1688.F32.TF32 R76, R12, R190, R76 ;  /* 0x000000be0c4c723c */ /* 0x000ff0000008104c */
[C---:B------:R-:W-:Y:S08]  /*d10b0*/  HMMA.1688.F32.TF32 R48, R124.reuse, R152, R48 ;  /* 0x000000987c30723c */ /* 0x040ff00000081030 */
[----:B------:R-:W-:Y:S01]  /*d10c0*/  HMMA.1688.F32.TF32 R52, R124, R160, R52 ;  /* 0x000000a07c34723c */ /* 0x000fe20000081034 */
[----:B------:R-:W-:-:S02]  /*d10d0*/  IMAD.MOV.U32 R247, RZ, RZ, R209 ;  /* 0x000000fffff77224 */ /* 0x000fc400078e00d1 */
[----:B------:R-:W-:-:S05]  /*d10e0*/  IMAD.MOV.U32 R246, RZ, RZ, R197 ;  /* 0x000000fffff67224 */ /* 0x000fca00078e00c5 */
[----:B------:R-:W-:Y:S01]  /*d10f0*/  HMMA.1688.F32.TF32 R56, R124, R168, R56 ;  /* 0x000000a87c38723c */ /* 0x000fe20000081038 */
[----:B------:R-:W-:-:S07]  /*d1100*/  MOV R244, R220 ;  /* 0x000000dc00f47202 */ /* 0x000fce0000000f00 */
[C---:B------:R-:W-:Y:S08]  /*d1110*/  HMMA.1688.F32.TF32 R60, R124.reuse, R176, R60 ;  /* 0x000000b07c3c723c */ /* 0x040ff0000008103c */
[C---:B------:R-:W-:Y:S08]  /*d1120*/  HMMA.1688.F32.TF32 R108, R124.reuse, R184, R108 ;  /* 0x000000b87c6c723c */ /* 0x040ff0000008106c */
[C---:B------:R-:W-:Y:S08]  /*d1130*/  HMMA.1688.F32.TF32 R128, R124.reuse, R192, R128 ;  /* 0x000000c07c80723c */ /* 0x040ff00000081080 */
[C---:B------:R-:W-:Y:S08]  /*d1140*/  HMMA.1688.F32.TF32 R112, R124.reuse, R200, R112 ;  /* 0x000000c87c70723c */ /* 0x040ff00000081070 */
[C---:B------:R-:W-:Y:S08]  /*d1150*/  HMMA.1688.F32.TF32 R132, R124.reuse, R208, R132 ;  /* 0x000000d07c84723c */ /* 0x040ff00000081084 */
[C---:B------:R-:W-:Y:S08]  /*d1160*/  HMMA.1688.F32.TF32 R116, R124.reuse, R216, R116 ;  /* 0x000000d87c74723c */ /* 0x040ff00000081074 */
[C---:B------:R-:W-:Y:S08]  /*d1170*/  HMMA.1688.F32.TF32 R8, R124.reuse, R248, R8 ;  /* 0x000000f87c08723c */ /* 0x040ff00000081008 */
[C---:B--2---:R-:W-:Y:S01]  /*d1180*/  HMMA.1688.F32.TF32 R40, R124.reuse, R44, R40 ;  /* 0x0000002c7c28723c */ /* 0x044fe20000081028 */
[----:B------:R-:W3:Y:S01]  /*d1190*/  LDL.LU.64 R44, [R1+0x8990] ;  /* 0x00899000012c7983 */ /* 0x000ee20000300a00 */
[----:B------:R-:W2:Y:S06]  /*d11a0*/  LDL.LU.64 R146, [R1+0x8988] ;  /* 0x0089880001927983 */ /* 0x000eac0000300a00 */
        /* <DEDUP_REMOVED lines=17> */
[----:B------:R-:W1:Y:S01]  /*d12c0*/  LDS R15, [R0+0x36080] ;  /* 0x03608000000f7984 */ /* 0x000e620000000800 */
[----:B---3--:R-:W-:Y:S03]  /*d12d0*/  HMMA.1688.F32.TF32 R44, R124, R144, R44 ;  /* 0x000000907c2c723c */ /* 0x008fe6000008102c */
[----:B------:R-:W3:Y:S01]  /*d12e0*/  LDL.LU.64 R144, [R1+0x8980] ;  /* 0x0089800001907983 */ /* 0x000ee20000300a00 */
        /* <DEDUP_REMOVED lines=8> */
[----:B------:R-:W-:Y:S02]  /*d1370*/  STL.64 [R1+0x8838], R246 ;  /* 0x008838f601007387 */ /* 0x000fe40000100a00 */
[----:B------:R-:W-:Y:S02]  /*d1380*/  STL [R1+0x8830], R244 ;  /* 0x008830f401007387 */ /* 0x000fe40000100800 */
[----:B------:R-:W2:Y:S02]  /*d1390*/  LDL R126, [R1+0x1278] ;  /* 0x00127800017e7983 */ /* 0x000ea40000100800 */
[----:B------:R-:W-:-:S02]  /*d13a0*/  IMAD.MOV.U32 R127, RZ, RZ, R252 ;  /* 0x000000ffff7f7224 */ /* 0x000fc400078e00fc */
[----:B------:R-:W2:Y:S01]  /*d13b0*/  LDL.LU R252, [R1+0x8938] ;  /* 0x0089380001fc7983 */ /* 0x000ea20000300800 */
[C---:B-1----:R-:W-:Y:S08]  /*d13c0*/  HMMA.1688.F32.TF32 R108, R12.reuse, R186, R108 ;  /* 0x000000ba0c6c723c */ /* 0x042ff0000008106c */
[----:B------:R-:W-:Y:S01]  /*d13d0*/  HMMA.1688.F32.TF32 R128, R12, R194, R128 ;  /* 0x000000c20c80723c */ /* 0x000fe20000081080 */
[----:B------:R-:W3:Y:S01]  /*d13e0*/  LDL.LU.64 R186, [R1+0x8930] ;  /* 0x0089300001ba7983 */ /* 0x000ee20000300a00 */
[----:B------:R-:W3:Y:S11]  /*d13f0*/  LDL.LU.64 R184, [R1+0x8928] ;  /* 0x0089280001b87983 */ /* 0x000ef60000300a00 */
[----:B------:R-:W-:Y:S02]  /*d1400*/  @!UPT UIADD3 URZ, URZ, URZ, URZ ;  /* 0x0000003f3f3ff290 */ /* 0x000fe4000fffe03f */
[----:B------:R-:W-:Y:S01]  /*d1410*/  STL.64 [R1+0x3240], R108 ;  /* 0x0032406c01007387 */ /* 0x000fe20000100a00 */
[----:B------:R1:W-:Y:S03]  /*d1420*/  STL.64 [R1+0x3248], R110 ;  /* 0x0032486e01007387 */ /* 0x0003e60000100a00 */
[----:B-1----:R-:W3:Y:S01]  /*d1430*/  LDL.64 R110, [R1+0x1268] ;  /* 0x00126800016e7983 */ /* 0x002ee20000100a00 */
[----:B------:R-:W3:Y:S02]  /*d1440*/  LDL.LU.64 R194, [R1+0x8920] ;  /* 0x0089200001c27983 */ /* 0x000ee40000300a00 */
[----:B------:R-:W3:Y:S02]  /*d1450*/  LDL.LU.64 R192, [R1+0x8918] ;  /* 0x0089180001c07983 */ /* 0x000ee40000300a00 */
[----:B------:R-:W-:Y:S01]  /*d1460*/  STL.64 [R1+0x3230], R128 ;  /* 0x0032308001007387 */ /* 0x000fe20000100a00 */
[----:B------:R1:W-:Y:S04]  /*d1470*/  STL.64 [R1+0x3238], R130 ;  /* 0x0032388201007387 */ /* 0x0003e80000100a00 */
[----:B-1----:R-:W3:Y:S01]  /*d1480*/  LDL R130, [R1+0x1258] ;  /* 0x0012580001827983 */ /* 0x002ee20000100800 */
[----:B--2---:R-:W-:-:S03]  /*d1490*/  MOV R131, R252 ;  /* 0x000000fc00837202 */ /* 0x004fc60000000f00 */
[----:B------:R-:W2:Y:S01]  /*d14a0*/  LDL.LU R252, [R1+0x8910] ;  /* 0x0089100001fc7983 */ /* 0x000ea20000300800 */
[C---:B------:R-:W-:Y:S08]  /*d14b0*/  HMMA.1688.F32.TF32 R112, R12.reuse, R202, R112 ;  /* 0x000000ca0c70723c */ /* 0x040ff00000081070 */
[----:B------:R-:W-:Y:S01]  /*d14c0*/  HMMA.1688.F32.TF32 R132, R12, R210, R132 ;  /* 0x000000d20c84723c */ /* 0x000fe20000081084 */
[----:B------:R-:W3:Y:S01]  /*d14d0*/  LDL.LU.64 R202, [R1+0x8908] ;  /* 0x0089080001ca7983 */ /* 0x000ee20000300a00 */
[----:B------:R-:W3:Y:S11]  /*d14e0*/  LDL.LU.64 R200, [R1+0x8900] ;  /* 0x0089000001c87983 */ /* 0x000ef60000300a00 */
[----:B------:R-:W-:Y:S02]  /*d14f0*/  @!UPT UIADD3 URZ, URZ, URZ, URZ ;  /* 0x0000003f3f3ff290 */ /* 0x000fe4000fffe03f */
[----:B------:R-:W-:Y:S01]  /*d1500*/  STL.64 [R1+0x3220], R112 ;  /* 0x0032207001007387 */ /* 0x000fe20000100a00 */
[----:B------:R1:W-:Y:S03]  /*d1510*/  STL.64 [R1+0x3228], R114 ;  /* 0x0032287201007387 */ /* 0x0003e60000100a00 */
[----:B-1----:R-:W3:Y:S04]  /*d1520*/  LDL R114, [R1+0x1248] ;  /* 0x0012480001727983 */ /* 0x002ee80000100800 */
[----:B------:R-:W3:Y:S01]  /*d1530*/  LDL R115, [R1+0x124c] ;  /* 0x00124c0001737983 */ /* 0x000ee20000100800 */
[----:B------:R-:W3:Y:S02]  /*d1540*/  LDL.LU.64 R210, [R1+0x88f8] ;  /* 0x0088f80001d27983 */ /* 0x000ee40000300a00 */
[----:B------:R-:W3:Y:S02]  /*d1550*/  LDL.LU.64 R208, [R1+0x88f0] ;  /* 0x0088f00001d07983 */ /* 0x000ee40000300a00 */
[----:B------:R-:W-:Y:S01]  /*d1560*/  STL.64 [R1+0x3210], R132 ;  /* 0x0032108401007387 */ /* 0x000fe20000100a00 */
[----:B------:R1:W-:Y:S04]  /*d1570*/  STL.64 [R1+0x3218], R134 ;  /* 0x0032188601007387 */ /* 0x0003e80000100a00 */
[----:B-1----:R-:W3:Y:S01]  /*d1580*/  LDL R134, [R1+0x1238] ;  /* 0x0012380001867983 */ /* 0x002ee20000100800 */
[----:B--2---:R-:W-:-:S03]  /*d1590*/  IMAD.MOV.U32 R135, RZ, RZ, R252 ;  /* 0x000000ffff877224 */ /* 0x004fc600078e00fc */
[----:B------:R-:W2:Y:S01]  /*d15a0*/  LDL.LU R252, [R1+0x88e8] ;  /* 0x0088e80001fc7983 */ /* 0x000ea20000300800 */
[C---:B------:R-:W-:Y:S08]  /*d15b0*/  HMMA.1688.F32.TF32 R116, R12.reuse, R218, R116 ;  /* 0x000000da0c74723c */ /* 0x040ff00000081074 */
[C---:B------:R-:W-:Y:S08]  /*d15c0*/  HMMA.1688.F32.TF32 R136, R12.reuse, R226, R136 ;  /* 0x000000e20c88723c */ /* 0x040ff00000081088 */
[----:B------:R-:W-:Y:S01]  /*d15d0*/  HMMA.1688.F32.TF32 R4, R12, R234, R4 ;  /* 0x000000ea0c04723c */ /* 0x000fe20000081004 */
[----:B------:R-:W3:Y:S01]  /*d15e0*/  LDL.LU.64 R218, [R1+0x88e0] ;  /* 0x0088e00001da7983 */ /* 0x000ee20000300a00 */
[----:B------:R-:W3:Y:S05]  /*d15f0*/  LDL.LU.64 R216, [R1+0x88d8] ;  /* 0x0088d80001d87983 */ /* 0x000eea0000300a00 */
        /* <DEDUP_REMOVED lines=11> */
[----:B------:R-:W2:Y:S02]  /*d16b0*/  LDL.LU.64 R234, [R1+0x88b8] ;  /* 0x0088b80001ea7983 */ /* 0x000ea40000300a00 */
[----:B------:R-:W2:Y:S02]  /*d16c0*/  LDL.LU.64 R232, [R1+0x88b0] ;  /* 0x0088b00001e87983 */ /* 0x000ea40000300a00 */
[----:B------:R-:W-:Y:S01]  /*d16d0*/  STL.64 [R1+0x31e0], R4 ;  /* 0x0031e00401007387 */ /* 0x000fe20000100a00 */
[----:B------:R1:W-:Y:S04]  /*d16e0*/  STL.64 [R1+0x31e8], R6 ;  /* 0x0031e80601007387 */ /* 0x0003e80000100a00 */
[----:B-1----:R-:W2:Y:S04]  /*d16f0*/  LDL R6, [R1+0x11a8] ;  /* 0x0011a80001067983 */ /* 0x002ea80000100800 */
[----:B------:R-:W2:Y:S01]  /*d1700*/  LDL R7, [R1+0x11ac] ;  /* 0x0011ac0001077983 */ /* 0x000ea20000100800 */
[C---:B------:R-:W-:Y:S08]  /*d1710*/  HMMA.1688.F32.TF32 R100, R12.reuse, R238, R100 ;  /* 0x000000ee0c64723c */ /* 0x040ff00000081064 */
[C---:B------:R-:W-:Y:S08]  /*d1720*/  HMMA.1688.F32.TF32 R8, R12.reuse, R250, R8 ;  /* 0x000000fa0c08723c */ /* 0x040ff00000081008 */
[C---:B------:R-:W-:Y:S01]  /*d1730*/  HMMA.1688.F32.TF32 R16, R12.reuse, R242, R16 ;  /* 0x000000f20c10723c */ /* 0x040fe20000081010 */
[----:B------:R-:W3:Y:S01]  /*d1740*/  LDL.LU.64 R238, [R1+0x88a8] ;  /* 0x0088a80001ee7983 */ /* 0x000ee20000300a00 */
[----:B------:R-:W3:Y:S05]  /*d1750*/  LDL.LU.64 R236, [R1+0x88a0] ;  /* 0x0088a00001ec7983 */ /* 0x000eea0000300a00 */
[----:B------:R-:W-:Y:S01]  /*d1760*/  STL.64 [R1+0x31d0], R100 ;  /* 0x0031d06401007387 */ /* 0x000fe20000100a00 */
[----:B------:R1:W-:Y:S03]  /*d1770*/  STL.64 [R1+0x31d8], R102 ;  /* 0x0031d86601007387 */ /* 0x0003e60000100a00 */
[----:B-1----:R-:W3:Y:S04]  /*d1780*/  LDL R102, [R1+0x11f8] ;  /* 0x0011f80001667983 */ /* 0x002ee80000100800 */
[----:B------:R-:W3:Y:S01]  /*d1790*/  LDL R103, [R1+0x11fc] ;  /* 0x0011fc0001677983 */ /* 0x000ee20000100800 */
[----:B--2---:R-:W-:Y:S03]  /*d17a0*/  HMMA.1688.F32.TF32 R4, R12, R6, R104 ;  /* 0x000000060c04723c */ /* 0x004fe60000081068 */
[----:B------:R-:W2:Y:S04]  /*d17b0*/  LDL R106, [R1+0x1208] ;  /* 0x00120800016a7983 */ /* 0x000ea80000100800 */
[----:B------:R-:W-:Y:S11]  /*d17c0*/  MOV R107, R252 ;  /* 0x000000fc006b7202 */ /* 0x000ff60000000f00 */
[----:B------:R-:W-:Y:S05]  /*d17d0*/  @!UPT UIADD3 URZ, URZ, URZ, URZ ;  /* 0x0000003f3f3ff290 */ /* 0x000fea000fffe03f */
[----:B------:R-:W-:Y:S01]  /*d17e0*/  STL.64 [R1+0x31c0], R4 ;  /* 0x0031c00401007387 */ /* 0x000fe20000100a00 */
[----:B------:R-:W-:Y:S02]  /*d17f0*/  STL.64 [R1+0x31c8], R6 ;  /* 0x0031c80601007387 */ /* 0x000fe40000100a00 */
[----:B------:R-:W2:Y:S02]  /*d1800*/  LDL.LU R252, [R1+0x8898] ;  /* 0x0088980001fc7983 */ /* 0x000ea40000300800 */
[----:B------:R-:W2:Y:S01]  /*d1810*/  LDL.LU.64 R250, [R1+0x8890] ;  /* 0x0088900001fa7983 */ /* 0x000ea20000300a00 */
[----:B------:R-:W2:Y:S01]  /*d1820*/  LDL.LU.64 R248, [R1+0x8888] ;  /* 0x0088880001f87983 */ /* 0x000ea20000300a00 */
[----:B------:R-:W-:Y:S02]  /*d1830*/  STL.64 [R1+0x31b0], R8 ;  /* 0x0031b00801007387 */ /* 0x000fe40000100a00 */
[----:B------:R1:W-:Y:S01]  /*d1840*/  STL.64 [R1+0x31b8], R10 ;  /* 0x0031b80a01007387 */ /* 0x0003e20000100a00 */
[----:B----4-:R-:W-:Y:S01]  /*d1850*/  MOV R190, R142 ;  /* 0x0000008e00be7202 */ /* 0x010fe20000000f00 */
[----:B------:R-:W-:-:S02]  /*d1860*/  IMAD.MOV.U32 R191, RZ, RZ, R143 ;  /* 0x000000ffffbf7224 */ /* 0x000fc400078e008f */
[----:B------:R-:W-:Y:S01]  /*d1870*/  IMAD.MOV.U32 R206, RZ, RZ, R150 ;  /* 0x000000ffffce7224 */ /* 0x000fe200078e0096 */
[----:B------:R-:W-:Y:S01]  /*d1880*/  MOV R207, R151 ;  /* 0x0000009700cf7202 */ /* 0x000fe20000000f00 */
[----:B---3--:R-:W-:Y:S01]  /*d1890*/  IMAD.MOV.U32 R213, RZ, RZ, R239 ;  /* 0x000000ffffd57224 */ /* 0x008fe200078e00ef */
[----:B------:R-:W-:Y:S04]  /*d18a0*/  LDS R4, [R2+0x18100] ;  /* 0x0181000002047984 */ /* 0x000fe80000000800 */
[----:B------:R-:W-:Y:S04]  /*d18b0*/  LDS R6, [R2+0x1a100] ;  /* 0x01a1000002067984 */ /* 0x000fe80000000800 */
[----:B------:R-:W-:Y:S04]  /*d18c0*/  LDS R5, [R0+0x18100] ;  /* 0x0181000000057984 */ /* 0x000fe80000000800 */
[----:B------:R-:W3:Y:S04]  /*d18d0*/  LDS R7, [R0+0x1a100] ;  /* 0x01a1000000077984 */ /* 0x000ee80000000800 */
[----:B-1----:R-:W4:Y:S04]  /*d18e0*/  LDL R10, [R1+0x11e8] ;  /* 0x0011e800010a7983 */ /* 0x002f280000100800 */
[----:B------:R-:W4:Y:S01]  /*d18f0*/  LDL R11, [R1+0x11ec] ;  /* 0x0011ec00010b7983 */ /* 0x000f220000100800 */
[----:B------:R-:W3:Y:S02]  /*d1900*/  LDL.LU.64 R242, [R1+0x8880] ;  /* 0x0088800001f27983 */ /* 0x000ee40000300a00 */
[----:B------:R-:W3:Y:S02]  /*d1910*/  LDL.LU.64 R240, [R1+0x8878] ;  /* 0x0088780001f07983 */ /* 0x000ee40000300a00 */
[----:B------:R-:W-:Y:S01]  /*d1920*/  STL.64 [R1+0x31a0], R16 ;  /* 0x0031a01001007387 */ /* 0x000fe20000100a00 */
[----:B------:R1:W-:Y:S04]  /*d1930*/  STL.64 [R1+0x31a8], R18 ;  /* 0x0031a81201007387 */ /* 0x0003e80000100a00 */
[----:B-1----:R-:W3:Y:S01]  /*d1940*/  LDL R18, [R1+0x11d8] ;  /* 0x0011d80001127983 */ /* 0x002ee20000100800 */
[----:B--2---:R-:W-:-:S07]  /*d1950*/  IMAD.MOV.U32 R19, RZ, RZ, R252 ;  /* 0x000000ffff137224 */ /* 0x004fce00078e00fc */
[C---:B---3--:R-:W-:Y:S08]  /*d1960*/  HMMA.1688.F32.TF32 R16, R12.reuse, R18, R20 ;  /* 0x000000120c10723c */ /* 0x048ff00000081014 */
[C---:B----4-:R-:W-:Y:S08]  /*d1970*/  HMMA.1688.F32.TF32 R20, R12.reuse, R10, R24 ;  /* 0x0000000a0c14723c */ /* 0x050ff00000081018 */
[C---:B------:R-:W-:Y:S07]  /*d1980*/  HMMA.1688.F32.TF32 R8, R12.reuse, R102, R32 ;  /* 0x000000660c08723c */ /* 0x040fee0000081020 */
[----:B------:R-:W-:Y:S01]  /*d1990*/  STL.64 [R1+0x3190], R16 ;  /* 0x0031901001007387 */ /* 0x000fe20000100a00 */
[----:B------:R1:W-:Y:S02]  /*d19a0*/  STL.64 [R1+0x3198], R18 ;  /* 0x0031981201007387 */ /* 0x0003e40000100a00 */
[C---:B-1----:R-:W-:Y:S05]  /*d19b0*/  HMMA.1688.F32.TF32 R16, R12.reuse, R106, R28 ;  /* 0x0000006a0c10723c */ /* 0x042fea000008101c */
[----:B------:R-:W-:Y:S01]  /*d19c0*/  STL.64 [R1+0x3180], R20 ;  /* 0x0031801401007387 */ /* 0x000fe20000100a00 */
[----:B------:R1:W-:Y:S02]  /*d19d0*/  STL.64 [R1+0x3188], R22 ;  /* 0x0031881601007387 */ /* 0x0003e40000100a00 */
[C---:B-1----:R-:W-:Y:S11]  /*d19e0*/  HMMA.1688.F32.TF32 R20, R12.reuse, R138, R36 ;  /* 0x0000008a0c14723c */ /* 0x042ff60000081024 */
        /* <DEDUP_REMOVED lines=17> */
[----:B------:R-:W-:Y:S11]  /*d1b00*/  STL.64 [R1+0x3128], R22 ;  /* 0x0031281601007387 */ /* 0x000ff60000100a00 */
[----:B------:R-:W-:Y:S02]  /*d1b10*/  @!UPT UIADD3 URZ, URZ, URZ, URZ ;  /* 0x0000003f3f3ff290 */ /* 0x000fe4000fffe03f */
[----:B------:R-:W-:Y:S01]  /*d1b20*/  STL.64 [R1+0x3110], R16 ;  /* 0x0031101001007387 */ /* 0x000fe20000100a00 */
[----:B------:R1:W-:Y:S07]  /*d1b30*/  STL.64 [R1+0x3118], R18 ;  /* 0x0031181201007387 */ /* 0x0003ee0000100a00 */
[----:B------:R-:W-:Y:S02]  /*d1b40*/  STL.64 [R1+0x3100], R8 ;  /* 0x0031000801007387 */ /* 0x000fe40000100a00 */
[----:B------:R2:W-:Y:S01]  /*d1b50*/  STL.64 [R1+0x3108], R10 ;  /* 0x0031080a01007387 */ /* 0x0005e20000100a00 */
[C---:B-1----:R-:W-:Y:S08]  /*d1b60*/  HMMA.1688.F32.TF32 R16, R12.reuse, R126, R60 ;  /* 0x0000007e0c10723c */ /* 0x042ff0000008103c */
[C---:B--2---:R-:W-:Y:S11]  /*d1b70*/  HMMA.1688.F32.TF32 R8, R12.reuse, R142, R64 ;  /* 0x0000008e0c08723c */ /* 0x044ff60000081040 */
[----:B------:R-:W-:Y:S04]  /*d1b80*/  @!UPT UIADD3 URZ, URZ, URZ, URZ ;  /* 0x0000003f3f3ff290 */ /* 0x000fe8000fffe03f */
[----:B------:R-:W-:Y:S01]  /*d1b90*/  STL.64 [R1+0x30f0], R16 ;  /* 0x0030f01001007387 */ /* 0x000fe20000100a00 */
[----:B------:R-:W-:Y:S07]  /*d1ba0*/  STL.64 [R1+0x30f8], R18 ;  /* 0x0030f81201007387 */ /* 0x000fee0000100a00 */
[----:B------:R-:W-:Y:S02]  /*d1bb0*/  STL.64 [R1+0x30e0], R8 ;  /* 0x0030e00801007387 */ /* 0x000fe40000100a00 */
[----:B------:R1:W-:Y:S02]  /*d1bc0*/  STL.64 [R1+0x30e8], R10 ;  /* 0x0030e80a01007387 */ /* 0x0003e40000100a00 */
[C---:B-1----:R-:W-:Y:S01]  /*d1bd0*/  HMMA.1688.F32.TF32 R8, R12.reuse, R150, R68 ;  /* 0x000000960c08723c */ /* 0x042fe20000081044 */
[----:B------:R-:W-:Y:S01]  /*d1be0*/  STL.64 [R1+0x87c0], R190 ;  /* 0x0087c0be01007387 */ /* 0x000fe20000100a00 */
[----:B------:R-:W-:Y:S06]  /*d1bf0*/  STL.64 [R1+0x87b8], R188 ;  /* 0x0087b8bc01007387 */ /* 0x000fec0000100a00 */
[C---:B------:R-:W-:Y:S11]  /*d1c00*/  HMMA.1688.F32.TF32 R16, R12.reuse, R158, R72 ;  /* 0x0000009e0c10723c */ /* 0x040ff60000081048 */
[----:B------:R-:W-:Y:S04]  /*d1c10*/  @!UPT UIADD3 URZ, URZ, URZ, URZ ;  /* 0x0000003f3f3ff290 */ /* 0x000fe8000fffe03f */
[----:B------:R-:W-:Y:S01]  /*d1c20*/  STL.64 [R1+0x1c50], R8 ;  /* 0x001c500801007387 */ /* 0x000fe20000100a00 */
[----:B------:R1:W-:Y:S02]  /*d1c30*/  STL.64 [R1+0x1c58], R10 ;  /* 0x001c580a01007387 */ /* 0x0003e40000100a00 */
[C---:B-1----:R-:W-:Y:S01]  /*d1c40*/  HMMA.1688.F32.TF32 R8, R12.reuse, R166, R76 ;  /* 0x000000a60c08723c */ /* 0x042fe2000008104c */
[----:B------:R-:W-:Y:S01]  /*d1c50*/  STL.64 [R1+0x87d0], R206 ;  /* 0x0087d0ce01007387 */ /* 0x000fe20000100a00 */
[----:B------:R-:W-:Y:S06]  /*d1c60*/  STL.64 [R1+0x87c8], R204 ;  /* 0x0087c8cc01007387 */ /* 0x000fec0000100a00 */
        /* <DEDUP_REMOVED lines=16> */
[----:B------:R1:W-:Y:S01]  /*d1d70*/  STL.64 [R1+0x1bf0], R20 ;  /* 0x001bf01401007387 */ /* 0x0003e20000100a00 */
[----:B------:R2:W-:Y:S02]  /*d1d80*/  STL.64 [R1+0x1bf8], R22 ;  /* 0x001bf81601007387 */ /* 0x0005e40000100a00 */
[----:B------:R-:W3:Y:S05]  /*d1d90*/  LDL R212, [R1+0xf0] ;  /* 0x0000f00001d47983 */ /* 0x000eea0000100800 */
[----:B------:R-:W-:Y:S01]  /*d1da0*/  STL.64 [R1+0x1be0], R16 ;  /* 0x001be01001007387 */ /* 0x000fe20000100a00 */
[----:B------:R-:W-:Y:S01]  /*d1db0*/  STL.64 [R1+0x1be8], R18 ;  /* 0x001be81201007387 */ /* 0x000fe20000100a00 */
        /* <DEDUP_REMOVED lines=12> */
[----:B------:R-:W-:Y:S04]  /*d1e80*/  LDS R12, [R2+0x1c100] ;  /* 0x01c10000020c7984 */ /* 0x000fe80000000800 */
[----:B------:R-:W-:Y:S04]  /*d1e90*/  LDS R14, [R2+0x1e100] ;  /* 0x01e10000020e7984 */ /* 0x000fe80000000800 */
[----:B------:R-:W-:Y:S04]  /*d1ea0*/  LDS R13, [R0+0x1c100] ;  /* 0x01c10000000d7984 */ /* 0x000fe80000000800 */
[----:B------:R4:W-:Y:S01]  /*d1eb0*/  STL.64 [R1+0x1bd0], R8 ;  /* 0x001bd00801007387 */ /* 0x0009e20000100a00 */
[----:B------:R1:W-:Y:S02]  /*d1ec0*/  STL.64 [R1+0x1bd8], R10 ;  /* 0x001bd80a01007387 */ /* 0x0003e40000100a00 */
[----:B------:R-:W2:Y:S02]  /*d1ed0*/  LDL.LU R239, [R1+0x8874] ;  /* 0x0088740001ef7983 */ /* 0x000ea40000300800 */
[----:B------:R-:W3:Y:S01]  /*d1ee0*/  LDL.LU R238, [R1+0x8870] ;  /* 0x0088700001ee7983 */ /* 0x000ee20000300800 */
[----:B------:R-:W4:Y:S01]  /*d1ef0*/  LDL.LU R232, [R1+0x886c] ;  /* 0x00886c0001e87983 */ /* 0x000f220000300800 */
[----:B------:R-:W4:Y:S02]  /*d1f00*/  LDL R172, [R1+0xc0] ;  /* 0x0000c00001ac7983 */ /* 0x000f240000100800 */
[----:B------:R-:W4:Y:S02]  /*d1f10*/  LDL R173, [R1+0xc4] ;  /* 0x0000c40001ad7983 */ /* 0x000f240000100800 */
[----:B------:R-:W4:Y:S01]  /*d1f20*/  LDL.LU R233, [R1+0x8868] ;  /* 0x0088680001e97983 */ /* 0x000f220000300800 */
[----:B------:R-:W4:Y:S04]  /*d1f30*/  LDL.64 R236, [R1] ;  /* 0x0000000001ec7983 */ /* 0x000f280000100a00 */
[----:B------:R-:W4:Y:S04]  /*d1f40*/  LDL.64 R244, [R1+0x10] ;  /* 0x0000100001f47983 */ /* 0x000f280000100a00 */
[----:B------:R-:W4:Y:S04]  /*d1f50*/  LDL.64 R246, [R1+0x18] ;  /* 0x0000180001f67983 */ /* 0x000f280000100a00 */
[----:B------:R-:W4:Y:S04]  /*d1f60*/  LDL R188, [R1+0x70] ;  /* 0x0000700001bc7983 */ /* 0x000f280000100800 */
[----:B------:R-:W4:Y:S04]  /*d1f70*/  LDL R189, [R1+0x74] ;  /* 0x0000740001bd7983 */ /* 0x000f280000100800 */
[----:B------:R-:W1:Y:S01]  /*d1f80*/  LDS R15, [R0+0x1e100] ;  /* 0x01e10000000f7984 */ /* 0x000e620000000800 */
[----:B--2---:R-:W-:Y:S01]  /*d1f90*/  MOV R140, R239 ;  /* 0x000000ef008c7202 */ /* 0x004fe20000000f00 */
[----:B---3--:R-:W-:-:S02]  /*d1fa0*/  IMAD.MOV.U32 R141, RZ, RZ, R238 ;  /* 0x000000ffff8d7224 */ /* 0x008fc400078e00ee */
[----:B------:R-:W2:Y:S01]  /*d1fb0*/  LDL.64 R238, [R1+0x8] ;  /* 0x0000080001ee7983 */ /* 0x000ea20000100a00 */
[----:B------:R-:W3:Y:S02]  /*d1fc0*/  LDL.LU R240, [R1+0x8864] ;  /* 0x0088640001f07983 */ /* 0x000ee40000300800 */
[----:B------:R-:W2:Y:S02]  /*d1fd0*/  LDL.LU R241, [R1+0x8860] ;  /* 0x0088600001f17983 */ /* 0x000ea40000300800 */
[----:B------:R-:W2:Y:S01]  /*d1fe0*/  LDL.64 R204, [R1+0x60] ;  /* 0x0000600001cc7983 */ /* 0x000ea20000100a00 */
[----:B------:R-:W2:Y:S04]  /*d1ff0*/  LDL.64 R206, [R1+0x68] ;  /* 0x0000680001ce7983 */ /* 0x000ea80000100a00 */
[----:B------:R-:W2:Y:S04]  /*d2000*/  LDL R148, [R1+0x90] ;  /* 0x0000900001947983 */ /* 0x000ea80000100800 */
[----:B------:R-:W2:Y:S01]  /*d2010*/  LDL R149, [R1+0x94] ;  /* 0x0000940001957983 */ /* 0x000ea20000100800 */
        /* <DEDUP_REMOVED lines=16> */
[----:B------:R-:W3:Y:S02]  /*d2120*/  LDL.LU R22, [R1+0xc68] ;  /* 0x000c680001167983 */ /* 0x000ee40000300800 */
[----:B------:R-:W3:Y:S02]  /*d2130*/  LDL.LU R23, [R1+0xc6c] ;  /* 0x000c6c0001177983 */ /* 0x000ee40000300800 */
[----:B----4-:R-:W4:Y:S01]  /*d2140*/  LDL.LU R8, [R1+0xc80] ;  /* 0x000c800001087983 */ /* 0x010f220000300800 */
        /* <DEDUP_REMOVED lines=11> */
[----:B------:R-:W4:Y:S01]  /*d2200*/  LDL R124, [R1+0x50] ;  /* 0x00005000017c7983 */ /* 0x000f220000100800 */
[----:B------:R-:W4:Y:S01]  /*d2210*/  LDL R125, [R1+0x54] ;  /* 0x00005400017d7983 */ /* 0x000f220000100800 */
[----:B--2---:R-:W-:Y:S01]  /*d2220*/  MOV R137, R248 ;  /* 0x000000f800897202 */ /* 0x004fe20000000f00 */
[----:B---3--:R-:W-:-:S02]  /*d2230*/  IMAD.MOV.U32 R136, RZ, RZ, R249 ;  /* 0x000000ffff887224 */ /* 0x008fc400078e00f9 */
[----:B------:R-:W2:Y:S01]  /*d2240*/  LDL.LU R249, [R1+0x8854] ;  /* 0x0088540001f97983 */ /* 0x000ea20000300800 */
[----:B------:R-:W3:Y:S02]  /*d2250*/  LDL.LU R248, [R1+0x8850] ;  /* 0x0088500001f87983 */ /* 0x000ee40000300800 */
[----:B------:R-:W4:Y:S02]  /*d2260*/  LDL.LU R40, [R1+0xcc0] ;  /* 0x000cc00001287983 */ /* 0x000f240000300800 */
[----:B------:R-:W4:Y:S01]  /*d2270*/  LDL.LU R41, [R1+0xcc4] ;  /* 0x000cc40001297983 */ /* 0x000f220000300800 */
[----:B------:R-:W4:Y:S01]  /*d2280*/  LDL.LU R42, [R1+0xcc8] ;  /* 0x000cc800012a7983 */ /* 0x000f220000300800 */
[----:B------:R-:W4:Y:S02]  /*d2290*/  LDL.LU R43, [R1+0xccc] ;  /* 0x000ccc00012b7983 */ /* 0x000f240000300800 */
[----:B------:R-:W4:Y:S02]  /*d22a0*/  LDL R116, [R1+0x30] ;  /* 0x0000300001747983 */ /* 0x000f240000100800 */
[----:B------:R-:W4:Y:S01]  /*d22b0*/  LDL R117, [R1+0x34] ;  /* 0x0000340001757983 */ /* 0x000f220000100800 */
[----:B------:R-:W4:Y:S01]  /*d22c0*/  LDL.LU R44, [R1+0xcd0] ;  /* 0x000cd000012c7983 */ /* 0x000f220000300800 */
[----:B------:R-:W4:Y:S02]  /*d22d0*/  LDL.LU R45, [R1+0xcd4] ;  /* 0x000cd400012d7983 */ /* 0x000f240000300800 */
[----:B------:R-:W4:Y:S02]  /*d22e0*/  LDL.LU R46, [R1+0xcd8] ;  /* 0x000cd800012e7983 */ /* 0x000f240000300800 */
[----:B------:R-:W4:Y:S02]  /*d22f0*/  LDL.LU R47, [R1+0xcdc] ;  /* 0x000cdc00012f7983 */ /* 0x000f240000300800 */
[----:B--2---:R-:W-:-:S02]  /*d2300*/  IMAD.MOV.U32 R133, RZ, RZ, R249 ;  /* 0x000000ffff857224 */ /* 0x004fc400078e00f9 */
[----:B---3--:R-:W-:Y:S02]  /*d2310*/  IMAD.MOV.U32 R132, RZ, RZ, R248 ;  /* 0x000000ffff847224 */ /* 0x008fe400078e00f8 */
        /* <DEDUP_REMOVED lines=26> */
[----:B------:R-:W3:Y:S02]  /*d24c0*/  LDL.64 R156, [R1+0xa0] ;  /* 0x0000a000019c7983 */ /* 0x000ee40000100a00 */
[----:B------:R-:W3:Y:S01]  /*d24d0*/  LDL.64 R158, [R1+0xa8] ;  /* 0x0000a800019e7983 */ /* 0x000ee20000100a00 */
        /* <DEDUP_REMOVED lines=10> */
[C---:B----4-:R-:W-:Y:S08]  /*d2580*/  HMMA.1688.F32.TF32 R116, R4.reuse, R116, R44 ;  /* 0x000000740474723c */ /* 0x050ff0000008102c */
[C---:B------:R-:W-:Y:S01]  /*d2590*/  HMMA.1688.F32.TF32 R136, R4.reuse, R136, R40 ;  /* 0x000000880488723c */ /* 0x040fe20000081028 */
[----:B--2---:R-:W-:Y:S01]  /*d25a0*/  STL [R1+0x854c], R248 ;  /* 0x00854cf801007387 */ /* 0x004fe20000100800 */
[----:B---3--:R-:W-:Y:S03]  /*d25b0*/  STL [R1+0x8548], R249 ;  /* 0x008548f901007387 */ /* 0x008fe60000100800 */
[----:B------:R1:W-:Y:S01]  /*d25c0*/  STL [R1+0x8514], R240 ;  /* 0x008514f001007387 */ /* 0x0003e20000100800 */
[----:B------:R-:W-:Y:S03]  /*d25d0*/  STL [R1+0x8510], R241 ;  /* 0x008510f101007387 */ /* 0x000fe60000100800 */
        /* <DEDUP_REMOVED lines=23> */
[C---:B------:R-:W-:Y:S01]  /*d2750*/  HMMA.1688.F32.TF32 R132, R4.reuse, R132, R48 ;  /* 0x000000840484723c */ /* 0x040fe20000081030 */
        /* <DEDUP_REMOVED lines=46> */
[C---:B------:R-:W-:Y:S08]  /*d2a40*/  HMMA.1688.F32.TF32 R128, R4.reuse, R236, R128 ;  /* 0x000000ec0480723c */ /* 0x040ff00000081080 */
[C---:B------:R-:W-:Y:S07]  /*d2a50*/  HMMA.1688.F32.TF32 R16, R4.reuse, R240, R16 ;  /* 0x000000f00410723c */ /* 0x040fee0000081010 */
[----:B-1----:R-:W-:Y:S01]  /*d2a60*/  IMAD.MOV.U32 R240, RZ, RZ, R181 ;  /* 0x000000fffff07224 */ /* 0x002fe200078e00b5 */
[----:B------:R-:W-:Y:S04]  /*d2a70*/  HMMA.1688.F32.TF32 R108, R4, R248, R108 ;  /* 0x000000f8046c723c */ /* 0x000fe8000008106c */
[----:B------:R-:W-:Y:S01]  /*d2a80*/  STL [R1+0x8518], R240 ;  /* 0x008518f001007387 */ /* 0x000fe20000100800 */
[----:B------:R1:W-:Y:S02]  /*d2a90*/  STL [R1+0x850c], R232 ;  /* 0x00850ce801007387 */ /* 0x0003e40000100800 */
[----:B------:R-:W-:Y:S02]  /*d2aa0*/  STL [R1+0x8508], R233 ;  /* 0x008508e901007387 */ /* 0x000fe40000100800 */
[----:B------:R-:W-:Y:S01]  /*d2ab0*/  STL [R1+0x8520], R224 ;  /* 0x008520e001007387 */ /* 0x000fe20000100800 */
[----:B------:R-:W-:Y:S01]  /*d2ac0*/  STL [R1+0x851c], R225 ;  /* 0x00851ce101007387 */ /* 0x000fe20000100800 */
[----:B------:R-:W-:Y:S02]  /*d2ad0*/  STL [R1+0x8528], R216 ;  /* 0x008528d801007387 */ /* 0x000fe40000100800 */
[----:B------:R-:W-:Y:S02]  /*d2ae0*/  STL [R1+0x8524], R217 ;  /* 0x008524d901007387 */ /* 0x000fe40000100800 */
[----:B------:R-:W-:Y:S01]  /*d2af0*/  STL [R1+0x8530], R208 ;  /* 0x008530d001007387 */ /* 0x000fe20000100800 */
[----:B------:R-:W-:Y:S01]  /*d2b00*/  STL [R1+0x852c], R209 ;  /* 0x00852cd101007387 */ /* 0x000fe20000100800 */
[----:B------:R-:W-:Y:S03]  /*d2b10*/  HMMA.1688.F32.TF32 R128, R12, R238, R128 ;  /* 0x000000ee0c80723c */ /* 0x000fe60000081080 */
[----:B------:R-:W-:Y:S01]  /*d2b20*/  STL [R1+0x8538], R200 ;  /* 0x008538c801007387 */ /* 0x000fe20000100800 */
[----:B------:R-:W-:Y:S02]  /*d2b30*/  STL [R1+0x8534], R201 ;  /* 0x008534c901007387 */ /* 0x000fe40000100800 */
[----:B------:R-:W-:Y:S02]  /*d2b40*/  STL [R1+0x8540], R192 ;  /* 0x008540c001007387 */ /* 0x000fe40000100800 */
        /* <DEDUP_REMOVED lines=9> */
[----:B------:R-:W-:Y:S01]  /*d2be0*/  STL [R1+0x8544], R185 ;  /* 0x008544b901007387 */ /* 0x000fe20000100800 */
[----:B------:R-:W-:Y:S01]  /*d2bf0*/  MOV R248, R244 ;  /* 0x000000f400f87202 */ /* 0x000fe20000000f00 */
[----:B------:R-:W-:-:S05]  /*d2c00*/  IMAD.MOV.U32 R249, RZ, RZ, R245 ;  /* 0x000000fffff97224 */ /* 0x000fca00078e00f5 */
[C---:B------:R-:W-:Y:S08]  /*d2c10*/  HMMA.1688.F32.TF32 R108, R12.reuse, R250, R108 ;  /* 0x000000fa0c6c723c */ /* 0x040ff0000008106c */
[----:B------:R-:W-:Y:S08]  /*d2c20*/  HMMA.1688.F32.TF32 R112, R12, R246, R112 ;  /* 0x000000f60c70723c */ /* 0x000ff00000081070 */
        /* <DEDUP_REMOVED lines=17> */
[----:B------:R-:W2:Y:S04]  /*d2d40*/  LDL R6, [R1+0x58] ;  /* 0x0000580001067983 */ /* 0x000ea80000100800 */
[----:B------:R-:W2:Y:S01]  /*d2d50*/  LDL R7, [R1+0x5c] ;  /* 0x00005c0001077983 */ /* 0x000ea20000100800 */
[----:B------:R3:W-:Y:S02]  /*d2d60*/  STL.64 [R1+0x8558], R250 ;  /* 0x008558fa01007387 */ /* 0x0007e40000100a00 */
[----:B------:R-:W-:Y:S01]  /*d2d70*/  STL.64 [R1+0x8550], R248 ;  /* 0x008550f801007387 */ /* 0x000fe20000100a00 */
[----:B-1----:R-:W-:Y:S01]  /*d2d80*/  MOV R232, R238 ;  /* 0x000000ee00e87202 */ /* 0x002fe20000000f00 */
[----:B---3--:R-:W3:Y:S04]  /*d2d90*/  LDL R250, [R1+0x48] ;  /* 0x0000480001fa7983 */ /* 0x008ee80000100800 */
[----:B------:R-:W3:Y:S01]  /*d2da0*/  LDL R251, [R1+0x4c] ;  /* 0x00004c0001fb7983 */ /* 0x000ee20000100800 */
[----:B------:R-:W4:Y:S02]  /*d2db0*/  LDL.LU.64 R236, [R1+0x8840] ;  /* 0x0088400001ec7983 */ /* 0x000f240000300a00 */
[----:B------:R1:W-:Y:S02]  /*d2dc0*/  STL.64 [R1+0x8828], R130 ;  /* 0x0088288201007387 */ /* 0x0003e40000100a00 */
[----:B------:R-:W-:Y:S02]  /*d2dd0*/  STL.64 [R1+0x8820], R128 ;  /* 0x0088208001007387 */ /* 0x000fe40000100a00 */
[----:B------:R-:W-:-:S02]  /*d2de0*/  IMAD.MOV.U32 R233, RZ, RZ, R239 ;  /* 0x000000ffffe97224 */ /* 0x000fc400078e00ef */
[----:B------:R-:W-:Y:S01]  /*d2df0*/  IMAD.MOV.U32 R239, RZ, RZ, R246 ;  /* 0x000000ffffef7224 */ /* 0x000fe200078e00f6 */
[----:B------:R-:W-:Y:S01]  /*d2e00*/  MOV R238, R247 ;  /* 0x000000f700ee7202 */ /* 0x000fe20000000f00 */
[----:B-1----:R-:W3:Y:S01]  /*d2e10*/  LDL.64 R130, [R1+0x38] ;  /* 0x0000380001827983 */ /* 0x002ee20000100a00 */
[----:B------:R-:W3:Y:S02]  /*d2e20*/  LDL.LU.64 R246, [R1+0x8838] ;  /* 0x0088380001f67983 */ /* 0x000ee40000300a00 */
[----:B------:R-:W3:Y:S02]  /*d2e30*/  LDL.LU R244, [R1+0x8830] ;  /* 0x0088300001f47983 */ /* 0x000ee40000300800 */
[----:B------:R4:W-:Y:S01]  /*d2e40*/  STL.64 [R1+0x8818], R114 ;  /* 0x0088187201007387 */ /* 0x0009e20000100a00 */
[----:B------:R-:W-:Y:S01]  /*d2e50*/  STL.64 [R1+0x8810], R112 ;  /* 0x0088107001007387 */ /* 0x000fe20000100a00 */
[----:B------:R-:W-:Y:S01]  /*d2e60*/  STL.64 [R1+0x8568], R238 ;  /* 0x008568ee01007387 */ /* 0x000fe20000100a00 */
[----:B------:R-:W-:Y:S01]  /*d2e70*/  MOV R245, R183 ;  /* 0x000000b700f57202 */ /* 0x000fe20000000f00 */
[----:B------:R-:W-:-:S02]  /*d2e80*/  IMAD.MOV.U32 R240, RZ, RZ, R159 ;  /* 0x000000fffff07224 */ /* 0x000fc400078e009f */
[----:B------:R-:W-:Y:S01]  /*d2e90*/  IMAD.MOV.U32 R241, RZ, RZ, R182 ;  /* 0x000000fffff17224 */ /* 0x000fe200078e00b6 */
[C---:B------:R-:W-:Y:S08]  /*d2ea0*/  HMMA.1688.F32.TF32 R8, R12.reuse, R142, R8 ;  /* 0x0000008e0c08723c */ /* 0x040ff00000081008 */
[C---:B------:R-:W-:Y:S08]  /*d2eb0*/  HMMA.1688.F32.TF32 R16, R12.reuse, R242, R16 ;  /* 0x000000f20c10723c */ /* 0x040ff00000081010 */
[C---:B------:R-:W-:Y:S08]  /*d2ec0*/  HMMA.1688.F32.TF32 R20, R12.reuse, R150, R20 ;  /* 0x000000960c14723c */ /* 0x040ff00000081014 */
[----:B------:R-:W-:Y:S01]  /*d2ed0*/  HMMA.1688.F32.TF32 R24, R12, R158, R24 ;  /* 0x0000009e0c18723c */ /* 0x000fe20000081018 */
[----:B------:R-:W-:-:S07]  /*d2ee0*/  IMAD.MOV.U32 R225, RZ, RZ, R158 ;  /* 0x000000ffffe17224 */ /* 0x000fce00078e009e */
[----:B------:R-:W-:Y:S01]  /*d2ef0*/  HMMA.1688.F32.TF32 R28, R12, R166, R28 ;  /* 0x000000a60c1c723c */ /* 0x000fe2000008101c */
[----:B------:R-:W-:Y:S01]  /*d2f00*/  MOV R209, R166 ;  /* 0x000000a600d17202 */ /* 0x000fe20000000f00 */
[----:B------:R-:W-:-:S06]  /*d2f10*/  IMAD.MOV.U32 R216, RZ, RZ, R167 ;  /* 0x000000ffffd87224 */ /* 0x000fcc00078e00a7 */
[C---:B------:R-:W-:Y:S08]  /*d2f20*/  HMMA.1688.F32.TF32 R32, R12.reuse, R174, R32 ;  /* 0x000000ae0c20723c */ /* 0x040ff00000081020 */
[C---:B------:R-:W-:Y:S08]  /*d2f30*/  HMMA.1688.F32.TF32 R36, R12.reuse, R182, R36 ;  /* 0x000000b60c24723c */ /* 0x040ff00000081024 */
[----:B------:R-:W-:Y:S01]  /*d2f40*/  HMMA.1688.F32.TF32 R40, R12, R198, R40 ;  /* 0x000000c60c28723c */ /* 0x000fe20000081028 */
[----:B------:R-:W-:-:S02]  /*d2f50*/  IMAD.MOV.U32 R201, RZ, RZ, R198 ;  /* 0x000000ffffc97224 */ /* 0x000fc400078e00c6 */
[----:B------:R-:W-:-:S05]  /*d2f60*/  IMAD.MOV.U32 R208, RZ, RZ, R199 ;  /* 0x000000ffffd07224 */ /* 0x000fca00078e00c7 */
[C---:B------:R-:W-:Y:S08]  /*d2f70*/  HMMA.1688.F32.TF32 R44, R12.reuse, R214, R44 ;  /* 0x000000d60c2c723c */ /* 0x040ff0000008102c */
[----:B------:R-:W-:Y:S01]  /*d2f80*/  HMMA.1688.F32.TF32 R48, R12, R222, R48 ;  /* 0x000000de0c30723c */ /* 0x000fe20000081030 */
[----:B------:R-:W-:Y:S01]  /*d2f90*/  MOV R193, R222 ;  /* 0x000000de00c17202 */ /* 0x000fe20000000f00 */
[----:B------:R-:W-:-:S06]  /*d2fa0*/  IMAD.MOV.U32 R200, RZ, RZ, R223 ;  /* 0x000000ffffc87224 */ /* 0x000fcc00078e00df */
[----:B------:R-:W-:Y:S01]  /*d2fb0*/  HMMA.1688.F32.TF32 R52, R12, R230, R52 ;  /* 0x000000e60c34723c */ /* 0x000fe20000081034 */
[----:B------:R-:W-:Y:S01]  /*d2fc0*/  IMAD.MOV.U32 R185, RZ, RZ, R230 ;  /* 0x000000ffffb97224 */ /* 0x000fe200078e00e6 */
[----:B------:R-:W-:Y:S02]  /*d2fd0*/  MOV R192, R231 ;  /* 0x000000e700c07202 */ /* 0x000fe40000000f00 */
[----:B------:R-:W-:-:S04]  /*d2fe0*/  MOV R224, R207 ;  /* 0x000000cf00e07202 */ /* 0x000fc80000000f00 */
        /* <DEDUP_REMOVED lines=8> */
[----:B--2---:R-:W-:Y:S01]  /*d3070*/  HMMA.1688.F32.TF32 R4, R12, R6, R124 ;  /* 0x000000060c04723c */ /* 0x004fe2000008107c */
[----:B------:R-:W-:Y:S04]  /*d3080*/  LDS R124, [R2+0x20100] ;  /* 0x02010000027c7984 */ /* 0x000fe80000000800 */
[----:B------:R-:W-:Y:S04]  /*d3090*/  LDS R126, [R2+0x22100] ;  /* 0x02210000027e7984 */ /* 0x000fe80000000800 */
[----:B------:R-:W-:Y:S04]  /*d30a0*/  LDS R125, [R0+0x20100] ;  /* 0x02010000007d7984 */ /* 0x000fe80000000800 */
[----:B------:R-:W1:Y:S01]  /*d30b0*/  LDS R127, [R0+0x22100] ;  /* 0x02210000007f7984 */ /* 0x000e620000000800 */
[----:B----4-:R-:W-:-:S02]  /*d30c0*/  IMAD.MOV.U32 R114, RZ, RZ, R237 ;  /* 0x000000ffff727224 */ /* 0x010fc400078e00ed */
[----:B------:R-:W-:Y:S01]  /*d30d0*/  IMAD.MOV.U32 R115, RZ, RZ, R236 ;  /* 0x000000ffff737224 */ /* 0x000fe200078e00ec */
[----:B---3--:R-:W-:Y:S01]  /*d30e0*/  HMMA.1688.F32.TF32 R136, R12, R250, R136 ;  /* 0x000000fa0c88723c */ /* 0x008fe20000081088 */
[----:B------:R-:W-:Y:S01]  /*d30f0*/  MOV R237, R130 ;  /* 0x0000008200ed7202 */ /* 0x000fe20000000f00 */
[----:B------:R-:W-:-:S05]  /*d3100*/  IMAD.MOV.U32 R236, RZ, RZ, R131 ;  /* 0x000000ffffec7224 */ /* 0x000fca00078e0083 */
[----:B------:R2:W-:Y:S01]  /*d3110*/  STL.64 [R1+0x8560], R236 ;  /* 0x008560ec01007387 */ /* 0x0005e20000100a00 */
[----:B------:R-:W-:Y:S02]  /*d3120*/  STL.64 [R1+0x8808], R6 ;  /* 0x0088080601007387 */ /* 0x000fe40000100a00 */
[----:B------:R-:W-:Y:S02]  /*d3130*/  STL.64 [R1+0x8800], R4 ;  /* 0x0088000401007387 */ /* 0x000fe40000100a00 */
[----:B------:R-:W-:Y:S01]  /*d3140*/  STL.64 [R1+0x86e8], R246 ;  /* 0x0086e8f601007387 */ /* 0x000fe20000100a00 */
[----:B------:R3:W-:Y:S01]  /*d3150*/  STL.64 [R1+0x86e0], R244 ;  /* 0x0086e0f401007387 */ /* 0x0007e20000100a00 */
[----:B------:R-:W-:Y:S02]  /*d3160*/  STL.64 [R1+0x8578], R242 ;  /* 0x008578f201007387 */ /* 0x000fe40000100a00 */
[----:B------:R2:W-:Y:S02]  /*d3170*/  STL.64 [R1+0x8570], R240 ;  /* 0x008570f001007387 */ /* 0x0005e40000100a00 */
[----:B------:R-:W4:Y:S01]  /*d3180*/  LDL R196, [R1+0x3d0] ;  /* 0x0003d00001c47983 */ /* 0x000f220000100800 */
        /* <DEDUP_REMOVED lines=43> */
[----:B--2---:R-:W2:Y:S04]  /*d3440*/  LDL R236, [R1+0x320] ;  /* 0x0003200001ec7983 */ /* 0x004ea80000100800 */
[----:B------:R-:W2:Y:S04]  /*d3450*/  LDL R237, [R1+0x324] ;  /* 0x0003240001ed7983 */ /* 0x000ea80000100800 */
[----:B------:R-:W2:Y:S04]  /*d3460*/  LDL R238, [R1+0x328] ;  /* 0x0003280001ee7983 */ /* 0x000ea80000100800 */
[----:B------:R-:W2:Y:S04]  /*d3470*/  LDL R239, [R1+0x32c] ;  /* 0x00032c0001ef7983 */ /* 0x000ea80000100800 */
[----:B---3--:R-:W3:Y:S04]  /*d3480*/  LDL R244, [R1+0x310] ;  /* 0x0003100001f47983 */ /* 0x008ee80000100800 */
[----:B------:R-:W3:Y:S04]  /*d3490*/  LDL R245, [R1+0x314] ;  /* 0x0003140001f57983 */ /* 0x000ee80000100800 */
[----:B------:R-:W2:Y:S04]  /*d34a0*/  LDL R246, [R1+0x318] ;  /* 0x0003180001f67983 */ /* 0x000ea80000100800 */
[----:B------:R-:W2:Y:S04]  /*d34b0*/  LDL R247, [R1+0x31c] ;  /* 0x00031c0001f77983 */ /* 0x000ea80000100800 */
[----:B------:R-:W2:Y:S04]  /*d34c0*/  LDL R240, [R1+0x300] ;  /* 0x0003000001f07983 */ /* 0x000ea80000100800 */
[----:B------:R-:W2:Y:S04]  /*d34d0*/  LDL R241, [R1+0x304] ;  /* 0x0003040001f17983 */ /* 0x000ea80000100800 */
[----:B------:R-:W2:Y:S04]  /*d34e0*/  LDL R242, [R1+0x308] ;  /* 0x0003080001f27983 */ /* 0x000ea80000100800 */
[----:B------:R-:W2:Y:S01]  /*d34f0*/  LDL R243, [R1+0x30c] ;  /* 0x00030c0001f37983 */ /* 0x000ea20000100800 */
[----:B------:R1:W-:Y:S02]  /*d3500*/  STL.64 [R1+0x8588], R234 ;  /* 0x008588ea01007387 */ /* 0x0003e40000100a00 */
[----:B------:R1:W-:Y:S02]  /*d3510*/  STL.64 [R1+0x8580], R232 ;  /* 0x008580e801007387 */ /* 0x0003e40000100a00 */
[----:B-1----:R-:W2:Y:S04]  /*d3520*/  LDL R234, [R1+0x2f8] ;  /* 0x0002f80001ea7983 */ /* 0x002ea80000100800 */
        /* <DEDUP_REMOVED lines=41> */
[----:B------:R-:W2:Y:S01]  /*d37c0*/  LDL R128, [R1+0x1f0] ;  /* 0x0001f00001807983 */ /* 0x000ea20000100800 */
[----:B------:R-:W2:Y:S01]  /*d37d0*/  LDL R129, [R1+0x1f4] ;  /* 0x0001f40001817983 */ /* 0x000ea20000100800 */
[C---:B------:R-:W-:Y:S08]  /*d37e0*/  HMMA.1688.F32.TF32 R100, R12.reuse, R206, R100 ;  /* 0x000000ce0c64723c */ /* 0x040ff00000081064 */
[C---:B------:R-:W-:Y:S08]  /*d37f0*/  HMMA.1688.F32.TF32 R104, R12.reuse, R190, R104 ;  /* 0x000000be0c68723c */ /* 0x040ff00000081068 */
[C---:B------:R-:W-:Y:S01]  /*d3800*/  HMMA.1688.F32.TF32 R84, R12.reuse, R178, R84 ;  /* 0x000000b20c54723c */ /* 0x040fe20000081054 */
[----:B------:R-:W3:Y:S04]  /*d3810*/  LDL R188, [R1+0x230] ;  /* 0x0002300001bc7983 */ /* 0x000ee80000100800 */
[----:B------:R-:W3:Y:S04]  /*d3820*/  LDL R189, [R1+0x234] ;  /* 0x0002340001bd7983 */ /* 0x000ee80000100800 */
[----:B------:R-:W3:Y:S04]  /*d3830*/  LDL R190, [R1+0x238] ;  /* 0x0002380001be7983 */ /* 0x000ee80000100800 */
[----:B-1----:R-:W3:Y:S04]  /*d3840*/  LDL R178, [R1+0x1e8] ;  /* 0x0001e80001b27983 */ /* 0x002ee80000100800 */
        /* <DEDUP_REMOVED lines=9> */
[----:B------:R-:W3:Y:S01]  /*d38e0*/  LDL R113, [R1+0x204] ;  /* 0x0002040001717983 */ /* 0x000ee20000100800 */
[----:B------:R1:W-:Y:S01]  /*d38f0*/  STL.64 [R1+0x8608], R170 ;  /* 0x008608aa01007387 */ /* 0x0003e20000100a00 */
[C---:B------:R-:W-:Y:S01]  /*d3900*/  HMMA.1688.F32.TF32 R88, R12.reuse, R170, R88 ;  /* 0x000000aa0c58723c */ /* 0x040fe20000081058 */
[----:B------:R1:W-:Y:S07]  /*d3910*/  STL.64 [R1+0x8600], R168 ;  /* 0x008600a801007387 */ /* 0x0003ee0000100a00 */
[C---:B------:R-:W-:Y:S08]  /*d3920*/  HMMA.1688.F32.TF32 R92, R12.reuse, R162, R92 ;  /* 0x000000a20c5c723c */ /* 0x040ff0000008105c */
[C---:B------:R-:W-:Y:S01]  /*d3930*/  HMMA.1688.F32.TF32 R96, R12.reuse, R154, R96 ;  /* 0x0000009a0c60723c */ /* 0x040fe20000081060 */
[----:B-1----:R-:W3:Y:S04]  /*d3940*/  LDL R170, [R1+0x288] ;  /* 0x0002880001aa7983 */ /* 0x002ee80000100800 */
[----:B------:R-:W3:Y:S04]  /*d3950*/  LDL R168, [R1+0x280] ;  /* 0x0002800001a87983 */ /* 0x000ee80000100800 */
[----:B------:R-:W3:Y:S04]  /*d3960*/  LDL R169, [R1+0x284] ;  /* 0x0002840001a97983 */ /* 0x000ee80000100800 */
[----:B------:R-:W3:Y:S01]  /*d3970*/  LDL R171, [R1+0x28c] ;  /* 0x00028c0001ab7983 */ /* 0x000ee20000100800 */
[----:B------:R1:W-:Y:S02]  /*d3980*/  STL.64 [R1+0x8618], R162 ;  /* 0x008618a201007387 */ /* 0x0003e40000100a00 */
[----:B------:R1:W-:Y:S02]  /*d3990*/  STL.64 [R1+0x8610], R160 ;  /* 0x008610a001007387 */ /* 0x0003e40000100a00 */
[----:B------:R-:W3:Y:S01]  /*d39a0*/  LDL R4, [R1+0x240] ;  /* 0x0002400001047983 */ /* 0x000ee20000100800 */
[----:B------:R-:W3:Y:S01]  /*d39b0*/  LDL R5, [R1+0x244] ;  /* 0x0002440001057983 */ /* 0x000ee20000100800 */
[C---:B------:R-:W-:Y:S08]  /*d39c0*/  HMMA.1688.F32.TF32 R120, R12.reuse, R146, R120 ;  /* 0x000000920c78723c */ /* 0x040ff00000081078 */
[----:B------:R-:W-:Y:S01]  /*d39d0*/  HMMA.1688.F32.TF32 R116, R12, R130, R116 ;  /* 0x000000820c74723c */ /* 0x000fe20000081074 */
[----:B-1----:R-:W3:Y:S04]  /*d39e0*/  LDL R162, [R1+0x278] ;  /* 0x0002780001a27983 */ /* 0x002ee80000100800 */
[----:B------:R-:W3:Y:S04]  /*d39f0*/  LDL R160, [R1+0x270] ;  /* 0x0002700001a07983 */ /* 0x000ee80000100800 */
[----:B------:R-:W3:Y:S04]  /*d3a00*/  LDL R161, [R1+0x274] ;  /* 0x0002740001a17983 */ /* 0x000ee80000100800 */
[----:B------:R-:W3:Y:S01]  /*d3a10*/  LDL R163, [R1+0x27c] ;  /* 0x00027c0001a37983 */ /* 0x000ee20000100800 */
[----:B------:R1:W-:Y:S02]  /*d3a20*/  STL.64 [R1+0x8628], R154 ;  /* 0x0086289a01007387 */ /* 0x0003e40000100a00 */
[----:B------:R1:W-:Y:S02]  /*d3a30*/  STL.64 [R1+0x8620], R152 ;  /* 0x0086209801007387 */ /* 0x0003e40000100a00 */
        /* <DEDUP_REMOVED lines=10> */
[----:B------:R-:W3:Y:S01]  /*d3ae0*/  LDL.LU.64 R130, [R1+0x8828] ;  /* 0x0088280001827983 */ /* 0x000ee20000300a00 */
[----:B--2---:R-:W-:Y:S02]  /*d3af0*/  HMMA.1688.F32.TF32 R108, R124, R128, R108 ;  /* 0x000000807c6c723c */ /* 0x004fe4000008106c */
[----:B------:R-:W3:Y:S06]  /*d3b00*/  LDL.LU.64 R128, [R1+0x8820] ;  /* 0x0088200001807983 */ /* 0x000eec0000300a00 */
[----:B------:R-:W-:Y:S01]  /*d3b10*/  HMMA.1688.F32.TF32 R132, R12, R114, R132 ;  /* 0x000000720c84723c */ /* 0x000fe20000081084 */
[----:B------:R-:W2:Y:S02]  /*d3b20*/  LDL.LU.64 R114, [R1+0x8818] ;  /* 0x0088180001727983 */ /* 0x000ea40000300a00 */
[----:B------:R-:W-:Y:S01]  /*d3b30*/  LDS R12, [R2+0x24100] ;  /* 0x02410000020c7984 */ /* 0x000fe20000000800 */
[----:B------:R-:W-:Y:S04]  /*d3b40*/  LDS R14, [R2+0x26100] ;  /* 0x02610000020e7984 */ /* 0x000fe80000000800 */
[----:B------:R-:W-:Y:S04]  /*d3b50*/  LDS R13, [R0+0x24100] ;  /* 0x02410000000d7984 */ /* 0x000fe80000000800 */
[----:B------:R-:W1:Y:S01]  /*d3b60*/  LDS R15, [R0+0x26100] ;  /* 0x02610000000f7984 */ /* 0x000e620000000800 */
[C---:B---3--:R-:W-:Y:S03]  /*d3b70*/  HMMA.1688.F32.TF32 R128, R124.reuse, R112, R128 ;  /* 0x000000707c80723c */ /* 0x048fe60000081080 */
[----:B------:R-:W2:Y:S11]  /*d3b80*/  LDL.LU.64 R112, [R1+0x8810] ;  /* 0x0088100001707983 */ /* 0x000eb60000300a00 */
[----:B------:R-:W-:Y:S09]  /*d3b90*/  @!UPT UIADD3 URZ, URZ, URZ, URZ ;  /* 0x0000003f3f3ff290 */ /* 0x000ff2000fffe03f */
[----:B------:R-:W-:Y:S01]  /*d3ba0*/  STL.64 [R1+0x87f8], R130 ;  /* 0x0087f88201007387 */ /* 0x000fe20000100a00 */
[----:B------:R3:W-:Y:S03]  /*d3bb0*/  STL.64 [R1+0x87f0], R128 ;  /* 0x0087f08001007387 */ /* 0x0007e60000100a00 */
[----:B---3--:R-:W2:Y:S04]  /*d3bc0*/  LDL R128, [R1+0x210] ;  /* 0x0002100001807983 */ /* 0x008ea80000100800 */
[----:B------:R-:W2:Y:S01]  /*d3bd0*/  LDL R129, [R1+0x214] ;  /* 0x0002140001817983 */ /* 0x000ea20000100800 */
[C---:B------:R-:W-:Y:S08]  /*d3be0*/  HMMA.1688.F32.TF32 R136, R124.reuse, R4, R136 ;  /* 0x000000047c88723c */ /* 0x040ff00000081088 */
[C---:B--2---:R-:W-:Y:S11]  /*d3bf0*/  HMMA.1688.F32.TF32 R112, R124.reuse, R128, R112 ;  /* 0x000000807c70723c */ /* 0x044ff60000081070 */
        /* <DEDUP_REMOVED lines=54> */
[C---:B--2---:R-:W-:Y:S01]  /*d3f60*/  HMMA.1688.F32.TF32 R136, R12.reuse, R126, R136 ;  /* 0x0000007e0c88723c */ /* 0x044fe20000081088 */
[----:B------:R-:W-:Y:S04]  /*d3f70*/  LDS R126, [R2+0x2a100] ;  /* 0x02a10000027e7984 */ /* 0x000fe80000000800 */
[----:B------:R-:W1:Y:S03]  /*d3f80*/  LDS R127, [R0+0x2a100] ;  /* 0x02a10000007f7984 */ /* 0x000e660000000800 */
[C---:B---3--:R-:W-:Y:S01]  /*d3f90*/  HMMA.1688.F32.TF32 R132, R12.reuse, R206, R132 ;  /* 0x000000ce0c84723c */ /* 0x048fe20000081084 */
[----:B------:R-:W2:Y:S01]  /*d3fa0*/  LDL.LU.64 R206, [R1+0x87d0] ;  /* 0x0087d00001ce7983 */ /* 0x000ea20000300a00 */
[----:B------:R-:W3:Y:S02]  /*d3fb0*/  LDL.LU.64 R204, [R1+0x87c8] ;  /* 0x0087c80001cc7983 */ /* 0x000ee40000300a00 */
[----:B------:R-:W4:Y:S02]  /*d3fc0*/  LDL.LU.64 R190, [R1+0x87c0] ;  /* 0x0087c00001be7983 */ /* 0x000f240000300a00 */
[----:B------:R-:W2:Y:S01]  /*d3fd0*/  LDL.LU.64 R188, [R1+0x87b8] ;  /* 0x0087b80001bc7983 */ /* 0x000ea20000300a00 */
[----:B------:R-:W1:Y:S04]  /*d3fe0*/  LDL R220, [R1+0x400] ;  /* 0x0004000001dc7983 */ /* 0x000e680000100800 */
[----:B------:R-:W1:Y:S04]  /*d3ff0*/  LDL R221, [R1+0x404] ;  /* 0x0004040001dd7983 */ /* 0x000e680000100800 */
[----:B------:R-:W2:Y:S04]  /*d4000*/  LDL R212, [R1+0x3f0] ;  /* 0x0003f00001d47983 */ /* 0x000ea80000100800 */
[----:B------:R-:W2:Y:S01]  /*d4010*/  LDL R213, [R1+0x3f4] ;  /* 0x0003f40001d57983 */ /* 0x000ea20000100800 */
        /* <DEDUP_REMOVED lines=78> */
[----:B------:R-:W4:Y:S04]  /*d4500*/  LDL R248, [R1+0x120] ;  /* 0x0001200001f87983 */ /* 0x000f280000100800 */
[----:B------:R-:W4:Y:S04]  /*d4510*/  LDL R249, [R1+0x124] ;  /* 0x0001240001f97983 */ /* 0x000f280000100800 */
[----:B------:R-:W4:Y:S04]  /*d4520*/  LDL R250, [R1+0x128] ;  /* 0x0001280001fa7983 */ /* 0x000f280000100800 */
[----:B------:R-:W4:Y:S01]  /*d4530*/  LDL R251, [R1+0x12c] ;  /* 0x00012c0001fb7983 */ /* 0x000f220000100800 */
[C---:B------:R-:W-:Y:S01]  /*d4540*/  HMMA.1688.F32.TF32 R76, R12.reuse, R142, R76 ;  /* 0x0000008e0c4c723c */ /* 0x040fe2000008104c */
[----:B------:R-:W4:Y:S02]  /*d4550*/  LDL.LU.64 R142, [R1+0x87b0] ;  /* 0x0087b000018e7983 */ /* 0x000f240000300a00 */
[----:B------:R-:W4:Y:S05]  /*d4560*/  LDL.LU.64 R140, [R1+0x87a8] ;  /* 0x0087a800018c7983 */ /* 0x000f2a0000300a00 */
[C---:B------:R-:W-:Y:S01]  /*d4570*/  HMMA.1688.F32.TF32 R80, R12.reuse, R150, R80 ;  /* 0x000000960c50723c */ /* 0x040fe20000081050 */
[----:B------:R-:W4:Y:S01]  /*d4580*/  LDL.LU.64 R150, [R1+0x87a0] ;  /* 0x0087a00001967983 */ /* 0x000f220000300a00 */
[----:B------:R-:W4:Y:S06]  /*d4590*/  LDL.LU.64 R148, [R1+0x8798] ;  /* 0x0087980001947983 */ /* 0x000f2c0000300a00 */
[C---:B------:R-:W-:Y:S01]  /*d45a0*/  HMMA.1688.F32.TF32 R84, R12.reuse, R158, R84 ;  /* 0x0000009e0c54723c */ /* 0x040fe20000081054 */
[----:B------:R-:W4:Y:S01]  /*d45b0*/  LDL.LU.64 R158, [R1+0x8790] ;  /* 0x00879000019e7983 */ /* 0x000f220000300a00 */
[----:B------:R-:W4:Y:S06]  /*d45c0*/  LDL.LU.64 R156, [R1+0x8788] ;  /* 0x00878800019c7983 */ /* 0x000f2c0000300a00 */
        /* <DEDUP_REMOVED lines=10> */
[----:B------:R-:W4:Y:S07]  /*d4670*/  LDL.LU.64 R198, [R1+0x8750] ;  /* 0x0087500001c67983 */ /* 0x000f2e0000300a00 */
[C---:B------:R-:W-:Y:S01]  /*d4680*/  HMMA.1688.F32.TF32 R64, R12.reuse, R214, R64 ;  /* 0x000000d60c40723c */ /* 0x040fe20000081040 */
[----:B------:R-:W4:Y:S01]  /*d4690*/  LDL.LU.64 R196, [R1+0x8748] ;  /* 0x0087480001c47983 */ /* 0x000f220000300a00 */
[----:B------:R-:W4:Y:S06]  /*d46a0*/  LDL.LU.64 R214, [R1+0x8740] ;  /* 0x0087400001d67983 */ /* 0x000f2c0000300a00 */
[----:B------:R-:W-:Y:S08]  /*d46b0*/  HMMA.1688.F32.TF32 R68, R12, R222, R68 ;  /* 0x000000de0c44723c */ /* 0x000ff00000081044 */
[C---:B-1----:R-:W-:Y:S08]  /*d46c0*/  HMMA.1688.F32.TF32 R128, R124.reuse, R220, R128 ;  /* 0x000000dc7c80723c */ /* 0x042ff00000081080 */
[----:B--2---:R-:W-:Y:S01]  /*d46d0*/  HMMA.1688.F32.TF32 R108, R124, R212, R108 ;  /* 0x000000d47c6c723c */ /* 0x004fe2000008106c */
[----:B------:R-:W2:Y:S01]  /*d46e0*/  LDL.LU.64 R212, [R1+0x8738] ;  /* 0x0087380001d47983 */ /* 0x000ea20000300a00 */
[----:B------:R-:W2:Y:S02]  /*d46f0*/  LDL.LU.64 R222, [R1+0x8730] ;  /* 0x0087300001de7983 */ /* 0x000ea40000300a00 */
[----:B------:R-:W2:Y:S11]  /*d4700*/  LDL.LU.64 R220, [R1+0x8728] ;  /* 0x0087280001dc7983 */ /* 0x000eb60000300a00 */
[----:B------:R-:W-:Y:S01]  /*d4710*/  STL.64 [R1+0x8710], R130 ;  /* 0x0087108201007387 */ /* 0x000fe20000100a00 */
[----:B------:R1:W-:Y:S03]  /*d4720*/  STL.64 [R1+0x8708], R128 ;  /* 0x0087088001007387 */ /* 0x0003e60000100a00 */
[----:B-1----:R-:W2:Y:S04]  /*d4730*/  LDL R128, [R1+0x410] ;  /* 0x0004100001807983 */ /* 0x002ea80000100800 */
[----:B------:R-:W2:Y:S01]  /*d4740*/  LDL R129, [R1+0x414] ;  /* 0x0004140001817983 */ /* 0x000ea20000100800 */
[----:B------:R-:W-:Y:S01]  /*d4750*/  HMMA.1688.F32.TF32 R72, R12, R230, R72 ;  /* 0x000000e60c48723c */ /* 0x000fe20000081048 */
[----:B------:R-:W-:Y:S04]  /*d4760*/  LDS R12, [R2+0x2c100] ;  /* 0x02c10000020c7984 */ /* 0x000fe80000000800 */
[----:B------:R-:W-:Y:S01]  /*d4770*/  LDS R14, [R2+0x2e100] ;  /* 0x02e10000020e7984 */ /* 0x000fe20000000800 */
[----:B------:R-:W-:Y:S04]  /*d4780*/  LDS R13, [R0+0x2c100] ;  /* 0x02c10000000d7984 */ /* 0x000fe80000000800 */
[----:B------:R-:W1:Y:S01]  /*d4790*/  LDS R15, [R0+0x2e100] ;  /* 0x02e10000000f7984 */ /* 0x000e620000000800 */
[C---:B---3--:R-:W-:Y:S08]  /*d47a0*/  HMMA.1688.F32.TF32 R116, R124.reuse, R228, R116 ;  /* 0x000000e47c74723c */ /* 0x048ff00000081074 */
        /* <DEDUP_REMOVED lines=68> */
[C---:B------:R-:W-:Y:S08]  /*d4bf0*/  HMMA.1688.F32.TF32 R56, R12.reuse, R230, R56 ;  /* 0x000000e60c38723c */ /* 0x040ff00000081038 */
        /* <DEDUP_REMOVED lines=22> */
[----:B------:R2:W-:Y:S03]  /*d4d60*/  STL.64 [R1+0x83c0], R228 ;  /* 0x0083c0e401007387 */ /* 0x0005e60000100a00 */
[----:B-1----:R-:W3:Y:S04]  /*d4d70*/  LDL.64 R230, [R1+0x12b8] ;  /* 0x0012b80001e67983 */ /* 0x002ee80000100a00 */
[----:B--2---:R-:W2:Y:S01]  /*d4d80*/  LDL.64 R228, [R1+0x12b0] ;  /* 0x0012b00001e47983 */ /* 0x004ea20000100a00 */
[----:B------:R1:W-:Y:S02]  /*d4d90*/  STL.64 [R1+0x83d8], R222 ;  /* 0x0083d8de01007387 */ /* 0x0003e40000100a00 */
[----:B------:R1:W-:Y:S02]  /*d4da0*/  STL.64 [R1+0x83d0], R220 ;  /* 0x0083d0dc01007387 */ /* 0x0003e40000100a00 */
[----:B-1----:R-:W2:Y:S04]  /*d4db0*/  LDL.64 R222, [R1+0x12a8] ;  /* 0x0012a80001de7983 */ /* 0x002ea80000100a00 */
[----:B------:R-:W2:Y:S01]  /*d4dc0*/  LDL.64 R220, [R1+0x12a0] ;  /* 0x0012a00001dc7983 */ /* 0x000ea20000100a00 */
[----:B------:R1:W-:Y:S02]  /*d4dd0*/  STL.64 [R1+0x83e8], R214 ;  /* 0x0083e8d601007387 */ /* 0x0003e40000100a00 */
[----:B------:R1:W-:Y:S02]  /*d4de0*/  STL.64 [R1+0x83e0], R212 ;  /* 0x0083e0d401007387 */ /* 0x0003e40000100a00 */
[----:B-1----:R-:W-:Y:S01]  /*d4df0*/  IMAD.MOV.U32 R214, RZ, RZ, R206 ;  /* 0x000000ffffd67224 */ /* 0x002fe200078e00ce */
[----:B------:R-:W2:Y:S04]  /*d4e00*/  LDL R212, [R1+0x1290] ;  /* 0x0012900001d47983 */ /* 0x000ea80000100800 */
[----:B------:R-:W2:Y:S01]  /*d4e10*/  LDL R213, [R1+0x1294] ;  /* 0x0012940001d57983 */ /* 0x000ea20000100800 */
[----:B------:R-:W2:Y:S02]  /*d4e20*/  LDL.LU R206, [R1+0x86dc] ;  /* 0x0086dc0001ce7983 */ /* 0x000ea40000300800 */
[----:B------:R-:W-:-:S02]  /*d4e30*/  IMAD.MOV.U32 R215, RZ, RZ, R207 ;  /* 0x000000ffffd77224 */ /* 0x000fc400078e00cf */
[----:B------:R-:W3:Y:S01]  /*d4e40*/  LDL.LU R207, [R1+0x86d8] ;  /* 0x0086d80001cf7983 */ /* 0x000ee20000300800 */
[----:B------:R-:W4:Y:S02]  /*d4e50*/  LDL R232, [R1+0x1120] ;  /* 0x0011200001e87983 */ /* 0x000f240000100800 */
[----:B------:R-:W4:Y:S02]  /*d4e60*/  LDL R233, [R1+0x1124] ;  /* 0x0011240001e97983 */ /* 0x000f240000100800 */
[----:B------:R-:W4:Y:S01]  /*d4e70*/  LDL R234, [R1+0x1128] ;  /* 0x0011280001ea7983 */ /* 0x000f220000100800 */
[----:B------:R-:W4:Y:S04]  /*d4e80*/  LDL R235, [R1+0x112c] ;  /* 0x00112c0001eb7983 */ /* 0x000f280000100800 */
[----:B------:R-:W4:Y:S04]  /*d4e90*/  LDL.64 R240, [R1+0x1130] ;  /* 0x0011300001f07983 */ /* 0x000f280000100a00 */
[----:B------:R-:W4:Y:S04]  /*d4ea0*/  LDL.64 R242, [R1+0x1138] ;  /* 0x0011380001f27983 */ /* 0x000f280000100a00 */
[----:B------:R-:W4:Y:S04]  /*d4eb0*/  LDL.64 R236, [R1+0x1140] ;  /* 0x0011400001ec7983 */ /* 0x000f280000100a00 */
[----:B------:R-:W4:Y:S04]  /*d4ec0*/  LDL.64 R238, [R1+0x1148] ;  /* 0x0011480001ee7983 */ /* 0x000f280000100a00 */
[----:B--2---:R-:W-:Y:S01]  /*d4ed0*/  STL [R1+0x8384], R206 ;  /* 0x008384ce01007387 */ /* 0x004fe20000100800 */
[----:B---3--:R-:W-:Y:S03]  /*d4ee0*/  STL [R1+0x8380], R207 ;  /* 0x008380cf01007387 */ /* 0x008fe60000100800 */
[----:B------:R1:W-:Y:S01]  /*d4ef0*/  STL.64 [R1+0x83f8], R198 ;  /* 0x0083f8c601007387 */ /* 0x0003e20000100a00 */
[----:B------:R2:W-:Y:S01]  /*d4f00*/  STL.64 [R1+0x83f0], R196 ;  /* 0x0083f0c401007387 */ /* 0x0005e20000100a00 */
[----:B-1----:R-:W-:-:S02]  /*d4f10*/  MOV R198, R190 ;  /* 0x000000be00c67202 */ /* 0x002fc40000000f00 */
[----:B--2---:R-:W2:Y:S04]  /*d4f20*/  LDL R196, [R1+0x1280] ;  /* 0x0012800001c47983 */ /* 0x004ea80000100800 */
[----:B------:R-:W2:Y:S01]  /*d4f30*/  LDL R197, [R1+0x1284] ;  /* 0x0012840001c57983 */ /* 0x000ea20000100800 */
[----:B------:R-:W3:Y:S02]  /*d4f40*/  LDL.LU R190, [R1+0x86d4] ;  /* 0x0086d40001be7983 */ /* 0x000ee40000300800 */
[----:B------:R-:W-:Y:S02]  /*d4f50*/  IMAD.MOV.U32 R199, RZ, RZ, R191 ;  /* 0x000000ffffc77224 */ /* 0x000fe400078e00bf */
[----:B------:R-:W2:Y:S01]  /*d4f60*/  LDL.LU R191, [R1+0x86d0] ;  /* 0x0086d00001bf7983 */ /* 0x000ea20000300800 */
[----:B------:R-:W4:Y:S02]  /*d4f70*/  LDL R216, [R1+0x1170] ;  /* 0x0011700001d87983 */ /* 0x000f240000100800 */
[----:B------:R-:W4:Y:S02]  /*d4f80*/  LDL R217, [R1+0x1174] ;  /* 0x0011740001d97983 */ /* 0x000f240000100800 */
[----:B------:R-:W4:Y:S01]  /*d4f90*/  LDL R208, [R1+0x1160] ;  /* 0x0011600001d07983 */ /* 0x000f220000100800 */
[----:B------:R-:W4:Y:S04]  /*d4fa0*/  LDL R209, [R1+0x1164] ;  /* 0x0011640001d17983 */ /* 0x000f280000100800 */
[----:B------:R-:W4:Y:S04]  /*d4fb0*/  LDL R200, [R1+0x1150] ;  /* 0x0011500001c87983 */ /* 0x000f280000100800 */
[----:B------:R-:W4:Y:S04]  /*d4fc0*/  LDL.64 R224, [R1+0x1190] ;  /* 0x0011900001e07983 */ /* 0x000f280000100a00 */
[----:B------:R-:W4:Y:S04]  /*d4fd0*/  LDL.64 R248, [R1+0x11c0] ;  /* 0x0011c00001f87983 */ /* 0x000f280000100a00 */
[----:B------:R-:W4:Y:S01]  /*d4fe0*/  LDL.64 R250, [R1+0x11c8] ;  /* 0x0011c80001fa7983 */ /* 0x000f220000100a00 */
[C---:B------:R-:W-:Y:S01]  /*d4ff0*/  HMMA.1688.F32.TF32 R116, R12.reuse, R126, R116 ;  /* 0x0000007e0c74723c */ /* 0x040fe20000081074 */
[----:B------:R-:W-:Y:S04]  /*d5000*/  LDS R126, [R2+0x32100] ;  /* 0x03210000027e7984 */ /* 0x000fe80000000800 */
[----:B------:R-:W1:Y:S01]  /*d5010*/  LDS R127, [R0+0x32100] ;  /* 0x03210000007f7984 */ /* 0x000e620000000800 */
[----:B---3--:R-:W-:Y:S03]  /*d5020*/  STL [R1+0x837c], R190 ;  /* 0x00837cbe01007387 */ /* 0x008fe60000100800 */
[----:B--2---:R-:W-:Y:S01]  /*d5030*/  STL [R1+0x8378], R191 ;  /* 0x008378bf01007387 */ /* 0x004fe20000100800 */
[----:B------:R-:W-:Y:S01]  /*d5040*/  STL [R1+0x8374], R182 ;  /* 0x008374b601007387 */ /* 0x000fe20000100800 */
[----:B------:R-:W-:Y:S03]  /*d5050*/  STL [R1+0x8370], R183 ;  /* 0x008370b701007387 */ /* 0x000fe60000100800 */
        /* <DEDUP_REMOVED lines=10> */
[----:B------:R-:W2:Y:S02]  /*d5100*/  LDL R104, [R1+0x1180] ;  /* 0x0011800001687983 */ /* 0x000ea40000100800 */
[----:B------:R-:W2:Y:S01]  /*d5110*/  LDL R105, [R1+0x1184] ;  /* 0x0011840001697983 */ /* 0x000ea20000100800 */
[C---:B------:R-:W-:Y:S08]  /*d5120*/  HMMA.1688.F32.TF32 R4, R12.reuse, R154, R4 ;  /* 0x0000009a0c04723c */ /* 0x040ff00000081004 */
[----:B------:R-:W-:Y:S01]  /*d5130*/  HMMA.1688.F32.TF32 R100, R12, R162, R100 ;  /* 0x000000a20c64723c */ /* 0x000fe20000081064 */
[----:B------:R-:W-:Y:S01]  /*d5140*/  IMAD.MOV.U32 R201, RZ, RZ, R247 ;  /* 0x000000ffffc97224 */ /* 0x000fe200078e00f7 */
[----:B----4-:R-:W-:-:S06]  /*d5150*/  MOV R247, R225 ;  /* 0x000000e100f77202 */ /* 0x010fcc0000000f00 */
[C---:B-1----:R-:W-:Y:S08]  /*d5160*/  HMMA.1688.F32.TF32 R116, R124.reuse, R208, R116 ;  /* 0x000000d07c74723c */ /* 0x042ff00000081074 */
[C---:B------:R-:W-:Y:S01]  /*d5170*/  HMMA.1688.F32.TF32 R132, R124.reuse, R200, R132 ;  /* 0x000000c87c84723c */ /* 0x040fe20000081084 */
[----:B------:R-:W3:Y:S04]  /*d5180*/  LDL R176, [R1+0x1270] ;  /* 0x0012700001b07983 */ /* 0x000ee80000100800 */
[----:B------:R-:W3:Y:S04]  /*d5190*/  LDL R177, [R1+0x1274] ;  /* 0x0012740001b17983 */ /* 0x000ee80000100800 */
[----:B------:R-:W4:Y:S04]  /*d51a0*/  LDL R160, [R1+0x1250] ;  /* 0x0012500001a07983 */ /* 0x000f280000100800 */
[----:B------:R-:W4:Y:S04]  /*d51b0*/  LDL R161, [R1+0x1254] ;  /* 0x0012540001a17983 */ /* 0x000f280000100800 */
[----:B------:R-:W3:Y:S04]  /*d51c0*/  LDL.64 R8, [R1+0x11a0] ;  /* 0x0011a00001087983 */ /* 0x000ee80000100a00 */
        /* <DEDUP_REMOVED lines=8> */
[----:B------:R-:W4:Y:S04]  /*d5250*/  LDL.64 R28, [R1+0x11e0] ;  /* 0x0011e000011c7983 */ /* 0x000f280000100a00 */
[----:B------:R-:W4:Y:S04]  /*d5260*/  LDL R32, [R1+0x1200] ;  /* 0x0012000001207983 */ /* 0x000f280000100800 */
[----:B------:R-:W4:Y:S04]  /*d5270*/  LDL R33, [R1+0x1204] ;  /* 0x0012040001217983 */ /* 0x000f280000100800 */
[----:B------:R-:W4:Y:S04]  /*d5280*/  LDL R36, [R1+0x11f0] ;  /* 0x0011f00001247983 */ /* 0x000f280000100800 */
[----:B------:R-:W4:Y:S01]  /*d5290*/  LDL R37, [R1+0x11f4] ;  /* 0x0011f40001257983 */ /* 0x000f220000100800 */
[C---:B------:R-:W-:Y:S01]  /*d52a0*/  HMMA.1688.F32.TF32 R4, R124.reuse, R224, R4 ;  /* 0x000000e07c04723c */ /* 0x040fe20000081004 */
[----:B------:R-:W4:Y:S02]  /*d52b0*/  LDL R224, [R1+0x1300] ;  /* 0x0013000001e07983 */ /* 0x000f240000100800 */
        /* <DEDUP_REMOVED lines=14> */
[----:B------:R-:W-:Y:S02]  /*d53a0*/  STL [R1+0x8358], R247 ;  /* 0x008358f701007387 */ /* 0x000fe40000100800 */
[----:B------:R-:W4:Y:S01]  /*d53b0*/  LDL.LU.64 R106, [R1+0x86c8] ;  /* 0x0086c800016a7983 */ /* 0x000f220000300a00 */
[----:B--2---:R-:W-:Y:S01]  /*d53c0*/  HMMA.1688.F32.TF32 R100, R124, R104, R100 ;  /* 0x000000687c64723c */ /* 0x004fe20000081064 */
[----:B------:R-:W2:Y:S07]  /*d53d0*/  LDL.LU.64 R104, [R1+0x86c0] ;  /* 0x0086c00001687983 */ /* 0x000eae0000300a00 */
[C---:B------:R-:W-:Y:S08]  /*d53e0*/  HMMA.1688.F32.TF32 R136, R12.reuse, R146, R136 ;  /* 0x000000920c88723c */ /* 0x040ff00000081088 */
[----:B------:R-:W-:Y:S01]  /*d53f0*/  HMMA.1688.F32.TF32 R16, R12, R186, R16 ;  /* 0x000000ba0c10723c */ /* 0x000fe20000081010 */
[----:B------:R-:W-:Y:S01]  /*d5400*/  IMAD.MOV.U32 R201, RZ, RZ, R246 ;  /* 0x000000ffffc97224 */ /* 0x000fe200078e00f6 */
[----:B------:R-:W2:Y:S01]  /*d5410*/  LDL.LU.64 R10, [R1+0x86b8] ;  /* 0x0086b800010a7983 */ /* 0x000ea20000300a00 */
[----:B---3--:R-:W-:Y:S11]  /*d5420*/  IMAD.MOV.U32 R246, RZ, RZ, R8 ;  /* 0x000000fffff67224 */ /* 0x008ff600078e0008 */
[----:B------:R-:W-:Y:S02]  /*d5430*/  @!UPT UIADD3 URZ, URZ, URZ, URZ ;  /* 0x0000003f3f3ff290 */ /* 0x000fe4000fffe03f */
[C---:B------:R-:W-:Y:S07]  /*d5440*/  HMMA.1688.F32.TF32 R136, R124.reuse, R216, R136 ;  /* 0x000000d87c88723c */ /* 0x040fee0000081088 */
[----:B------:R-:W-:Y:S01]  /*d5450*/  MOV R217, R3 ;  /* 0x0000000300d97202 */ /* 0x000fe20000000f00 */
[----:B------:R-:W-:Y:S01]  /*d5460*/  IMAD.MOV.U32 R3, RZ, RZ, R9 ;  /* 0x000000ffff037224 */ /* 0x000fe200078e0009 */
[C---:B----4-:R-:W-:Y:S08]  /*d5470*/  HMMA.1688.F32.TF32 R16, R124.reuse, R20, R16 ;  /* 0x000000147c10723c */ /* 0x050ff00000081010 */
[C---:B--2---:R-:W-:Y:S01]  /*d5480*/  HMMA.1688.F32.TF32 R104, R124.reuse, R8, R104 ;  /* 0x000000087c68723c */ /* 0x044fe20000081068 */
[----:B------:R-:W2:Y:S01]  /*d5490*/  LDL.LU.64 R8, [R1+0x86b0] ;  /* 0x0086b00001087983 */ /* 0x000ea20000300a00 */
[----:B------:R-:W-:Y:S02]  /*d54a0*/  STL [R1+0x8360], R3 ;  /* 0x0083600301007387 */ /* 0x000fe40000100800 */
[----:B------:R-:W-:Y:S02]  /*d54b0*/  STL [R1+0x835c], R246 ;  /* 0x00835cf601007387 */ /* 0x000fe40000100800 */
[----:B------:R-:W3:Y:S01]  /*d54c0*/  LDL.LU.64 R22, [R1+0x86a8] ;  /* 0x0086a80001167983 */ /* 0x000ee20000300a00 */
[----:B------:R-:W3:Y:S01]  /*d54d0*/  LDL.LU.64 R20, [R1+0x86a0] ;  /* 0x0086a00001147983 */ /* 0x000ee20000300a00 */
[----:B------:R-:W4:Y:S01]  /*d54e0*/  LDL.LU.64 R26, [R1+0x8698] ;  /* 0x00869800011a7983 */ /* 0x000f220000300a00 */
[C---:B---3--:R-:W-:Y:S02]  /*d54f0*/  HMMA.1688.F32.TF32 R20, R124.reuse, R24, R20 ;  /* 0x000000187c14723c */ /* 0x048fe40000081014 */
[----:B------:R-:W4:Y:S01]  /*d5500*/  LDL.LU.64 R24, [R1+0x8690] ;  /* 0x0086900001187983 */ /* 0x000f220000300a00 */
[----:B------:R-:W-:Y:S01]  /*d5510*/  IMAD.MOV.U32 R216, RZ, RZ, R244 ;  /* 0x000000ffffd87224 */ /* 0x000fe200078e00f4 */
[----:B------:R-:W-:Y:S01]  /*d5520*/  MOV R244, R28 ;  /* 0x0000001c00f47202 */ /* 0x000fe20000000f00 */
[----:B------:R-:W3:Y:S03]  /*d5530*/  LDL.LU.64 R30, [R1+0x8688] ;  /* 0x00868800011e7983 */ /* 0x000ee60000300a00 */
[C---:B----4-:R-:W-:Y:S01]  /*d5540*/  HMMA.1688.F32.TF32 R24, R124.reuse, R28, R24 ;  /* 0x0000001c7c18723c */ /* 0x050fe20000081018 */
[----:B------:R-:W3:Y:S01]  /*d5550*/  LDL.LU.64 R28, [R1+0x8680] ;  /* 0x00868000011c7983 */ /* 0x000ee20000300a00 */
[----:B------:R-:W-:Y:S02]  /*d5560*/  STL [R1+0x8364], R244 ;  /* 0x008364f401007387 */ /* 0x000fe40000100800 */
[----:B------:R-:W4:Y:S04]  /*d5570*/  LDL.LU.64 R34, [R1+0x8678] ;  /* 0x0086780001227983 */ /* 0x000f280000300a00 */
[C---:B---3--:R-:W-:Y:S01]  /*d5580*/  HMMA.1688.F32.TF32 R28, R124.reuse, R32, R28 ;  /* 0x000000207c1c723c */ /* 0x048fe2000008101c */
[----:B------:R-:W4:Y:S01]  /*d5590*/  LDL.LU.64 R32, [R1+0x8670] ;  /* 0x0086700001207983 */ /* 0x000f220000300a00 */
[----:B------:R-:W3:Y:S06]  /*d55a0*/  LDL.LU.64 R38, [R1+0x8668] ;  /* 0x0086680001267983 */ /* 0x000eec0000300a00 */
[C---:B----4-:R-:W-:Y:S01]  /*d55b0*/  HMMA.1688.F32.TF32 R32, R124.reuse, R36, R32 ;  /* 0x000000247c20723c */ /* 0x050fe20000081020 */
[----:B------:R-:W3:Y:S01]  /*d55c0*/  LDL.LU.64 R36, [R1+0x8660] ;  /* 0x0086600001247983 */ /* 0x000ee20000300a00 */
[----:B------:R-:W4:Y:S06]  /*d55d0*/  LDL.LU.64 R42, [R1+0x8658] ;  /* 0x00865800012a7983 */ /* 0x000f2c0000300a00 */
[----:B---3--:R-:W-:Y:S01]  /*d55e0*/  HMMA.1688.F32.TF32 R36, R124, R40, R36 ;  /* 0x000000287c24723c */ /* 0x008fe20000081024 */
[----:B------:R-:W4:Y:S01]  /*d55f0*/  LDL.LU.64 R40, [R1+0x8650] ;  /* 0x0086500001287983 */ /* 0x000f220000300a00 */
[----:B------:R-:W3:Y:S06]  /*d5600*/  LDL.LU.64 R46, [R1+0x8648] ;  /* 0x00864800012e7983 */ /* 0x000eec0000300a00 */
        /* <DEDUP_REMOVED lines=8> */
[----:B------:R-:W-:Y:S04]  /*d5690*/  LDS R12, [R2+0x34100] ;  /* 0x03410000020c7984 */ /* 0x000fe80000000800 */
[----:B------:R-:W-:Y:S04]  /*d56a0*/  LDS R14, [R2+0x36100] ;  /* 0x03610000020e7984 */ /* 0x000fe80000000800 */
[----:B------:R-:W-:Y:S04]  /*d56b0*/  LDS R13, [R0+0x34100] ;  /* 0x03410000000d7984 */ /* 0x000fe80000000800 */
[----:B------:R-:W1:Y:S01]  /*d56c0*/  LDS R15, [R0+0x36100] ;  /* 0x03610000000f7984 */ /* 0x000e620000000800 */
[C---:B------:R-:W-:Y:S08]  /*d56d0*/  HMMA.1688.F32.TF32 R108, R124.reuse, R232, R108 ;  /* 0x000000e87c6c723c */ /* 0x040ff0000008106c */
[C---:B------:R-:W-:Y:S08]  /*d56e0*/  HMMA.1688.F32.TF32 R128, R124.reuse, R240, R128 ;  /* 0x000000f07c80723c */ /* 0x040ff00000081080 */
[C---:B----4-:R-:W-:Y:S01]  /*d56f0*/  HMMA.1688.F32.TF32 R40, R124.reuse, R44, R40 ;  /* 0x0000002c7c28723c */ /* 0x050fe20000081028 */
[----:B------:R-:W3:Y:S07]  /*d5700*/  LDL.LU.64 R44, [R1+0x8640] ;  /* 0x00864000012c7983 */ /* 0x000eee0000300a00 */
[C---:B------:R-:W-:Y:S01]  /*d5710*/  HMMA.1688.F32.TF32 R112, R124.reuse, R236, R112 ;  /* 0x000000ec7c70723c */ /* 0x040fe20000081070 */
[----:B------:R-:W4:Y:S07]  /*d5720*/  LDL.LU.64 R146, [R1+0x8638] ;  /* 0x0086380001927983 */ /* 0x000f2e0000300a00 */
[----:B------:R-:W-:Y:S08]  /*d5730*/  HMMA.1688.F32.TF32 R48, R124, R152, R48 ;  /* 0x000000987c30723c */ /* 0x000ff00000081030 */
[----:B-1----:R-:W-:Y:S08]  /*d5740*/  HMMA.1688.F32.TF32 R108, R12, R234, R108 ;  /* 0x000000ea0c6c723c */ /* 0x002ff0000008106c */
[----:B------:R-:W-:Y:S08]  /*d5750*/  HMMA.1688.F32.TF32 R52, R124, R160, R52 ;  /* 0x000000a07c34723c */ /* 0x000ff00000081034 */
[----:B------:R-:W-:Y:S08]  /*d5760*/  HMMA.1688.F32.TF32 R128, R12, R242, R128 ;  /* 0x000000f20c80723c */ /* 0x000ff00000081080 */
        /* <DEDUP_REMOVED lines=9> */
[C---:B------:R-:W-:Y:S08]  /*d5800*/  HMMA.1688.F32.TF32 R64, R124.reuse, R196, R64 ;  /* 0x000000c47c40723c */ /* 0x040ff00000081040 */
[----:B------:R-:W-:Y:S08]  /*d5810*/  HMMA.1688.F32.TF32 R68, R124, R212, R68 ;  /* 0x000000d47c44723c */ /* 0x000ff00000081044 */
[----:B------:R-:W-:Y:S08]  /*d5820*/  HMMA.1688.F32.TF32 R112, R12, R238, R112 ;  /* 0x000000ee0c70723c */ /* 0x000ff00000081070 */
[C---:B------:R-:W-:Y:S08]  /*d5830*/  HMMA.1688.F32.TF32 R72, R124.reuse, R220, R72 ;  /* 0x000000dc7c48723c */ /* 0x040ff00000081048 */
[----:B------:R-:W-:Y:S01]  /*d5840*/  HMMA.1688.F32.TF32 R76, R124, R228, R76 ;  /* 0x000000e47c4c723c */ /* 0x000fe2000008104c */
[----:B------:R-:W-:-:S02]  /*d5850*/  IMAD.MOV.U32 R150, RZ, RZ, R242 ;  /* 0x000000ffff967224 */ /* 0x000fc400078e00f2 */
[----:B------:R-:W-:Y:S01]  /*d5860*/  IMAD.MOV.U32 R151, RZ, RZ, R243 ;  /* 0x000000ffff977224 */ /* 0x000fe200078e00f3 */
[----:B------:R-:W-:Y:S01]  /*d5870*/  MOV R142, R238 ;  /* 0x000000ee008e7202 */ /* 0x000fe20000000f00 */
[----:B------:R-:W-:-:S03]  /*d5880*/  IMAD.MOV.U32 R143, RZ, RZ, R239 ;  /* 0x000000ffff8f7224 */ /* 0x000fc600078e00ef */
[----:B---3--:R-:W-:Y:S01]  /*d5890*/  HMMA.1688.F32.TF32 R44, R124, R144, R44 ;  /* 0x000000907c2c723c */ /* 0x008fe2000008102c */
[----:B------:R-:W2:Y:S01]  /*d58a0*/  LDL.LU.64 R144, [R1+0x8630] ;  /* 0x0086300001907983 */ /* 0x000ea20000300a00 */
[----:B------:R-:W3:Y:S02]  /*d58b0*/  LDL.LU.64 R154, [R1+0x8628] ;  /* 0x00862800019a7983 */ /* 0x000ee40000300a00 */
        /* <DEDUP_REMOVED lines=19> */
[----:B------:R-:W2:Y:S02]  /*d59f0*/  LDL R126, [R1+0x11a8] ;  /* 0x0011a800017e7983 */ /* 0x000ea40000100800 */
[----:B------:R-:W2:Y:S02]  /*d5a00*/  LDL R127, [R1+0x11ac] ;  /* 0x0011ac00017f7983 */ /* 0x000ea40000100800 */
[----:B------:R-:W2:Y:S01]  /*d5a10*/  LDL.LU.64 R234, [R1+0x8588] ;  /* 0x0085880001ea7983 */ /* 0x000ea20000300a00 */
[----:B------:R-:W2:Y:S01]  /*d5a20*/  LDL.LU.64 R232, [R1+0x8580] ;  /* 0x0085800001e87983 */ /* 0x000ea20000300a00 */
[----:B------:R-:W-:Y:S02]  /*d5a30*/  STL.64 [R1+0x1bb0], R108 ;  /* 0x001bb06c01007387 */ /* 0x000fe40000100a00 */
[----:B------:R1:W-:Y:S02]  /*d5a40*/  STL.64 [R1+0x1bb8], R110 ;  /* 0x001bb86e01007387 */ /* 0x0003e40000100a00 */
[----:B-1----:R-:W2:Y:S04]  /*d5a50*/  LDL R110, [R1+0x1188] ;  /* 0x00118800016e7983 */ /* 0x002ea80000100800 */
[----:B------:R-:W2:Y:S01]  /*d5a60*/  LDL R111, [R1+0x118c] ;  /* 0x00118c00016f7983 */ /* 0x000ea20000100800 */
[----:B------:R-:W-:Y:S02]  /*d5a70*/  STL.64 [R1+0x1b60], R128 ;  /* 0x001b608001007387 */ /* 0x000fe40000100a00 */
[----:B------:R1:W-:Y:S02]  /*d5a80*/  STL.64 [R1+0x1b68], R130 ;  /* 0x001b688201007387 */ /* 0x0003e40000100a00 */
[----:B------:R-:W3:Y:S01]  /*d5a90*/  LDL.LU.64 R242, [R1+0x8578] ;  /* 0x0085780001f27983 */ /* 0x000ee20000300a00 */
[----:B------:R-:W3:Y:S04]  /*d5aa0*/  LDL.LU.64 R240, [R1+0x8570] ;  /* 0x0085700001f07983 */ /* 0x000ee80000300a00 */
[----:B-1----:R-:W3:Y:S04]  /*d5ab0*/  LDL R130, [R1+0x1198] ;  /* 0x0011980001827983 */ /* 0x002ee80000100800 */
[----:B------:R-:W3:Y:S01]  /*d5ac0*/  LDL R131, [R1+0x119c] ;  /* 0x00119c0001837983 */ /* 0x000ee20000100800 */
[----:B------:R1:W-:Y:S02]  /*d5ad0*/  STL.64 [R1+0x8408], R150 ;  /* 0x0084089601007387 */ /* 0x0003e40000100a00 */
[----:B------:R-:W-:Y:S01]  /*d5ae0*/  STL.64 [R1+0x8400], R148 ;  /* 0x0084009401007387 */ /* 0x000fe20000100a00 */
[----:B-1----:R-:W3:Y:S04]  /*d5af0*/  LDL R150, [R1+0x1178] ;  /* 0x0011780001967983 */ /* 0x002ee80000100800 */
[----:B------:R-:W3:Y:S01]  /*d5b00*/  LDL R151, [R1+0x117c] ;  /* 0x00117c0001977983 */ /* 0x000ee20000100800 */
[----:B------:R-:W-:Y:S02]  /*d5b10*/  STL.64 [R1+0x1b50], R112 ;  /* 0x001b507001007387 */ /* 0x000fe40000100a00 */
[----:B------:R1:W-:Y:S02]  /*d5b20*/  STL.64 [R1+0x1b58], R114 ;  /* 0x001b587201007387 */ /* 0x0003e40000100a00 */
[----:B------:R-:W3:Y:S01]  /*d5b30*/  LDL.LU.64 R238, [R1+0x8568] ;  /* 0x0085680001ee7983 */ /* 0x000ee20000300a00 */
[----:B------:R-:W3:Y:S04]  /*d5b40*/  LDL.LU.64 R236, [R1+0x8560] ;  /* 0x0085600001ec7983 */ /* 0x000ee80000300a00 */
[----:B-1----:R-:W3:Y:S04]  /*d5b50*/  LDL R114, [R1+0x1168] ;  /* 0x0011680001727983 */ /* 0x002ee80000100800 */
[----:B------:R-:W3:Y:S01]  /*d5b60*/  LDL R115, [R1+0x116c] ;  /* 0x00116c0001737983 */ /* 0x000ee20000100800 */
[----:B------:R1:W-:Y:S02]  /*d5b70*/  STL.64 [R1+0x8418], R142 ;  /* 0x0084188e01007387 */ /* 0x0003e40000100a00 */
[----:B------:R2:W-:Y:S01]  /*d5b80*/  STL.64 [R1+0x8410], R140 ;  /* 0x0084108c01007387 */ /* 0x0005e20000100a00 */
[----:B-1----:R-:W3:Y:S04]  /*d5b90*/  LDL R142, [R1+0x1158] ;  /* 0x00115800018e7983 */ /* 0x002ee80000100800 */
[----:B------:R-:W3:Y:S01]  /*d5ba0*/  LDL R143, [R1+0x115c] ;  /* 0x00115c00018f7983 */ /* 0x000ee20000100800 */
[----:B------:R-:W-:Y:S01]  /*d5bb0*/  HMMA.1688.F32.TF32 R8, R12, R250, R8 ;  /* 0x000000fa0c08723c */ /* 0x000fe20000081008 */
[----:B------:R-:W-:Y:S01]  /*d5bc0*/  MOV R158, R250 ;  /* 0x000000fa009e7202 */ /* 0x000fe20000000f00 */
[----:B------:R-:W-:-:S06]  /*d5bd0*/  IMAD.MOV.U32 R159, RZ, RZ, R251 ;  /* 0x000000ffff9f7224 */ /* 0x000fcc00078e00fb */
[C---:B--2---:R-:W-:Y:S08]  /*d5be0*/  HMMA.1688.F32.TF32 R100, R12.reuse, R110, R100 ;  /* 0x0000006e0c64723c */ /* 0x044ff00000081064 */
[C---:B---3--:R-:W-:Y:S08]  /*d5bf0*/  HMMA.1688.F32.TF32 R140, R12.reuse, R142, R132 ;  /* 0x0000008e0c8c723c */ /* 0x048ff00000081084 */
[C---:B------:R-:W-:Y:S08]  /*d5c00*/  HMMA.1688.F32.TF32 R132, R12.reuse, R114, R116 ;  /* 0x000000720c84723c */ /* 0x040ff00000081074 */
[C---:B------:R-:W-:Y:S08]  /*d5c10*/  HMMA.1688.F32.TF32 R116, R12.reuse, R150, R136 ;  /* 0x000000960c74723c */ /* 0x040ff00000081088 */
[C---:B------:R-:W-:Y:S08]  /*d5c20*/  HMMA.1688.F32.TF32 R112, R12.reuse, R130, R4 ;  /* 0x000000820c70723c */ /* 0x040ff00000081004 */
[----:B------:R-:W-:Y:S01]  /*d5c30*/  HMMA.1688.F32.TF32 R4, R12, R126, R104 ;  /* 0x0000007e0c04723c */ /* 0x000fe20000081068 */
[----:B------:R-:W-:Y:S01]  /*d5c40*/  STL.64 [R1+0x1b40], R140 ;  /* 0x001b408c01007387 */ /* 0x000fe20000100a00 */
[----:B------:R-:W-:Y:S02]  /*d5c50*/  STL.64 [R1+0x1b48], R142 ;  /* 0x001b488e01007387 */ /* 0x000fe40000100a00 */
[----:B------:R-:W-:Y:S02]  /*d5c60*/  STL.64 [R1+0x1b20], R132 ;  /* 0x001b208401007387 */ /* 0x000fe40000100a00 */
[----:B------:R1:W-:Y:S01]  /*d5c70*/  STL.64 [R1+0x1b28], R134 ;  /* 0x001b288601007387 */ /* 0x0003e20000100a00 */
[----:B------:R-:W-:Y:S01]  /*d5c80*/  STL.64 [R1+0x1b00], R116 ;  /* 0x001b007401007387 */ /* 0x000fe20000100a00 */
[----:B------:R2:W-:Y:S07]  /*d5c90*/  STL.64 [R1+0x1b08], R118 ;  /* 0x001b087601007387 */ /* 0x0005ee0000100a00 */
[----:B------:R-:W-:Y:S02]  /*d5ca0*/  STL.64 [R1+0x1ae0], R112 ;  /* 0x001ae07001007387 */ /* 0x000fe40000100a00 */
[----:B------:R-:W-:Y:S01]  /*d5cb0*/  STL.64 [R1+0x1ae8], R114 ;  /* 0x001ae87201007387 */ /* 0x000fe20000100a00 */
[----:B------:R-:W3:Y:S01]  /*d5cc0*/  LDL.64 R106, [R1+0x11d8] ;  /* 0x0011d800016a7983 */ /* 0x000ee20000100a00 */
[----:B------:R-:W-:Y:S02]  /*d5cd0*/  STL.64 [R1+0x1ac0], R100 ;  /* 0x001ac06401007387 */ /* 0x000fe40000100a00 */
[----:B------:R4:W-:Y:S02]  /*d5ce0*/  STL.64 [R1+0x1ac8], R102 ;  /* 0x001ac86601007387 */ /* 0x0009e40000100a00 */
[----:B------:R-:W3:Y:S01]  /*d5cf0*/  LDL R126, [R1+0x1278] ;  /* 0x00127800017e7983 */ /* 0x000ee20000100800 */
[----:B------:R-:W-:Y:S01]  /*d5d00*/  STL.64 [R1+0x1aa0], R4 ;  /* 0x001aa00401007387 */ /* 0x000fe20000100a00 */
[----:B------:R-:W-:Y:S02]  /*d5d10*/  STL.64 [R1+0x1aa8], R6 ;  /* 0x001aa80601007387 */ /* 0x000fe40000100a00 */
[----:B------:R-:W3:Y:S02]  /*d5d20*/  LDL R127, [R1+0x127c] ;  /* 0x00127c00017f7983 */ /* 0x000ee40000100800 */
[----:B------:R-:W3:Y:S01]  /*d5d30*/  LDL.64 R138, [R1+0x1208] ;  /* 0x00120800018a7983 */ /* 0x000ee20000100a00 */
[----:B-1----:R-:W3:Y:S04]  /*d5d40*/  LDL.64 R134, [R1+0x1218] ;  /* 0x0012180001867983 */ /* 0x002ee80000100a00 */
[----:B--2---:R-:W2:Y:S04]  /*d5d50*/  LDL R118, [R1+0x11f8] ;  /* 0x0011f80001767983 */ /* 0x004ea80000100800 */
[----:B------:R-:W2:Y:S04]  /*d5d60*/  LDL R119, [R1+0x11fc] ;  /* 0x0011fc0001777983 */ /* 0x000ea80000100800 */
[----:B------:R-:W2:Y:S04]  /*d5d70*/  LDL R130, [R1+0x1258] ;  /* 0x0012580001827983 */ /* 0x000ea80000100800 */
[----:B----4-:R-:W4:Y:S04]  /*d5d80*/  LDL R102, [R1+0x11e8] ;  /* 0x0011e80001667983 */ /* 0x010f280000100800 */
[----:B------:R-:W4:Y:S04]  /*d5d90*/  LDL R103, [R1+0x11ec] ;  /* 0x0011ec0001677983 */ /* 0x000f280000100800 */
[----:B------:R-:W2:Y:S04]  /*d5da0*/  LDL R131, [R1+0x125c] ;  /* 0x00125c0001837983 */ /* 0x000ea80000100800 */
[----:B------:R-:W2:Y:S04]  /*d5db0*/  LDL R142, [R1+0x1228] ;  /* 0x00122800018e7983 */ /* 0x000ea80000100800 */
[----:B------:R-:W2:Y:S04]  /*d5dc0*/  LDL R143, [R1+0x122c] ;  /* 0x00122c00018f7983 */ /* 0x000ea80000100800 */
[----:B------:R-:W2:Y:S04]  /*d5dd0*/  LDL.64 R114, [R1+0x1238] ;  /* 0x0012380001727983 */ /* 0x000ea80000100a00 */
[----:B------:R-:W2:Y:S04]  /*d5de0*/  LDL R150, [R1+0x1248] ;  /* 0x0012480001967983 */ /* 0x000ea80000100800 */
[----:B------:R-:W2:Y:S04]  /*d5df0*/  LDL R151, [R1+0x124c] ;  /* 0x00124c0001977983 */ /* 0x000ea80000100800 */
[----:B------:R-:W2:Y:S01]  /*d5e00*/  LDL R110, [R1+0x1268] ;  /* 0x00126800016e7983 */ /* 0x000ea20000100800 */
[----:B------:R-:W-:Y:S02]  /*d5e10*/  STL.64 [R1+0x1bc0], R8 ;  /* 0x001bc00801007387 */ /* 0x000fe40000100a00 */
[----:B------:R1:W-:Y:S02]  /*d5e20*/  STL.64 [R1+0x1bc8], R10 ;  /* 0x001bc80a01007387 */ /* 0x0003e40000100a00 */
[----:B------:R-:W2:Y:S01]  /*d5e30*/  LDL.LU.64 R250, [R1+0x8558] ;  /* 0x0085580001fa7983 */ /* 0x000ea20000300a00 */
[----:B------:R-:W2:Y:S01]  /*d5e40*/  LDL.LU.64 R248, [R1+0x8550] ;  /* 0x0085500001f87983 */ /* 0x000ea20000300a00 */
[----:B------:R-:W-:-:S02]  /*d5e50*/  IMAD.MOV.U32 R111, RZ, RZ, R252 ;  /* 0x000000ffff6f7224 */ /* 0x000fc400078e00fc */
[----:B------:R-:W-:Y:S01]  /*d5e60*/  IMAD.MOV.U32 R246, RZ, RZ, R222 ;  /* 0x000000fffff67224 */ /* 0x000fe200078e00de */
[----:B------:R-:W-:Y:S01]  /*d5e70*/  MOV R247, R223 ;  /* 0x000000df00f77202 */ /* 0x000fe20000000f00 */
[----:B------:R-:W-:Y:S04]  /*d5e80*/  LDS R4, [R2+0x18180] ;  /* 0x0181800002047984 */ /* 0x000fe80000000800 */
[----:B------:R-:W-:Y:S04]  /*d5e90*/  LDS R6, [R2+0x1a180] ;  /* 0x01a1800002067984 */ /* 0x000fe80000000800 */
[----:B------:R-:W-:Y:S04]  /*d5ea0*/  LDS R5, [R0+0x18180] ;  /* 0x0181800000057984 */ /* 0x000fe80000000800 */
[----:B------:R-:W2:Y:S04]  /*d5eb0*/  LDS R7, [R0+0x1a180] ;  /* 0x01a1800000077984 */ /* 0x000ea80000000800 */
[----:B-1----:R-:W2:Y:S01]  /*d5ec0*/  LDL.64 R10, [R1+0x11b8] ;  /* 0x0011b800010a7983 */ /* 0x002ea20000100a00 */
[----:B------:R-:W-:Y:S02]  /*d5ed0*/  STL.64 [R1+0x8428], R158 ;  /* 0x0084289e01007387 */ /* 0x000fe40000100a00 */
[----:B------:R-:W-:Y:S02]  /*d5ee0*/  STL.64 [R1+0x8420], R156 ;  /* 0x0084209c01007387 */ /* 0x000fe40000100a00 */
[----:B---3--:R-:W-:Y:S01]  /*d5ef0*/  IMAD.MOV.U32 R252, RZ, RZ, R107 ;  /* 0x000000fffffc7224 */ /* 0x008fe200078e006b */
[----:B--2---:R-:W-:Y:S01]  /*d5f00*/  HMMA.1688.F32.TF32 R16, R12, R10, R16 ;  /* 0x0000000a0c10723c */ /* 0x004fe20000081010 */
[----:B------:R-:W-:Y:S01]  /*d5f10*/  IMAD.MOV.U32 R166, RZ, RZ, R10 ;  /* 0x000000ffffa67224 */ /* 0x000fe200078e000a */
[----:B------:R-:W-:-:S06]  /*d5f20*/  MOV R167, R11 ;  /* 0x0000000b00a77202 */ /* 0x000fcc0000000f00 */
[C---:B------:R-:W-:Y:S11]  /*d5f30*/  HMMA.1688.F32.TF32 R8, R12.reuse, R106, R20 ;  /* 0x0000006a0c08723c */ /* 0x040ff60000081014 */
[----:B------:R-:W-:Y:S04]  /*d5f40*/  @!UPT UIADD3 URZ, URZ, URZ, URZ ;  /* 0x0000003f3f3ff290 */ /* 0x000fe8000fffe03f */
[----:B------:R-:W-:Y:S01]  /*d5f50*/  STL.64 [R1+0x3020], R16 ;  /* 0x0030201001007387 */ /* 0x000fe20000100a00 */
[----:B------:R4:W-:Y:S02]  /*d5f60*/  STL.64 [R1+0x3028], R18 ;  /* 0x0030281201007387 */ /* 0x0009e40000100a00 */
[----:B------:R-:W-:Y:S02]  /*d5f70*/  STL.64 [R1+0x8438], R166 ;  /* 0x008438a601007387 */ /* 0x000fe40000100a00 */
[----:B------:R-:W-:Y:S01]  /*d5f80*/  STL.64 [R1+0x8430], R164 ;  /* 0x008430a401007387 */ /* 0x000fe20000100a00 */
[----:B------:R-:W-:Y:S02]  /*d5f90*/  STL [R1+0x81f0], R252 ;  /* 0x0081f0fc01007387 */ /* 0x000fe40000100800 */
[----:B------:R-:W-:Y:S02]  /*d5fa0*/  STL.64 [R1+0x3010], R8 ;  /* 0x0030100801007387 */ /* 0x000fe40000100a00 */
[----:B------:R1:W-:Y:S01]  /*d5fb0*/  STL.64 [R1+0x3018], R10 ;  /* 0x0030180a01007387 */ /* 0x0003e20000100a00 */
[C---:B----4-:R-:W-:Y:S08]  /*d5fc0*/  HMMA.1688.F32.TF32 R16, R12.reuse, R102, R24 ;  /* 0x000000660c10723c */ /* 0x050ff00000081018 */
[C---:B-1----:R-:W-:Y:S01]  /*d5fd0*/  HMMA.1688.F32.TF32 R8, R12.reuse, R138, R28 ;  /* 0x0000008a0c08723c */ /* 0x042fe2000008101c */
[----:B------:R-:W-:Y:S11]  /*d5fe0*/  IMAD.MOV.U32 R252, RZ, RZ, R139 ;  /* 0x000000fffffc7224 */ /* 0x000ff600078e008b */
[----:B------:R-:W-:Y:S03]  /*d5ff0*/  @!UPT UIADD3 URZ, URZ, URZ, URZ ;  /* 0x0000003f3f3ff290 */ /* 0x000fe6000fffe03f */
[----:B------:R-:W-:Y:S01]  /*d6000*/  STL.64 [R1+0x3000], R16 ;  /* 0x0030001001007387 */ /* 0x000fe20000100a00 */
[----:B------:R1:W-:Y:S02]  /*d6010*/  STL.64 [R1+0x3008], R18 ;  /* 0x0030081201007387 */ /* 0x0003e40000100a00 */
[----:B------:R-:W-:Y:S05]  /*d6020*/  STL [R1+0x8208], R252 ;  /* 0x008208fc01007387 */ /* 0x000fea0000100800 */
[----:B------:R-:W-:Y:S01]  /*d6030*/  STL.64 [R1+0x2ff0], R8 ;  /* 0x002ff00801007387 */ /* 0x000fe20000100a00 */
[----:B------:R2:W-:Y:S01]  /*d6040*/  STL.64 [R1+0x2ff8], R10 ;  /* 0x002ff80a01007387 */ /* 0x0005e20000100a00 */
[C---:B-1----:R-:W-:Y:S08]  /*d6050*/  HMMA.1688.F32.TF32 R16, R12.reuse, R118, R32 ;  /* 0x000000760c10723c */ /* 0x042ff00000081020 */
[C---:B--2---:R-:W-:Y:S01]  /*d6060*/  HMMA.1688.F32.TF32 R8, R12.reuse, R134, R36 ;  /* 0x000000860c08723c */ /* 0x044fe20000081024 */
[----:B------:R-:W-:Y:S11]  /*d6070*/  MOV R252, R135 ;  /* 0x0000008700fc7202 */ /* 0x000ff60000000f00 */
[----:B------:R-:W-:Y:S03]  /*d6080*/  @!UPT UIADD3 URZ, URZ, URZ, URZ ;  /* 0x0000003f3f3ff290 */ /* 0x000fe6000fffe03f */
[----:B------:R-:W-:Y:S01]  /*d6090*/  STL.64 [R1+0x2fe0], R16 ;  /* 0x002fe01001007387 */ /* 0x000fe20000100a00 */
[----:B------:R1:W-:Y:S02]  /*d60a0*/  STL.64 [R1+0x2fe8], R18 ;  /* 0x002fe81201007387 */ /* 0x0003e40000100a00 */
[----:B------:R-:W-:Y:S05]  /*d60b0*/  STL [R1+0x820c], R252 ;  /* 0x00820cfc01007387 */ /* 0x000fea0000100800 */
[----:B------:R-:W-:Y:S01]  /*d60c0*/  STL.64 [R1+0x2fd0], R8 ;  /* 0x002fd00801007387 */ /* 0x000fe20000100a00 */
[----:B------:R2:W-:Y:S01]  /*d60d0*/  STL.64 [R1+0x2fd8], R10 ;  /* 0x002fd80a01007387 */ /* 0x0005e20000100a00 */
[C---:B-1----:R-:W-:Y:S08]  /*d60e0*/  HMMA.1688.F32.TF32 R16, R12.reuse, R142, R40 ;  /* 0x0000008e0c10723c */ /* 0x042ff00000081028 */
[C---:B--2---:R-:W-:Y:S11]  /*d60f0*/  HMMA.1688.F32.TF32 R8, R12.reuse, R114, R44 ;  /* 0x000000720c08723c */ /* 0x044ff6000008102c */
[----:B------:R-:W-:Y:S04]  /*d6100*/  @!UPT UIADD3 URZ, URZ, URZ, URZ ;  /* 0x0000003f3f3ff290 */ /* 0x000fe8000fffe03f */
[----:B------:R-:W-:Y:S01]  /*d6110*/  STL.64 [R1+0x2fc0], R16 ;  /* 0x002fc01001007387 */ /* 0x000fe20000100a00 */
[----:B------:R1:W-:Y:S07]  /*d6120*/  STL.64 [R1+0x2fc8], R18 ;  /* 0x002fc81201007387 */ /* 0x0003ee0000100a00 */
[----:B------:R-:W-:Y:S02]  /*d6130*/  STL.64 [R1+0x2fb0], R8 ;  /* 0x002fb00801007387 */ /* 0x000fe40000100a00 */
[----:B------:R2:W-:Y:S01]  /*d6140*/  STL.64 [R1+0x2fb8], R10 ;  /* 0x002fb80a01007387 */ /* 0x0005e20000100a00 */
[C---:B-1----:R-:W-:Y:S08]  /*d6150*/  HMMA.1688.F32.TF32 R16, R12.reuse, R150, R48 ;  /* 0x000000960c10723c */ /* 0x042ff00000081030 */
[C---:B--2---:R-:W-:Y:S08]  /*d6160*/  HMMA.1688.F32.TF32 R8, R12.reuse, R130, R52 ;  /* 0x000000820c08723c */ /* 0x044ff00000081034 */
        /* <DEDUP_REMOVED lines=8> */
[----:B------:R-:W-:Y:S02]  /*d61f0*/  STL.64 [R1+0x2f88], R22 ;  /* 0x002f881601007387 */ /* 0x000fe40000100a00 */
[----:B------:R-:W2:Y:S11]  /*d6200*/  LDL.64 R134, [R1+0x12c8] ;  /* 0x0012c80001867983 */ /* 0x000eb60000100a00 */
[----:B------:R-:W-:Y:S01]  /*d6210*/  STL.64 [R1+0x2f70], R16 ;  /* 0x002f701001007387 */ /* 0x000fe20000100a00 */
[----:B------:R1:W-:Y:S07]  /*d6220*/  STL.64 [R1+0x2f78], R18 ;  /* 0x002f781201007387 */ /* 0x0003ee0000100a00 */
[----:B------:R-:W-:Y:S02]  /*d6230*/  STL.64 [R1+0x2f60], R8 ;  /* 0x002f600801007387 */ /* 0x000fe40000100a00 */
[----:B------:R3:W-:Y:S01]  /*d6240*/  STL.64 [R1+0x2f68], R10 ;  /* 0x002f680a01007387 */ /* 0x0007e20000100a00 */
[C---:B-1----:R-:W-:Y:S08]  /*d6250*/  HMMA.1688.F32.TF32 R16, R12.reuse, R214, R68 ;  /* 0x000000d60c10723c */ /* 0x042ff00000081044 */
[C---:B---3--:R-:W-:Y:S11]  /*d6260*/  HMMA.1688.F32.TF32 R8, R12.reuse, R222, R72 ;  /* 0x000000de0c08723c */ /* 0x048ff60000081048 */
[----:B------:R-:W-:Y:S04]  /*d6270*/  @!UPT UIADD3 URZ, URZ, URZ, URZ ;  /* 0x0000003f3f3ff290 */ /* 0x000fe8000fffe03f */
[----:B------:R-:W-:Y:S01]  /*d6280*/  STL.64 [R1+0x2f50], R16 ;  /* 0x002f501001007387 */ /* 0x000fe20000100a00 */
[----:B------:R-:W-:Y:S07]  /*d6290*/  STL.64 [R1+0x2f58], R18 ;  /* 0x002f581201007387 */ /* 0x000fee0000100a00 */
[----:B------:R-:W-:Y:S02]  /*d62a0*/  STL.64 [R1+0x2f40], R8 ;  /* 0x002f400801007387 */ /* 0x000fe40000100a00 */
[----:B------:R1:W-:Y:S01]  /*d62b0*/  STL.64 [R1+0x2f48], R10 ;  /* 0x002f480a01007387 */ /* 0x0003e20000100a00 */
[----:B------:R-:W3:Y:S01]  /*d62c0*/  LDL.64 R142, [R1+0x12d8] ;  /* 0x0012d800018e7983 */ /* 0x000ee20000100a00 */
[----:B-1----:R-:W-:Y:S01]  /*d62d0*/  HMMA.1688.F32.TF32 R8, R12, R230, R76 ;  /* 0x000000e60c08723c */ /* 0x002fe2000008104c */
[----:B------:R-:W-:Y:S01]  /*d62e0*/  IMAD.MOV.U32 R252, RZ, RZ, R115 ;  /* 0x000000fffffc7224 */ /* 0x000fe200078e0073 */
[----:B------:R-:W-:Y:S01]  /*d62f0*/  MOV R228, R248 ;  /* 0x000000f800e47202 */ /* 0x000fe20000000f00 */
[----:B------:R-:W-:Y:S11]  /*d6300*/  IMAD.MOV.U32 R229, RZ, RZ, R249 ;  /* 0x000000ffffe57224 */ /* 0x000ff600078e00f9 */
[----:B------:R-:W-:Y:S09]  /*d6310*/  @!UPT UIADD3 URZ, URZ, URZ, URZ ;  /* 0x0000003f3f3ff290 */ /* 0x000ff2000fffe03f */
[----:B------:R-:W-:Y:S01]  /*d6320*/  STL.64 [R1+0x2f30], R8 ;  /* 0x002f300801007387 */ /* 0x000fe20000100a00 */
[----:B------:R2:W-:Y:S02]  /*d6330*/  STL.64 [R1+0x2f38], R10 ;  /* 0x002f380a01007387 */ /* 0x0005e40000100a00 */
[----:B------:R-:W4:Y:S02]  /*d6340*/  LDL.64 R114, [R1+0x12e8] ;  /* 0x0012e80001727983 */ /* 0x000f240000100a00 */
[----:B------:R-:W4:Y:S01]  /*d6350*/  LDL.LU R248, [R1+0x854c] ;  /* 0x00854c0001f87983 */ /* 0x000f220000300800 */
[----:B------:R-:W4:Y:S01]  /*d6360*/  LDL.LU R249, [R1+0x8548] ;  /* 0x0085480001f97983 */ /* 0x000f220000300800 */
[----:B------:R-:W4:Y:S02]  /*d6370*/  LDL R130, [R1+0x1318] ;  /* 0x0013180001827983 */ /* 0x000f240000100800 */
[----:B------:R-:W4:Y:S02]  /*d6380*/  LDL R131, [R1+0x131c] ;  /* 0x00131c0001837983 */ /* 0x000f240000100800 */
[----:B------:R-:W4:Y:S01]  /*d6390*/  LDL R150, [R1+0x12f8] ;  /* 0x0012f80001967983 */ /* 0x000f220000100800 */
[----:B------:R-:W4:Y:S04]  /*d63a0*/  LDL R151, [R1+0x12fc] ;  /* 0x0012fc0001977983 */ /* 0x000f280000100800 */
[----:B------:R-:W4:Y:S04]  /*d63b0*/  LDL.64 R110, [R1+0x1308] ;  /* 0x00130800016e7983 */ /* 0x000f280000100a00 */
[----:B------:R-:W4:Y:S04]  /*d63c0*/  LDL R212, [R1] ;  /* 0x0000000001d47983 */ /* 0x000f280000100800 */
        /* <DEDUP_REMOVED lines=14> */
[----:B------:R-:W-:Y:S02]  /*d64b0*/  IMAD.MOV.U32 R3, RZ, RZ, R231 ;  /* 0x000000ffff037224 */ /* 0x000fe400078e00e7 */
[----:B------:R-:W-:Y:S02]  /*d64c0*/  IMAD.MOV.U32 R230, RZ, RZ, R185 ;  /* 0x000000ffffe67224 */ /* 0x000fe400078e00b9 */
[----:B------:R-:W-:Y:S02]  /*d64d0*/  IMAD.MOV.U32 R231, RZ, RZ, R192 ;  /* 0x000000ffffe77224 */ /* 0x000fe400078e00c0 */
[----:B------:R-:W-:Y:S02]  /*d64e0*/  IMAD.MOV.U32 R158, RZ, RZ, R209 ;  /* 0x000000ffff9e7224 */ /* 0x000fe400078e00d1 */
[----:B------:R-:W-:Y:S02]  /*d64f0*/  IMAD.MOV.U32 R159, RZ, RZ, R216 ;  /* 0x000000ffff9f7224 */ /* 0x000fe400078e00d8 */
[----:B------:R-:W-:Y:S01]  /*d6500*/  IMAD.MOV.U32 R166, RZ, RZ, R225 ;  /* 0x000000ffffa67224 */ /* 0x000fe200078e00e1 */
[----:B------:R-:W-:Y:S01]  /*d6510*/  MOV R167, R240 ;  /* 0x000000f000a77202 */ /* 0x000fe20000000f00 */
[C---:B--2---:R-:W-:Y:S01]  /*d6520*/  HMMA.1688.F32.TF32 R8, R12.reuse, R134, R80 ;  /* 0x000000860c08723c */ /* 0x044fe20000081050 */
[----:B------:R-:W-:Y:S01]  /*d6530*/  IMAD.MOV.U32 R174, RZ, RZ, R134 ;  /* 0x000000ffffae7224 */ /* 0x000fe200078e0086 */
[----:B------:R-:W-:Y:S11]  /*d6540*/  MOV R175, R135 ;  /* 0x0000008700af7202 */ /* 0x000ff60000000f00 */
[----:B------:R-:W-:Y:S10]  /*d6550*/  @!UPT UIADD3 URZ, URZ, URZ, URZ ;  /* 0x0000003f3f3ff290 */ /* 0x000ff4000fffe03f */
[----:B------:R-:W-:Y:S01]  /*d6560*/  STL.64 [R1+0x2f20], R8 ;  /* 0x002f200801007387 */ /* 0x000fe20000100a00 */
[----:B------:R3:W-:Y:S02]  /*d6570*/  STL.64 [R1+0x2f28], R10 ;  /* 0x002f280a01007387 */ /* 0x0007e40000100a00 */
[----:B------:R-:W-:Y:S02]  /*d6580*/  STL.64 [R1+0x8448], R174 ;  /* 0x008448ae01007387 */ /* 0x000fe40000100a00 */
[----:B------:R-:W-:Y:S01]  /*d6590*/  STL.64 [R1+0x8440], R172 ;  /* 0x008440ac01007387 */ /* 0x000fe20000100a00 */
[C---:B---3--:R-:W-:Y:S01]  /*d65a0*/  HMMA.1688.F32.TF32 R8, R12.reuse, R142, R84 ;  /* 0x0000008e0c08723c */ /* 0x048fe20000081054 */
[----:B------:R-:W-:Y:S02]  /*d65b0*/  IMAD.MOV.U32 R182, RZ, RZ, R142 ;  /* 0x000000ffffb67224 */ /* 0x000fe400078e008e */
[----:B------:R-:W-:Y:S11]  /*d65c0*/  IMAD.MOV.U32 R183, RZ, RZ, R143 ;  /* 0x000000ffffb77224 */ /* 0x000ff600078e008f */
[----:B------:R-:W-:Y:S09]  /*d65d0*/  @!UPT UIADD3 URZ, URZ, URZ, URZ ;  /* 0x0000003f3f3ff290 */ /* 0x000ff2000fffe03f */
[----:B------:R-:W-:Y:S01]  /*d65e0*/  STL.64 [R1+0x2f10], R8 ;  /* 0x002f100801007387 */ /* 0x000fe20000100a00 */
[----:B------:R4:W-:Y:S02]  /*d65f0*/  STL.64 [R1+0x2f18], R10 ;  /* 0x002f180a01007387 */ /* 0x0009e40000100a00 */
[C---:B----4-:R-:W-:Y:S01]  /*d6600*/  HMMA.1688.F32.TF32 R8, R12.reuse, R114, R88 ;  /* 0x000000720c08723c */ /* 0x050fe20000081058 */
[----:B------:R-:W-:Y:S07]  /*d6610*/  STL.64 [R1+0x8458], R182 ;  /* 0x008458b601007387 */ /* 0x000fee0000100a00 */
[C---:B------:R-:W-:Y:S01]  /*d6620*/  HMMA.1688.F32.TF32 R20, R12.reuse, R150, R92 ;  /* 0x000000960c14723c */ /* 0x040fe2000008105c */
[----:B------:R-:W-:Y:S07]  /*d6630*/  STL.64 [R1+0x8450], R180 ;  /* 0x008450b401007387 */ /* 0x000fee0000100a00 */
[----:B------:R-:W-:Y:S01]  /*d6640*/  HMMA.1688.F32.TF32 R16, R12, R130, R96 ;  /* 0x000000820c10723c */ /* 0x000fe20000081060 */
[----:B------:R-:W-:Y:S01]  /*d6650*/  MOV R190, R114 ;  /* 0x0000007200be7202 */ /* 0x000fe20000000f00 */
[----:B------:R-:W-:-:S05]  /*d6660*/  IMAD.MOV.U32 R191, RZ, RZ, R115 ;  /* 0x000000ffffbf7224 */ /* 0x000fca00078e0073 */
[----:B------:R-:W-:Y:S01]  /*d6670*/  STL.64 [R1+0x2f00], R8 ;  /* 0x002f000801007387 */ /* 0x000fe20000100a00 */
[----:B------:R1:W-:Y:S01]  /*d6680*/  STL.64 [R1+0x2f08], R10 ;  /* 0x002f080a01007387 */ /* 0x0003e20000100a00 */
[----:B------:R-:W-:Y:S08]  /*d6690*/  HMMA.1688.F32.TF32 R112, R4, R228, R220 ;  /* 0x000000e40470723c */ /* 0x000ff000000810dc */
[----:B-1----:R-:W-:Y:S01]  /*d66a0*/  HMMA.1688.F32.TF32 R8, R12, R110, R120 ;  /* 0x0000006e0c08723c */ /* 0x002fe20000081078 */
[----:B------:R-:W-:Y:S01]  /*d66b0*/  STL.64 [R1+0x8468], R190 ;  /* 0x008468be01007387 */ /* 0x000fe20000100a00 */
[----:B------:R-:W-:Y:S02]  /*d66c0*/  STL.64 [R1+0x8460], R188 ;  /* 0x008460bc01007387 */ /* 0x000fe40000100a00 */
[----:B------:R-:W-:Y:S02]  /*d66d0*/  STL.64 [R1+0x2ef0], R20 ;  /* 0x002ef01401007387 */ /* 0x000fe40000100a00 */
[----:B------:R-:W-:Y:S02]  /*d66e0*/  STL.64 [R1+0x2ef8], R22 ;  /* 0x002ef81601007387 */ /* 0x000fe40000100a00 */
[----:B------:R-:W-:Y:S01]  /*d66f0*/  IMAD.MOV.U32 R206, RZ, RZ, R110 ;  /* 0x000000ffffce7224 */ /* 0x000fe200078e006e */
[----:B------:R-:W-:Y:S01]  /*d6700*/  MOV R207, R111 ;  /* 0x0000006f00cf7202 */ /* 0x000fe20000000f00 */
[----:B------:R-:W-:Y:S01]  /*d6710*/  STL.64 [R1+0x2ee0], R16 ;  /* 0x002ee01001007387 */ /* 0x000fe20000100a00 */
[----:B------:R-:W-:Y:S01]  /*d6720*/  STL.64 [R1+0x2ee8], R18 ;  /* 0x002ee81201007387 */ /* 0x000fe20000100a00 */
[----:B------:R-:W-:Y:S01]  /*d6730*/  MOV R222, R193 ;  /* 0x000000c100de7202 */ /* 0x000fe20000000f00 */
[----:B------:R-:W-:Y:S01]  /*d6740*/  IMAD.MOV.U32 R223, RZ, RZ, R200 ;  /* 0x000000ffffdf7224 */ /* 0x000fe200078e00c8 */
[----:B------:R-:W-:Y:S01]  /*d6750*/  HMMA.1688.F32.TF32 R128, R4, R212, R196 ;  /* 0x000000d40480723c */ /* 0x000fe200000810c4 */
[----:B------:R-:W-:Y:S01]  /*d6760*/  IMAD.MOV.U32 R150, RZ, RZ, R241 ;  /* 0x000000ffff967224 */ /* 0x000fe200078e00f1 */
[----:B------:R-:W-:Y:S01]  /*d6770*/  MOV R151, R245 ;  /* 0x000000f500977202 */ /* 0x000fe20000000f00 */
        /* <DEDUP_REMOVED lines=8> */
[----:B------:R-:W-:Y:S01]  /*d6800*/  STL [R1+0x819c], R248 ;  /* 0x00819cf801007387 */ /* 0x000fe20000100800 */
[----:B------:R3:W-:Y:S02]  /*d6810*/  STL [R1+0x8198], R249 ;  /* 0x008198f901007387 */ /* 0x0007e40000100800 */
[----:B------:R-:W-:Y:S02]  /*d6820*/  STL.64 [R1+0x8500], R114 ;  /* 0x0085007201007387 */ /* 0x000fe40000100a00 */
[----:B------:R-:W-:Y:S01]  /*d6830*/  STL.64 [R1+0x84f8], R112 ;  /* 0x0084f87001007387 */ /* 0x000fe20000100a00 */
[----:B------:R-:W4:Y:S04]  /*d6840*/  LDL R228, [R1+0x110] ;  /* 0x0001100001e47983 */ /* 0x000f280000100800 */
[----:B------:R-:W4:Y:S01]  /*d6850*/  LDL R229, [R1+0x114] ;  /* 0x0001140001e57983 */ /* 0x000f220000100800 */
        /* <DEDUP_REMOVED lines=8> */
[----:B------:R-:W-:-:S02]  /*d68e0*/  IMAD.MOV.U32 R198, RZ, RZ, R201 ;  /* 0x000000ffffc67224 */ /* 0x000fc400078e00c9 */
[----:B------:R-:W3:Y:S01]  /*d68f0*/  LDL.LU R201, [R1+0x8534] ;  /* 0x0085340001c97983 */ /* 0x000ee20000300800 */
[----:B------:R-:W-:Y:S02]  /*d6900*/  MOV R199, R208 ;  /* 0x000000d000c77202 */ /* 0x000fe40000000f00 */
[----:B------:R-:W3:Y:S01]  /*d6910*/  LDL.LU R208, [R1+0x8530] ;  /* 0x0085300001d07983 */ /* 0x000ee20000300800 */
[----:B------:R-:W3:Y:S02]  /*d6920*/  LDL R156, [R1+0xb0] ;  /* 0x0000b000019c7983 */ /* 0x000ee40000100800 */
[----:B------:R-:W3:Y:S02]  /*d6930*/  LDL R157, [R1+0xb4] ;  /* 0x0000b400019d7983 */ /* 0x000ee40000100800 */
[----:B------:R-:W3:Y:S01]  /*d6940*/  LDL.LU R209, [R1+0x852c] ;  /* 0x00852c0001d17983 */ /* 0x000ee20000300800 */
[----:B------:R-:W3:Y:S01]  /*d6950*/  LDL.LU R216, [R1+0x8528] ;  /* 0x0085280001d87983 */ /* 0x000ee20000300800 */
[----:B--2---:R-:W2:Y:S02]  /*d6960*/  LDL R204, [R1+0x60] ;  /* 0x0000600001cc7983 */ /* 0x004ea40000100800 */
[----:B------:R-:W2:Y:S01]  /*d6970*/  LDL R205, [R1+0x64] ;  /* 0x0000640001cd7983 */ /* 0x000ea20000100800 */
[----:B------:R-:W-:Y:S01]  /*d6980*/  MOV R206, R217 ;  /* 0x000000d900ce7202 */ /* 0x000fe20000000f00 */
[----:B------:R-:W-:Y:S01]  /*d6990*/  IMAD.MOV.U32 R207, RZ, RZ, R224 ;  /* 0x000000ffffcf7224 */ /* 0x000fe200078e00e0 */
[----:B------:R-:W2:Y:S01]  /*d69a0*/  LDL.LU R217, [R1+0x8524] ;  /* 0x0085240001d97983 */ /* 0x000ea20000300800 */
[----:B------:R-:W2:Y:S02]  /*d69b0*/  LDL.LU R224, [R1+0x8520] ;  /* 0x0085200001e07983 */ /* 0x000ea40000300800 */
        /* <DEDUP_REMOVED lines=24> */
[----:B------:R-:W-:Y:S01]  /*d6b40*/  HMMA.1688.F32.TF32 R108, R4, R248, R124 ;  /* 0x000000f8046c723c */ /* 0x000fe2000008107c */
[----:B------:R-:W3:Y:S04]  /*d6b50*/  LDL.64 R32, [R1+0x20] ;  /* 0x0000200001207983 */ /* 0x000ee80000100a00 */
[----:B------:R-:W4:Y:S04]  /*d6b60*/  LDL R124, [R1+0x50] ;  /* 0x00005000017c7983 */ /* 0x000f280000100800 */
[----:B------:R-:W4:Y:S01]  /*d6b70*/  LDL R125, [R1+0x54] ;  /* 0x00005400017d7983 */ /* 0x000f220000100800 */
[----:B------:R-:W4:Y:S02]  /*d6b80*/  LDL.LU R116, [R1+0xae0] ;  /* 0x000ae00001747983 */ /* 0x000f240000300800 */
[----:B------:R-:W4:Y:S02]  /*d6b90*/  LDL.LU R117, [R1+0xae4] ;  /* 0x000ae40001757983 */ /* 0x000f240000300800 */
[----:B------:R-:W4:Y:S01]  /*d6ba0*/  LDL.LU R118, [R1+0xae8] ;  /* 0x000ae80001767983 */ /* 0x000f220000300800 */
[----:B------:R-:W4:Y:S01]  /*d6bb0*/  LDL.LU R119, [R1+0xaec] ;  /* 0x000aec0001777983 */ /* 0x000f220000300800 */
[----:B------:R-:W4:Y:S02]  /*d6bc0*/  LDL.64 R28, [R1+0x30] ;  /* 0x00003000011c7983 */ /* 0x000f240000100a00 */
[----:B------:R-:W4:Y:S02]  /*d6bd0*/  LDL.LU R136, [R1+0xad0] ;  /* 0x000ad00001887983 */ /* 0x000f240000300800 */
[----:B------:R-:W4:Y:S01]  /*d6be0*/  LDL.LU R137, [R1+0xad4] ;  /* 0x000ad40001897983 */ /* 0x000f220000300800 */
[----:B------:R-:W4:Y:S01]  /*d6bf0*/  LDL.LU R138, [R1+0xad8] ;  /* 0x000ad800018a7983 */ /* 0x000f220000300800 */
[----:B------:R-:W4:Y:S02]  /*d6c00*/  LDL.LU R139, [R1+0xadc] ;  /* 0x000adc00018b7983 */ /* 0x000f240000300800 */
[----:B------:R-:W4:Y:S02]  /*d6c10*/  LDL.64 R24, [R1+0x40] ;  /* 0x0000400001187983 */ /* 0x000f240000100a00 */
        /* <DEDUP_REMOVED lines=8> */
[----:B------:R-:W4:Y:S01]  /*d6ca0*/  LDL.64 R172, [R1+0x90] ;  /* 0x0000900001ac7983 */ /* 0x000f220000100a00 */
[----:B------:R-:W4:Y:S04]  /*d6cb0*/  LDL.64 R174, [R1+0x98] ;  /* 0x0000980001ae7983 */ /* 0x000f280000100a00 */
[----:B------:R-:W4:Y:S04]  /*d6cc0*/  LDL.64 R140, [R1+0xc0] ;  /* 0x0000c000018c7983 */ /* 0x000f280000100a00 */
[----:B------:R-:W4:Y:S04]  /*d6cd0*/  LDL.64 R142, [R1+0xc8] ;  /* 0x0000c800018e7983 */ /* 0x000f280000100a00 */
[----:B------:R-:W4:Y:S01]  /*d6ce0*/  LDL R148, [R1+0xd0] ;  /* 0x0000d00001947983 */ /* 0x000f220000100800 */
[----:B--2---:R-:W-:-:S03]  /*d6cf0*/  IMAD.MOV.U32 R149, RZ, RZ, R240 ;  /* 0x000000ffff957224 */ /* 0x004fc600078e00f0 */
[----:B------:R-:W2:Y:S01]  /*d6d00*/  LDL.LU R240, [R1+0x8514] ;  /* 0x0085140001f07983 */ /* 0x000ea20000300800 */
[----:B------:R-:W2:Y:S02]  /*d6d10*/  LDL.LU R241, [R1+0x8510] ;  /* 0x0085100001f17983 */ /* 0x000ea40000300800 */
[----:B------:R-:W2:Y:S02]  /*d6d20*/  LDL.64 R212, [R1+0xf0] ;  /* 0x0000f00001d47983 */ /* 0x000ea40000100a00 */
[----:B------:R-:W2:Y:S01]  /*d6d30*/  LDL.64 R214, [R1+0xf8] ;  /* 0x0000f80001d67983 */ /* 0x000ea20000100a00 */
[C---:B---3--:R-:W-:Y:S08]  /*d6d40*/  HMMA.1688.F32.TF32 R132, R4.reuse, R32, R132 ;  /* 0x000000200484723c */ /* 0x048ff00000081084 */
[----:B----4-:R-:W-:Y:S01]  /*d6d50*/  HMMA.1688.F32.TF32 R116, R4, R28, R116 ;  /* 0x0000001c0474723c */ /* 0x010fe20000081074 */
[----:B------:R-:W-:-:S02]  /*d6d60*/  IMAD.MOV.U32 R245, RZ, RZ, R33 ;  /* 0x000000fffff57224 */ /* 0x000fc400078e0021 */
[----:B------:R-:W-:Y:S01]  /*d6d70*/  IMAD.MOV.U32 R249, RZ, RZ, R32 ;  /* 0x000000fffff97224 */ /* 0x000fe200078e0020 */
[----:B------:R-:W-:-:S11]  /*d6d80*/  MOV R248, R29 ;  /* 0x0000001d00f87202 */ /* 0x000fd60000000f00 */
[----:B------:R-:W-:Y:S01]  /*d6d90*/  STL.64 [R1+0x84f0], R134 ;  /* 0x0084f08601007387 */ /* 0x000fe20000100a00 */
[----:B------:R-:W-:Y:S02]  /*d6da0*/  STL.64 [R1+0x84e8], R132 ;  /* 0x0084e88401007387 */ /* 0x000fe40000100a00 */
[----:B------:R-:W-:Y:S02]  /*d6db0*/  STL [R1+0x81a4], R245 ;  /* 0x0081a4f501007387 */ /* 0x000fe40000100800 */
[----:B------:R3:W-:Y:S03]  /*d6dc0*/  STL [R1+0x81a0], R249 ;  /* 0x0081a0f901007387 */ /* 0x0007e60000100800 */
[----:B------:R-:W-:Y:S01]  /*d6dd0*/  STL.64 [R1+0x84e0], R118 ;  /* 0x0084e07601007387 */ /* 0x000fe20000100a00 */
[----:B------:R-:W-:Y:S02]  /*d6de0*/  STL.64 [R1+0x84d8], R116 ;  /* 0x0084d87401007387 */ /* 0x000fe40000100a00 */
[----:B------:R-:W-:Y:S02]  /*d6df0*/  STL [R1+0x81a8], R248 ;  /* 0x0081a8f801007387 */ /* 0x000fe40000100800 */
[----:B---3--:R-:W-:-:S02]  /*d6e00*/  IMAD.MOV.U32 R249, RZ, RZ, R25 ;  /* 0x000000fffff97224 */ /* 0x008fc400078e0019 */
[----:B------:R-:W-:-:S03]  /*d6e10*/  IMAD.MOV.U32 R245, RZ, RZ, R24 ;  /* 0x000000fffff57224 */ /* 0x000fc600078e0018 */
[----:B------:R3:W-:Y:S02]  /*d6e20*/  STL [R1+0x81b0], R249 ;  /* 0x0081b0f901007387 */ /* 0x0007e40000100800 */
[----:B------:R-:W-:Y:S01]  /*d6e30*/  STL [R1+0x81ac], R245 ;  /* 0x0081acf501007387 */ /* 0x000fe20000100800 */
[----:B---3--:R-:W-:-:S05]  /*d6e40*/  MOV R249, R189 ;  /* 0x000000bd00f97202 */ /* 0x008fca0000000f00 */
[----:B------:R-:W-:Y:S01]  /*d6e50*/  STL [R1+0x81bc], R249 ;  /* 0x0081bcf901007387 */ /* 0x000fe20000100800 */
        /* <DEDUP_REMOVED lines=51> */
[----:B------:R-:W4:Y:S02]  /*d7190*/  LDL.LU R26, [R1+0xa68] ;  /* 0x000a6800011a7983 */ /* 0x000f240000300800 */
[----:B------:R-:W-:Y:S01]  /*d71a0*/  HMMA.1688.F32.TF32 R124, R4, R124, R20 ;  /* 0x0000007c047c723c */ /* 0x000fe20000081014 */
        /* <DEDUP_REMOVED lines=34> */
[----:B------:R-:W-:Y:S01]  /*d73d0*/  IMAD.MOV.U32 R115, RZ, RZ, R233 ;  /* 0x000000ffff737224 */ /* 0x000fe200078e00e9 */
[----:B--2---:R-:W-:Y:S01]  /*d73e0*/  STL [R1+0x81b8], R240 ;  /* 0x0081b8f001007387 */ /* 0x004fe20000100800 */
[----:B------:R-:W-:Y:S02]  /*d73f0*/  STL [R1+0x81b4], R241 ;  /* 0x0081b4f101007387 */ /* 0x000fe40000100800 */
[----:B------:R-:W2:Y:S02]  /*d7400*/  LDL.LU R232, [R1+0x850c] ;  /* 0x00850c0001e87983 */ /* 0x000ea40000300800 */
[----:B------:R-:W2:Y:S01]  /*d7410*/  LDL.LU R233, [R1+0x8508] ;  /* 0x0085080001e97983 */ /* 0x000ea20000300800 */
[----:B------:R-:W2:Y:S01]  /*d7420*/  LDL.64 R118, [R1+0x28] ;  /* 0x0000280001767983 */ /* 0x000ea20000100a00 */
[C---:B------:R-:W-:Y:S08]  /*d7430*/  HMMA.1688.F32.TF32 R100, R4.reuse, R204, R100 ;  /* 0x000000cc0464723c */ /* 0x040ff00000081064 */
[C---:B------:R-:W-:Y:S08]  /*d7440*/  HMMA.1688.F32.TF32 R104, R4.reuse, R188, R104 ;  /* 0x000000bc0468723c */ /* 0x040ff00000081068 */
[C---:B------:R-:W-:Y:S08]  /*d7450*/  HMMA.1688.F32.TF32 R8, R4.reuse, R180, R8 ;  /* 0x000000b40408723c */ /* 0x040ff00000081008 */
[----:B------:R-:W-:Y:S08]  /*d7460*/  HMMA.1688.F32.TF32 R16, R4, R240, R16 ;  /* 0x000000f00410723c */ /* 0x000ff00000081010 */
[----:B-1----:R-:W-:Y:S08]  /*d7470*/  HMMA.1688.F32.TF32 R128, R12, R114, R128 ;  /* 0x000000720c80723c */ /* 0x002ff00000081080 */
        /* <DEDUP_REMOVED lines=20> */
[----:B--2---:R-:W-:Y:S01]  /*d75c0*/  STL [R1+0x81c4], R232 ;  /* 0x0081c4e801007387 */ /* 0x004fe20000100800 */
[----:B------:R-:W-:Y:S06]  /*d75d0*/  STL [R1+0x81c0], R233 ;  /* 0x0081c0e901007387 */ /* 0x000fec0000100800 */
[----:B------:R-:W-:Y:S01]  /*d75e0*/  HMMA.1688.F32.TF32 R56, R4, R232, R56 ;  /* 0x000000e80438723c */ /* 0x000fe20000081038 */
[----:B------:R-:W-:Y:S01]  /*d75f0*/  STL [R1+0x81c8], R225 ;  /* 0x0081c8e101007387 */ /* 0x000fe20000100800 */
[----:B------:R-:W2:Y:S04]  /*d7600*/  LDL R6, [R1+0x58] ;  /* 0x0000580001067983 */ /* 0x000ea80000100800 */
[----:B------:R-:W2:Y:S01]  /*d7610*/  LDL R7, [R1+0x5c] ;  /* 0x00005c0001077983 */ /* 0x000ea20000100800 */
[----:B------:R-:W3:Y:S02]  /*d7620*/  LDL.LU.64 R114, [R1+0x8500] ;  /* 0x0085000001727983 */ /* 0x000ee40000300a00 */
[----:B------:R-:W3:Y:S01]  /*d7630*/  LDL.LU.64 R112, [R1+0x84f8] ;  /* 0x0084f80001707983 */ /* 0x000ee20000300a00 */
[----:B------:R-:W-:Y:S01]  /*d7640*/  MOV R134, R239 ;  /* 0x000000ef00867202 */ /* 0x000fe20000000f00 */
[----:B------:R-:W-:Y:S01]  /*d7650*/  IMAD.MOV.U32 R135, RZ, RZ, R238 ;  /* 0x000000ffff877224 */ /* 0x000fe200078e00ee */
[----:B------:R1:W-:Y:S01]  /*d7660*/  STL.64 [R1+0x84d0], R130 ;  /* 0x0084d08201007387 */ /* 0x0003e20000100a00 */
[----:B------:R-:W-:Y:S03]  /*d7670*/  STL.64 [R1+0x84c8], R128 ;  /* 0x0084c88001007387 */ /* 0x000fe60000100a00 */
[----:B-1----:R-:W4:Y:S04]  /*d7680*/  LDL R130, [R1+0x48] ;  /* 0x0000480001827983 */ /* 0x002f280000100800 */
[----:B------:R-:W4:Y:S01]  /*d7690*/  LDL R131, [R1+0x4c] ;  /* 0x00004c0001837983 */ /* 0x000f220000100800 */
[C---:B---3--:R-:W-:Y:S03]  /*d76a0*/  HMMA.1688.F32.TF32 R112, R12.reuse, R134, R112 ;  /* 0x000000860c70723c */ /* 0x048fe60000081070 */
[----:B------:R-:W3:Y:S01]  /*d76b0*/  LDL.LU.64 R134, [R1+0x84f0] ;  /* 0x0084f00001867983 */ /* 0x000ee20000300a00 */
[----:B------:R-:W3:Y:S04]  /*d76c0*/  LDL.LU.64 R132, [R1+0x84e8] ;  /* 0x0084e80001847983 */ /* 0x000ee80000300a00 */
[----:B--2---:R-:W-:Y:S01]  /*d76d0*/  HMMA.1688.F32.TF32 R4, R12, R6, R124 ;  /* 0x000000060c04723c */ /* 0x004fe2000008107c */
[----:B------:R-:W-:-:S02]  /*d76e0*/  IMAD.MOV.U32 R245, RZ, RZ, R190 ;  /* 0x000000fffff57224 */ /* 0x000fc400078e00be */
[----:B------:R-:W-:Y:S02]  /*d76f0*/  IMAD.MOV.U32 R240, RZ, RZ, R182 ;  /* 0x000000fffff07224 */ /* 0x000fe400078e00b6 */
[----:B------:R-:W-:Y:S01]  /*d7700*/  IMAD.MOV.U32 R241, RZ, RZ, R183 ;  /* 0x000000fffff17224 */ /* 0x000fe200078e00b7 */
[----:B------:R-:W-:Y:S01]  /*d7710*/  MOV R248, R191 ;  /* 0x000000bf00f87202 */ /* 0x000fe20000000f00 */
[----:B------:R-:W-:Y:S02]  /*d7720*/  IMAD.MOV.U32 R249, RZ, RZ, R175 ;  /* 0x000000fffff97224 */ /* 0x000fe400078e00af */
[----:B------:R-:W-:Y:S01]  /*d7730*/  IMAD.MOV.U32 R239, RZ, RZ, R140 ;  /* 0x000000ffffef7224 */ /* 0x000fe200078e008c */
[----:B------:R-:W-:Y:S02]  /*d7740*/  MOV R238, R141 ;  /* 0x0000008d00ee7202 */ /* 0x000fe40000000f00 */
[----:B------:R-:W-:Y:S01]  /*d7750*/  MOV R233, R174 ;  /* 0x000000ae00e97202 */ /* 0x000fe20000000f00 */
[----:B------:R-:W-:Y:S01]  /*d7760*/  IMAD.MOV.U32 R232, RZ, RZ, R215 ;  /* 0x000000ffffe87224 */ /* 0x000fe200078e00d7 */
        /* <DEDUP_REMOVED lines=10> */
[----:B------:R1:W-:Y:S01]  /*d7810*/  STL.64 [R1+0x84c0], R114 ;  /* 0x0084c07201007387 */ /* 0x0003e20000100a00 */
[----:B------:R-:W-:Y:S02]  /*d7820*/  STL.64 [R1+0x84b8], R112 ;  /* 0x0084b87001007387 */ /* 0x000fe40000100a00 */
[----:B------:R-:W-:-:S04]  /*d7830*/  IMAD.MOV.U32 R225, RZ, RZ, R214 ;  /* 0x000000ffffe17224 */ /* 0x000fc800078e00d6 */
        /* <DEDUP_REMOVED lines=9> */
[----:B-1----:R-:W-:-:S02]  /*d78d0*/  IMAD.MOV.U32 R114, RZ, RZ, R237 ;  /* 0x000000ffff727224 */ /* 0x002fc400078e00ed */
[----:B------:R-:W-:Y:S01]  /*d78e0*/  IMAD.MOV.U32 R115, RZ, RZ, R236 ;  /* 0x000000ffff737224 */ /* 0x000fe200078e00ec */
[----:B------:R-:W-:Y:S01]  /*d78f0*/  MOV R237, R118 ;  /* 0x0000007600ed7202 */ /* 0x000fe20000000f00 */
[----:B------:R-:W-:Y:S01]  /*d7900*/  IMAD.MOV.U32 R236, RZ, RZ, R119 ;  /* 0x000000ffffec7224 */ /* 0x000fe200078e0077 */
[----:B------:R-:W-:Y:S04]  /*d7910*/  LDS R124, [R2+0x20180] ;  /* 0x02018000027c7984 */ /* 0x000fe80000000800 */
[----:B------:R-:W-:Y:S04]  /*d7920*/  LDS R126, [R2+0x22180] ;  /* 0x02218000027e7984 */ /* 0x000fe80000000800 */
[----:B------:R-:W-:Y:S04]  /*d7930*/  LDS R125, [R0+0x20180] ;  /* 0x02018000007d7984 */ /* 0x000fe80000000800 */
[----:B------:R-:W1:Y:S01]  /*d7940*/  LDS R127, [R0+0x22180] ;  /* 0x02218000007f7984 */ /* 0x000e620000000800 */
[C---:B---3--:R-:W-:Y:S03]  /*d7950*/  HMMA.1688.F32.TF32 R132, R12.reuse, R118, R132 ;  /* 0x000000760c84723c */ /* 0x048fe60000081084 */
[----:B------:R-:W2:Y:S01]  /*d7960*/  LDL.LU.64 R118, [R1+0x84e0] ;  /* 0x0084e00001767983 */ /* 0x000ea20000300a00 */
[----:B------:R-:W2:Y:S02]  /*d7970*/  LDL.LU.64 R116, [R1+0x84d8] ;  /* 0x0084d80001747983 */ /* 0x000ea40000300a00 */
[----:B------:R3:W-:Y:S02]  /*d7980*/  STL.64 [R1+0x8190], R236 ;  /* 0x008190ec01007387 */ /* 0x0007e40000100a00 */
[----:B------:R-:W-:Y:S01]  /*d7990*/  STL.64 [R1+0x84b0], R6 ;  /* 0x0084b00601007387 */ /* 0x000fe20000100a00 */
[----:B------:R-:W-:Y:S01]  /*d79a0*/  STL.64 [R1+0x84a8], R4 ;  /* 0x0084a80401007387 */ /* 0x000fe20000100a00 */
[----:B------:R-:W-:Y:S02]  /*d79b0*/  STL [R1+0x82d0], R245 ;  /* 0x0082d0f501007387 */ /* 0x000fe40000100800 */
[----:B------:R-:W-:Y:S02]  /*d79c0*/  STL.64 [R1+0x8390], R246 ;  /* 0x008390f601007387 */ /* 0x000fe40000100a00 */
[----:B------:R1:W-:Y:S01]  /*d79d0*/  STL [R1+0x8388], R244 ;  /* 0x008388f401007387 */ /* 0x0003e20000100800 */
[----:B------:R-:W-:Y:S01]  /*d79e0*/  STL.64 [R1+0x81d8], R242 ;  /* 0x0081d8f201007387 */ /* 0x000fe20000100a00 */
[----:B------:R1:W-:Y:S02]  /*d79f0*/  STL.64 [R1+0x81d0], R240 ;  /* 0x0081d0f001007387 */ /* 0x0003e40000100a00 */
[----:B------:R-:W-:Y:S02]  /*d7a00*/  STL.64 [R1+0x81e8], R250 ;  /* 0x0081e8fa01007387 */ /* 0x000fe40000100a00 */
[----:B------:R1:W-:Y:S02]  /*d7a10*/  STL.64 [R1+0x81e0], R248 ;  /* 0x0081e0f801007387 */ /* 0x0003e40000100a00 */
[----:B---3--:R-:W-:Y:S01]  /*d7a20*/  IMAD.MOV.U32 R237, RZ, RZ, R142 ;  /* 0x000000ffffed7224 */ /* 0x008fe200078e008e */
[----:B------:R-:W-:Y:S01]  /*d7a30*/  MOV R236, R143 ;  /* 0x0000008f00ec7202 */ /* 0x000fe20000000f00 */
[----:B------:R-:W-:Y:S04]  /*d7a40*/  STL.64 [R1+0x8200], R238 ;  /* 0x008200ee01007387 */ /* 0x000fe80000100a00 */
[----:B------:R3:W-:Y:S01]  /*d7a50*/  STL.64 [R1+0x81f8], R236 ;  /* 0x0081f8ec01007387 */ /* 0x0007e20000100a00 */
[----:B------:R-:W2:Y:S02]  /*d7a60*/  LDL R196, [R1+0x3d0] ;  /* 0x0003d00001c47983 */ /* 0x000ea40000100800 */
[----:B------:R-:W2:Y:S02]  /*d7a70*/  LDL R197, [R1+0x3d4] ;  /* 0x0003d40001c57983 */ /* 0x000ea40000100800 */
[----:B------:R-:W2:Y:S01]  /*d7a80*/  LDL R198, [R1+0x3d8] ;  /* 0x0003d80001c67983 */ /* 0x000ea20000100800 */
        /* <DEDUP_REMOVED lines=49> */
[----:B---3--:R-:W3:Y:S04]  /*d7da0*/  LDL R236, [R1+0x300] ;  /* 0x0003000001ec7983 */ /* 0x008ee80000100800 */
[----:B------:R-:W3:Y:S04]  /*d7db0*/  LDL R237, [R1+0x304] ;  /* 0x0003040001ed7983 */ /* 0x000ee80000100800 */
[----:B------:R-:W2:Y:S04]  /*d7dc0*/  LDL R238, [R1+0x308] ;  /* 0x0003080001ee7983 */ /* 0x000ea80000100800 */
[----:B------:R-:W2:Y:S01]  /*d7dd0*/  LDL R239, [R1+0x30c] ;  /* 0x00030c0001ef7983 */ /* 0x000ea20000100800 */
[----:B------:R1:W-:Y:S02]  /*d7de0*/  STL.64 [R1+0x8218], R234 ;  /* 0x008218ea01007387 */ /* 0x0003e40000100a00 */
[----:B------:R4:W-:Y:S01]  /*d7df0*/  STL.64 [R1+0x8210], R232 ;  /* 0x008210e801007387 */ /* 0x0009e20000100a00 */
[----:B-1----:R-:W2:Y:S04]  /*d7e00*/  LDL R234, [R1+0x2f8] ;  /* 0x0002f80001ea7983 */ /* 0x002ea80000100800 */
[----:B----4-:R-:W4:Y:S04]  /*d7e10*/  LDL R232, [R1+0x2f0] ;  /* 0x0002f00001e87983 */ /* 0x010f280000100800 */
[----:B------:R-:W4:Y:S04]  /*d7e20*/  LDL R233, [R1+0x2f4] ;  /* 0x0002f40001e97983 */ /* 0x000f280000100800 */
        /* <DEDUP_REMOVED lines=360> */
[C---:B--2---:R-:W-:Y:S08]  /*d94b0*/  HMMA.1688.F32.TF32 R116, R12.reuse, R126, R116 ;  /* 0x0000007e0c74723c */ /* 0x044ff00000081074 */
[----:B------:R-:W-:Y:S01]  /*d94c0*/  HMMA.1688.F32.TF32 R56, R12, R230, R56 ;  /* 0x000000e60c38723c */ /* 0x000fe20000081038 */
        /* <DEDUP_REMOVED lines=8> */
[----:B------:R-:W-:Y:S04]  /*d9550*/  LDS R126, [R2+0x32180] ;  /* 0x03218000027e7984 */ /* 0x000fe80000000800 */
[----:B------:R-:W1:Y:S01]  /*d9560*/  LDS R127, [R0+0x32180] ;  /* 0x03218000007f7984 */ /* 0x000e620000000800 */
[C---:B---3--:R-:W-:Y:S03]  /*d9570*/  HMMA.1688.F32.TF32 R112, R12.reuse, R246, R112 ;  /* 0x000000f60c70723c */ /* 0x048fe60000081070 */
[----:B------:R-:W2:Y:S05]  /*d9580*/  LDL.LU.64 R246, [R1+0x8398] ;  /* 0x0083980001f67983 */ /* 0x000eaa0000300a00 */
[----:B--2---:R-:W-:Y:S01]  /*d9590*/  HMMA.1688.F32.TF32 R132, R12, R246, R132 ;  /* 0x000000f60c84723c */ /* 0x004fe20000081084 */
[----:B------:R-:W2:Y:S01]  /*d95a0*/  LDL.LU.64 R246, [R1+0x8390] ;  /* 0x0083900001f67983 */ /* 0x000ea20000300a00 */
[----:B------:R-:W3:Y:S02]  /*d95b0*/  LDL.LU R244, [R1+0x8388] ;  /* 0x0083880001f47983 */ /* 0x000ee40000300800 */
        /* <DEDUP_REMOVED lines=12> */
[----:B------:R4:W-:Y:S02]  /*d9680*/  STL.64 [R1+0x8070], R230 ;  /* 0x008070e601007387 */ /* 0x0009e40000100a00 */
[----:B------:R1:W-:Y:S01]  /*d9690*/  STL.64 [R1+0x8068], R228 ;  /* 0x008068e401007387 */ /* 0x0003e20000100a00 */
[----:B----4-:R-:W-:Y:S01]  /*d96a0*/  MOV R230, R206 ;  /* 0x000000ce00e67202 */ /* 0x010fe20000000f00 */
[----:B-1----:R-:W4:Y:S04]  /*d96b0*/  LDL R228, [R1+0x1300] ;  /* 0x0013000001e47983 */ /* 0x002f280000100800 */
[----:B------:R-:W4:Y:S01]  /*d96c0*/  LDL R229, [R1+0x1304] ;  /* 0x0013040001e57983 */ /* 0x000f220000100800 */
[----:B------:R-:W2:Y:S02]  /*d96d0*/  LDL.LU R206, [R1+0x8384] ;  /* 0x0083840001ce7983 */ /* 0x000ea40000300800 */
[----:B------:R-:W-:-:S02]  /*d96e0*/  IMAD.MOV.U32 R231, RZ, RZ, R207 ;  /* 0x000000ffffe77224 */ /* 0x000fc400078e00cf */
[----:B------:R-:W2:Y:S01]  /*d96f0*/  LDL.LU R207, [R1+0x8380] ;  /* 0x0083800001cf7983 */ /* 0x000ea20000300800 */
[----:B------:R1:W-:Y:S02]  /*d9700*/  STL.64 [R1+0x8080], R222 ;  /* 0x008080de01007387 */ /* 0x0003e40000100a00 */
[----:B------:R1:W-:Y:S02]  /*d9710*/  STL.64 [R1+0x8078], R220 ;  /* 0x008078dc01007387 */ /* 0x0003e40000100a00 */
[----:B-1----:R-:W3:Y:S04]  /*d9720*/  LDL.64 R222, [R1+0x1318] ;  /* 0x0013180001de7983 */ /* 0x002ee80000100a00 */
[----:B------:R-:W3:Y:S01]  /*d9730*/  LDL.64 R220, [R1+0x1310] ;  /* 0x0013100001dc7983 */ /* 0x000ee20000100a00 */
[----:B------:R1:W-:Y:S02]  /*d9740*/  STL.64 [R1+0x8090], R214 ;  /* 0x008090d601007387 */ /* 0x0003e40000100a00 */
[----:B------:R1:W-:Y:S02]  /*d9750*/  STL.64 [R1+0x8088], R212 ;  /* 0x008088d401007387 */ /* 0x0003e40000100a00 */
[----:B-1----:R-:W3:Y:S04]  /*d9760*/  LDL.64 R214, [R1+0x12f8] ;  /* 0x0012f80001d67983 */ /* 0x002ee80000100a00 */
[----:B------:R-:W3:Y:S04]  /*d9770*/  LDL.64 R212, [R1+0x12f0] ;  /* 0x0012f00001d47983 */ /* 0x000ee80000100a00 */
        /* <DEDUP_REMOVED lines=9> */
[----:B------:R1:W-:Y:S01]  /*d9810*/  STL.64 [R1+0x80b0], R198 ;  /* 0x0080b0c601007387 */ /* 0x0003e20000100a00 */
[----:B------:R3:W-:Y:S01]  /*d9820*/  STL.64 [R1+0x80a8], R196 ;  /* 0x0080a8c401007387 */ /* 0x0007e20000100a00 */
[----:B-1----:R-:W-:-:S03]  /*d9830*/  IMAD.MOV.U32 R198, RZ, RZ, R182 ;  /* 0x000000ffffc67224 */ /* 0x002fc600078e00b6 */
[----:B---3--:R-:W3:Y:S04]  /*d9840*/  LDL R196, [R1+0x12d0] ;  /* 0x0012d00001c47983 */ /* 0x008ee80000100800 */
[----:B------:R-:W3:Y:S01]  /*d9850*/  LDL R197, [R1+0x12d4] ;  /* 0x0012d40001c57983 */ /* 0x000ee20000100800 */
[----:B------:R-:W3:Y:S02]  /*d9860*/  LDL.LU R182, [R1+0x8374] ;  /* 0x0083740001b67983 */ /* 0x000ee40000300800 */
[----:B------:R-:W-:Y:S02]  /*d9870*/  IMAD.MOV.U32 R199, RZ, RZ, R183 ;  /* 0x000000ffffc77224 */ /* 0x000fe400078e00b7 */
[----:B------:R-:W3:Y:S04]  /*d9880*/  LDL.LU R183, [R1+0x8370] ;  /* 0x0083700001b77983 */ /* 0x000ee80000300800 */
        /* <DEDUP_REMOVED lines=26> */
[----:B------:R-:W2:Y:S02]  /*d9a30*/  LDL.LU R247, [R1+0x8358] ;  /* 0x0083580001f77983 */ /* 0x000ea40000300800 */
[----:B------:R-:W2:Y:S01]  /*d9a40*/  LDL R232, [R1+0x1140] ;  /* 0x0011400001e87983 */ /* 0x000ea20000100800 */
        /* <DEDUP_REMOVED lines=8> */
[----:B------:R-:W2:Y:S04]  /*d9ad0*/  LDL R217, [R1+0x1124] ;  /* 0x0011240001d97983 */ /* 0x000ea80000100800 */
[----:B------:R-:W2:Y:S04]  /*d9ae0*/  LDL R218, [R1+0x1128] ;  /* 0x0011280001da7983 */ /* 0x000ea80000100800 */
[----:B------:R-:W2:Y:S04]  /*d9af0*/  LDL R219, [R1+0x112c] ;  /* 0x00112c0001db7983 */ /* 0x000ea80000100800 */
[----:B------:R-:W2:Y:S04]  /*d9b00*/  LDL R248, [R1+0x11c0] ;  /* 0x0011c00001f87983 */ /* 0x000ea80000100800 */
[----:B------:R-:W2:Y:S01]  /*d9b10*/  LDL R249, [R1+0x11c4] ;  /* 0x0011c40001f97983 */ /* 0x000ea20000100800 */
[----:B------:R-:W2:Y:S02]  /*d9b20*/  LDL.LU R158, [R1+0x8344] ;  /* 0x00834400019e7983 */ /* 0x000ea40000300800 */
[----:B------:R-:W2:Y:S02]  /*d9b30*/  LDL.LU R159, [R1+0x8340] ;  /* 0x00834000019f7983 */ /* 0x000ea40000300800 */
[----:B------:R-:W3:Y:S01]  /*d9b40*/  LDL.64 R236, [R1+0x1180] ;  /* 0x0011800001ec7983 */ /* 0x000ee20000100a00 */
[----:B------:R-:W3:Y:S04]  /*d9b50*/  LDL.64 R238, [R1+0x1188] ;  /* 0x0011880001ee7983 */ /* 0x000ee80000100a00 */
[----:B------:R-:W3:Y:S04]  /*d9b60*/  LDL R240, [R1+0x11b0] ;  /* 0x0011b00001f07983 */ /* 0x000ee80000100800 */
[----:B------:R-:W3:Y:S01]  /*d9b70*/  LDL R241, [R1+0x11b4] ;  /* 0x0011b40001f17983 */ /* 0x000ee20000100800 */
[----:B------:R-:W3:Y:S02]  /*d9b80*/  LDL.LU R166, [R1+0x833c] ;  /* 0x00833c0001a67983 */ /* 0x000ee40000300800 */
[----:B------:R-:W3:Y:S02]  /*d9b90*/  LDL.LU R167, [R1+0x8338] ;  /* 0x0083380001a77983 */ /* 0x000ee40000300800 */
        /* <DEDUP_REMOVED lines=25> */
[----:B------:R-:W4:Y:S01]  /*d9d30*/  LDL.64 R160, [R1+0x1210] ;  /* 0x0012100001a07983 */ /* 0x000f220000100a00 */
[C---:B--2---:R-:W-:Y:S08]  /*d9d40*/  HMMA.1688.F32.TF32 R92, R12.reuse, R158, R92 ;  /* 0x0000009e0c5c723c */ /* 0x044ff0000008105c */
[----:B---3--:R-:W-:Y:S01]  /*d9d50*/  HMMA.1688.F32.TF32 R88, R12, R166, R88 ;  /* 0x000000a60c58723c */ /* 0x008fe20000081058 */
[----:B------:R1:W-:Y:S01]  /*d9d60*/  STL.64 [R1+0x80f0], R166 ;  /* 0x0080f0a601007387 */ /* 0x0003e20000100a00 */
[----:B------:R2:W-:Y:S06]  /*d9d70*/  STL.64 [R1+0x80e8], R164 ;  /* 0x0080e8a401007387 */ /* 0x0005ec0000100a00 */
[C---:B----4-:R-:W-:Y:S01]  /*d9d80*/  HMMA.1688.F32.TF32 R132, R124.reuse, R116, R132 ;  /* 0x000000747c84723c */ /* 0x050fe20000081084 */
[----:B-1----:R-:W3:Y:S04]  /*d9d90*/  LDL.64 R166, [R1+0x1298] ;  /* 0x0012980001a67983 */ /* 0x002ee80000100a00 */
[----:B--2---:R-:W2:Y:S01]  /*d9da0*/  LDL.64 R164, [R1+0x1290] ;  /* 0x0012900001a47983 */ /* 0x004ea20000100a00 */
[----:B------:R1:W-:Y:S02]  /*d9db0*/  STL.64 [R1+0x8100], R158 ;  /* 0x0081009e01007387 */ /* 0x0003e40000100a00 */
[----:B------:R4:W-:Y:S01]  /*d9dc0*/  STL.64 [R1+0x80f8], R156 ;  /* 0x0080f89c01007387 */ /* 0x0009e20000100a00 */
[----:B-1----:R-:W2:Y:S04]  /*d9dd0*/  LDL.64 R158, [R1+0x1288] ;  /* 0x00128800019e7983 */ /* 0x002ea80000100a00 */
[----:B----4-:R-:W4:Y:S01]  /*d9de0*/  LDL.64 R156, [R1+0x1280] ;  /* 0x00128000019c7983 */ /* 0x010f220000100a00 */
[----:B------:R-:W-:Y:S02]  /*d9df0*/  STL [R1+0x7ff4], R150 ;  /* 0x007ff49601007387 */ /* 0x000fe40000100800 */
[----:B------:R-:W-:Y:S02]  /*d9e00*/  STL [R1+0x7ff0], R151 ;  /* 0x007ff09701007387 */ /* 0x000fe40000100800 */
[----:B------:R-:W-:Y:S01]  /*d9e10*/  STL [R1+0x7ffc], R142 ;  /* 0x007ffc8e01007387 */ /* 0x000fe20000100800 */
[----:B------:R-:W-:Y:S01]  /*d9e20*/  STL [R1+0x7ff8], R143 ;  /* 0x007ff88f01007387 */ /* 0x000fe20000100800 */
[----:B------:R-:W2:Y:S02]  /*d9e30*/  LDL.LU.64 R118, [R1+0x8330] ;  /* 0x0083300001767983 */ /* 0x000ea40000300a00 */
[----:B------:R-:W2:Y:S02]  /*d9e40*/  LDL.LU.64 R116, [R1+0x8328] ;  /* 0x0083280001747983 */ /* 0x000ea40000300a00 */
[----:B------:R-:W3:Y:S01]  /*d9e50*/  LDL.LU.64 R138, [R1+0x8320] ;  /* 0x00832000018a7983 */ /* 0x000ee20000300a00 */
[----:B--2---:R-:W-:Y:S01]  /*d9e60*/  HMMA.1688.F32.TF32 R116, R124, R136, R116 ;  /* 0x000000887c74723c */ /* 0x004fe20000081074 */
[----:B------:R-:W3:Y:S01]  /*d9e70*/  LDL.LU.64 R136, [R1+0x8318] ;  /* 0x0083180001887983 */ /* 0x000ee20000300a00 */
[----:B------:R-:W2:Y:S06]  /*d9e80*/  LDL.LU.64 R6, [R1+0x8310] ;  /* 0x0083100001067983 */ /* 0x000eac0000300a00 */
[C---:B------:R-:W-:Y:S08]  /*d9e90*/  HMMA.1688.F32.TF32 R104, R12.reuse, R170, R104 ;  /* 0x000000aa0c68723c */ /* 0x040ff00000081068 */
[----:B------:R-:W-:Y:S01]  /*d9ea0*/  HMMA.1688.F32.TF32 R20, R12, R194, R20 ;  /* 0x000000c20c14723c */ /* 0x000fe20000081014 */
[----:B------:R-:W-:-:S07]  /*d9eb0*/  IMAD.MOV.U32 R101, RZ, RZ, R247 ;  /* 0x000000ffff657224 */ /* 0x000fce00078e00f7 */
[C---:B---3--:R-:W-:Y:S01]  /*d9ec0*/  HMMA.1688.F32.TF32 R136, R124.reuse, R4, R136 ;  /* 0x000000047c88723c */ /* 0x048fe20000081088 */
[----:B------:R-:W2:Y:S01]  /*d9ed0*/  LDL.LU.64 R4, [R1+0x8308] ;  /* 0x0083080001047983 */ /* 0x000ea20000300a00 */
[----:B------:R-:W-:Y:S01]  /*d9ee0*/  MOV R8, R246 ;  /* 0x000000f600087202 */ /* 0x000fe20000000f00 */
[----:B------:R-:W-:Y:S02]  /*d9ef0*/  IMAD.MOV.U32 R9, RZ, RZ, R3 ;  /* 0x000000ffff097224 */ /* 0x000fe400078e0003 */
[----:B------:R-:W3:Y:S11]  /*d9f00*/  LDL.LU.64 R102, [R1+0x8300] ;  /* 0x0083000001667983 */ /* 0x000ef60000300a00 */
[C---:B------:R-:W-:Y:S08]  /*d9f10*/  HMMA.1688.F32.TF32 R20, R124.reuse, R24, R20 ;  /* 0x000000187c14723c */ /* 0x040ff00000081014 */
[----:B------:R-:W-:Y:S08]  /*d9f20*/  HMMA.1688.F32.TF32 R104, R124, R8, R104 ;  /* 0x000000087c68723c */ /* 0x000ff00000081068 */
        /* <DEDUP_REMOVED lines=9> */
[C---:B--2---:R-:W-:Y:S01]  /*d9fc0*/  HMMA.1688.F32.TF32 R4, R124.reuse, R100, R4 ;  /* 0x000000647c04723c */ /* 0x044fe20000081004 */
[----:B------:R-:W3:Y:S01]  /*d9fd0*/  LDL.LU.64 R100, [R1+0x82f8] ;  /* 0x0082f80001647983 */ /* 0x000ee20000300a00 */
[----:B------:R-:W2:Y:S02]  /*d9fe0*/  LDL.LU.64 R10, [R1+0x82f0] ;  /* 0x0082f000010a7983 */ /* 0x000ea40000300a00 */
[----:B------:R-:W2:Y:S02]  /*d9ff0*/  LDL.LU.64 R8, [R1+0x82e8] ;  /* 0x0082e80001087983 */ /* 0x000ea40000300a00 */
[----:B------:R-:W2:Y:S01]  /*da000*/  LDL.LU.64 R26, [R1+0x82e0] ;  /* 0x0082e000011a7983 */ /* 0x000ea20000300a00 */
[----:B------:R-:W2:Y:S01]  /*da010*/  LDL.LU.64 R24, [R1+0x82d8] ;  /* 0x0082d80001187983 */ /* 0x000ea20000300a00 */
[C---:B------:R-:W-:Y:S08]  /*da020*/  HMMA.1688.F32.TF32 R128, R124.reuse, R224, R128 ;  /* 0x000000e07c80723c */ /* 0x040ff00000081080 */
[----:B------:R-:W-:Y:S01]  /*da030*/  HMMA.1688.F32.TF32 R112, R124, R232, R112 ;  /* 0x000000e87c70723c */ /* 0x000fe20000081070 */
[----:B------:R-:W-:Y:S01]  /*da040*/  MOV R246, R145 ;  /* 0x0000009100f67202 */ /* 0x000fe20000000f00 */
[----:B------:R-:W-:-:S06]  /*da050*/  IMAD.MOV.U32 R247, RZ, RZ, R144 ;  /* 0x000000fffff77224 */ /* 0x000fcc00078e0090 */
[----:B------:R-:W-:Y:S08]  /*da060*/  HMMA.1688.F32.TF32 R28, R124, R144, R28 ;  /* 0x000000907c1c723c */ /* 0x000ff0000008101c */
[----:B-1----:R-:W-:Y:S01]  /*da070*/  HMMA.1688.F32.TF32 R108, R12, R218, R108 ;  /* 0x000000da0c6c723c */ /* 0x002fe2000008106c */
[----:B------:R-:W-:-:S07]  /*da080*/  IMAD.MOV.U32 R3, RZ, RZ, R161 ;  /* 0x000000ffff037224 */ /* 0x000fce00078e00a1 */
[C---:B------:R-:W-:Y:S08]  /*da090*/  HMMA.1688.F32.TF32 R32, R124.reuse, R152, R32 ;  /* 0x000000987c20723c */ /* 0x040ff00000081020 */
        /* <DEDUP_REMOVED lines=20> */
[----:B--2---:R-:W-:Y:S01]  /*da1e0*/  HMMA.1688.F32.TF32 R24, R124, R244, R24 ;  /* 0x000000f47c18723c */ /* 0x004fe20000081018 */
[----:B------:R-:W2:Y:S01]  /*da1f0*/  LDL.LU R245, [R1+0x82d0] ;  /* 0x0082d00001f57983 */ /* 0x000ea20000300800 */
[----:B------:R-:W4:Y:S02]  /*da200*/  LDL.LU.64 R146, [R1+0x82c8] ;  /* 0x0082c80001927983 */ /* 0x000f240000300a00 */
[----:B------:R-:W2:Y:S02]  /*da210*/  LDL.LU.64 R144, [R1+0x82c0] ;  /* 0x0082c00001907983 */ /* 0x000ea40000300a00 */
[----:B------:R-:W-:Y:S01]  /*da220*/  STL [R1+0x8004], R246 ;  /* 0x008004f601007387 */ /* 0x000fe20000100800 */
[----:B------:R-:W-:Y:S01]  /*da230*/  STL [R1+0x8000], R247 ;  /* 0x008000f701007387 */ /* 0x000fe20000100800 */
[----:B------:R-:W2:Y:S02]  /*da240*/  LDL.LU.64 R154, [R1+0x82b8] ;  /* 0x0082b800019a7983 */ /* 0x000ea40000300a00 */
[----:B------:R-:W-:-:S02]  /*da250*/  IMAD.MOV.U32 R244, RZ, RZ, R160 ;  /* 0x000000fffff47224 */ /* 0x000fc400078e00a0 */
[----:B------:R-:W2:Y:S01]  /*da260*/  LDL.LU.64 R152, [R1+0x82b0] ;  /* 0x0082b00001987983 */ /* 0x000ea20000300a00 */
[----:B------:R-:W2:Y:S01]  /*da270*/  LDL.LU.64 R162, [R1+0x82a8] ;  /* 0x0082a80001a27983 */ /* 0x000ea20000300a00 */
[----:B------:R-:W2:Y:S02]  /*da280*/  LDL.LU.64 R160, [R1+0x82a0] ;  /* 0x0082a00001a07983 */ /* 0x000ea40000300a00 */
[----:B------:R-:W-:Y:S02]  /*da290*/  STL [R1+0x800c], R3 ;  /* 0x00800c0301007387 */ /* 0x000fe40000100800 */
[----:B------:R-:W-:Y:S01]  /*da2a0*/  STL [R1+0x8008], R244 ;  /* 0x008008f401007387 */ /* 0x000fe20000100800 */
        /* <DEDUP_REMOVED lines=10> */
[----:B------:R-:W2:Y:S01]  /*da350*/  LDL.LU.64 R210, [R1+0x8248] ;  /* 0x0082480001d27983 */ /* 0x000ea20000300a00 */
[C---:B---3--:R-:W-:Y:S08]  /*da360*/  HMMA.1688.F32.TF32 R100, R124.reuse, R236, R100 ;  /* 0x000000ec7c64723c */ /* 0x048ff00000081064 */
[----:B------:R-:W-:Y:S01]  /*da370*/  HMMA.1688.F32.TF32 R8, R124, R248, R8 ;  /* 0x000000f87c08723c */ /* 0x000fe20000081008 */
[----:B------:R-:W3:Y:S01]  /*da380*/  LDL.LU.64 R208, [R1+0x8240] ;  /* 0x0082400001d07983 */ /* 0x000ee20000300a00 */
[----:B------:R-:W2:Y:S02]  /*da390*/  LDL.64 R126, [R1+0x1198] ;  /* 0x00119800017e7983 */ /* 0x000ea40000100a00 */
[----:B------:R-:W2:Y:S02]  /*da3a0*/  LDL.LU.64 R218, [R1+0x8238] ;  /* 0x0082380001da7983 */ /* 0x000ea40000300a00 */
[----:B------:R-:W2:Y:S01]  /*da3b0*/  LDL.LU.64 R216, [R1+0x8230] ;  /* 0x0082300001d87983 */ /* 0x000ea20000300a00 */
[----:B------:R-:W-:Y:S01]  /*da3c0*/  STL.64 [R1+0x2b70], R108 ;  /* 0x002b706c01007387 */ /* 0x000fe20000100a00 */
[----:B------:R1:W-:Y:S03]  /*da3d0*/  STL.64 [R1+0x2b78], R110 ;  /* 0x002b786e01007387 */ /* 0x0003e60000100a00 */
[----:B-1----:R-:W2:Y:S04]  /*da3e0*/  LDL R110, [R1+0x1178] ;  /* 0x00117800016e7983 */ /* 0x002ea80000100800 */
[----:B------:R-:W2:Y:S01]  /*da3f0*/  LDL R111, [R1+0x117c] ;  /* 0x00117c00016f7983 */ /* 0x000ea20000100800 */
[----:B------:R-:W2:Y:S02]  /*da400*/  LDL.LU.64 R226, [R1+0x8228] ;  /* 0x0082280001e27983 */ /* 0x000ea40000300a00 */
[----:B------:R-:W2:Y:S02]  /*da410*/  LDL.LU.64 R224, [R1+0x8220] ;  /* 0x0082200001e07983 */ /* 0x000ea40000300a00 */
[----:B------:R-:W-:Y:S01]  /*da420*/  STL.64 [R1+0x2b60], R128 ;  /* 0x002b608001007387 */ /* 0x000fe20000100a00 */
[----:B------:R1:W-:Y:S04]  /*da430*/  STL.64 [R1+0x2b68], R130 ;  /* 0x002b688201007387 */ /* 0x0003e80000100a00 */
[----:B-1----:R-:W2:Y:S04]  /*da440*/  LDL R130, [R1+0x1168] ;  /* 0x0011680001827983 */ /* 0x002ea80000100800 */
[----:B------:R-:W2:Y:S01]  /*da450*/  LDL R131, [R1+0x116c] ;  /* 0x00116c0001837983 */ /* 0x000ea20000100800 */
[----:B------:R-:W2:Y:S02]  /*da460*/  LDL.LU.64 R234, [R1+0x8218] ;  /* 0x0082180001ea7983 */ /* 0x000ea40000300a00 */
[----:B------:R-:W2:Y:S02]  /*da470*/  LDL.LU.64 R232, [R1+0x8210] ;  /* 0x0082100001e87983 */ /* 0x000ea40000300a00 */
[----:B------:R-:W-:Y:S01]  /*da480*/  STL.64 [R1+0x2b50], R112 ;  /* 0x002b507001007387 */ /* 0x000fe20000100a00 */
[----:B------:R1:W-:Y:S04]  /*da490*/  STL.64 [R1+0x2b58], R114 ;  /* 0x002b587201007387 */ /* 0x0003e80000100a00 */
[----:B-1----:R-:W2:Y:S04]  /*da4a0*/  LDL R114, [R1+0x1158] ;  /* 0x0011580001727983 */ /* 0x002ea80000100800 */
[----:B------:R-:W2:Y:S02]  /*da4b0*/  LDL R115, [R1+0x115c] ;  /* 0x00115c0001737983 */ /* 0x000ea40000100800 */
[C---:B--2---:R-:W-:Y:S08]  /*da4c0*/  HMMA.1688.F32.TF32 R132, R12.reuse, R114, R132 ;  /* 0x000000720c84723c */ /* 0x044ff00000081084 */
[----:B------:R-:W-:Y:S11]  /*da4d0*/  HMMA.1688.F32.TF32 R112, R12, R130, R116 ;  /* 0x000000820c70723c */ /* 0x000ff60000081074 */
[----:B------:R-:W-:Y:S04]  /*da4e0*/  @!UPT UIADD3 URZ, URZ, URZ, URZ ;  /* 0x0000003f3f3ff290 */ /* 0x000fe8000fffe03f */
[----:B------:R-:W-:Y:S01]  /*da4f0*/  STL.64 [R1+0x2b40], R132 ;  /* 0x002b408401007387 */ /* 0x000fe20000100a00 */
[----:B------:R1:W-:Y:S03]  /*da500*/  STL.64 [R1+0x2b48], R134 ;  /* 0x002b488601007387 */ /* 0x0003e60000100a00 */
[----:B-1----:R-:W2:Y:S04]  /*da510*/  LDL R134, [R1+0x1238] ;  /* 0x0012380001867983 */ /* 0x002ea80000100800 */
[----:B------:R-:W-:Y:S02]  /*da520*/  STL.64 [R1+0x2b30], R112 ;  /* 0x002b307001007387 */ /* 0x000fe40000100a00 */
[----:B------:R1:W-:Y:S01]  /*da530*/  STL.64 [R1+0x2b38], R114 ;  /* 0x002b387201007387 */ /* 0x0003e20000100a00 */
[----:B------:R-:W-:-:S02]  /*da540*/  MOV R135, R252 ;  /* 0x000000fc00877202 */ /* 0x000fc40000000f00 */
[----:B------:R-:W2:Y:S01]  /*da550*/  LDL.LU R252, [R1+0x820c] ;  /* 0x00820c0001fc7983 */ /* 0x000ea20000300800 */
[C---:B------:R-:W-:Y:S08]  /*da560*/  HMMA.1688.F32.TF32 R108, R12.reuse, R110, R136 ;  /* 0x0000006e0c6c723c */ /* 0x040ff00000081088 */
[----:B------:R-:W-:Y:S01]  /*da570*/  HMMA.1688.F32.TF32 R4, R12, R126, R4 ;  /* 0x0000007e0c04723c */ /* 0x000fe20000081004 */
[----:B------:R-:W3:Y:S01]  /*da580*/  LDL R118, [R1+0x1228] ;  /* 0x0012280001767983 */ /* 0x000ee20000100800 */
[----:B------:R-:W3:Y:S04]  /*da590*/  LDL R119, [R1+0x122c] ;  /* 0x00122c0001777983 */ /* 0x000ee80000100800 */
[----:B------:R-:W3:Y:S04]  /*da5a0*/  LDL.64 R130, [R1+0x1258] ;  /* 0x0012580001827983 */ /* 0x000ee80000100a00 */
[----:B------:R-:W3:Y:S04]  /*da5b0*/  LDL R138, [R1+0x1218] ;  /* 0x00121800018a7983 */ /* 0x000ee80000100800 */
[----:B-1----:R-:W3:Y:S04]  /*da5c0*/  LDL R114, [R1+0x1248] ;  /* 0x0012480001727983 */ /* 0x002ee80000100800 */
[----:B------:R-:W3:Y:S04]  /*da5d0*/  LDL R115, [R1+0x124c] ;  /* 0x00124c0001737983 */ /* 0x000ee80000100800 */
[----:B------:R-:W-:Y:S01]  /*da5e0*/  STL.64 [R1+0x2b20], R108 ;  /* 0x002b206c01007387 */ /* 0x000fe20000100a00 */
[----:B------:R1:W-:Y:S02]  /*da5f0*/  STL.64 [R1+0x2b28], R110 ;  /* 0x002b286e01007387 */ /* 0x0003e40000100a00 */
[----:B--2---:R-:W-:-:S02]  /*da600*/  IMAD.MOV.U32 R139, RZ, RZ, R252 ;  /* 0x000000ffff8b7224 */ /* 0x004fc400078e00fc */
[----:B------:R-:W2:Y:S01]  /*da610*/  LDL.LU R252, [R1+0x8208] ;  /* 0x0082080001fc7983 */ /* 0x000ea20000300800 */
[----:B-1----:R-:W2:Y:S02]  /*da620*/  LDL.64 R110, [R1+0x1268] ;  /* 0x00126800016e7983 */ /* 0x002ea40000100a00 */
[----:B------:R-:W-:Y:S02]  /*da630*/  STL.64 [R1+0x2b10], R4 ;  /* 0x002b100401007387 */ /* 0x000fe40000100a00 */
[----:B------:R1:W-:Y:S02]  /*da640*/  STL.64 [R1+0x2b18], R6 ;  /* 0x002b180601007387 */ /* 0x0003e40000100a00 */
[----:B-1----:R-:W2:Y:S04]  /*da650*/  LDL R6, [R1+0x11a8] ;  /* 0x0011a80001067983 */ /* 0x002ea80000100800 */
[----:B------:R-:W2:Y:S01]  /*da660*/  LDL R7, [R1+0x11ac] ;  /* 0x0011ac0001077983 */ /* 0x000ea20000100800 */
[C---:B------:R-:W-:Y:S08]  /*da670*/  HMMA.1688.F32.TF32 R100, R12.reuse, R238, R100 ;  /* 0x000000ee0c64723c */ /* 0x040ff00000081064 */
[----:B------:R-:W-:Y:S01]  /*da680*/  HMMA.1688.F32.TF32 R8, R12, R250, R8 ;  /* 0x000000fa0c08723c */ /* 0x000fe20000081008 */
[----:B------:R-:W-:Y:S01]  /*da690*/  MOV R247, R127 ;  /* 0x0000007f00f77202 */ /* 0x000fe20000000f00 */
[----:B------:R-:W-:-:S06]  /*da6a0*/  IMAD.MOV.U32 R246, RZ, RZ, R126 ;  /* 0x000000fffff67224 */ /* 0x000fcc00078e007e */
[C---:B------:R-:W-:Y:S01]  /*da6b0*/  HMMA.1688.F32.TF32 R16, R12.reuse, R242, R16 ;  /* 0x000000f20c10723c */ /* 0x040fe20000081010 */
[----:B------:R-:W3:Y:S01]  /*da6c0*/  LDL.64 R126, [R1+0x1278] ;  /* 0x00127800017e7983 */ /* 0x000ee20000100a00 */
[----:B------:R-:W-:Y:S02]  /*da6d0*/  STL [R1+0x8014], R247 ;  /* 0x008014f701007387 */ /* 0x000fe40000100800 */
[----:B------:R-:W-:Y:S02]  /*da6e0*/  STL [R1+0x8010], R246 ;  /* 0x008010f601007387 */ /* 0x000fe40000100800 */
[----:B------:R-:W-:Y:S02]  /*da6f0*/  IMAD.MOV.U32 R244, RZ, RZ, R239 ;  /* 0x000000fffff47224 */ /* 0x000fe400078e00ef */
[----:B------:R-:W-:Y:S01]  /*da700*/  IMAD.MOV.U32 R3, RZ, RZ, R238 ;  /* 0x000000ffff037224 */ /* 0x000fe200078e00ee */
[----:B------:R-:W-:Y:S01]  /*da710*/  STL.64 [R1+0x2b00], R100 ;  /* 0x002b006401007387 */ /* 0x000fe20000100a00 */
[----:B------:R1:W-:Y:S02]  /*da720*/  STL.64 [R1+0x2b08], R102 ;  /* 0x002b086601007387 */ /* 0x0003e40000100a00 */
[----:B------:R-:W3:Y:S02]  /*da730*/  LDL.LU.64 R238, [R1+0x8200] ;  /* 0x0082000001ee7983 */ /* 0x000ee40000300a00 */
[----:B------:R-:W3:Y:S01]  /*da740*/  LDL.LU.64 R236, [R1+0x81f8] ;  /* 0x0081f80001ec7983 */ /* 0x000ee20000300a00 */
[----:B-1----:R-:W4:Y:S01]  /*da750*/  LDL.64 R102, [R1+0x11f8] ;  /* 0x0011f80001667983 */ /* 0x002f220000100a00 */
[----:B------:R1:W-:Y:S02]  /*da760*/  STL [R1+0x801c], R244 ;  /* 0x00801cf401007387 */ /* 0x0003e40000100800 */
[----:B------:R1:W-:Y:S01]  /*da770*/  STL [R1+0x8018], R3 ;  /* 0x0080180301007387 */ /* 0x0003e20000100800 */
[----:B--2---:R-:W-:Y:S01]  /*da780*/  HMMA.1688.F32.TF32 R4, R12, R6, R104 ;  /* 0x000000060c04723c */ /* 0x004fe20000081068 */
[----:B------:R-:W2:Y:S06]  /*da790*/  LDL R106, [R1+0x1208] ;  /* 0x00120800016a7983 */ /* 0x000eac0000100800 */
[----:B------:R-:W-:Y:S11]  /*da7a0*/  MOV R107, R252 ;  /* 0x000000fc006b7202 */ /* 0x000ff60000000f00 */
[----:B------:R-:W-:Y:S05]  /*da7b0*/  @!UPT UIADD3 URZ, URZ, URZ, URZ ;  /* 0x0000003f3f3ff290 */ /* 0x000fea000fffe03f */
[----:B------:R-:W-:Y:S01]  /*da7c0*/  STL.64 [R1+0x2af0], R4 ;  /* 0x002af00401007387 */ /* 0x000fe20000100a00 */
[----:B------:R-:W-:Y:S02]  /*da7d0*/  STL.64 [R1+0x2af8], R6 ;  /* 0x002af80601007387 */ /* 0x000fe40000100a00 */
[----:B------:R-:W2:Y:S02]  /*da7e0*/  LDL.LU R252, [R1+0x81f0] ;  /* 0x0081f00001fc7983 */ /* 0x000ea40000300800 */
[----:B------:R-:W4:Y:S01]  /*da7f0*/  LDL.LU.64 R250, [R1+0x81e8] ;  /* 0x0081e80001fa7983 */ /* 0x000f220000300a00 */
[----:B------:R-:W4:Y:S01]  /*da800*/  LDL.LU.64 R248, [R1+0x81e0] ;  /* 0x0081e00001f87983 */ /* 0x000f220000300a00 */
[----:B------:R-:W-:Y:S02]  /*da810*/  STL.64 [R1+0x2ae0], R8 ;  /* 0x002ae00801007387 */ /* 0x000fe40000100a00 */
[----:B------:R1:W-:Y:S02]  /*da820*/  STL.64 [R1+0x2ae8], R10 ;  /* 0x002ae80a01007387 */ /* 0x0003e40000100a00 */
[----:B------:R-:W-:-:S02]  /*da830*/  IMAD.MOV.U32 R151, RZ, RZ, R111 ;  /* 0x000000ffff977224 */ /* 0x000fc400078e006f */
[----:B------:R-:W-:Y:S01]  /*da840*/  IMAD.MOV.U32 R150, RZ, RZ, R110 ;  /* 0x000000ffff967224 */ /* 0x000fe200078e006e */
[----:B---3--:R-:W-:Y:S01]  /*da850*/  MOV R142, R126 ;  /* 0x0000007e008e7202 */ /* 0x008fe20000000f00 */
[----:B------:R-:W-:Y:S02]  /*da860*/  IMAD.MOV.U32 R143, RZ, RZ, R127 ;  /* 0x000000ffff8f7224 */ /* 0x000fe400078e007f */
[----:B-1----:R-:W-:Y:S01]  /*da870*/  IMAD.MOV.U32 R244, RZ, RZ, R166 ;  /* 0x000000fffff47224 */ /* 0x002fe200078e00a6 */
[----:B------:R-:W-:Y:S01]  /*da880*/  MOV R188, R239 ;  /* 0x000000ef00bc7202 */ /* 0x000fe20000000f00 */
[----:B------:R-:W-:Y:S02]  /*da890*/  IMAD.MOV.U32 R189, RZ, RZ, R238 ;  /* 0x000000ffffbd7224 */ /* 0x000fe400078e00ee */
[----:B------:R-:W-:Y:S02]  /*da8a0*/  IMAD.MOV.U32 R3, RZ, RZ, R167 ;  /* 0x000000ffff037224 */ /* 0x000fe400078e00a7 */
[----:B------:R-:W-:Y:S01]  /*da8b0*/  IMAD.MOV.U32 R247, RZ, RZ, R158 ;  /* 0x000000fffff77224 */ /* 0x000fe200078e009e */
[----:B------:R-:W-:Y:S01]  /*da8c0*/  MOV R246, R159 ;  /* 0x0000009f00f67202 */ /* 0x000fe20000000f00 */
[----:B------:R-:W-:Y:S04]  /*da8d0*/  LDS R4, [R2+0x18200] ;  /* 0x0182000002047984 */ /* 0x000fe80000000800 */
[----:B------:R-:W3:Y:S04]  /*da8e0*/  LDL R10, [R1+0x11e8] ;  /* 0x0011e800010a7983 */ /* 0x000ee80000100800 */
[----:B------:R-:W3:Y:S01]  /*da8f0*/  LDL R11, [R1+0x11ec] ;  /* 0x0011ec00010b7983 */ /* 0x000ee20000100800 */
[----:B------:R-:W3:Y:S02]  /*da900*/  LDL.LU.64 R242, [R1+0x81d8] ;  /* 0x0081d80001f27983 */ /* 0x000ee40000300a00 */
[----:B------:R-:W3:Y:S02]  /*da910*/  LDL.LU.64 R240, [R1+0x81d0] ;  /* 0x0081d00001f07983 */ /* 0x000ee40000300a00 */
[----:B------:R-:W-:Y:S01]  /*da920*/  STL.64 [R1+0x2ad0], R16 ;  /* 0x002ad01001007387 */ /* 0x000fe20000100a00 */
[----:B------:R1:W-:Y:S04]  /*da930*/  STL.64 [R1+0x2ad8], R18 ;  /* 0x002ad81201007387 */ /* 0x0003e80000100a00 */
[----:B------:R-:W-:Y:S04]  /*da940*/  LDS R6, [R2+0x1a200] ;  /* 0x01a2000002067984 */ /* 0x000fe80000000800 */
[----:B------:R-:W-:Y:S04]  /*da950*/  LDS R5, [R0+0x18200] ;  /* 0x0182000000057984 */ /* 0x000fe80000000800 */
[----:B------:R-:W2:Y:S04]  /*da960*/  LDS R7, [R0+0x1a200] ;  /* 0x01a2000000077984 */ /* 0x000ea80000000800 */
[----:B-1----:R-:W3:Y:S01]  /*da970*/  LDL R18, [R1+0x11d8] ;  /* 0x0011d80001127983 */ /* 0x002ee20000100800 */
[----:B--2---:R-:W-:-:S07]  /*da980*/  IMAD.MOV.U32 R19, RZ, RZ, R252 ;  /* 0x000000ffff137224 */ /* 0x004fce00078e00fc */
[C---:B---3--:R-:W-:Y:S08]  /*da990*/  HMMA.1688.F32.TF32 R16, R12.reuse, R18, R20 ;  /* 0x000000120c10723c */ /* 0x048ff00000081014 */
[C---:B------:R-:W-:Y:S08]  /*da9a0*/  HMMA.1688.F32.TF32 R20, R12.reuse, R10, R24 ;  /* 0x0000000a0c14723c */ /* 0x040ff00000081018 */
[C---:B----4-:R-:W-:Y:S07]  /*da9b0*/  HMMA.1688.F32.TF32 R8, R12.reuse, R102, R32 ;  /* 0x000000660c08723c */ /* 0x050fee0000081020 */
[----:B------:R-:W-:Y:S01]  /*da9c0*/  STL.64 [R1+0x2ac0], R16 ;  /* 0x002ac01001007387 */ /* 0x000fe20000100a00 */
[----:B------:R1:W-:Y:S02]  /*da9d0*/  STL.64 [R1+0x2ac8], R18 ;  /* 0x002ac81201007387 */ /* 0x0003e40000100a00 */
[----:B-1----:R-:W-:Y:S01]  /*da9e0*/  HMMA.1688.F32.TF32 R16, R12, R106, R28 ;  /* 0x0000006a0c10723c */ /* 0x002fe2000008101c */
[----:B------:R-:W-:-:S04]  /*da9f0*/  IMAD.MOV.U32 R252, RZ, RZ, R103 ;  /* 0x000000fffffc7224 */ /* 0x000fc800078e0067 */
[----:B------:R-:W-:Y:S01]  /*daa00*/  STL.64 [R1+0x2ab0], R20 ;  /* 0x002ab01401007387 */ /* 0x000fe20000100a00 */
[----:B------:R-:W-:Y:S11]  /*daa10*/  STL.64 [R1+0x2ab8], R22 ;  /* 0x002ab81601007387 */ /* 0x000ff60000100a00 */
[----:B------:R-:W-:Y:S06]  /*daa20*/  @!UPT UIADD3 URZ, URZ, URZ, URZ ;  /* 0x0000003f3f3ff290 */ /* 0x000fec000fffe03f */
[----:B------:R-:W-:Y:S01]  /*daa30*/  STL.64 [R1+0x2aa0], R16 ;  /* 0x002aa01001007387 */ /* 0x000fe20000100a00 */
[----:B------:R1:W-:Y:S02]  /*daa40*/  STL.64 [R1+0x2aa8], R18 ;  /* 0x002aa81201007387 */ /* 0x0003e40000100a00 */
[----:B------:R-:W-:Y:S02]  /*daa50*/  STL [R1+0x7eb0], R252 ;  /* 0x007eb0fc01007387 */ /* 0x000fe40000100800 */
[----:B------:R-:W-:Y:S01]  /*daa60*/  STL.64 [R1+0x2a90], R8 ;  /* 0x002a900801007387 */ /* 0x000fe20000100a00 */
        /* <DEDUP_REMOVED lines=10> */
[----:B------:R-:W-:Y:S01]  /*dab10*/  MOV R252, R131 ;  /* 0x0000008300fc7202 */ /* 0x000fe20000000f00 */
[----:B------:R-:W-:Y:S01]  /*dab20*/  STL.64 [R1+0x2a60], R20 ;  /* 0x002a601401007387 */ /* 0x000fe20000100a00 */
[----:B------:R-:W-:Y:S11]  /*dab30*/  STL.64 [R1+0x2a68], R22 ;  /* 0x002a681601007387 */ /* 0x000ff60000100a00 */
[----:B------:R-:W-:Y:S01]  /*dab40*/  @!UPT UIADD3 URZ, URZ, URZ, URZ ;  /* 0x0000003f3f3ff290 */ /* 0x000fe2000fffe03f */
[----:B------:R-:W-:Y:S01]  /*dab50*/  STL.64 [R1+0x2a50], R16 ;  /* 0x002a501001007387 */ /* 0x000fe20000100a00 */
[----:B------:R-:W-:Y:S02]  /*dab60*/  STL.64 [R1+0x2a58], R18 ;  /* 0x002a581201007387 */ /* 0x000fe40000100a00 */
[----:B------:R-:W-:Y:S05]  /*dab70*/  STL [R1+0x8020], R252 ;  /* 0x008020fc01007387 */ /* 0x000fea0000100800 */
[----:B------:R-:W-:Y:S01]  /*dab80*/  STL.64 [R1+0x2a40], R8 ;  /* 0x002a400801007387 */ /* 0x000fe20000100a00 */
[----:B------:R1:W-:Y:S02]  /*dab90*/  STL.64 [R1+0x2a48], R10 ;  /* 0x002a480a01007387 */ /* 0x0003e40000100a00 */
[C---:B-1----:R-:W-:Y:S11]  /*daba0*/  HMMA.1688.F32.TF32 R8, R12.reuse, R110, R56 ;  /* 0x0000006e0c08723c */ /* 0x042ff60000081038 */
[----:B------:R-:W-:Y:S11]  /*dabb0*/  @!UPT UIADD3 URZ, URZ, URZ, URZ ;  /* 0x0000003f3f3ff290 */ /* 0x000ff6000fffe03f */
[----:B------:R-:W-:Y:S01]  /*dabc0*/  @!UPT UIADD3 URZ, URZ, URZ, URZ ;  /* 0x0000003f3f3ff290 */ /* 0x000fe2000fffe03f */
[----:B------:R-:W-:Y:S01]  /*dabd0*/  STL.64 [R1+0x2a30], R8 ;  /* 0x002a300801007387 */ /* 0x000fe20000100a00 */
[----:B------:R1:W-:Y:S02]  /*dabe0*/  STL.64 [R1+0x2a38], R10 ;  /* 0x002a380a01007387 */ /* 0x0003e40000100a00 */
[C---:B-1----:R-:W-:Y:S01]  /*dabf0*/  HMMA.1688.F32.TF32 R8, R12.reuse, R126, R60 ;  /* 0x0000007e0c08723c */ /* 0x042fe2000008103c */
[----:B------:R-:W-:Y:S01]  /*dac00*/  STL [R1+0x8028], R151 ;  /* 0x0080289701007387 */ /* 0x000fe20000100800 */
[----:B------:R-:W-:Y:S11]  /*dac10*/  STL [R1+0x8024], R150 ;  /* 0x0080249601007387 */ /* 0x000ff60000100800 */
[----:B------:R-:W-:Y:S10]  /*dac20*/  @!UPT UIADD3 URZ, URZ, URZ, URZ ;  /* 0x0000003f3f3ff290 */ /* 0x000ff4000fffe03f */
[----:B------:R-:W-:Y:S01]  /*dac30*/  STL.64 [R1+0x2a20], R8 ;  /* 0x002a200801007387 */ /* 0x000fe20000100a00 */
[----:B------:R1:W-:Y:S02]  /*dac40*/  STL.64 [R1+0x2a28], R10 ;  /* 0x002a280a01007387 */ /* 0x0003e40000100a00 */
[C---:B-1----:R-:W-:Y:S01]  /*dac50*/  HMMA.1688.F32.TF32 R8, R12.reuse, R158, R64 ;  /* 0x0000009e0c08723c */ /* 0x042fe20000081040 */
[----:B------:R-:W-:Y:S11]  /*dac60*/  STL [R1+0x802c], R142 ;  /* 0x00802c8e01007387 */ /* 0x000ff60000100800 */
[----:B------:R-:W-:Y:S11]  /*dac70*/  @!UPT UIADD3 URZ, URZ, URZ, URZ ;  /* 0x0000003f3f3ff290 */ /* 0x000ff6000fffe03f */
[----:B------:R-:W-:Y:S01]  /*dac80*/  STL.64 [R1+0x2a10], R8 ;  /* 0x002a100801007387 */ /* 0x000fe20000100a00 */
[----:B------:R1:W-:Y:S02]  /*dac90*/  STL.64 [R1+0x2a18], R10 ;  /* 0x002a180a01007387 */ /* 0x0003e40000100a00 */
[C---:B-1----:R-:W-:Y:S08]  /*daca0*/  HMMA.1688.F32.TF32 R8, R12.reuse, R166, R68 ;  /* 0x000000a60c08723c */ /* 0x042ff00000081044 */
[C---:B------:R-:W-:Y:S08]  /*dacb0*/  HMMA.1688.F32.TF32 R20, R12.reuse, R174, R72 ;  /* 0x000000ae0c14723c */ /* 0x040ff00000081048 */
[C---:B------:R-:W-:Y:S07]  /*dacc0*/  HMMA.1688.F32.TF32 R16, R12.reuse, R182, R76 ;  /* 0x000000b60c10723c */ /* 0x040fee000008104c */
        /* <DEDUP_REMOVED lines=13> */
[----:B------:R-:W-:Y:S07]  /*dada0*/  STL.64 [R1+0x29c8], R22 ;  /* 0x0029c81601007387 */ /* 0x000fee0000100a00 */
[----:B------:R-:W-:Y:S02]  /*dadb0*/  STL.64 [R1+0x29b0], R16 ;  /* 0x0029b01001007387 */ /* 0x000fe40000100a00 */
[----:B------:R-:W-:Y:S06]  /*dadc0*/  STL.64 [R1+0x29b8], R18 ;  /* 0x0029b81201007387 */ /* 0x000fec0000100a00 */
[----:B------:R-:W-:Y:S01]  /*dadd0*/  STL.64 [R1+0x29a0], R8 ;  /* 0x0029a00801007387 */ /* 0x000fe20000100a00 */
[----:B------:R1:W-:Y:S02]  /*dade0*/  STL.64 [R1+0x29a8], R10 ;  /* 0x0029a80a01007387 */ /* 0x0003e40000100a00 */
[----:B-1----:R-:W-:Y:S01]  /*dadf0*/  HMMA.1688.F32.TF32 R8, R12, R222, R96 ;  /* 0x000000de0c08723c */ /* 0x002fe20000081060 */
[----:B------:R-:W-:-:S02]  /*dae00*/  MOV R150, R214 ;  /* 0x000000d600967202 */ /* 0x000fc40000000f00 */
[----:B------:R-:W-:Y:S01]  /*dae10*/  MOV R151, R223 ;  /* 0x000000df00977202 */ /* 0x000fe20000000f00 */
[----:B------:R-:W-:Y:S11]  /*dae20*/  IMAD.MOV.U32 R142, RZ, RZ, R222 ;  /* 0x000000ffff8e7224 */ /* 0x000ff600078e00de */
[----:B------:R-:W-:Y:S08]  /*dae30*/  @!UPT UIADD3 URZ, URZ, URZ, URZ ;  /* 0x0000003f3f3ff290 */ /* 0x000ff0000fffe03f */
[----:B------:R-:W-:Y:S01]  /*dae40*/  STL.64 [R1+0x2990], R8 ;  /* 0x0029900801007387 */ /* 0x000fe20000100a00 */
[----:B------:R1:W-:Y:S02]  /*dae50*/  STL.64 [R1+0x2998], R10 ;  /* 0x0029980a01007387 */ /* 0x0003e40000100a00 */
[----:B-1----:R-:W-:Y:S01]  /*dae60*/  HMMA.1688.F32.TF32 R8, R12, R230, R120 ;  /* 0x000000e60c08723c */ /* 0x002fe20000081078 */
[----:B------:R-:W-:Y:S01]  /*dae70*/  STL.64 [R1+0x8120], R150 ;  /* 0x0081209601007387 */ /* 0x000fe20000100a00 */
[----:B------:R-:W-:Y:S02]  /*dae80*/  STL.64 [R1+0x8118], R148 ;  /* 0x0081189401007387 */ /* 0x000fe40000100a00 */
[----:B------:R-:W-:Y:S02]  /*dae90*/  STL.64 [R1+0x8110], R142 ;  /* 0x0081108e01007387 */ /* 0x000fe40000100a00 */
[----:B------:R1:W-:Y:S01]  /*daea0*/  STL.64 [R1+0x8108], R140 ;  /* 0x0081088c01007387 */ /* 0x0003e20000100a00 */
[----:B------:R-:W2:Y:S01]  /*daeb0*/  LDL R212, [R1+0xf0] ;  /* 0x0000f00001d47983 */ /* 0x000ea20000100800 */
        /* <DEDUP_REMOVED lines=8> */
[----:B------:R-:W-:Y:S01]  /*daf40*/  IMAD.MOV.U32 R159, RZ, RZ, R241 ;  /* 0x000000ffff9f7224 */ /* 0x000fe200078e00f1 */
[----:B------:R-:W-:Y:S04]  /*daf50*/  LDS R12, [R2+0x1c200] ;  /* 0x01c20000020c7984 */ /* 0x000fe80000000800 */
[----:B------:R-:W-:Y:S04]  /*daf60*/  LDS R14, [R2+0x1e200] ;  /* 0x01e20000020e7984 */ /* 0x000fe80000000800 */
[----:B------:R-:W-:Y:S04]  /*daf70*/  LDS R13, [R0+0x1c200] ;  /* 0x01c20000000d7984 */ /* 0x000fe80000000800 */
[----:B------:R-:W3:Y:S04]  /*daf80*/  LDS R15, [R0+0x1e200] ;  /* 0x01e20000000f7984 */ /* 0x000ee80000000800 */
[----:B------:R4:W-:Y:S01]  /*daf90*/  STL.64 [R1+0x2980], R8 ;  /* 0x0029800801007387 */ /* 0x0009e20000100a00 */
[----:B------:R1:W-:Y:S02]  /*dafa0*/  STL.64 [R1+0x2988], R10 ;  /* 0x0029880a01007387 */ /* 0x0003e40000100a00 */
[----:B------:R-:W2:Y:S02]  /*dafb0*/  LDL R213, [R1+0xf4] ;  /* 0x0000f40001d57983 */ /* 0x000ea40000100800 */
[----:B------:R-:W2:Y:S01]  /*dafc0*/  LDL.LU R225, [R1+0x81c8] ;  /* 0x0081c80001e17983 */ /* 0x000ea20000300800 */
[----:B------:R-:W2:Y:S01]  /*dafd0*/  LDL.LU R232, [R1+0x81c4] ;  /* 0x0081c40001e87983 */ /* 0x000ea20000300800 */
[----:B------:R-:W2:Y:S02]  /*dafe0*/  LDL.64 R236, [R1] ;  /* 0x0000000001ec7983 */ /* 0x000ea40000100a00 */
[----:B------:R-:W2:Y:S02]  /*daff0*/  LDL.64 R238, [R1+0x8] ;  /* 0x0000080001ee7983 */ /* 0x000ea40000100a00 */
[----:B------:R-:W2:Y:S01]  /*db000*/  LDL R164, [R1+0x90] ;  /* 0x0000900001a47983 */ /* 0x000ea20000100800 */
[----:B------:R-:W2:Y:S01]  /*db010*/  LDL R165, [R1+0x94] ;  /* 0x0000940001a57983 */ /* 0x000ea20000100800 */
[----:B------:R-:W2:Y:S02]  /*db020*/  LDL.LU R233, [R1+0x81c0] ;  /* 0x0081c00001e97983 */ /* 0x000ea40000300800 */
[----:B------:R-:W2:Y:S02]  /*db030*/  LDL.LU R249, [R1+0x81bc] ;  /* 0x0081bc0001f97983 */ /* 0x000ea40000300800 */
[----:B------:R-:W3:Y:S01]  /*db040*/  LDL R156, [R1+0x80] ;  /* 0x00008000019c7983 */ /* 0x000ee20000100800 */
[----:B------:R-:W3:Y:S01]  /*db050*/  LDL R157, [R1+0x84] ;  /* 0x00008400019d7983 */ /* 0x000ee20000100800 */
[----:B------:R-:W3:Y:S02]  /*db060*/  LDL.LU R240, [R1+0x81b8] ;  /* 0x0081b80001f07983 */ /* 0x000ee40000300800 */
[----:B------:R-:W3:Y:S02]  /*db070*/  LDL.LU R241, [R1+0x81b4] ;  /* 0x0081b40001f17983 */ /* 0x000ee40000300800 */
[----:B-1----:R-:W3:Y:S01]  /*db080*/  LDL.64 R140, [R1+0x60] ;  /* 0x00006000018c7983 */ /* 0x002ee20000100a00 */
[----:B------:R-:W3:Y:S04]  /*db090*/  LDL.64 R142, [R1+0x68] ;  /* 0x00006800018e7983 */ /* 0x000ee80000100a00 */
[----:B------:R-:W3:Y:S01]  /*db0a0*/  LDL R148, [R1+0x70] ;  /* 0x0000700001947983 */ /* 0x000ee20000100800 */
[----:B------:R-:W-:Y:S01]  /*db0b0*/  MOV R150, R245 ;  /* 0x000000f500967202 */ /* 0x000fe20000000f00 */
[----:B------:R-:W-:-:S02]  /*db0c0*/  IMAD.MOV.U32 R151, RZ, RZ, R248 ;  /* 0x000000ffff977224 */ /* 0x000fc400078e00f8 */
[----:B--2---:R-:W-:Y:S02]  /*db0d0*/  IMAD.MOV.U32 R149, RZ, RZ, R249 ;  /* 0x000000ffff957224 */ /* 0x004fe400078e00f9 */
        /* <DEDUP_REMOVED lines=51> */
[----:B--2---:R-:W-:Y:S01]  /*db410*/  MOV R137, R249 ;  /* 0x000000f900897202 */ /* 0x004fe20000000f00 */
[----:B---3--:R-:W-:-:S02]  /*db420*/  IMAD.MOV.U32 R136, RZ, RZ, R245 ;  /* 0x000000ffff887224 */ /* 0x008fc400078e00f5 */
[----:B------:R-:W2:Y:S01]  /*db430*/  LDL.LU R245, [R1+0x81a4] ;  /* 0x0081a40001f57983 */ /* 0x000ea20000300800 */
[----:B------:R-:W3:Y:S02]  /*db440*/  LDL.LU R249, [R1+0x81a0] ;  /* 0x0081a00001f97983 */ /* 0x000ee40000300800 */
        /* <DEDUP_REMOVED lines=15> */
[----:B------:R-:W4:Y:S02]  /*db540*/  LDL.LU R131, [R1+0xefc] ;  /* 0x000efc0001837983 */ /* 0x000f240000300800 */
[----:B------:R-:W4:Y:S02]  /*db550*/  LDL.64 R60, [R1+0x10] ;  /* 0x00001000013c7983 */ /* 0x000f240000100a00 */
[----:B------:R-:W4:Y:S02]  /*db560*/  LDL R116, [R1+0x30] ;  /* 0x0000300001747983 */ /* 0x000f240000100800 */
[----:B------:R-:W-:-:S02]  /*db570*/  IMAD.MOV.U32 R117, RZ, RZ, R248 ;  /* 0x000000ffff757224 */ /* 0x000fc400078e00f8 */
[----:B------:R-:W4:Y:S01]  /*db580*/  LDL.LU R248, [R1+0x819c] ;  /* 0x00819c0001f87983 */ /* 0x000f220000300800 */
[----:B---3--:R-:W-:-:S03]  /*db590*/  IMAD.MOV.U32 R132, RZ, RZ, R249 ;  /* 0x000000ffff847224 */ /* 0x008fc600078e00f9 */
        /* <DEDUP_REMOVED lines=9> */
[----:B--2---:R-:W-:Y:S01]  /*db630*/  MOV R133, R245 ;  /* 0x000000f500857202 */ /* 0x004fe20000000f00 */
[----:B------:R-:W2:Y:S02]  /*db640*/  LDL.64 R172, [R1+0xa0] ;  /* 0x0000a00001ac7983 */ /* 0x000ea40000100a00 */
[----:B------:R-:W2:Y:S01]  /*db650*/  LDL.64 R174, [R1+0xa8] ;  /* 0x0000a80001ae7983 */ /* 0x000ea20000100a00 */
[----:B------:R-:W2:Y:S04]  /*db660*/  LDL.64 R180, [R1+0xb0] ;  /* 0x0000b00001b47983 */ /* 0x000ea80000100a00 */
[----:B------:R-:W2:Y:S04]  /*db670*/  LDL.64 R182, [R1+0xb8] ;  /* 0x0000b80001b67983 */ /* 0x000ea80000100a00 */
[----:B------:R-:W2:Y:S01]  /*db680*/  LDL.64 R196, [R1+0xd0] ;  /* 0x0000d00001c47983 */ /* 0x000ea20000100a00 */
[----:B----4-:R-:W-:-:S03]  /*db690*/  IMAD.MOV.U32 R245, RZ, RZ, R61 ;  /* 0x000000fffff57224 */ /* 0x010fc600078e003d */
[----:B------:R-:W4:Y:S04]  /*db6a0*/  LDL.64 R198, [R1+0xd8] ;  /* 0x0000d80001c67983 */ /* 0x000f280000100a00 */
[----:B------:R-:W2:Y:S04]  /*db6b0*/  LDL.64 R204, [R1+0xe0] ;  /* 0x0000e00001cc7983 */ /* 0x000ea80000100a00 */
[----:B------:R-:W2:Y:S04]  /*db6c0*/  LDL.64 R206, [R1+0xe8] ;  /* 0x0000e80001ce7983 */ /* 0x000ea80000100a00 */
[----:B------:R-:W2:Y:S04]  /*db6d0*/  LDL.64 R220, [R1+0x100] ;  /* 0x0001000001dc7983 */ /* 0x000ea80000100a00 */
[----:B------:R-:W2:Y:S04]  /*db6e0*/  LDL.64 R222, [R1+0x108] ;  /* 0x0001080001de7983 */ /* 0x000ea80000100a00 */
[----:B------:R-:W2:Y:S04]  /*db6f0*/  LDL.64 R228, [R1+0x110] ;  /* 0x0001100001e47983 */ /* 0x000ea80000100a00 */
[----:B------:R-:W2:Y:S01]  /*db700*/  LDL.64 R230, [R1+0x118] ;  /* 0x0001180001e67983 */ /* 0x000ea20000100a00 */
[C---:B------:R-:W-:Y:S08]  /*db710*/  HMMA.1688.F32.TF32 R112, R4.reuse, R60, R112 ;  /* 0x0000003c0470723c */ /* 0x040ff00000081070 */
[C---:B------:R-:W-:Y:S08]  /*db720*/  HMMA.1688.F32.TF32 R136, R4.reuse, R136, R48 ;  /* 0x000000880488723c */ /* 0x040ff00000081030 */
[C---:B---3--:R-:W-:Y:S01]  /*db730*/  HMMA.1688.F32.TF32 R132, R4.reuse, R132, R56 ;  /* 0x000000840484723c */ /* 0x048fe20000081038 */
[----:B------:R-:W-:Y:S01]  /*db740*/  STL [R1+0x7e78], R249 ;  /* 0x007e78f901007387 */ /* 0x000fe20000100800 */
[----:B------:R-:W-:Y:S02]  /*db750*/  STL [R1+0x7ed8], R245 ;  /* 0x007ed8f501007387 */ /* 0x000fe40000100800 */
[----:B------:R-:W-:Y:S02]  /*db760*/  STL.64 [R1+0x8038], R246 ;  /* 0x008038f601007387 */ /* 0x000fe40000100a00 */
[----:B------:R1:W-:Y:S02]  /*db770*/  STL [R1+0x8030], R244 ;  /* 0x008030f401007387 */ /* 0x0003e40000100800 */
[----:B-1----:R-:W3:Y:S04]  /*db780*/  LDL.64 R244, [R1+0x50] ;  /* 0x0000500001f47983 */ /* 0x002ee80000100a00 */
[----:B------:R-:W4:Y:S11]  /*db790*/  LDL.64 R246, [R1+0x58] ;  /* 0x0000580001f67983 */ /* 0x000f360000100a00 */
[----:B------:R1:W-:Y:S01]  /*db7a0*/  STL.64 [R1+0x8188], R134 ;  /* 0x0081888601007387 */ /* 0x0003e20000100a00 */
[----:B------:R-:W-:Y:S02]  /*db7b0*/  STL.64 [R1+0x8180], R132 ;  /* 0x0081808401007387 */ /* 0x000fe40000100a00 */
[----:B------:R-:W-:Y:S02]  /*db7c0*/  STL [R1+0x7e44], R240 ;  /* 0x007e44f001007387 */ /* 0x000fe40000100800 */
[----:B------:R-:W-:Y:S01]  /*db7d0*/  STL [R1+0x7e40], R241 ;  /* 0x007e40f101007387 */ /* 0x000fe20000100800 */
        /* <DEDUP_REMOVED lines=10> */
[C---:B------:R-:W-:Y:S01]  /*db880*/  HMMA.1688.F32.TF32 R108, R4.reuse, R248, R108 ;  /* 0x000000f8046c723c */ /* 0x040fe2000008106c */
[----:B------:R-:W4:Y:S01]  /*db890*/  LDL.LU R82, [R1+0x828] ;  /* 0x0008280001527983 */ /* 0x000f220000300800 */
[----:B------:R-:W4:Y:S06]  /*db8a0*/  LDL.LU R83, [R1+0x82c] ;  /* 0x00082c0001537983 */ /* 0x000f2c0000300800 */
[----:B------:R-:W-:Y:S01]  /*db8b0*/  HMMA.1688.F32.TF32 R116, R4, R116, R52 ;  /* 0x000000740474723c */ /* 0x000fe20000081034 */
[----:B------:R-:W-:-:S02]  /*db8c0*/  IMAD.MOV.U32 R249, RZ, RZ, R60 ;  /* 0x000000fffff97224 */ /* 0x000fc400078e003c */
        /* <DEDUP_REMOVED lines=44> */
[----:B------:R-:W-:Y:S01]  /*dbb90*/  STL [R1+0x7e3c], R232 ;  /* 0x007e3ce801007387 */ /* 0x000fe20000100800 */
[----:B------:R-:W-:Y:S02]  /*dbba0*/  STL [R1+0x7e38], R233 ;  /* 0x007e38e901007387 */ /* 0x000fe40000100800 */
[----:B------:R-:W-:Y:S02]  /*dbbb0*/  STL [R1+0x7e4c], R224 ;  /* 0x007e4ce001007387 */ /* 0x000fe40000100800 */
[----:B------:R-:W-:Y:S01]  /*dbbc0*/  STL [R1+0x7e48], R225 ;  /* 0x007e48e101007387 */ /* 0x000fe20000100800 */
[----:B------:R-:W-:Y:S01]  /*dbbd0*/  STL [R1+0x7e54], R216 ;  /* 0x007e54d801007387 */ /* 0x000fe20000100800 */
[----:B------:R-:W-:Y:S02]  /*dbbe0*/  STL [R1+0x7e50], R217 ;  /* 0x007e50d901007387 */ /* 0x000fe40000100800 */
[----:B-1----:R-:W4:Y:S02]  /*dbbf0*/  LDL.64 R134, [R1+0x18] ;  /* 0x0000180001867983 */ /* 0x002f240000100a00 */
        /* <DEDUP_REMOVED lines=17> */
[C---:B------:R-:W-:Y:S08]  /*dbd10*/  HMMA.1688.F32.TF32 R32, R4.reuse, R188, R32 ;  /* 0x000000bc0420723c */ /* 0x040ff00000081020 */
[C---:B------:R-:W-:Y:S08]  /*dbd20*/  HMMA.1688.F32.TF32 R36, R4.reuse, R196, R36 ;  /* 0x000000c40424723c */ /* 0x040ff00000081024 */
[C---:B------:R-:W-:Y:S08]  /*dbd30*/  HMMA.1688.F32.TF32 R40, R4.reuse, R204, R40 ;  /* 0x000000cc0428723c */ /* 0x040ff00000081028 */
[----:B------:R-:W-:Y:S01]  /*dbd40*/  HMMA.1688.F32.TF32 R44, R4, R212, R44 ;  /* 0x000000d4042c723c */ /* 0x000fe2000008102c */
[----:B------:R-:W-:Y:S07]  /*dbd50*/  STL [R1+0x7e30], R177 ;  /* 0x007e30b101007387 */ /* 0x000fee0000100800 */
[----:B------:R-:W-:Y:S08]  /*dbd60*/  HMMA.1688.F32.TF32 R108, R12, R250, R108 ;  /* 0x000000fa0c6c723c */ /* 0x000ff0000008106c */
        /* <DEDUP_REMOVED lines=19> */
[----:B-1----:R-:W3:Y:S01]  /*dbea0*/  LDL.64 R250, [R1+0x38] ;  /* 0x0000380001fa7983 */ /* 0x002ee20000100a00 */
[----:B------:R-:W4:Y:S01]  /*dbeb0*/  LDL.LU.64 R236, [R1+0x8190] ;  /* 0x0081900001ec7983 */ /* 0x000f220000300a00 */
[C---:B------:R-:W-:Y:S08]  /*dbec0*/  HMMA.1688.F32.TF32 R128, R12.reuse, R238, R128 ;  /* 0x000000ee0c80723c */ /* 0x040ff00000081080 */
[----:B------:R-:W-:Y:S01]  /*dbed0*/  HMMA.1688.F32.TF32 R112, R12, R134, R112 ;  /* 0x000000860c70723c */ /* 0x000fe20000081070 */
[----:B------:R-:W-:Y:S01]  /*dbee0*/  MOV R232, R238 ;  /* 0x000000ee00e87202 */ /* 0x000fe20000000f00 */
[----:B------:R-:W-:-:S02]  /*dbef0*/  IMAD.MOV.U32 R233, RZ, RZ, R239 ;  /* 0x000000ffffe97224 */ /* 0x000fc400078e00ef */
[----:B------:R-:W-:Y:S02]  /*dbf00*/  IMAD.MOV.U32 R239, RZ, RZ, R134 ;  /* 0x000000ffffef7224 */ /* 0x000fe400078e0086 */
[----:B------:R-:W-:Y:S01]  /*dbf10*/  IMAD.MOV.U32 R238, RZ, RZ, R135 ;  /* 0x000000ffffee7224 */ /* 0x000fe200078e0087 */
[----:B------:R-:W-:Y:S01]  /*dbf20*/  MOV R240, R174 ;  /* 0x000000ae00f07202 */ /* 0x000fe20000000f00 */
[----:B------:R-:W-:Y:S01]  /*dbf30*/  IMAD.MOV.U32 R241, RZ, RZ, R175 ;  /* 0x000000fffff17224 */ /* 0x000fe200078e00af */
[C---:B------:R-:W-:Y:S08]  /*dbf40*/  HMMA.1688.F32.TF32 R8, R12.reuse, R158, R8 ;  /* 0x0000009e0c08723c */ /* 0x040ff00000081008 */
[C---:B------:R-:W-:Y:S01]  /*dbf50*/  HMMA.1688.F32.TF32 R16, R12.reuse, R242, R16 ;  /* 0x000000f20c10723c */ /* 0x040fe20000081010 */
[----:B------:R4:W-:Y:S01]  /*dbf60*/  STL.64 [R1+0x8178], R130 ;  /* 0x0081788201007387 */ /* 0x0009e20000100a00 */
[----:B------:R-:W-:Y:S02]  /*dbf70*/  STL.64 [R1+0x8170], R128 ;  /* 0x0081708001007387 */ /* 0x000fe40000100a00 */
[----:B------:R-:W3:Y:S02]  /*dbf80*/  LDL.LU.64 R134, [R1+0x8188] ;  /* 0x0081880001867983 */ /* 0x000ee40000300a00 */
[----:B------:R-:W3:Y:S01]  /*dbf90*/  LDL.LU.64 R132, [R1+0x8180] ;  /* 0x0081800001847983 */ /* 0x000ee20000300a00 */
[----:B------:R-:W-:Y:S01]  /*dbfa0*/  STL.64 [R1+0x8168], R114 ;  /* 0x0081687201007387 */ /* 0x000fe20000100a00 */
[----:B------:R-:W-:Y:S01]  /*dbfb0*/  STL.64 [R1+0x8160], R112 ;  /* 0x0081607001007387 */ /* 0x000fe20000100a00 */
[C---:B------:R-:W-:Y:S08]  /*dbfc0*/  HMMA.1688.F32.TF32 R20, R12.reuse, R166, R20 ;  /* 0x000000a60c14723c */ /* 0x040ff00000081014 */
[C---:B------:R-:W-:Y:S08]  /*dbfd0*/  HMMA.1688.F32.TF32 R24, R12.reuse, R174, R24 ;  /* 0x000000ae0c18723c */ /* 0x040ff00000081018 */
[----:B------:R-:W-:Y:S01]  /*dbfe0*/  HMMA.1688.F32.TF32 R28, R12, R182, R28 ;  /* 0x000000b60c1c723c */ /* 0x000fe2000008101c */
[----:B------:R-:W-:Y:S01]  /*dbff0*/  IMAD.MOV.U32 R216, RZ, RZ, R182 ;  /* 0x000000ffffd87224 */ /* 0x000fe200078e00b6 */
[----:B------:R-:W-:-:S06]  /*dc000*/  MOV R217, R183 ;  /* 0x000000b700d97202 */ /* 0x000fcc0000000f00 */
[C---:B------:R-:W-:Y:S08]  /*dc010*/  HMMA.1688.F32.TF32 R32, R12.reuse, R190, R32 ;  /* 0x000000be0c20723c */ /* 0x040ff00000081020 */
[----:B------:R-:W-:Y:S01]  /*dc020*/  HMMA.1688.F32.TF32 R36, R12, R198, R36 ;  /* 0x000000c60c24723c */ /* 0x000fe20000081024 */
[----:B------:R-:W-:Y:S02]  /*dc030*/  IMAD.MOV.U32 R208, RZ, RZ, R198 ;  /* 0x000000ffffd07224 */ /* 0x000fe400078e00c6 */
[----:B------:R-:W-:-:S05]  /*dc040*/  IMAD.MOV.U32 R209, RZ, RZ, R199 ;  /* 0x000000ffffd17224 */ /* 0x000fca00078e00c7 */
[----:B------:R-:W-:Y:S01]  /*dc050*/  HMMA.1688.F32.TF32 R40, R12, R206, R40 ;  /* 0x000000ce0c28723c */ /* 0x000fe20000081028 */
[----:B------:R-:W-:Y:S01]  /*dc060*/  MOV R200, R206 ;  /* 0x000000ce00c87202 */ /* 0x000fe20000000f00 */
[----:B------:R-:W-:-:S06]  /*dc070*/  IMAD.MOV.U32 R201, RZ, RZ, R207 ;  /* 0x000000ffffc97224 */ /* 0x000fcc00078e00cf */
[C---:B------:R-:W-:Y:S08]  /*dc080*/  HMMA.1688.F32.TF32 R44, R12.reuse, R214, R44 ;  /* 0x000000d60c2c723c */ /* 0x040ff0000008102c */
[----:B------:R-:W-:Y:S01]  /*dc090*/  HMMA.1688.F32.TF32 R48, R12, R222, R48 ;  /* 0x000000de0c30723c */ /* 0x000fe20000081030 */
[----:B------:R-:W-:Y:S01]  /*dc0a0*/  IMAD.MOV.U32 R185, RZ, RZ, R222 ;  /* 0x000000ffffb97224 */ /* 0x000fe200078e00de */
[----:B------:R-:W-:-:S06]  /*dc0b0*/  MOV R192, R223 ;  /* 0x000000df00c07202 */ /* 0x000fcc0000000f00 */
[C---:B------:R-:W-:Y:S01]  /*dc0c0*/  HMMA.1688.F32.TF32 R52, R12.reuse, R230, R52 ;  /* 0x000000e60c34723c */ /* 0x040fe20000081034 */
[----:B------:R-:W-:Y:S02]  /*dc0d0*/  IMAD.MOV.U32 R176, RZ, RZ, R230 ;  /* 0x000000ffffb07224 */ /* 0x000fe400078e00e6 */
[----:B------:R-:W-:Y:S02]  /*dc0e0*/  IMAD.MOV.U32 R184, RZ, RZ, R231 ;  /* 0x000000ffffb87224 */ /* 0x000fe400078e00e7 */
[----:B------:R-:W-:Y:S02]  /*dc0f0*/  IMAD.MOV.U32 R224, RZ, RZ, R142 ;  /* 0x000000ffffe07224 */ /* 0x000fe400078e008e */
        /* <DEDUP_REMOVED lines=9> */
[C---:B------:R-:W-:Y:S01]  /*dc190*/  HMMA.1688.F32.TF32 R4, R12.reuse, R246, R124 ;  /* 0x000000f60c04723c */ /* 0x040fe2000008107c */
[----:B------:R-:W-:Y:S04]  /*dc1a0*/  LDS R124, [R2+0x20200] ;  /* 0x02020000027c7984 */ /* 0x000fe80000000800 */
[----:B------:R-:W-:Y:S04]  /*dc1b0*/  LDS R126, [R2+0x22200] ;  /* 0x02220000027e7984 */ /* 0x000fe80000000800 */
[----:B------:R-:W-:Y:S04]  /*dc1c0*/  LDS R125, [R0+0x20200] ;  /* 0x02020000007d7984 */ /* 0x000fe80000000800 */
[----:B------:R-:W1:Y:S01]  /*dc1d0*/  LDS R127, [R0+0x22200] ;  /* 0x02220000007f7984 */ /* 0x000e620000000800 */
[----:B----4-:R-:W-:Y:S01]  /*dc1e0*/  IMAD.MOV.U32 R130, RZ, RZ, R237 ;  /* 0x000000ffff827224 */ /* 0x010fe200078e00ed */
[----:B------:R-:W-:Y:S01]  /*dc1f0*/  MOV R131, R236 ;  /* 0x000000ec00837202 */ /* 0x000fe20000000f00 */
[----:B------:R-:W-:Y:S01]  /*dc200*/  IMAD.MOV.U32 R237, RZ, RZ, R246 ;  /* 0x000000ffffed7224 */ /* 0x000fe200078e00f6 */
[----:B------:R-:W-:Y:S01]  /*dc210*/  MOV R236, R247 ;  /* 0x000000f700ec7202 */ /* 0x000fe20000000f00 */
[----:B---3--:R-:W-:Y:S01]  /*dc220*/  HMMA.1688.F32.TF32 R116, R12, R250, R116 ;  /* 0x000000fa0c74723c */ /* 0x008fe20000081074 */
[----:B------:R-:W-:-:S04]  /*dc230*/  MOV R193, R250 ;  /* 0x000000fa00c17202 */ /* 0x000fc80000000f00 */
[----:B------:R-:W-:Y:S01]  /*dc240*/  STL.64 [R1+0x8158], R6 ;  /* 0x0081580601007387 */ /* 0x000fe20000100a00 */
[----:B------:R-:W-:Y:S02]  /*dc250*/  STL.64 [R1+0x8150], R4 ;  /* 0x0081500401007387 */ /* 0x000fe40000100a00 */
[----:B------:R-:W-:Y:S02]  /*dc260*/  STL.64 [R1+0x7e98], R238 ;  /* 0x007e98ee01007387 */ /* 0x000fe40000100a00 */
[----:B------:R2:W-:Y:S01]  /*dc270*/  STL.64 [R1+0x7e90], R236 ;  /* 0x007e90ec01007387 */ /* 0x0005e20000100a00 */
[----:B------:R-:W-:Y:S01]  /*dc280*/  STL.64 [R1+0x7ea8], R242 ;  /* 0x007ea8f201007387 */ /* 0x000fe20000100a00 */
[----:B------:R-:W-:Y:S02]  /*dc290*/  IMAD.MOV.U32 R177, RZ, RZ, R251 ;  /* 0x000000ffffb17224 */ /* 0x000fe400078e00fb */
        /* <DEDUP_REMOVED lines=135> */
[----:B------:R-:W-:Y:S01]  /*dcb10*/  LDS R12, [R2+0x24200] ;  /* 0x02420000020c7984 */ /* 0x000fe20000000800 */
[----:B------:R-:W-:Y:S04]  /*dcb20*/  LDS R14, [R2+0x26200] ;  /* 0x02620000020e7984 */ /* 0x000fe80000000800 */
[----:B------:R-:W-:Y:S04]  /*dcb30*/  LDS R13, [R0+0x24200] ;  /* 0x02420000000d7984 */ /* 0x000fe80000000800 */
[----:B------:R-:W2:Y:S04]  /*dcb40*/  LDS R15, [R0+0x26200] ;  /* 0x02620000000f7984 */ /* 0x000ea80000000800 */
        /* <DEDUP_REMOVED lines=17> */
[C---:B--2---:R-:W-:Y:S02]  /*dcc60*/  HMMA.1688.F32.TF32 R108, R124.reuse, R128, R108 ;  /* 0x000000807c6c723c */ /* 0x044fe4000008106c */
[----:B------:R-:W3:Y:S01]  /*dcc70*/  LDL.LU.64 R128, [R1+0x8170] ;  /* 0x0081700001807983 */ /* 0x000ee20000300a00 */
[----:B------:R-:W2:Y:S05]  /*dcc80*/  LDL.LU.64 R114, [R1+0x8168] ;  /* 0x0081680001727983 */ /* 0x000eaa0000300a00 */
[C---:B---3--:R-:W-:Y:S01]  /*dcc90*/  HMMA.1688.F32.TF32 R128, R124.reuse, R112, R128 ;  /* 0x000000707c80723c */ /* 0x048fe20000081080 */
[----:B------:R-:W2:Y:S11]  /*dcca0*/  LDL.LU.64 R112, [R1+0x8160] ;  /* 0x0081600001707983 */ /* 0x000eb60000300a00 */
[----:B------:R-:W-:Y:S11]  /*dccb0*/  @!UPT UIADD3 URZ, URZ, URZ, URZ ;  /* 0x0000003f3f3ff290 */ /* 0x000ff6000fffe03f */
[----:B------:R-:W-:Y:S01]  /*dccc0*/  STL.64 [R1+0x8148], R130 ;  /* 0x0081488201007387 */ /* 0x000fe20000100a00 */
[----:B------:R1:W-:Y:S03]  /*dccd0*/  STL.64 [R1+0x8140], R128 ;  /* 0x0081408001007387 */ /* 0x0003e60000100a00 */
[----:B-1----:R-:W2:Y:S04]  /*dcce0*/  LDL R128, [R1+0x210] ;  /* 0x0002100001807983 */ /* 0x002ea80000100800 */
        /* <DEDUP_REMOVED lines=8> */
[----:B------:R-:W3:Y:S01]  /*dcd70*/  LDL R130, [R1+0x1f8] ;  /* 0x0001f80001827983 */ /* 0x000ee20000100800 */
[----:B------:R-:W3:Y:S04]  /*dcd80*/  LDL R131, [R1+0x1fc] ;  /* 0x0001fc0001837983 */ /* 0x000ee80000100800 */
[----:B-1----:R-:W3:Y:S04]  /*dcd90*/  LDL R114, [R1+0x208] ;  /* 0x0002080001727983 */ /* 0x002ee80000100800 */
[----:B--2---:R-:W2:Y:S04]  /*dcda0*/  LDL R150, [R1+0x218] ;  /* 0x0002180001967983 */ /* 0x004ea80000100800 */
[----:B------:R-:W2:Y:S04]  /*dcdb0*/  LDL R151, [R1+0x21c] ;  /* 0x00021c0001977983 */ /* 0x000ea80000100800 */
        /* <DEDUP_REMOVED lines=30> */
[----:B---3--:R-:W-:Y:S08]  /*dcfa0*/  HMMA.1688.F32.TF32 R108, R12, R130, R108 ;  /* 0x000000820c6c723c */ /* 0x008ff0000008106c */
[----:B--2---:R-:W-:Y:S01]  /*dcfb0*/  HMMA.1688.F32.TF32 R4, R124, R144, R4 ;  /* 0x000000907c04723c */ /* 0x004fe20000081004 */
[----:B------:R-:W2:Y:S04]  /*dcfc0*/  LDL R126, [R1+0x248] ;  /* 0x00024800017e7983 */ /* 0x000ea80000100800 */
[----:B------:R-:W2:Y:S01]  /*dcfd0*/  LDL R127, [R1+0x24c] ;  /* 0x00024c00017f7983 */ /* 0x000ea20000100800 */
[----:B------:R-:W3:Y:S02]  /*dcfe0*/  LDL.LU.64 R130, [R1+0x8148] ;  /* 0x0081480001827983 */ /* 0x000ee40000300a00 */
[----:B------:R-:W3:Y:S01]  /*dcff0*/  LDL.LU.64 R128, [R1+0x8140] ;  /* 0x0081400001807983 */ /* 0x000ee20000300a00 */
        /* <DEDUP_REMOVED lines=211> */
[C---:B--2---:R-:W-:Y:S08]  /*ddd30*/  HMMA.1688.F32.TF32 R116, R12.reuse, R126, R116 ;  /* 0x0000007e0c74723c */ /* 0x044ff00000081074 */
[C---:B------:R-:W-:Y:S01]  /*ddd40*/  HMMA.1688.F32.TF32 R56, R12.reuse, R230, R56 ;  /* 0x000000e60c38723c */ /* 0x040fe20000081038 */
[----:B------:R-:W-:Y:S01]  /*ddd50*/  LDS R126, [R2+0x32200] ;  /* 0x03220000027e7984 */ /* 0x000fe20000000800 */
[----:B------:R-:W1:Y:S06]  /*ddd60*/  LDS R127, [R0+0x32200] ;  /* 0x03220000007f7984 */ /* 0x000e6c0000000800 */
[----:B---3--:R-:W-:Y:S01]  /*ddd70*/  HMMA.1688.F32.TF32 R132, R12, R246, R132 ;  /* 0x000000f60c84723c */ /* 0x008fe20000081084 */
[----:B------:R-:W2:Y:S01]  /*ddd80*/  LDL.LU.64 R246, [R1+0x8038] ;  /* 0x0080380001f67983 */ /* 0x000ea20000300a00 */
[----:B------:R-:W3:Y:S11]  /*ddd90*/  LDL.LU R244, [R1+0x8030] ;  /* 0x0080300001f47983 */ /* 0x000ef60000300800 */
[----:B------:R-:W-:Y:S10]  /*ddda0*/  @!UPT UIADD3 URZ, URZ, URZ, URZ ;  /* 0x0000003f3f3ff290 */ /* 0x000ff4000fffe03f */
        /* <DEDUP_REMOVED lines=19> */
[----:B------:R-:W-:Y:S01]  /*ddee0*/  STL [R1+0x7cb0], R215 ;  /* 0x007cb0d701007387 */ /* 0x000fe20000100800 */
[----:B------:R-:W-:Y:S01]  /*ddef0*/  STL [R1+0x7cbc], R206 ;  /* 0x007cbcce01007387 */ /* 0x000fe20000100800 */
[----:B------:R-:W-:Y:S02]  /*ddf00*/  STL [R1+0x7cb8], R207 ;  /* 0x007cb8cf01007387 */ /* 0x000fe40000100800 */
[----:B------:R-:W-:Y:S02]  /*ddf10*/  STL [R1+0x7cc4], R198 ;  /* 0x007cc4c601007387 */ /* 0x000fe40000100800 */
[----:B------:R-:W-:Y:S01]  /*ddf20*/  STL [R1+0x7cc0], R199 ;  /* 0x007cc0c701007387 */ /* 0x000fe20000100800 */
[----:B------:R-:W-:Y:S01]  /*ddf30*/  STL.64 [R1+0x7d28], R190 ;  /* 0x007d28be01007387 */ /* 0x000fe20000100a00 */
[----:B------:R-:W-:Y:S02]  /*ddf40*/  STL.64 [R1+0x7d20], R188 ;  /* 0x007d20bc01007387 */ /* 0x000fe40000100a00 */
[----:B------:R-:W-:Y:S02]  /*ddf50*/  STL.64 [R1+0x7d38], R182 ;  /* 0x007d38b601007387 */ /* 0x000fe40000100a00 */
[----:B------:R-:W-:Y:S01]  /*ddf60*/  STL.64 [R1+0x7d30], R180 ;  /* 0x007d30b401007387 */ /* 0x000fe20000100a00 */
[----:B------:R4:W-:Y:S01]  /*ddf70*/  STL.64 [R1+0x7d48], R174 ;  /* 0x007d48ae01007387 */ /* 0x0009e20000100a00 */
[----:B------:R1:W-:Y:S03]  /*ddf80*/  STL.64 [R1+0x7d40], R172 ;  /* 0x007d40ac01007387 */ /* 0x0003e60000100a00 */
[----:B----4-:R-:W4:Y:S04]  /*ddf90*/  LDL.64 R174, [R1+0x1308] ;  /* 0x0013080001ae7983 */ /* 0x010f280000100a00 */
[----:B-1----:R-:W4:Y:S01]  /*ddfa0*/  LDL.64 R172, [R1+0x1300] ;  /* 0x0013000001ac7983 */ /* 0x002f220000100a00 */
[----:B------:R1:W-:Y:S02]  /*ddfb0*/  STL.64 [R1+0x7d58], R166 ;  /* 0x007d58a601007387 */ /* 0x0003e40000100a00 */
[----:B------:R1:W-:Y:S02]  /*ddfc0*/  STL.64 [R1+0x7d50], R164 ;  /* 0x007d50a401007387 */ /* 0x0003e40000100a00 */
[----:B------:R-:W-:Y:S01]  /*ddfd0*/  IMAD.MOV.U32 R231, RZ, RZ, R3 ;  /* 0x000000ffffe77224 */ /* 0x000fe200078e0003 */
[----:B-1----:R-:W-:Y:S01]  /*ddfe0*/  MOV R166, R142 ;  /* 0x0000008e00a67202 */ /* 0x002fe20000000f00 */
[----:B------:R-:W4:Y:S04]  /*ddff0*/  LDL R164, [R1+0x1310] ;  /* 0x0013100001a47983 */ /* 0x000f280000100800 */
[----:B------:R-:W4:Y:S01]  /*de000*/  LDL R165, [R1+0x1314] ;  /* 0x0013140001a57983 */ /* 0x000f220000100800 */
[----:B------:R-:W4:Y:S02]  /*de010*/  LDL.LU R142, [R1+0x802c] ;  /* 0x00802c00018e7983 */ /* 0x000f240000300800 */
[----:B------:R-:W-:-:S02]  /*de020*/  IMAD.MOV.U32 R167, RZ, RZ, R151 ;  /* 0x000000ffffa77224 */ /* 0x000fc400078e0097 */
[----:B------:R-:W4:Y:S01]  /*de030*/  LDL.LU R151, [R1+0x8028] ;  /* 0x0080280001977983 */ /* 0x000f220000300800 */
[----:B------:R1:W-:Y:S02]  /*de040*/  STL.64 [R1+0x7d68], R158 ;  /* 0x007d689e01007387 */ /* 0x0003e40000100a00 */
[----:B------:R1:W-:Y:S02]  /*de050*/  STL.64 [R1+0x7d60], R156 ;  /* 0x007d609c01007387 */ /* 0x0003e40000100a00 */
[----:B-1----:R-:W-:Y:S01]  /*de060*/  IMAD.MOV.U32 R158, RZ, RZ, R150 ;  /* 0x000000ffff9e7224 */ /* 0x002fe200078e0096 */
[----:B------:R-:W4:Y:S04]  /*de070*/  LDL R156, [R1+0x12f0] ;  /* 0x0012f000019c7983 */ /* 0x000f280000100800 */
[----:B------:R-:W4:Y:S01]  /*de080*/  LDL R157, [R1+0x12f4] ;  /* 0x0012f400019d7983 */ /* 0x000f220000100800 */
[----:B------:R-:W4:Y:S01]  /*de090*/  LDL.LU R150, [R1+0x8024] ;  /* 0x0080240001967983 */ /* 0x000f220000300800 */
[----:B------:R-:W-:-:S02]  /*de0a0*/  MOV R159, R252 ;  /* 0x000000fc009f7202 */ /* 0x000fc40000000f00 */
[----:B------:R-:W4:Y:S01]  /*de0b0*/  LDL.LU R252, [R1+0x8020] ;  /* 0x0080200001fc7983 */ /* 0x000f220000300800 */
[----:B------:R-:W4:Y:S02]  /*de0c0*/  LDL R228, [R1+0x1290] ;  /* 0x0012900001e47983 */ /* 0x000f240000100800 */
[----:B------:R-:W4:Y:S02]  /*de0d0*/  LDL R229, [R1+0x1294] ;  /* 0x0012940001e57983 */ /* 0x000f240000100800 */
[----:B---3--:R-:W-:Y:S02]  /*de0e0*/  IMAD.MOV.U32 R230, RZ, RZ, R244 ;  /* 0x000000ffffe67224 */ /* 0x008fe400078e00f4 */
[----:B------:R-:W3:Y:S01]  /*de0f0*/  LDL.LU R244, [R1+0x801c] ;  /* 0x00801c0001f47983 */ /* 0x000ee20000300800 */
[----:B------:R-:W3:Y:S02]  /*de100*/  LDL.LU R3, [R1+0x8018] ;  /* 0x0080180001037983 */ /* 0x000ee40000300800 */
[----:B------:R-:W3:Y:S02]  /*de110*/  LDL R220, [R1+0x1280] ;  /* 0x0012800001dc7983 */ /* 0x000ee40000100800 */
[----:B------:R-:W3:Y:S01]  /*de120*/  LDL R221, [R1+0x1284] ;  /* 0x0012840001dd7983 */ /* 0x000ee20000100800 */
[----:B--2---:R-:W-:Y:S01]  /*de130*/  MOV R222, R247 ;  /* 0x000000f700de7202 */ /* 0x004fe20000000f00 */
[----:B------:R-:W-:Y:S01]  /*de140*/  IMAD.MOV.U32 R223, RZ, RZ, R246 ;  /* 0x000000ffffdf7224 */ /* 0x000fe200078e00f6 */
[----:B------:R-:W2:Y:S01]  /*de150*/  LDL.LU R247, [R1+0x8014] ;  /* 0x0080140001f77983 */ /* 0x000ea20000300800 */
[----:B------:R-:W2:Y:S02]  /*de160*/  LDL.LU R246, [R1+0x8010] ;  /* 0x0080100001f67983 */ /* 0x000ea40000300800 */
        /* <DEDUP_REMOVED lines=9> */
[----:B------:R-:W2:Y:S01]  /*de200*/  LDL R237, [R1+0x1184] ;  /* 0x0011840001ed7983 */ /* 0x000ea20000100800 */
[----:B------:R-:W-:Y:S01]  /*de210*/  IMAD.MOV.U32 R191, RZ, RZ, R143 ;  /* 0x000000ffffbf7224 */ /* 0x000fe200078e008f */
[----:B----4-:R-:W-:-:S02]  /*de220*/  MOV R190, R142 ;  /* 0x0000008e00be7202 */ /* 0x010fc40000000f00 */
[----:B------:R-:W-:Y:S01]  /*de230*/  MOV R183, R151 ;  /* 0x0000009700b77202 */ /* 0x000fe20000000f00 */
[----:B------:R-:W-:Y:S01]  /*de240*/  IMAD.MOV.U32 R182, RZ, RZ, R150 ;  /* 0x000000ffffb67224 */ /* 0x000fe200078e0096 */
[----:B---3--:R-:W-:Y:S01]  /*de250*/  MOV R239, R244 ;  /* 0x000000f400ef7202 */ /* 0x008fe20000000f00 */
[----:B------:R-:W-:Y:S02]  /*de260*/  IMAD.MOV.U32 R238, RZ, RZ, R3 ;  /* 0x000000ffffee7224 */ /* 0x000fe400078e0003 */
[----:B------:R-:W3:Y:S01]  /*de270*/  LDL.LU R3, [R1+0x800c] ;  /* 0x00800c0001037983 */ /* 0x000ee20000300800 */
[----:B------:R-:W4:Y:S02]  /*de280*/  LDL.LU R244, [R1+0x8008] ;  /* 0x0080080001f47983 */ /* 0x000f240000300800 */
[----:B------:R-:W3:Y:S02]  /*de290*/  LDL R240, [R1+0x1190] ;  /* 0x0011900001f07983 */ /* 0x000ee40000100800 */
[----:B------:R-:W3:Y:S02]  /*de2a0*/  LDL R241, [R1+0x1194] ;  /* 0x0011940001f17983 */ /* 0x000ee40000100800 */
[----:B--2---:R-:W-:-:S02]  /*de2b0*/  IMAD.MOV.U32 R242, RZ, RZ, R246 ;  /* 0x000000fffff27224 */ /* 0x004fc400078e00f6 */
[----:B------:R-:W-:Y:S01]  /*de2c0*/  IMAD.MOV.U32 R243, RZ, RZ, R247 ;  /* 0x000000fffff37224 */ /* 0x000fe200078e00f7 */
[----:B------:R-:W2:Y:S01]  /*de2d0*/  LDL.LU R246, [R1+0x8004] ;  /* 0x0080040001f67983 */ /* 0x000ea20000300800 */
[----:B------:R-:W2:Y:S02]  /*de2e0*/  LDL.LU R247, [R1+0x8000] ;  /* 0x0080000001f77983 */ /* 0x000ea40000300800 */
[----:B------:R-:W2:Y:S02]  /*de2f0*/  LDL.64 R248, [R1+0x11c0] ;  /* 0x0011c00001f87983 */ /* 0x000ea40000100a00 */
[----:B------:R-:W2:Y:S01]  /*de300*/  LDL.64 R250, [R1+0x11c8] ;  /* 0x0011c80001fa7983 */ /* 0x000ea20000100a00 */
[----:B------:R-:W2:Y:S04]  /*de310*/  LDL R188, [R1+0x1270] ;  /* 0x0012700001bc7983 */ /* 0x000ea80000100800 */
[----:B------:R-:W2:Y:S01]  /*de320*/  LDL R189, [R1+0x1274] ;  /* 0x0012740001bd7983 */ /* 0x000ea20000100800 */
[----:B------:R-:W2:Y:S02]  /*de330*/  LDL.LU R142, [R1+0x7ffc] ;  /* 0x007ffc00018e7983 */ /* 0x000ea40000300800 */
[----:B------:R-:W2:Y:S02]  /*de340*/  LDL.LU R143, [R1+0x7ff8] ;  /* 0x007ff800018f7983 */ /* 0x000ea40000300800 */
[----:B------:R-:W3:Y:S01]  /*de350*/  LDL R180, [R1+0x1260] ;  /* 0x0012600001b47983 */ /* 0x000ee20000100800 */
[----:B------:R-:W3:Y:S01]  /*de360*/  LDL R181, [R1+0x1264] ;  /* 0x0012640001b57983 */ /* 0x000ee20000100800 */
[----:B------:R-:W3:Y:S02]  /*de370*/  LDL.LU R150, [R1+0x7ff4] ;  /* 0x007ff40001967983 */ /* 0x000ee40000300800 */
[----:B------:R-:W3:Y:S02]  /*de380*/  LDL.LU R151, [R1+0x7ff0] ;  /* 0x007ff00001977983 */ /* 0x000ee40000300800 */
[----:B------:R-:W3:Y:S01]  /*de390*/  LDL R132, [R1+0x1140] ;  /* 0x0011400001847983 */ /* 0x000ee20000100800 */
        /* <DEDUP_REMOVED lines=29> */
[----:B----4-:R-:W-:-:S03]  /*de570*/  MOV R168, R244 ;  /* 0x000000f400a87202 */ /* 0x010fc60000000f00 */
[----:B------:R-:W4:Y:S01]  /*de580*/  LDL.64 R244, [R1+0x12c0] ;  /* 0x0012c00001f47983 */ /* 0x000f220000100a00 */
[C---:B--2---:R-:W-:Y:S08]  /*de590*/  HMMA.1688.F32.TF32 R120, R12.reuse, R142, R120 ;  /* 0x0000008e0c78723c */ /* 0x044ff00000081078 */
[----:B---3--:R-:W-:Y:S01]  /*de5a0*/  HMMA.1688.F32.TF32 R96, R12, R150, R96 ;  /* 0x000000960c60723c */ /* 0x008fe20000081060 */
[----:B------:R1:W-:Y:S01]  /*de5b0*/  STL.64 [R1+0x7d78], R150 ;  /* 0x007d789601007387 */ /* 0x0003e20000100a00 */
[----:B------:R2:W-:Y:S06]  /*de5c0*/  STL.64 [R1+0x7d70], R148 ;  /* 0x007d709401007387 */ /* 0x0005ec0000100a00 */
[C---:B------:R-:W-:Y:S01]  /*de5d0*/  HMMA.1688.F32.TF32 R112, R124.reuse, R132, R112 ;  /* 0x000000847c70723c */ /* 0x040fe20000081070 */
[----:B-1----:R-:W3:Y:S04]  /*de5e0*/  LDL.64 R150, [R1+0x12e8] ;  /* 0x0012e80001967983 */ /* 0x002ee80000100a00 */
[----:B--2---:R-:W2:Y:S01]  /*de5f0*/  LDL.64 R148, [R1+0x12e0] ;  /* 0x0012e00001947983 */ /* 0x004ea20000100a00 */
[----:B------:R1:W-:Y:S02]  /*de600*/  STL.64 [R1+0x7d88], R142 ;  /* 0x007d888e01007387 */ /* 0x0003e40000100a00 */
[----:B------:R1:W-:Y:S02]  /*de610*/  STL.64 [R1+0x7d80], R140 ;  /* 0x007d808c01007387 */ /* 0x0003e40000100a00 */
[----:B-1----:R-:W2:Y:S04]  /*de620*/  LDL.64 R142, [R1+0x12d8] ;  /* 0x0012d800018e7983 */ /* 0x002ea80000100a00 */
[----:B------:R-:W2:Y:S01]  /*de630*/  LDL.64 R140, [R1+0x12d0] ;  /* 0x0012d000018c7983 */ /* 0x000ea20000100a00 */
[----:B------:R-:W2:Y:S02]  /*de640*/  LDL.LU.64 R134, [R1+0x7fe8] ;  /* 0x007fe80001867983 */ /* 0x000ea40000300a00 */
[----:B------:R-:W2:Y:S02]  /*de650*/  LDL.LU.64 R132, [R1+0x7fe0] ;  /* 0x007fe00001847983 */ /* 0x000ea40000300a00 */
[----:B------:R-:W3:Y:S01]  /*de660*/  LDL.LU.64 R118, [R1+0x7fd8] ;  /* 0x007fd80001767983 */ /* 0x000ee20000300a00 */
[----:B--2---:R-:W-:Y:S01]  /*de670*/  HMMA.1688.F32.TF32 R132, R124, R116, R132 ;  /* 0x000000747c84723c */ /* 0x004fe20000081084 */
[----:B------:R-:W3:Y:S01]  /*de680*/  LDL.LU.64 R116, [R1+0x7fd0] ;  /* 0x007fd00001747983 */ /* 0x000ee20000300a00 */
[----:B------:R-:W2:Y:S06]  /*de690*/  LDL.LU.64 R138, [R1+0x7fc8] ;  /* 0x007fc800018a7983 */ /* 0x000eac0000300a00 */
[C---:B------:R-:W-:Y:S08]  /*de6a0*/  HMMA.1688.F32.TF32 R104, R12.reuse, R170, R104 ;  /* 0x000000aa0c68723c */ /* 0x040ff00000081068 */
[----:B------:R-:W-:Y:S08]  /*de6b0*/  HMMA.1688.F32.TF32 R16, R12, R186, R16 ;  /* 0x000000ba0c10723c */ /* 0x000ff00000081010 */
[C---:B---3--:R-:W-:Y:S01]  /*de6c0*/  HMMA.1688.F32.TF32 R116, R124.reuse, R136, R116 ;  /* 0x000000887c74723c */ /* 0x048fe20000081074 */
[----:B------:R-:W2:Y:S01]  /*de6d0*/  LDL.LU.64 R136, [R1+0x7fc0] ;  /* 0x007fc00001887983 */ /* 0x000ea20000300a00 */
[----:B------:R-:W3:Y:S06]  /*de6e0*/  LDL.LU.64 R6, [R1+0x7fb8] ;  /* 0x007fb80001067983 */ /* 0x000eec0000300a00 */
[C---:B------:R-:W-:Y:S08]  /*de6f0*/  HMMA.1688.F32.TF32 R104, R124.reuse, R8, R104 ;  /* 0x000000087c68723c */ /* 0x040ff00000081068 */
[C---:B------:R-:W-:Y:S08]  /*de700*/  HMMA.1688.F32.TF32 R16, R124.reuse, R20, R16 ;  /* 0x000000147c10723c */ /* 0x040ff00000081010 */
[----:B--2---:R-:W-:Y:S01]  /*de710*/  HMMA.1688.F32.TF32 R136, R124, R4, R136 ;  /* 0x000000047c88723c */ /* 0x004fe20000081088 */
[----:B------:R-:W3:Y:S01]  /*de720*/  LDL.LU.64 R4, [R1+0x7fb0] ;  /* 0x007fb00001047983 */ /* 0x000ee20000300a00 */
[----:B------:R-:W2:Y:S02]  /*de730*/  LDL.LU.64 R10, [R1+0x7fa8] ;  /* 0x007fa800010a7983 */ /* 0x000ea40000300a00 */
[----:B------:R-:W2:Y:S02]  /*de740*/  LDL.LU.64 R8, [R1+0x7fa0] ;  /* 0x007fa00001087983 */ /* 0x000ea40000300a00 */
[----:B------:R-:W2:Y:S01]  /*de750*/  LDL.LU.64 R22, [R1+0x7f98] ;  /* 0x007f980001167983 */ /* 0x000ea20000300a00 */
[----:B------:R-:W2:Y:S01]  /*de760*/  LDL.LU.64 R20, [R1+0x7f90] ;  /* 0x007f900001147983 */ /* 0x000ea20000300a00 */
[----:B------:R-:W3:Y:S01]  /*de770*/  LDL.LU.64 R26, [R1+0x7f88] ;  /* 0x007f8800011a7983 */ /* 0x000ee20000300a00 */
        /* <DEDUP_REMOVED lines=12> */
[----:B--2---:R-:W-:Y:S01]  /*de840*/  HMMA.1688.F32.TF32 R20, R124, R24, R20 ;  /* 0x000000187c14723c */ /* 0x004fe20000081014 */
[----:B------:R-:W2:Y:S01]  /*de850*/  LDL.LU.64 R24, [R1+0x7f80] ;  /* 0x007f800001187983 */ /* 0x000ea20000300a00 */
[----:B------:R-:W-:-:S02]  /*de860*/  IMAD.MOV.U32 R152, RZ, RZ, R247 ;  /* 0x000000ffff987224 */ /* 0x000fc400078e00f7 */
[----:B------:R-:W-:Y:S02]  /*de870*/  IMAD.MOV.U32 R153, RZ, RZ, R246 ;  /* 0x000000ffff997224 */ /* 0x000fe400078e00f6 */
[----:B------:R-:W-:Y:S01]  /*de880*/  IMAD.MOV.U32 R169, RZ, RZ, R3 ;  /* 0x000000ffffa97224 */ /* 0x000fe200078e0003 */
[----:B------:R-:W2:Y:S01]  /*de890*/  LDL.LU.64 R146, [R1+0x7f78] ;  /* 0x007f780001927983 */ /* 0x000ea20000300a00 */
[----:B-1----:R-:W-:Y:S08]  /*de8a0*/  HMMA.1688.F32.TF32 R108, R12, R226, R108 ;  /* 0x000000e20c6c723c */ /* 0x002ff0000008106c */
[C---:B------:R-:W-:Y:S08]  /*de8b0*/  HMMA.1688.F32.TF32 R28, R124.reuse, R152, R28 ;  /* 0x000000987c1c723c */ /* 0x040ff0000008101c */
[C---:B------:R-:W-:Y:S08]  /*de8c0*/  HMMA.1688.F32.TF32 R32, R124.reuse, R160, R32 ;  /* 0x000000a07c20723c */ /* 0x040ff00000081020 */
[C---:B------:R-:W-:Y:S08]  /*de8d0*/  HMMA.1688.F32.TF32 R36, R124.reuse, R168, R36 ;  /* 0x000000a87c24723c */ /* 0x040ff00000081024 */
[----:B------:R-:W-:Y:S08]  /*de8e0*/  HMMA.1688.F32.TF32 R40, R124, R176, R40 ;  /* 0x000000b07c28723c */ /* 0x000ff00000081028 */
[----:B------:R-:W-:Y:S08]  /*de8f0*/  HMMA.1688.F32.TF32 R128, R12, R234, R128 ;  /* 0x000000ea0c80723c */ /* 0x000ff00000081080 */
[C---:B------:R-:W-:Y:S08]  /*de900*/  HMMA.1688.F32.TF32 R44, R124.reuse, R184, R44 ;  /* 0x000000b87c2c723c */ /* 0x040ff0000008102c */
[C---:B------:R-:W-:Y:S08]  /*de910*/  HMMA.1688.F32.TF32 R48, R124.reuse, R192, R48 ;  /* 0x000000c07c30723c */ /* 0x040ff00000081030 */
[C---:B------:R-:W-:Y:S08]  /*de920*/  HMMA.1688.F32.TF32 R52, R124.reuse, R200, R52 ;  /* 0x000000c87c34723c */ /* 0x040ff00000081034 */
[----:B------:R-:W-:Y:S01]  /*de930*/  HMMA.1688.F32.TF32 R72, R124, R208, R72 ;  /* 0x000000d07c48723c */ /* 0x000fe20000081048 */
[----:B------:R-:W-:Y:S01]  /*de940*/  IMAD.MOV.U32 R247, RZ, RZ, R157 ;  /* 0x000000fffff77224 */ /* 0x000fe200078e009d */
[----:B------:R-:W-:-:S06]  /*de950*/  MOV R246, R172 ;  /* 0x000000ac00f67202 */ /* 0x000fcc0000000f00 */
[C---:B------:R-:W-:Y:S08]  /*de960*/  HMMA.1688.F32.TF32 R76, R124.reuse, R216, R76 ;  /* 0x000000d87c4c723c */ /* 0x040ff0000008104c */
[C---:B----4-:R-:W-:Y:S08]  /*de970*/  HMMA.1688.F32.TF32 R80, R124.reuse, R244, R80 ;  /* 0x000000f47c50723c */ /* 0x050ff00000081050 */
        /* <DEDUP_REMOVED lines=13> */
[----:B------:R-:W2:Y:S01]  /*dea50*/  LDL.LU.64 R144, [R1+0x7f70] ;  /* 0x007f700001907983 */ /* 0x000ea20000300a00 */
[----:B------:R-:W3:Y:S02]  /*dea60*/  LDL.LU.64 R154, [R1+0x7f68] ;  /* 0x007f6800019a7983 */ /* 0x000ee40000300a00 */
[----:B------:R-:W4:Y:S02]  /*dea70*/  LDL.LU.64 R152, [R1+0x7f60] ;  /* 0x007f600001987983 */ /* 0x000f240000300a00 */
        /* <DEDUP_REMOVED lines=16> */
[----:B------:R-:W2:Y:S01]  /*deb80*/  LDL.LU R245, [R1+0x7ed8] ;  /* 0x007ed80001f57983 */ /* 0x000ea20000300800 */
[----:B------:R-:W2:Y:S04]  /*deb90*/  LDL R126, [R1+0x1168] ;  /* 0x00116800017e7983 */ /* 0x000ea80000100800 */
[----:B------:R-:W2:Y:S01]  /*deba0*/  LDL R127, [R1+0x116c] ;  /* 0x00116c00017f7983 */ /* 0x000ea20000100800 */
[----:B------:R-:W-:Y:S02]  /*debb0*/  STL.64 [R1+0x7e20], R246 ;  /* 0x007e20f601007387 */ /* 0x000fe40000100a00 */
[----:B------:R-:W-:Y:S02]  /*debc0*/  STL [R1+0x7e18], R244 ;  /* 0x007e18f401007387 */ /* 0x000fe40000100800 */
[----:B------:R-:W2:Y:S01]  /*debd0*/  LDL.LU.64 R226, [R1+0x7ed0] ;  /* 0x007ed00001e27983 */ /* 0x000ea20000300a00 */
[----:B------:R-:W2:Y:S01]  /*debe0*/  LDL.LU.64 R224, [R1+0x7ec8] ;  /* 0x007ec80001e07983 */ /* 0x000ea20000300a00 */
[----:B------:R-:W-:Y:S02]  /*debf0*/  STL.64 [R1+0x2610], R108 ;  /* 0x0026106c01007387 */ /* 0x000fe40000100a00 */
[----:B------:R1:W-:Y:S02]  /*dec00*/  STL.64 [R1+0x2618], R110 ;  /* 0x0026186e01007387 */ /* 0x0003e40000100a00 */
        /* <DEDUP_REMOVED lines=8> */
[C---:B--2---:R-:W-:Y:S02]  /*dec90*/  HMMA.1688.F32.TF32 R128, R12.reuse, R130, R112 ;  /* 0x000000820c80723c */ /* 0x044fe40000081070 */
[----:B------:R-:W2:Y:S11]  /*deca0*/  LDL R114, [R1+0x1178] ;  /* 0x0011780001727983 */ /* 0x000eb60000100800 */
[----:B------:R-:W-:Y:S10]  /*decb0*/  @!UPT UIADD3 URZ, URZ, URZ, URZ ;  /* 0x0000003f3f3ff290 */ /* 0x000ff4000fffe03f */
[----:B------:R-:W-:Y:S01]  /*decc0*/  STL.64 [R1+0x25f0], R128 ;  /* 0x0025f08001007387 */ /* 0x000fe20000100a00 */
[----:B------:R1:W-:Y:S02]  /*decd0*/  STL.64 [R1+0x25f8], R130 ;  /* 0x0025f88201007387 */ /* 0x0003e40000100a00 */
[----:B------:R-:W2:Y:S01]  /*dece0*/  LDL R115, [R1+0x117c] ;  /* 0x00117c0001737983 */ /* 0x000ea20000100800 */
[C---:B------:R-:W-:Y:S08]  /*decf0*/  HMMA.1688.F32.TF32 R108, R12.reuse, R110, R132 ;  /* 0x0000006e0c6c723c */ /* 0x040ff00000081084 */
[C---:B------:R-:W-:Y:S08]  /*ded00*/  HMMA.1688.F32.TF32 R116, R12.reuse, R126, R116 ;  /* 0x0000007e0c74723c */ /* 0x040ff00000081074 */
[C---:B------:R-:W-:Y:S01]  /*ded10*/  HMMA.1688.F32.TF32 R4, R12.reuse, R242, R4 ;  /* 0x000000f20c04723c */ /* 0x040fe20000081004 */
[----:B-1----:R-:W3:Y:S06]  /*ded20*/  LDL.64 R130, [R1+0x11b8] ;  /* 0x0011b80001827983 */ /* 0x002eec0000100a00 */
[----:B------:R-:W-:Y:S01]  /*ded30*/  STL.64 [R1+0x25e0], R108 ;  /* 0x0025e06c01007387 */ /* 0x000fe20000100a00 */
[----:B------:R1:W-:Y:S03]  /*ded40*/  STL.64 [R1+0x25e8], R110 ;  /* 0x0025e86e01007387 */ /* 0x0003e60000100a00 */
[----:B-1----:R-:W3:Y:S04]  /*ded50*/  LDL R110, [R1+0x11d8] ;  /* 0x0011d800016e7983 */ /* 0x002ee80000100800 */
[----:B------:R-:W-:Y:S02]  /*ded60*/  STL.64 [R1+0x25d0], R116 ;  /* 0x0025d07401007387 */ /* 0x000fe40000100a00 */
[----:B------:R1:W-:Y:S02]  /*ded70*/  STL.64 [R1+0x25d8], R118 ;  /* 0x0025d87601007387 */ /* 0x0003e40000100a00 */
[----:B------:R-:W3:Y:S01]  /*ded80*/  LDL R111, [R1+0x11dc] ;  /* 0x0011dc00016f7983 */ /* 0x000ee20000100800 */
[----:B------:R-:W3:Y:S04]  /*ded90*/  LDL R126, [R1+0x11e8] ;  /* 0x0011e800017e7983 */ /* 0x000ee80000100800 */
[----:B------:R-:W3:Y:S04]  /*deda0*/  LDL R127, [R1+0x11ec] ;  /* 0x0011ec00017f7983 */ /* 0x000ee80000100800 */
[----:B------:R-:W3:Y:S01]  /*dedb0*/  LDL R134, [R1+0x1248] ;  /* 0x0012480001867983 */ /* 0x000ee20000100800 */
[----:B--2---:R-:W-:Y:S11]  /*dedc0*/  HMMA.1688.F32.TF32 R112, R12, R114, R136 ;  /* 0x000000720c70723c */ /* 0x004ff60000081088 */
[----:B------:R-:W-:Y:S11]  /*dedd0*/  @!UPT UIADD3 URZ, URZ, URZ, URZ ;  /* 0x0000003f3f3ff290 */ /* 0x000ff6000fffe03f */
[----:B------:R-:W-:Y:S01]  /*dede0*/  @!UPT UIADD3 URZ, URZ, URZ, URZ ;  /* 0x0000003f3f3ff290 */ /* 0x000fe2000fffe03f */
[----:B------:R-:W-:Y:S01]  /*dedf0*/  STL.64 [R1+0x25c0], R112 ;  /* 0x0025c07001007387 */ /* 0x000fe20000100a00 */
[----:B------:R2:W-:Y:S02]  /*dee00*/  STL.64 [R1+0x25c8], R114 ;  /* 0x0025c87201007387 */ /* 0x0005e40000100a00 */
[----:B------:R-:W3:Y:S02]  /*dee10*/  LDL R135, [R1+0x124c] ;  /* 0x00124c0001877983 */ /* 0x000ee40000100800 */
[----:B------:R-:W3:Y:S01]  /*dee20*/  LDL R138, [R1+0x1228] ;  /* 0x00122800018a7983 */ /* 0x000ee20000100800 */
[----:B------:R-:W3:Y:S04]  /*dee30*/  LDL R139, [R1+0x122c] ;  /* 0x00122c00018b7983 */ /* 0x000ee80000100800 */
[----:B-1----:R-:W3:Y:S04]  /*dee40*/  LDL R118, [R1+0x1238] ;  /* 0x0012380001767983 */ /* 0x002ee80000100800 */
[----:B------:R-:W3:Y:S04]  /*dee50*/  LDL R119, [R1+0x123c] ;  /* 0x00123c0001777983 */ /* 0x000ee80000100800 */
[----:B--2---:R-:W2:Y:S01]  /*dee60*/  LDL R114, [R1+0x1258] ;  /* 0x0012580001727983 */ /* 0x004ea20000100800 */
[----:B------:R-:W-:-:S02]  /*dee70*/  IMAD.MOV.U32 R115, RZ, RZ, R252 ;  /* 0x000000ffff737224 */ /* 0x000fc400078e00fc */
[----:B------:R-:W2:Y:S02]  /*dee80*/  LDL.LU R252, [R1+0x7eb0] ;  /* 0x007eb00001fc7983 */ /* 0x000ea40000300800 */
[----:B------:R-:W2:Y:S01]  /*dee90*/  LDL.LU.64 R242, [R1+0x7ea8] ;  /* 0x007ea80001f27983 */ /* 0x000ea20000300a00 */
[----:B------:R-:W2:Y:S01]  /*deea0*/  LDL.LU.64 R240, [R1+0x7ea0] ;  /* 0x007ea00001f07983 */ /* 0x000ea20000300a00 */
[----:B------:R-:W-:Y:S02]  /*deeb0*/  STL.64 [R1+0x25b0], R4 ;  /* 0x0025b00401007387 */ /* 0x000fe40000100a00 */
[----:B------:R1:W-:Y:S02]  /*deec0*/  STL.64 [R1+0x25b8], R6 ;  /* 0x0025b80601007387 */ /* 0x0003e40000100a00 */
[----:B-1----:R-:W2:Y:S04]  /*deed0*/  LDL R6, [R1+0x11a8] ;  /* 0x0011a80001067983 */ /* 0x002ea80000100800 */
[----:B------:R-:W2:Y:S01]  /*deee0*/  LDL R7, [R1+0x11ac] ;  /* 0x0011ac0001077983 */ /* 0x000ea20000100800 */
[C---:B------:R-:W-:Y:S08]  /*deef0*/  HMMA.1688.F32.TF32 R100, R12.reuse, R238, R100 ;  /* 0x000000ee0c64723c */ /* 0x040ff00000081064 */
[----:B------:R-:W-:Y:S01]  /*def00*/  HMMA.1688.F32.TF32 R8, R12, R250, R8 ;  /* 0x000000fa0c08723c */ /* 0x000fe20000081008 */
[----:B------:R-:W3:Y:S01]  /*def10*/  LDL.LU.64 R238, [R1+0x7e98] ;  /* 0x007e980001ee7983 */ /* 0x000ee20000300a00 */
[----:B------:R-:W3:Y:S01]  /*def20*/  LDL.LU.64 R236, [R1+0x7e90] ;  /* 0x007e900001ec7983 */ /* 0x000ee20000300a00 */
[----:B------:R-:W-:-:S02]  /*def30*/  IMAD.MOV.U32 R214, RZ, RZ, R250 ;  /* 0x000000ffffd67224 */ /* 0x000fc400078e00fa */
[----:B------:R-:W-:-:S10]  /*def40*/  IMAD.MOV.U32 R215, RZ, RZ, R251 ;  /* 0x000000ffffd77224 */ /* 0x000fd400078e00fb */
[----:B------:R-:W-:Y:S01]  /*def50*/  STL.64 [R1+0x25a0], R100 ;  /* 0x0025a06401007387 */ /* 0x000fe20000100a00 */
[----:B------:R1:W-:Y:S03]  /*def60*/  STL.64 [R1+0x25a8], R102 ;  /* 0x0025a86601007387 */ /* 0x0003e60000100a00 */
[----:B-1----:R-:W4:Y:S04]  /*def70*/  LDL R102, [R1+0x1218] ;  /* 0x0012180001667983 */ /* 0x002f280000100800 */
[----:B------:R-:W4:Y:S01]  /*def80*/  LDL R103, [R1+0x121c] ;  /* 0x00121c0001677983 */ /* 0x000f220000100800 */
[C---:B--2---:R-:W-:Y:S03]  /*def90*/  HMMA.1688.F32.TF32 R4, R12.reuse, R6, R104 ;  /* 0x000000060c04723c */ /* 0x044fe60000081068 */
[----:B------:R-:W2:Y:S11]  /*defa0*/  LDL R106, [R1+0x11f8] ;  /* 0x0011f800016a7983 */ /* 0x000eb60000100800 */
[----:B------:R-:W-:Y:S09]  /*defb0*/  @!UPT UIADD3 URZ, URZ, URZ, URZ ;  /* 0x0000003f3f3ff290 */ /* 0x000ff2000fffe03f */
[----:B------:R-:W-:Y:S01]  /*defc0*/  STL.64 [R1+0x2590], R4 ;  /* 0x0025900401007387 */ /* 0x000fe20000100a00 */
[----:B------:R-:W-:Y:S02]  /*defd0*/  STL.64 [R1+0x2598], R6 ;  /* 0x0025980601007387 */ /* 0x000fe40000100a00 */
[----:B------:R-:W-:Y:S02]  /*defe0*/  STL.64 [R1+0x2770], R8 ;  /* 0x0027700801007387 */ /* 0x000fe40000100a00 */
[----:B------:R1:W-:Y:S01]  /*deff0*/  STL.64 [R1+0x2778], R10 ;  /* 0x0027780a01007387 */ /* 0x0003e20000100a00 */
[----:B------:R-:W2:Y:S01]  /*df000*/  LDL.LU.64 R250, [R1+0x7e88] ;  /* 0x007e880001fa7983 */ /* 0x000ea20000300a00 */
[----:B------:R-:W2:Y:S01]  /*df010*/  LDL.LU.64 R248, [R1+0x7e80] ;  /* 0x007e800001f87983 */ /* 0x000ea20000300a00 */
[----:B---3--:R-:W-:Y:S01]  /*df020*/  HMMA.1688.F32.TF32 R16, R12, R130, R16 ;  /* 0x000000820c10723c */ /* 0x008fe20000081010 */
[----:B------:R-:W-:-:S07]  /*df030*/  MOV R107, R252 ;  /* 0x000000fc006b7202 */ /* 0x000fce0000000f00 */
[C---:B------:R-:W-:Y:S01]  /*df040*/  HMMA.1688.F32.TF32 R20, R12.reuse, R110, R20 ;  /* 0x0000006e0c14723c */ /* 0x040fe20000081014 */
[----:B------:R-:W-:Y:S01]  /*df050*/  IMAD.MOV.U32 R206, RZ, RZ, R142 ;  /* 0x000000ffffce7224 */ /* 0x000fe200078e008e */
[----:B------:R-:W-:Y:S01]  /*df060*/  MOV R207, R143 ;  /* 0x0000008f00cf7202 */ /* 0x000fe20000000f00 */
[----:B------:R-:W-:Y:S04]  /*df070*/  LDS R4, [R2+0x18280] ;  /* 0x0182800002047984 */ /* 0x000fe80000000800 */
[----:B------:R-:W-:Y:S04]  /*df080*/  LDS R6, [R2+0x1a280] ;  /* 0x01a2800002067984 */ /* 0x000fe80000000800 */
[----:B-1----:R-:W3:Y:S01]  /*df090*/  LDL.64 R10, [R1+0x1208] ;  /* 0x00120800010a7983 */ /* 0x002ee20000100a00 */
[----:B------:R-:W-:Y:S01]  /*df0a0*/  MOV R252, R131 ;  /* 0x0000008300fc7202 */ /* 0x000fe20000000f00 */
[----:B------:R-:W-:Y:S02]  /*df0b0*/  STL.64 [R1+0x7d98], R214 ;  /* 0x007d98d601007387 */ /* 0x000fe40000100a00 */
[----:B------:R-:W-:Y:S01]  /*df0c0*/  STL.64 [R1+0x7d90], R212 ;  /* 0x007d90d401007387 */ /* 0x000fe20000100a00 */
[----:B------:R-:W-:Y:S04]  /*df0d0*/  LDS R5, [R0+0x18280] ;  /* 0x0182800000057984 */ /* 0x000fe80000000800 */
[----:B------:R-:W-:Y:S04]  /*df0e0*/  STL [R1+0x7b10], R252 ;  /* 0x007b10fc01007387 */ /* 0x000fe80000100800 */
[----:B------:R-:W1:Y:S04]  /*df0f0*/  LDS R7, [R0+0x1a280] ;  /* 0x01a2800000077984 */ /* 0x000e680000000800 */
[----:B------:R-:W-:Y:S01]  /*df100*/  STL.64 [R1+0x2760], R16 ;  /* 0x0027601001007387 */ /* 0x000fe20000100a00 */
[----:B------:R4:W-:Y:S02]  /*df110*/  STL.64 [R1+0x2768], R18 ;  /* 0x0027681201007387 */ /* 0x0009e40000100a00 */
[C---:B----4-:R-:W-:Y:S01]  /*df120*/  HMMA.1688.F32.TF32 R16, R12.reuse, R126, R24 ;  /* 0x0000007e0c10723c */ /* 0x050fe20000081018 */
[----:B------:R-:W4:Y:S01]  /*df130*/  LDL R126, [R1+0x12c8] ;  /* 0x0012c800017e7983 */ /* 0x000f220000100800 */
[----:B------:R-:W-:Y:S02]  /*df140*/  STL.64 [R1+0x2750], R20 ;  /* 0x0027501401007387 */ /* 0x000fe40000100a00 */
[----:B------:R1:W-:Y:S11]  /*df150*/  STL.64 [R1+0x2758], R22 ;  /* 0x0027581601007387 */ /* 0x0003f60000100a00 */
[----:B------:R-:W-:Y:S08]  /*df160*/  @!UPT UIADD3 URZ, URZ, URZ, URZ ;  /* 0x0000003f3f3ff290 */ /* 0x000ff0000fffe03f */
[----:B------:R-:W-:Y:S01]  /*df170*/  STL.64 [R1+0x2740], R16 ;  /* 0x0027401001007387 */ /* 0x000fe20000100a00 */
[----:B------:R3:W-:Y:S02]  /*df180*/  STL.64 [R1+0x2748], R18 ;  /* 0x0027481201007387 */ /* 0x0007e40000100a00 */
[----:B------:R-:W4:Y:S02]  /*df190*/  LDL R130, [R1+0x12a8] ;  /* 0x0012a80001827983 */ /* 0x000f240000100800 */
[----:B------:R-:W4:Y:S01]  /*df1a0*/  LDL R131, [R1+0x12ac] ;  /* 0x0012ac0001837983 */ /* 0x000f220000100800 */
[----:B------:R-:W4:Y:S04]  /*df1b0*/  LDL R127, [R1+0x12cc] ;  /* 0x0012cc00017f7983 */ /* 0x000f280000100800 */
[----:B------:R-:W4:Y:S04]  /*df1c0*/  LDL R110, [R1+0x12b8] ;  /* 0x0012b800016e7983 */ /* 0x000f280000100800 */
[----:B------:R-:W4:Y:S01]  /*df1d0*/  LDL R111, [R1+0x12bc] ;  /* 0x0012bc00016f7983 */ /* 0x000f220000100800 */
[C---:B-1----:R-:W-:Y:S08]  /*df1e0*/  HMMA.1688.F32.TF32 R20, R12.reuse, R102, R36 ;  /* 0x000000660c14723c */ /* 0x042ff00000081024 */
[----:B---3--:R-:W-:Y:S01]  /*df1f0*/  HMMA.1688.F32.TF32 R16, R12, R10, R28 ;  /* 0x0000000a0c10723c */ /* 0x008fe2000008101c */
[----:B------:R-:W-:-:S07]  /*df200*/  IMAD.MOV.U32 R252, RZ, RZ, R11 ;  /* 0x000000fffffc7224 */ /* 0x000fce00078e000b */
[C---:B--2---:R-:W-:Y:S11]  /*df210*/  HMMA.1688.F32.TF32 R8, R12.reuse, R106, R32 ;  /* 0x0000006a0c08723c */ /* 0x044ff60000081020 */
[----:B------:R-:W-:Y:S04]  /*df220*/  @!UPT UIADD3 URZ, URZ, URZ, URZ ;  /* 0x0000003f3f3ff290 */ /* 0x000fe8000fffe03f */
        /* <DEDUP_REMOVED lines=25> */
[----:B------:R-:W-:Y:S02]  /*df3c0*/  STL.64 [R1+0x26b8], R22 ;  /* 0x0026b81601007387 */ /* 0x000fe40000100a00 */
[----:B------:R-:W-:-:S11]  /*df3d0*/  IMAD.MOV.U32 R244, RZ, RZ, R249 ;  /* 0x000000fffff47224 */ /* 0x000fd600078e00f9 */
[----:B------:R-:W-:Y:S01]  /*df3e0*/  STL.64 [R1+0x26a0], R16 ;  /* 0x0026a01001007387 */ /* 0x000fe20000100a00 */
[----:B------:R-:W-:Y:S02]  /*df3f0*/  STL.64 [R1+0x26a8], R18 ;  /* 0x0026a81201007387 */ /* 0x000fe40000100a00 */
[----:B------:R-:W2:Y:S05]  /*df400*/  LDL.LU R249, [R1+0x7e78] ;  /* 0x007e780001f97983 */ /* 0x000eaa0000300800 */
[----:B------:R-:W-:Y:S01]  /*df410*/  STL.64 [R1+0x2690], R8 ;  /* 0x0026900801007387 */ /* 0x000fe20000100a00 */
[----:B------:R4:W-:Y:S01]  /*df420*/  STL.64 [R1+0x2698], R10 ;  /* 0x0026980a01007387 */ /* 0x0009e20000100a00 */
        /* <DEDUP_REMOVED lines=8> */
[----:B------:R-:W3:Y:S02]  /*df4b0*/  LDL.64 R220, [R1] ;  /* 0x0000000001dc7983 */ /* 0x000ee40000100a00 */
[----:B------:R-:W3:Y:S02]  /*df4c0*/  LDL.LU R228, [R1+0x7b0] ;  /* 0x0007b00001e47983 */ /* 0x000ee40000300800 */
[----:B------:R-:W3:Y:S01]  /*df4d0*/  LDL.LU R229, [R1+0x7b4] ;  /* 0x0007b40001e57983 */ /* 0x000ee20000300800 */
[----:B------:R-:W3:Y:S01]  /*df4e0*/  LDL.LU R230, [R1+0x7b8] ;  /* 0x0007b80001e67983 */ /* 0x000ee20000300800 */
[----:B------:R-:W3:Y:S01]  /*df4f0*/  LDL.LU R231, [R1+0x7bc] ;  /* 0x0007bc0001e77983 */ /* 0x000ee20000300800 */
[C---:B----4-:R-:W-:Y:S08]  /*df500*/  HMMA.1688.F32.TF32 R8, R12.reuse, R130, R72 ;  /* 0x000000820c08723c */ /* 0x050ff00000081048 */
[C---:B------:R-:W-:Y:S08]  /*df510*/  HMMA.1688.F32.TF32 R20, R12.reuse, R110, R76 ;  /* 0x0000006e0c14723c */ /* 0x040ff0000008104c */
[C---:B------:R-:W-:Y:S07]  /*df520*/  HMMA.1688.F32.TF32 R16, R12.reuse, R126, R80 ;  /* 0x0000007e0c10723c */ /* 0x040fee0000081050 */
        /* <DEDUP_REMOVED lines=9> */
[C---:B-1----:R-:W-:Y:S01]  /*df5c0*/  HMMA.1688.F32.TF32 R8, R12.reuse, R150, R88 ;  /* 0x000000960c08723c */ /* 0x042fe20000081058 */
[----:B------:R-:W-:Y:S07]  /*df5d0*/  STL.64 [R1+0x7da8], R206 ;  /* 0x007da8ce01007387 */ /* 0x000fee0000100a00 */
[C---:B------:R-:W-:Y:S01]  /*df5e0*/  HMMA.1688.F32.TF32 R20, R12.reuse, R158, R92 ;  /* 0x0000009e0c14723c */ /* 0x040fe2000008105c */
[----:B------:R-:W-:Y:S07]  /*df5f0*/  STL.64 [R1+0x7da0], R204 ;  /* 0x007da0cc01007387 */ /* 0x000fee0000100a00 */
[----:B------:R-:W-:Y:S01]  /*df600*/  HMMA.1688.F32.TF32 R16, R12, R166, R96 ;  /* 0x000000a60c10723c */ /* 0x000fe20000081060 */
[----:B------:R-:W-:-:S02]  /*df610*/  IMAD.MOV.U32 R198, RZ, RZ, R150 ;  /* 0x000000ffffc67224 */ /* 0x000fc400078e0096 */
[----:B------:R-:W-:-:S04]  /*df620*/  IMAD.MOV.U32 R199, RZ, RZ, R151 ;  /* 0x000000ffffc77224 */ /* 0x000fc800078e0097 */
[----:B------:R-:W-:Y:S01]  /*df630*/  STL.64 [R1+0x2640], R8 ;  /* 0x0026400801007387 */ /* 0x000fe20000100a00 */
[----:B------:R1:W-:Y:S02]  /*df640*/  STL.64 [R1+0x2648], R10 ;  /* 0x0026480a01007387 */ /* 0x0003e40000100a00 */
[----:B-1----:R-:W-:Y:S01]  /*df650*/  HMMA.1688.F32.TF32 R8, R12, R174, R120 ;  /* 0x000000ae0c08723c */ /* 0x002fe20000081078 */
[----:B------:R1:W-:Y:S01]  /*df660*/  STL.64 [R1+0x7db8], R198 ;  /* 0x007db8c601007387 */ /* 0x0003e20000100a00 */
[----:B------:R-:W-:Y:S02]  /*df670*/  STL.64 [R1+0x7db0], R196 ;  /* 0x007db0c401007387 */ /* 0x000fe40000100a00 */
[----:B------:R-:W-:Y:S02]  /*df680*/  IMAD.MOV.U32 R247, RZ, RZ, R238 ;  /* 0x000000fffff77224 */ /* 0x000fe400078e00ee */
[----:B------:R-:W-:Y:S01]  /*df690*/  STL.64 [R1+0x2630], R20 ;  /* 0x0026301401007387 */ /* 0x000fe20000100a00 */
[----:B------:R-:W-:Y:S01]  /*df6a0*/  MOV R246, R239 ;  /* 0x000000ef00f67202 */ /* 0x000fe20000000f00 */
[----:B------:R-:W-:Y:S01]  /*df6b0*/  STL.64 [R1+0x2638], R22 ;  /* 0x0026381601007387 */ /* 0x000fe20000100a00 */
[----:B------:R-:W-:Y:S01]  /*df6c0*/  IMAD.MOV.U32 R238, RZ, RZ, R175 ;  /* 0x000000ffffee7224 */ /* 0x000fe200078e00af */
[----:B------:R-:W-:-:S03]  /*df6d0*/  MOV R239, R174 ;  /* 0x000000ae00ef7202 */ /* 0x000fc60000000f00 */
[----:B------:R-:W-:Y:S01]  /*df6e0*/  STL.64 [R1+0x2620], R16 ;  /* 0x0026201001007387 */ /* 0x000fe20000100a00 */
[----:B------:R-:W-:Y:S01]  /*df6f0*/  STL.64 [R1+0x2628], R18 ;  /* 0x0026281201007387 */ /* 0x000fe20000100a00 */
[----:B------:R-:W-:Y:S01]  /*df700*/  IMAD.MOV.U32 R222, RZ, RZ, R185 ;  /* 0x000000ffffde7224 */ /* 0x000fe200078e00b9 */
[----:B------:R-:W-:Y:S01]  /*df710*/  MOV R223, R192 ;  /* 0x000000c000df7202 */ /* 0x000fe20000000f00 */
[----:B------:R-:W-:Y:S02]  /*df720*/  IMAD.MOV.U32 R3, RZ, RZ, R173 ;  /* 0x000000ffff037224 */ /* 0x000fe400078e00ad */
[----:B------:R-:W-:Y:S01]  /*df730*/  IMAD.MOV.U32 R158, RZ, RZ, R216 ;  /* 0x000000ffff9e7224 */ /* 0x000fe200078e00d8 */
[----:B------:R-:W-:Y:S02]  /*df740*/  MOV R159, R217 ;  /* 0x000000d9009f7202 */ /* 0x000fe40000000f00 */
[----:B------:R-:W-:Y:S01]  /*df750*/  MOV R150, R240 ;  /* 0x000000f000967202 */ /* 0x000fe20000000f00 */
[----:B------:R-:W-:Y:S01]  /*df760*/  IMAD.MOV.U32 R151, RZ, RZ, R241 ;  /* 0x000000ffff977224 */ /* 0x000fe200078e00f1 */
[----:B------:R-:W-:Y:S04]  /*df770*/  LDS R12, [R2+0x1c280] ;  /* 0x01c28000020c7984 */ /* 0x000fe80000000800 */
[----:B------:R-:W-:Y:S04]  /*df780*/  LDS R14, [R2+0x1e280] ;  /* 0x01e28000020e7984 */ /* 0x000fe80000000800 */
[----:B------:R-:W-:Y:S04]  /*df790*/  LDS R13, [R0+0x1c280] ;  /* 0x01c28000000d7984 */ /* 0x000fe80000000800 */
[----:B------:R-:W-:Y:S01]  /*df7a0*/  STL.64 [R1+0x2580], R8 ;  /* 0x0025800801007387 */ /* 0x000fe20000100a00 */
[----:B------:R-:W-:Y:S02]  /*df7b0*/  STL.64 [R1+0x2588], R10 ;  /* 0x0025880a01007387 */ /* 0x000fe40000100a00 */
[----:B------:R-:W-:Y:S02]  /*df7c0*/  STL [R1+0x7aac], R238 ;  /* 0x007aacee01007387 */ /* 0x000fe40000100800 */
[----:B------:R3:W-:Y:S01]  /*df7d0*/  STL [R1+0x7aa8], R239 ;  /* 0x007aa8ef01007387 */ /* 0x0007e20000100800 */
[----:B------:R-:W-:Y:S01]  /*df7e0*/  STL [R1+0x7ab4], R248 ;  /* 0x007ab4f801007387 */ /* 0x000fe20000100800 */
[----:B------:R-:W-:Y:S01]  /*df7f0*/  MOV R174, R208 ;  /* 0x000000d000ae7202 */ /* 0x000fe20000000f00 */
[----:B------:R-:W-:-:S02]  /*df800*/  IMAD.MOV.U32 R175, RZ, RZ, R209 ;  /* 0x000000ffffaf7224 */ /* 0x000fc400078e00d1 */
[----:B-1----:R-:W-:Y:S02]  /*df810*/  IMAD.MOV.U32 R198, RZ, RZ, R224 ;  /* 0x000000ffffc67224 */ /* 0x002fe400078e00e0 */
[----:B------:R-:W-:Y:S01]  /*df820*/  IMAD.MOV.U32 R199, RZ, RZ, R225 ;  /* 0x000000ffffc77224 */ /* 0x000fe200078e00e1 */
[----:B------:R-:W1:Y:S04]  /*df830*/  LDS R15, [R0+0x1e280] ;  /* 0x01e28000000f7984 */ /* 0x000e680000000800 */
[----:B--2---:R-:W-:Y:S01]  /*df840*/  STL [R1+0x7ab0], R249 ;  /* 0x007ab0f901007387 */ /* 0x004fe20000100800 */
[----:B---3--:R-:W-:Y:S01]  /*df850*/  IMAD.MOV.U32 R239, RZ, RZ, R220 ;  /* 0x000000ffffef7224 */ /* 0x008fe200078e00dc */
[C---:B------:R-:W-:Y:S08]  /*df860*/  HMMA.1688.F32.TF32 R128, R4.reuse, R220, R188 ;  /* 0x000000dc0480723c */ /* 0x040ff000000810bc */
[C---:B------:R-:W-:Y:S01]  /*df870*/  HMMA.1688.F32.TF32 R112, R4.reuse, R244, R228 ;  /* 0x000000f40470723c */ /* 0x040fe200000810e4 */
[----:B------:R-:W-:Y:S01]  /*df880*/  STL [R1+0x7ab8], R239 ;  /* 0x007ab8ef01007387 */ /* 0x000fe20000100800 */
[----:B------:R2:W-:Y:S02]  /*df890*/  STL.64 [R1+0x7e28], R246 ;  /* 0x007e28f601007387 */ /* 0x0005e40000100a00 */
[----:B------:R-:W3:Y:S02]  /*df8a0*/  LDL R228, [R1+0x110] ;  /* 0x0001100001e47983 */ /* 0x000ee40000100800 */
[----:B------:R-:W3:Y:S01]  /*df8b0*/  LDL R229, [R1+0x114] ;  /* 0x0001140001e57983 */ /* 0x000ee20000100800 */
[----:B------:R-:W-:Y:S01]  /*df8c0*/  MOV R230, R176 ;  /* 0x000000b000e67202 */ /* 0x000fe20000000f00 */
[----:B------:R-:W-:Y:S01]  /*df8d0*/  IMAD.MOV.U32 R231, RZ, RZ, R184 ;  /* 0x000000ffffe77224 */ /* 0x000fe200078e00b8 */
[----:B------:R-:W4:Y:S01]  /*df8e0*/  LDL.LU R176, [R1+0x7e74] ;  /* 0x007e740001b07983 */ /* 0x000f220000300800 */
[----:B------:R-:W3:Y:S02]  /*df8f0*/  LDL.LU R184, [R1+0x7e70] ;  /* 0x007e700001b87983 */ /* 0x000ee40000300800 */
[----:B------:R-:W3:Y:S02]  /*df900*/  LDL R220, [R1+0x100] ;  /* 0x0001000001dc7983 */ /* 0x000ee40000100800 */
[----:B------:R-:W3:Y:S01]  /*df910*/  LDL R221, [R1+0x104] ;  /* 0x0001040001dd7983 */ /* 0x000ee20000100800 */
[----:B------:R-:W3:Y:S01]  /*df920*/  LDL.LU R185, [R1+0x7e6c] ;  /* 0x007e6c0001b97983 */ /* 0x000ee20000300800 */
[----:B------:R-:W-:Y:S01]  /*df930*/  HMMA.1688.F32.TF32 R108, R4, R248, R180 ;  /* 0x000000f8046c723c */ /* 0x000fe200000810b4 */
[----:B------:R-:W3:Y:S02]  /*df940*/  LDL.LU R192, [R1+0x7e68] ;  /* 0x007e680001c07983 */ /* 0x000ee40000300800 */
[----:B------:R-:W3:Y:S01]  /*df950*/  LDL R180, [R1+0xe0] ;  /* 0x0000e00001b47983 */ /* 0x000ee20000100800 */
[----:B------:R-:W3:Y:S03]  /*df960*/  LDL R181, [R1+0xe4] ;  /* 0x0000e40001b57983 */ /* 0x000ee60000100800 */
[----:B------:R-:W-:-:S02]  /*df970*/  IMAD.MOV.U32 R182, RZ, RZ, R200 ;  /* 0x000000ffffb67224 */ /* 0x000fc400078e00c8 */
[----:B------:R-:W-:Y:S01]  /*df980*/  IMAD.MOV.U32 R183, RZ, RZ, R201 ;  /* 0x000000ffffb77224 */ /* 0x000fe200078e00c9 */
[----:B------:R-:W3:Y:S01]  /*df990*/  LDL.LU R200, [R1+0x7e64] ;  /* 0x007e640001c87983 */ /* 0x000ee20000300800 */
[----:B------:R-:W3:Y:S02]  /*df9a0*/  LDL.LU R201, [R1+0x7e60] ;  /* 0x007e600001c97983 */ /* 0x000ee40000300800 */
[----:B------:R-:W3:Y:S02]  /*df9b0*/  LDL R172, [R1+0xd0] ;  /* 0x0000d00001ac7983 */ /* 0x000ee40000100800 */
[----:B------:R-:W3:Y:S01]  /*df9c0*/  LDL R173, [R1+0xd4] ;  /* 0x0000d40001ad7983 */ /* 0x000ee20000100800 */
        /* <DEDUP_REMOVED lines=10> */
[----:B------:R-:W3:Y:S02]  /*dfa70*/  LDL.64 R204, [R1+0x70] ;  /* 0x0000700001cc7983 */ /* 0x000ee40000100a00 */
[----:B------:R-:W3:Y:S01]  /*dfa80*/  LDL.64 R206, [R1+0x78] ;  /* 0x0000780001ce7983 */ /* 0x000ee20000100a00 */
[----:B------:R-:W3:Y:S04]  /*dfa90*/  LDL.64 R212, [R1+0x80] ;  /* 0x0000800001d47983 */ /* 0x000ee80000100a00 */
[----:B------:R-:W3:Y:S04]  /*dfaa0*/  LDL.64 R214, [R1+0x88] ;  /* 0x0000880001d67983 */ /* 0x000ee80000100a00 */
[----:B------:R-:W3:Y:S04]  /*dfab0*/  LDL R148, [R1+0xa0] ;  /* 0x0000a00001947983 */ /* 0x000ee80000100800 */
[----:B------:R-:W3:Y:S01]  /*dfac0*/  LDL R149, [R1+0xa4] ;  /* 0x0000a40001957983 */ /* 0x000ee20000100800 */
        /* <DEDUP_REMOVED lines=10> */
[----:B------:R-:W3:Y:S01]  /*dfb70*/  LDL.64 R32, [R1+0x20] ;  /* 0x0000200001207983 */ /* 0x000ee20000100a00 */
[----:B------:R-:W4:Y:S01]  /*dfb80*/  LDL.LU R116, [R1+0x790] ;  /* 0x0007900001747983 */ /* 0x000f220000300800 */
[----:B------:R-:W4:Y:S02]  /*dfb90*/  LDL.LU R117, [R1+0x794] ;  /* 0x0007940001757983 */ /* 0x000f240000300800 */
[----:B------:R-:W4:Y:S02]  /*dfba0*/  LDL.LU R118, [R1+0x798] ;  /* 0x0007980001767983 */ /* 0x000f240000300800 */
[----:B------:R-:W4:Y:S01]  /*dfbb0*/  LDL.LU R119, [R1+0x79c] ;  /* 0x00079c0001777983 */ /* 0x000f220000300800 */
[----:B------:R-:W4:Y:S01]  /*dfbc0*/  LDL.64 R28, [R1+0x30] ;  /* 0x00003000011c7983 */ /* 0x000f220000100a00 */
        /* <DEDUP_REMOVED lines=26> */
[----:B------:R-:W4:Y:S04]  /*dfd70*/  LDL.64 R188, [R1+0xf0] ;  /* 0x0000f00001bc7983 */ /* 0x000f280000100a00 */
[----:B------:R-:W4:Y:S01]  /*dfd80*/  LDL.64 R190, [R1+0xf8] ;  /* 0x0000f80001be7983 */ /* 0x000f220000100a00 */
[----:B--2---:R-:W-:Y:S01]  /*dfd90*/  MOV R246, R232 ;  /* 0x000000e800f67202 */ /* 0x004fe20000000f00 */
[----:B------:R-:W-:Y:S01]  /*dfda0*/  IMAD.MOV.U32 R247, RZ, RZ, R233 ;  /* 0x000000fffff77224 */ /* 0x000fe200078e00e9 */
[----:B---3--:R-:W-:Y:S01]  /*dfdb0*/  MOV R238, R33 ;  /* 0x0000002100ee7202 */ /* 0x008fe20000000f00 */
[----:B------:R-:W-:-:S02]  /*dfdc0*/  IMAD.MOV.U32 R249, RZ, RZ, R32 ;  /* 0x000000fffff97224 */ /* 0x000fc400078e0020 */
[----:B----4-:R-:W-:Y:S02]  /*dfdd0*/  IMAD.MOV.U32 R248, RZ, RZ, R29 ;  /* 0x000000fffff87224 */ /* 0x010fe400078e001d */
[----:B------:R-:W-:Y:S01]  /*dfde0*/  IMAD.MOV.U32 R239, RZ, RZ, R28 ;  /* 0x000000ffffef7224 */ /* 0x000fe200078e001c */
[----:B------:R2:W-:Y:S01]  /*dfdf0*/  STL [R1+0x7ac0], R238 ;  /* 0x007ac0ee01007387 */ /* 0x0005e20000100800 */
[----:B------:R3:W-:Y:S02]  /*dfe00*/  STL [R1+0x7abc], R249 ;  /* 0x007abcf901007387 */ /* 0x0007e40000100800 */
[----:B------:R4:W-:Y:S01]  /*dfe10*/  STL [R1+0x7ac8], R248 ;  /* 0x007ac8f801007387 */ /* 0x0009e20000100800 */
[----:B------:R1:W-:Y:S01]  /*dfe20*/  STL [R1+0x7ac4], R239 ;  /* 0x007ac4ef01007387 */ /* 0x0003e20000100800 */
[----:B--2---:R-:W-:Y:S01]  /*dfe30*/  MOV R238, R24 ;  /* 0x0000001800ee7202 */ /* 0x004fe20000000f00 */
[----:B---3--:R-:W-:Y:S02]  /*dfe40*/  IMAD.MOV.U32 R249, RZ, RZ, R25 ;  /* 0x000000fffff97224 */ /* 0x008fe400078e0019 */
[----:B----4-:R-:W-:Y:S01]  /*dfe50*/  IMAD.MOV.U32 R248, RZ, RZ, R20 ;  /* 0x000000fffff87224 */ /* 0x010fe200078e0014 */
[----:B-1----:R-:W-:-:S02]  /*dfe60*/  MOV R239, R21 ;  /* 0x0000001500ef7202 */ /* 0x002fc40000000f00 */
[----:B------:R-:W-:Y:S01]  /*dfe70*/  STL [R1+0x7ad0], R249 ;  /* 0x007ad0f901007387 */ /* 0x000fe20000100800 */
[----:B------:R-:W-:Y:S02]  /*dfe80*/  STL [R1+0x7acc], R238 ;  /* 0x007accee01007387 */ /* 0x000fe40000100800 */
[----:B------:R1:W-:Y:S02]  /*dfe90*/  STL [R1+0x7ad8], R239 ;  /* 0x007ad8ef01007387 */ /* 0x0003e40000100800 */
[----:B------:R2:W-:Y:S02]  /*dfea0*/  STL [R1+0x7ad4], R248 ;  /* 0x007ad4f801007387 */ /* 0x0005e40000100800 */
[----:B-1----:R-:W-:Y:S02]  /*dfeb0*/  IMAD.MOV.U32 R239, RZ, RZ, R212 ;  /* 0x000000ffffef7224 */ /* 0x002fe400078e00d4 */
[----:B--2---:R-:W-:-:S05]  /*dfec0*/  IMAD.MOV.U32 R248, RZ, RZ, R213 ;  /* 0x000000fffff87224 */ /* 0x004fca00078e00d5 */
[----:B------:R-:W-:Y:S01]  /*dfed0*/  STL [R1+0x7ae8], R248 ;  /* 0x007ae8f801007387 */ /* 0x000fe20000100800 */
[----:B------:R1:W-:Y:S02]  /*dfee0*/  STL [R1+0x7ae4], R239 ;  /* 0x007ae4ef01007387 */ /* 0x0003e40000100800 */
[----:B------:R-:W2:Y:S02]  /*dfef0*/  LDL.LU R96, [R1+0x5f0] ;  /* 0x0005f00001607983 */ /* 0x000ea40000300800 */
[----:B------:R-:W2:Y:S01]  /*dff00*/  LDL.LU R97, [R1+0x5f4] ;  /* 0x0005f40001617983 */ /* 0x000ea20000300800 */
[----:B------:R-:W2:Y:S01]  /*dff10*/  LDL.LU R98, [R1+0x5f8] ;  /* 0x0005f80001627983 */ /* 0x000ea20000300800 */
[----:B------:R-:W2:Y:S02]  /*dff20*/  LDL.LU R99, [R1+0x5fc] ;  /* 0x0005fc0001637983 */ /* 0x000ea40000300800 */
        /* <DEDUP_REMOVED lines=39> */
[C---:B------:R-:W-:Y:S01]  /*e01a0*/  HMMA.1688.F32.TF32 R132, R4.reuse, R32, R132 ;  /* 0x000000200484723c */ /* 0x040fe20000081084 */
[----:B------:R-:W2:Y:S02]  /*e01b0*/  LDL.LU R39, [R1+0x6ec] ;  /* 0x0006ec0001277983 */ /* 0x000ea40000300800 */
[----:B------:R-:W2:Y:S01]  /*e01c0*/  LDL.LU R32, [R1+0x6f0] ;  /* 0x0006f00001207983 */ /* 0x000ea20000300800 */
[----:B------:R-:W2:Y:S01]  /*e01d0*/  LDL.LU R33, [R1+0x6f4] ;  /* 0x0006f40001217983 */ /* 0x000ea20000300800 */
[----:B------:R-:W2:Y:S03]  /*e01e0*/  LDL.LU R34, [R1+0x6f8] ;  /* 0x0006f80001227983 */ /* 0x000ea60000300800 */
[C---:B------:R-:W-:Y:S01]  /*e01f0*/  HMMA.1688.F32.TF32 R136, R4.reuse, R24, R136 ;  /* 0x000000180488723c */ /* 0x040fe20000081088 */
[----:B------:R-:W2:Y:S01]  /*e0200*/  LDL.LU R35, [R1+0x6fc] ;  /* 0x0006fc0001237983 */ /* 0x000ea20000300800 */
[----:B------:R-:W2:Y:S01]  /*e0210*/  LDL.LU R24, [R1+0x710] ;  /* 0x0007100001187983 */ /* 0x000ea20000300800 */
[----:B------:R-:W2:Y:S02]  /*e0220*/  LDL.LU R25, [R1+0x714] ;  /* 0x0007140001197983 */ /* 0x000ea40000300800 */
[----:B------:R-:W2:Y:S03]  /*e0230*/  LDL.LU R26, [R1+0x718] ;  /* 0x00071800011a7983 */ /* 0x000ea60000300800 */
[C---:B------:R-:W-:Y:S01]  /*e0240*/  HMMA.1688.F32.TF32 R124, R4.reuse, R20, R124 ;  /* 0x00000014047c723c */ /* 0x040fe2000008107c */
[----:B------:R-:W2:Y:S01]  /*e0250*/  LDL.LU R27, [R1+0x71c] ;  /* 0x00071c00011b7983 */ /* 0x000ea20000300800 */
[----:B------:R-:W2:Y:S02]  /*e0260*/  LDL.LU R20, [R1+0x720] ;  /* 0x0007200001147983 */ /* 0x000ea40000300800 */
[----:B------:R-:W2:Y:S02]  /*e0270*/  LDL.LU R21, [R1+0x724] ;  /* 0x0007240001157983 */ /* 0x000ea40000300800 */
[----:B------:R-:W2:Y:S02]  /*e0280*/  LDL.LU R22, [R1+0x728] ;  /* 0x0007280001167983 */ /* 0x000ea40000300800 */
[----:B------:R-:W-:Y:S01]  /*e0290*/  HMMA.1688.F32.TF32 R116, R4, R28, R116 ;  /* 0x0000001c0474723c */ /* 0x000fe20000081074 */
        /* <DEDUP_REMOVED lines=30> */
[----:B------:R-:W3:Y:S02]  /*e0480*/  LDL.LU R233, [R1+0x7e38] ;  /* 0x007e380001e97983 */ /* 0x000ee40000300800 */
[----:B------:R-:W-:Y:S01]  /*e0490*/  STL [R1+0x7ae0], R240 ;  /* 0x007ae0f001007387 */ /* 0x000fe20000100800 */
[----:B------:R-:W-:Y:S01]  /*e04a0*/  STL [R1+0x7adc], R241 ;  /* 0x007adcf101007387 */ /* 0x000fe20000100800 */
[----:B------:R-:W-:-:S02]  /*e04b0*/  IMAD.MOV.U32 R238, RZ, RZ, R193 ;  /* 0x000000ffffee7224 */ /* 0x000fc400078e00c1 */
[----:B------:R-:W4:Y:S01]  /*e04c0*/  LDL.LU R193, [R1+0x7e34] ;  /* 0x007e340001c17983 */ /* 0x000f220000300800 */
[----:B-1----:R-:W-:Y:S02]  /*e04d0*/  MOV R239, R177 ;  /* 0x000000b100ef7202 */ /* 0x002fe40000000f00 */
[----:B------:R-:W4:Y:S01]  /*e04e0*/  LDL.LU R177, [R1+0x7e30] ;  /* 0x007e300001b17983 */ /* 0x000f220000300800 */
[C---:B------:R-:W-:Y:S03]  /*e04f0*/  HMMA.1688.F32.TF32 R128, R12.reuse, R246, R128 ;  /* 0x000000f60c80723c */ /* 0x040fe60000081080 */
[----:B--2---:R-:W-:Y:S01]  /*e0500*/  STL [R1+0x7af0], R232 ;  /* 0x007af0e801007387 */ /* 0x004fe20000100800 */
[----:B---3--:R-:W-:Y:S02]  /*e0510*/  STL [R1+0x7aec], R233 ;  /* 0x007aece901007387 */ /* 0x008fe40000100800 */
[----:B------:R-:W-:Y:S02]  /*e0520*/  STL [R1+0x7af8], R224 ;  /* 0x007af8e001007387 */ /* 0x000fe40000100800 */
[----:B------:R-:W-:Y:S01]  /*e0530*/  STL [R1+0x7af4], R225 ;  /* 0x007af4e101007387 */ /* 0x000fe20000100800 */
[----:B------:R-:W2:Y:S11]  /*e0540*/  LDL.LU.64 R246, [R1+0x7e28] ;  /* 0x007e280001f67983 */ /* 0x000eb60000300a00 */
[----:B------:R-:W-:Y:S03]  /*e0550*/  @!UPT UIADD3 URZ, URZ, URZ, URZ ;  /* 0x0000003f3f3ff290 */ /* 0x000fe6000fffe03f */
[----:B------:R1:W-:Y:S02]  /*e0560*/  STL.64 [R1+0x7e10], R130 ;  /* 0x007e108201007387 */ /* 0x0003e40000100a00 */
[----:B------:R-:W-:Y:S01]  /*e0570*/  STL.64 [R1+0x7e08], R128 ;  /* 0x007e088001007387 */ /* 0x000fe20000100a00 */
[----:B-1----:R-:W3:Y:S01]  /*e0580*/  LDL.64 R130, [R1+0x48] ;  /* 0x0000480001827983 */ /* 0x002ee20000100a00 */
[----:B--2---:R-:W-:Y:S03]  /*e0590*/  HMMA.1688.F32.TF32 R112, R12, R246, R112 ;  /* 0x000000f60c70723c */ /* 0x004fe60000081070 */
[----:B------:R-:W2:Y:S01]  /*e05a0*/  LDL.LU.64 R246, [R1+0x7e20] ;  /* 0x007e200001f67983 */ /* 0x000ea20000300a00 */
[----:B------:R-:W2:Y:S11]  /*e05b0*/  LDL.LU R244, [R1+0x7e18] ;  /* 0x007e180001f47983 */ /* 0x000eb60000300800 */
[----:B------:R-:W-:Y:S08]  /*e05c0*/  @!UPT UIADD3 URZ, URZ, URZ, URZ ;  /* 0x0000003f3f3ff290 */ /* 0x000ff0000fffe03f */
[----:B------:R1:W-:Y:S01]  /*e05d0*/  STL.64 [R1+0x7e00], R114 ;  /* 0x007e007201007387 */ /* 0x0003e20000100a00 */
[----:B------:R-:W-:Y:S03]  /*e05e0*/  STL.64 [R1+0x7df8], R112 ;  /* 0x007df87001007387 */ /* 0x000fe60000100a00 */
[----:B-1----:R-:W2:Y:S01]  /*e05f0*/  LDL.64 R114, [R1+0x28] ;  /* 0x0000280001727983 */ /* 0x002ea20000100a00 */
        /* <DEDUP_REMOVED lines=24> */
[----:B------:R-:W-:Y:S07]  /*e0780*/  HMMA.1688.F32.TF32 R120, R4, R144, R120 ;  /* 0x000000900478723c */ /* 0x000fee0000081078 */
[----:B------:R-:W-:-:S02]  /*e0790*/  IMAD.MOV.U32 R6, RZ, RZ, R237 ;  /* 0x000000ffff067224 */ /* 0x000fc400078e00ed */
[----:B------:R-:W-:-:S07]  /*e07a0*/  IMAD.MOV.U32 R7, RZ, RZ, R236 ;  /* 0x000000ffff077224 */ /* 0x000fce00078e00ec */
[C---:B------:R-:W-:Y:S08]  /*e07b0*/  HMMA.1688.F32.TF32 R4, R12.reuse, R6, R124 ;  /* 0x000000060c04723c */ /* 0x040ff0000008107c */
[----:B------:R-:W-:Y:S01]  /*e07c0*/  HMMA.1688.F32.TF32 R116, R12, R238, R116 ;  /* 0x000000ee0c74723c */ /* 0x000fe20000081074 */
[----:B------:R-:W-:Y:S01]  /*e07d0*/  MOV R240, R206 ;  /* 0x000000ce00f07202 */ /* 0x000fe20000000f00 */
[----:B------:R-:W-:-:S02]  /*e07e0*/  IMAD.MOV.U32 R241, RZ, RZ, R207 ;  /* 0x000000fffff17224 */ /* 0x000fc400078e00cf */
[----:B---3--:R-:W-:Y:S02]  /*e07f0*/  IMAD.MOV.U32 R237, RZ, RZ, R130 ;  /* 0x000000ffffed7224 */ /* 0x008fe400078e0082 */
[----:B------:R-:W-:Y:S02]  /*e0800*/  IMAD.MOV.U32 R236, RZ, RZ, R131 ;  /* 0x000000ffffec7224 */ /* 0x000fe400078e0083 */
[----:B------:R-:W-:Y:S02]  /*e0810*/  IMAD.MOV.U32 R249, RZ, RZ, R214 ;  /* 0x000000fffff97224 */ /* 0x000fe400078e00d6 */
[----:B------:R-:W-:Y:S01]  /*e0820*/  IMAD.MOV.U32 R248, RZ, RZ, R142 ;  /* 0x000000fffff87224 */ /* 0x000fe200078e008e */
[----:B------:R-:W-:Y:S01]  /*e0830*/  MOV R238, R215 ;  /* 0x000000d700ee7202 */ /* 0x000fe20000000f00 */
[----:B------:R-:W-:Y:S01]  /*e0840*/  IMAD.MOV.U32 R239, RZ, RZ, R143 ;  /* 0x000000ffffef7224 */ /* 0x000fe200078e008f */
        /* <DEDUP_REMOVED lines=27> */
[----:B--2---:R-:W-:-:S05]  /*e0a00*/  MOV R245, R115 ;  /* 0x0000007300f57202 */ /* 0x004fca0000000f00 */
[----:B------:R-:W-:Y:S01]  /*e0a10*/  STL [R1+0x7b78], R245 ;  /* 0x007b78f501007387 */ /* 0x000fe20000100800 */
[----:B------:R-:W-:Y:S02]  /*e0a20*/  STL.64 [R1+0x7cd0], R246 ;  /* 0x007cd0f601007387 */ /* 0x000fe40000100a00 */
[----:B------:R2:W-:Y:S02]  /*e0a30*/  STL [R1+0x7cc8], R244 ;  /* 0x007cc8f401007387 */ /* 0x0005e40000100800 */
[----:B------:R-:W-:Y:S01]  /*e0a40*/  STL.64 [R1+0x7df0], R6 ;  /* 0x007df00601007387 */ /* 0x000fe20000100a00 */
[----:B------:R-:W-:Y:S01]  /*e0a50*/  STL.64 [R1+0x7de8], R4 ;  /* 0x007de80401007387 */ /* 0x000fe20000100a00 */
[----:B------:R-:W-:Y:S02]  /*e0a60*/  STL.64 [R1+0x7b08], R242 ;  /* 0x007b08f201007387 */ /* 0x000fe40000100a00 */
[----:B------:R3:W-:Y:S02]  /*e0a70*/  STL.64 [R1+0x7b00], R240 ;  /* 0x007b00f001007387 */ /* 0x0007e40000100a00 */
        /* <DEDUP_REMOVED lines=426> */
[----:B------:R-:W-:Y:S01]  /*e2520*/  IMAD.MOV.U32 R242, RZ, RZ, R214 ;  /* 0x000000fffff27224 */ /* 0x000fe200078e00d6 */
[----:B------:R-:W-:Y:S01]  /*e2530*/  MOV R243, R215 ;  /* 0x000000d700f37202 */ /* 0x000fe20000000f00 */
[----:B------:R-:W-:Y:S04]  /*e2540*/  LDS R126, [R2+0x32280] ;  /* 0x03228000027e7984 */ /* 0x000fe80000000800 */
[----:B------:R-:W1:Y:S01]  /*e2550*/  LDS R127, [R0+0x32280] ;  /* 0x03228000007f7984 */ /* 0x000e620000000800 */
[----:B---3--:R-:W-:Y:S03]  /*e2560*/  HMMA.1688.F32.TF32 R132, R12, R246, R132 ;  /* 0x000000f60c84723c */ /* 0x008fe60000081084 */
[----:B------:R-:W2:Y:S01]  /*e2570*/  LDL.LU.64 R246, [R1+0x7cd0] ;  /* 0x007cd00001f67983 */ /* 0x000ea20000300a00 */
[----:B------:R-:W3:Y:S11]  /*e2580*/  LDL.LU R244, [R1+0x7cc8] ;  /* 0x007cc80001f47983 */ /* 0x000ef60000300800 */
[----:B------:R-:W-:Y:S08]  /*e2590*/  @!UPT UIADD3 URZ, URZ, URZ, URZ ;  /* 0x0000003f3f3ff290 */ /* 0x000ff0000fffe03f */
        /* <DEDUP_REMOVED lines=23> */
[----:B------:R1:W-:Y:S02]  /*e2710*/  STL.64 [R1+0x7978], R228 ;  /* 0x007978e401007387 */ /* 0x0003e40000100a00 */
[----:B----4-:R-:W-:Y:S01]  /*e2720*/  IMAD.MOV.U32 R230, RZ, RZ, R198 ;  /* 0x000000ffffe67224 */ /* 0x010fe200078e00c6 */
[----:B-1----:R-:W4:Y:S04]  /*e2730*/  LDL R228, [R1+0x12e0] ;  /* 0x0012e00001e47983 */ /* 0x002f280000100800 */
[----:B------:R-:W2:Y:S01]  /*e2740*/  LDL R229, [R1+0x12e4] ;  /* 0x0012e40001e57983 */ /* 0x000ea20000100800 */
[----:B------:R-:W2:Y:S02]  /*e2750*/  LDL.LU R198, [R1+0x7cc4] ;  /* 0x007cc40001c67983 */ /* 0x000ea40000300800 */
[----:B------:R-:W-:-:S02]  /*e2760*/  IMAD.MOV.U32 R231, RZ, RZ, R199 ;  /* 0x000000ffffe77224 */ /* 0x000fc400078e00c7 */
[----:B------:R-:W2:Y:S01]  /*e2770*/  LDL.LU R199, [R1+0x7cc0] ;  /* 0x007cc00001c77983 */ /* 0x000ea20000300800 */
[----:B------:R1:W-:Y:S02]  /*e2780*/  STL.64 [R1+0x7990], R222 ;  /* 0x007990de01007387 */ /* 0x0003e40000100a00 */
[----:B------:R1:W-:Y:S02]  /*e2790*/  STL.64 [R1+0x7988], R220 ;  /* 0x007988dc01007387 */ /* 0x0003e40000100a00 */
[----:B-1----:R-:W-:Y:S01]  /*e27a0*/  MOV R222, R206 ;  /* 0x000000ce00de7202 */ /* 0x002fe20000000f00 */
[----:B------:R-:W2:Y:S04]  /*e27b0*/  LDL R220, [R1+0x12d0] ;  /* 0x0012d00001dc7983 */ /* 0x000ea80000100800 */
[----:B------:R-:W2:Y:S01]  /*e27c0*/  LDL R221, [R1+0x12d4] ;  /* 0x0012d40001dd7983 */ /* 0x000ea20000100800 */
[----:B------:R-:W2:Y:S02]  /*e27d0*/  LDL.LU R206, [R1+0x7cbc] ;  /* 0x007cbc0001ce7983 */ /* 0x000ea40000300800 */
[----:B------:R-:W-:-:S02]  /*e27e0*/  IMAD.MOV.U32 R223, RZ, RZ, R207 ;  /* 0x000000ffffdf7224 */ /* 0x000fc400078e00cf */
[----:B------:R-:W2:Y:S01]  /*e27f0*/  LDL.LU R207, [R1+0x7cb8] ;  /* 0x007cb80001cf7983 */ /* 0x000ea20000300800 */
[----:B------:R-:W2:Y:S02]  /*e2800*/  LDL R240, [R1+0x11c0] ;  /* 0x0011c00001f07983 */ /* 0x000ea40000100800 */
[----:B------:R-:W2:Y:S02]  /*e2810*/  LDL R241, [R1+0x11c4] ;  /* 0x0011c40001f17983 */ /* 0x000ea40000100800 */
[----:B------:R-:W2:Y:S01]  /*e2820*/  LDL.LU R214, [R1+0x7cb4] ;  /* 0x007cb40001d67983 */ /* 0x000ea20000300800 */
[----:B------:R-:W3:Y:S01]  /*e2830*/  LDL.LU R215, [R1+0x7cb0] ;  /* 0x007cb00001d77983 */ /* 0x000ee20000300800 */
[----:B------:R-:W4:Y:S02]  /*e2840*/  LDL R132, [R1+0x1140] ;  /* 0x0011400001847983 */ /* 0x000f240000100800 */
        /* <DEDUP_REMOVED lines=49> */
[----:B------:R-:W4:Y:S04]  /*e2b60*/  LDL.64 R238, [R1+0x1138] ;  /* 0x0011380001ee7983 */ /* 0x000f280000100a00 */
[----:B------:R-:W4:Y:S04]  /*e2b70*/  LDL.64 R248, [R1+0x1190] ;  /* 0x0011900001f87983 */ /* 0x000f280000100a00 */
[----:B------:R-:W4:Y:S04]  /*e2b80*/  LDL.64 R250, [R1+0x1198] ;  /* 0x0011980001fa7983 */ /* 0x000f280000100a00 */
[----:B--2---:R-:W-:Y:S01]  /*e2b90*/  STL [R1+0x793c], R214 ;  /* 0x00793cd601007387 */ /* 0x004fe20000100800 */
[----:B---3--:R-:W-:Y:S02]  /*e2ba0*/  STL [R1+0x7938], R215 ;  /* 0x007938d701007387 */ /* 0x008fe40000100800 */
        /* <DEDUP_REMOVED lines=18> */
[----:B----4-:R-:W-:Y:S01]  /*e2cd0*/  HMMA.1688.F32.TF32 R112, R124, R132, R112 ;  /* 0x000000847c70723c */ /* 0x010fe20000081070 */
[----:B------:R-:W2:Y:S01]  /*e2ce0*/  LDL.LU.64 R134, [R1+0x7ca8] ;  /* 0x007ca80001867983 */ /* 0x000ea20000300a00 */
[----:B------:R-:W2:Y:S02]  /*e2cf0*/  LDL.LU.64 R132, [R1+0x7ca0] ;  /* 0x007ca00001847983 */ /* 0x000ea40000300a00 */
[----:B------:R-:W3:Y:S04]  /*e2d00*/  LDL.LU.64 R118, [R1+0x7c98] ;  /* 0x007c980001767983 */ /* 0x000ee80000300a00 */
[C---:B------:R-:W-:Y:S08]  /*e2d10*/  HMMA.1688.F32.TF32 R136, R12.reuse, R146, R136 ;  /* 0x000000920c88723c */ /* 0x040ff00000081088 */
[C---:B------:R-:W-:Y:S08]  /*e2d20*/  HMMA.1688.F32.TF32 R100, R12.reuse, R162, R100 ;  /* 0x000000a20c64723c */ /* 0x040ff00000081064 */
[----:B------:R-:W-:Y:S08]  /*e2d30*/  HMMA.1688.F32.TF32 R16, R12, R186, R16 ;  /* 0x000000ba0c10723c */ /* 0x000ff00000081010 */
[C---:B--2---:R-:W-:Y:S01]  /*e2d40*/  HMMA.1688.F32.TF32 R132, R124.reuse, R116, R132 ;  /* 0x000000747c84723c */ /* 0x044fe20000081084 */
[----:B------:R-:W3:Y:S07]  /*e2d50*/  LDL.LU.64 R116, [R1+0x7c90] ;  /* 0x007c900001747983 */ /* 0x000eee0000300a00 */
[C---:B------:R-:W-:Y:S01]  /*e2d60*/  HMMA.1688.F32.TF32 R136, R124.reuse, R216, R136 ;  /* 0x000000d87c88723c */ /* 0x040fe20000081088 */
[----:B------:R-:W2:Y:S07]  /*e2d70*/  LDL.64 R216, [R1+0x1310] ;  /* 0x0013100001d87983 */ /* 0x000eae0000100a00 */
[C---:B------:R-:W-:Y:S08]  /*e2d80*/  HMMA.1688.F32.TF32 R100, R124.reuse, R104, R100 ;  /* 0x000000687c64723c */ /* 0x040ff00000081064 */
[C---:B------:R-:W-:Y:S08]  /*e2d90*/  HMMA.1688.F32.TF32 R16, R124.reuse, R20, R16 ;  /* 0x000000147c10723c */ /* 0x040ff00000081010 */
[C---:B---3--:R-:W-:Y:S01]  /*e2da0*/  HMMA.1688.F32.TF32 R116, R124.reuse, R208, R116 ;  /* 0x000000d07c74723c */ /* 0x048fe20000081074 */
[----:B------:R-:W3:Y:S01]  /*e2db0*/  LDL R208, [R1+0x12f0] ;  /* 0x0012f00001d07983 */ /* 0x000ee20000100800 */
[----:B------:R-:W4:Y:S02]  /*e2dc0*/  LDL.LU.64 R106, [R1+0x7c88] ;  /* 0x007c8800016a7983 */ /* 0x000f240000300a00 */
[----:B------:R-:W4:Y:S02]  /*e2dd0*/  LDL.LU.64 R104, [R1+0x7c80] ;  /* 0x007c800001687983 */ /* 0x000f240000300a00 */
[----:B------:R-:W2:Y:S01]  /*e2de0*/  LDL.LU.64 R22, [R1+0x7c78] ;  /* 0x007c780001167983 */ /* 0x000ea20000300a00 */
[----:B------:R-:W2:Y:S01]  /*e2df0*/  LDL.LU.64 R20, [R1+0x7c70] ;  /* 0x007c700001147983 */ /* 0x000ea20000300a00 */
[----:B------:R-:W3:Y:S01]  /*e2e00*/  LDL.LU.64 R26, [R1+0x7c68] ;  /* 0x007c6800011a7983 */ /* 0x000ee20000300a00 */
[C---:B--2---:R-:W-:Y:S02]  /*e2e10*/  HMMA.1688.F32.TF32 R20, R124.reuse, R24, R20 ;  /* 0x000000187c14723c */ /* 0x044fe40000081014 */
[----:B------:R-:W3:Y:S01]  /*e2e20*/  LDL.LU.64 R24, [R1+0x7c60] ;  /* 0x007c600001187983 */ /* 0x000ee20000300a00 */
[----:B------:R-:W2:Y:S05]  /*e2e30*/  LDL.LU.64 R30, [R1+0x7c58] ;  /* 0x007c5800011e7983 */ /* 0x000eaa0000300a00 */
[C---:B---3--:R-:W-:Y:S01]  /*e2e40*/  HMMA.1688.F32.TF32 R24, R124.reuse, R28, R24 ;  /* 0x0000001c7c18723c */ /* 0x048fe20000081018 */
[----:B------:R-:W2:Y:S01]  /*e2e50*/  LDL.LU.64 R28, [R1+0x7c50] ;  /* 0x007c5000011c7983 */ /* 0x000ea20000300a00 */
[----:B------:R-:W3:Y:S06]  /*e2e60*/  LDL.LU.64 R34, [R1+0x7c48] ;  /* 0x007c480001227983 */ /* 0x000eec0000300a00 */
[C---:B--2---:R-:W-:Y:S01]  /*e2e70*/  HMMA.1688.F32.TF32 R28, R124.reuse, R32, R28 ;  /* 0x000000207c1c723c */ /* 0x044fe2000008101c */
[----:B------:R-:W3:Y:S01]  /*e2e80*/  LDL.LU.64 R32, [R1+0x7c40] ;  /* 0x007c400001207983 */ /* 0x000ee20000300a00 */
[----:B------:R-:W2:Y:S06]  /*e2e90*/  LDL.LU.64 R38, [R1+0x7c38] ;  /* 0x007c380001267983 */ /* 0x000eac0000300a00 */
[C---:B---3--:R-:W-:Y:S01]  /*e2ea0*/  HMMA.1688.F32.TF32 R32, R124.reuse, R36, R32 ;  /* 0x000000247c20723c */ /* 0x048fe20000081020 */
[----:B------:R-:W2:Y:S01]  /*e2eb0*/  LDL.LU.64 R36, [R1+0x7c30] ;  /* 0x007c300001247983 */ /* 0x000ea20000300a00 */
[----:B------:R-:W3:Y:S06]  /*e2ec0*/  LDL.LU.64 R42, [R1+0x7c28] ;  /* 0x007c2800012a7983 */ /* 0x000eec0000300a00 */
        /* <DEDUP_REMOVED lines=11> */
[----:B--2---:R-:W-:Y:S01]  /*e2f80*/  HMMA.1688.F32.TF32 R44, R124, R48, R44 ;  /* 0x000000307c2c723c */ /* 0x004fe2000008102c */
[----:B------:R-:W3:Y:S07]  /*e2f90*/  LDL.LU.64 R48, [R1+0x7c00] ;  /* 0x007c000001307983 */ /* 0x000eee0000300a00 */
[C---:B------:R-:W-:Y:S08]  /*e2fa0*/  HMMA.1688.F32.TF32 R92, R12.reuse, R158, R92 ;  /* 0x0000009e0c5c723c */ /* 0x040ff0000008105c */
[C---:B------:R-:W-:Y:S01]  /*e2fb0*/  HMMA.1688.F32.TF32 R96, R12.reuse, R150, R96 ;  /* 0x000000960c60723c */ /* 0x040fe20000081060 */
[----:B------:R-:W2:Y:S07]  /*e2fc0*/  LDL.LU.64 R146, [R1+0x7bf8] ;  /* 0x007bf80001927983 */ /* 0x000eae0000300a00 */
[C---:B------:R-:W-:Y:S08]  /*e2fd0*/  HMMA.1688.F32.TF32 R4, R12.reuse, R154, R4 ;  /* 0x0000009a0c04723c */ /* 0x040ff00000081004 */
[C---:B------:R-:W-:Y:S08]  /*e2fe0*/  HMMA.1688.F32.TF32 R120, R12.reuse, R142, R120 ;  /* 0x0000008e0c78723c */ /* 0x040ff00000081078 */
[C---:B------:R-:W-:Y:S08]  /*e2ff0*/  HMMA.1688.F32.TF32 R8, R12.reuse, R178, R8 ;  /* 0x000000b20c08723c */ /* 0x040ff00000081008 */
[C---:B------:R-:W-:Y:S08]  /*e3000*/  HMMA.1688.F32.TF32 R84, R12.reuse, R174, R84 ;  /* 0x000000ae0c54723c */ /* 0x040ff00000081054 */
[----:B------:R-:W-:Y:S08]  /*e3010*/  HMMA.1688.F32.TF32 R88, R12, R166, R88 ;  /* 0x000000a60c58723c */ /* 0x000ff00000081058 */
[C---:B------:R-:W-:Y:S08]  /*e3020*/  HMMA.1688.F32.TF32 R52, R124.reuse, R152, R52 ;  /* 0x000000987c34723c */ /* 0x040ff00000081034 */
[C---:B------:R-:W-:Y:S08]  /*e3030*/  HMMA.1688.F32.TF32 R56, R124.reuse, R160, R56 ;  /* 0x000000a07c38723c */ /* 0x040ff00000081038 */
[C---:B------:R-:W-:Y:S08]  /*e3040*/  HMMA.1688.F32.TF32 R60, R124.reuse, R168, R60 ;  /* 0x000000a87c3c723c */ /* 0x040ff0000008103c */
[C---:B------:R-:W-:Y:S08]  /*e3050*/  HMMA.1688.F32.TF32 R64, R124.reuse, R176, R64 ;  /* 0x000000b07c40723c */ /* 0x040ff00000081040 */
[C---:B----4-:R-:W-:Y:S08]  /*e3060*/  HMMA.1688.F32.TF32 R104, R124.reuse, R224, R104 ;  /* 0x000000e07c68723c */ /* 0x050ff00000081068 */
[----:B------:R-:W-:Y:S01]  /*e3070*/  HMMA.1688.F32.TF32 R68, R124, R184, R68 ;  /* 0x000000b87c44723c */ /* 0x000fe20000081044 */
[----:B------:R-:W-:-:S07]  /*e3080*/  IMAD.MOV.U32 R209, RZ, RZ, R247 ;  /* 0x000000ffffd17224 */ /* 0x000fce00078e00f7 */
[C---:B------:R-:W-:Y:S08]  /*e3090*/  HMMA.1688.F32.TF32 R72, R124.reuse, R192, R72 ;  /* 0x000000c07c48723c */ /* 0x040ff00000081048 */
[C---:B------:R-:W-:Y:S08]  /*e30a0*/  HMMA.1688.F32.TF32 R80, R124.reuse, R244, R80 ;  /* 0x000000f47c50723c */ /* 0x040ff00000081050 */
[C---:B------:R-:W-:Y:S08]  /*e30b0*/  HMMA.1688.F32.TF32 R76, R124.reuse, R200, R76 ;  /* 0x000000c87c4c723c */ /* 0x040ff0000008104c */
[----:B------:R-:W-:Y:S01]  /*e30c0*/  HMMA.1688.F32.TF32 R108, R124, R232, R108 ;  /* 0x000000e87c6c723c */ /* 0x000fe2000008106c */
[----:B------:R-:W-:Y:S01]  /*e30d0*/  MOV R225, R3 ;  /* 0x0000000300e17202 */ /* 0x000fe20000000f00 */
[----:B------:R-:W-:-:S06]  /*e30e0*/  IMAD.MOV.U32 R3, RZ, RZ, R229 ;  /* 0x000000ffff037224 */ /* 0x000fcc00078e00e5 */
[C---:B------:R-:W-:Y:S08]  /*e30f0*/  HMMA.1688.F32.TF32 R96, R124.reuse, R216, R96 ;  /* 0x000000d87c60723c */ /* 0x040ff00000081060 */
[----:B------:R-:W-:Y:S01]  /*e3100*/  HMMA.1688.F32.TF32 R128, R124, R236, R128 ;  /* 0x000000ec7c80723c */ /* 0x000fe20000081080 */
[----:B------:R-:W-:Y:S02]  /*e3110*/  IMAD.MOV.U32 R244, RZ, RZ, R228 ;  /* 0x000000fffff47224 */ /* 0x000fe400078e00e4 */
[----:B------:R-:W-:-:S02]  /*e3120*/  IMAD.MOV.U32 R224, RZ, RZ, R246 ;  /* 0x000000ffffe07224 */ /* 0x000fc400078e00f6 */
[----:B------:R-:W-:-:S03]  /*e3130*/  IMAD.MOV.U32 R246, RZ, RZ, R217 ;  /* 0x000000fffff67224 */ /* 0x000fc600078e00d9 */
[----:B------:R-:W-:Y:S01]  /*e3140*/  HMMA.1688.F32.TF32 R92, R124, R208, R92 ;  /* 0x000000d07c5c723c */ /* 0x000fe2000008105c */
[----:B------:R-:W-:-:S07]  /*e3150*/  MOV R247, R216 ;  /* 0x000000d800f77202 */ /* 0x000fce0000000f00 */
        /* <DEDUP_REMOVED lines=11> */
[----:B------:R-:W4:Y:S02]  /*e3210*/  LDL.LU.64 R154, [R1+0x7be8] ;  /* 0x007be800019a7983 */ /* 0x000f240000300a00 */
        /* <DEDUP_REMOVED lines=14> */
[----:B------:R-:W-:Y:S01]  /*e3300*/  STL [R1+0x78c4], R3 ;  /* 0x0078c40301007387 */ /* 0x000fe20000100800 */
[----:B------:R-:W-:Y:S02]  /*e3310*/  STL [R1+0x78c0], R244 ;  /* 0x0078c0f401007387 */ /* 0x000fe40000100800 */
[----:B------:R-:W2:Y:S02]  /*e3320*/  LDL.LU.64 R210, [R1+0x7b70] ;  /* 0x007b700001d27983 */ /* 0x000ea40000300a00 */
[----:B------:R-:W2:Y:S01]  /*e3330*/  LDL.LU.64 R208, [R1+0x7b68] ;  /* 0x007b680001d07983 */ /* 0x000ea20000300a00 */
[----:B------:R-:W2:Y:S01]  /*e3340*/  LDL.LU.64 R218, [R1+0x7b60] ;  /* 0x007b600001da7983 */ /* 0x000ea20000300a00 */
[----:B------:R-:W2:Y:S02]  /*e3350*/  LDL.LU.64 R216, [R1+0x7b58] ;  /* 0x007b580001d87983 */ /* 0x000ea40000300a00 */
[----:B------:R-:W-:Y:S02]  /*e3360*/  STL [R1+0x78dc], R246 ;  /* 0x0078dcf601007387 */ /* 0x000fe40000100800 */
[----:B------:R1:W-:Y:S01]  /*e3370*/  STL [R1+0x78d0], R247 ;  /* 0x0078d0f701007387 */ /* 0x0003e20000100800 */
[----:B------:R-:W2:Y:S01]  /*e3380*/  LDL.LU.64 R226, [R1+0x7b50] ;  /* 0x007b500001e27983 */ /* 0x000ea20000300a00 */
[----:B------:R-:W2:Y:S02]  /*e3390*/  LDL.LU.64 R224, [R1+0x7b48] ;  /* 0x007b480001e07983 */ /* 0x000ea40000300a00 */
[----:B------:R-:W2:Y:S01]  /*e33a0*/  LDL.64 R126, [R1+0x1148] ;  /* 0x00114800017e7983 */ /* 0x000ea20000100a00 */
[C---:B-1----:R-:W-:Y:S08]  /*e33b0*/  HMMA.1688.F32.TF32 R108, R12.reuse, R234, R108 ;  /* 0x000000ea0c6c723c */ /* 0x042ff0000008106c */
[----:B------:R-:W-:Y:S01]  /*e33c0*/  HMMA.1688.F32.TF32 R128, R12, R238, R128 ;  /* 0x000000ee0c80723c */ /* 0x000fe20000081080 */
[----:B------:R-:W3:Y:S01]  /*e33d0*/  LDL.LU.64 R234, [R1+0x7b40] ;  /* 0x007b400001ea7983 */ /* 0x000ee20000300a00 */
[----:B------:R-:W3:Y:S02]  /*e33e0*/  LDL.LU.64 R232, [R1+0x7b38] ;  /* 0x007b380001e87983 */ /* 0x000ee40000300a00 */
[----:B------:R-:W-:Y:S01]  /*e33f0*/  IMAD.MOV.U32 R159, RZ, RZ, R238 ;  /* 0x000000ffff9f7224 */ /* 0x000fe200078e00ee */
[----:B------:R-:W-:-:S10]  /*e3400*/  MOV R247, R239 ;  /* 0x000000ef00f77202 */ /* 0x000fd40000000f00 */
[----:B------:R-:W-:Y:S01]  /*e3410*/  STL.64 [R1+0x24e0], R108 ;  /* 0x0024e06c01007387 */ /* 0x000fe20000100a00 */
[----:B------:R1:W-:Y:S03]  /*e3420*/  STL.64 [R1+0x24e8], R110 ;  /* 0x0024e86e01007387 */ /* 0x0003e60000100a00 */
[----:B-1----:R-:W3:Y:S04]  /*e3430*/  LDL.64 R110, [R1+0x1178] ;  /* 0x00117800016e7983 */ /* 0x002ee80000100a00 */
[----:B------:R-:W-:Y:S02]  /*e3440*/  STL.64 [R1+0x2120], R128 ;  /* 0x0021208001007387 */ /* 0x000fe40000100a00 */
[----:B------:R1:W-:Y:S02]  /*e3450*/  STL.64 [R1+0x2128], R130 ;  /* 0x0021288201007387 */ /* 0x0003e40000100a00 */
[----:B------:R-:W4:Y:S01]  /*e3460*/  LDL.LU.64 R238, [R1+0x7b30] ;  /* 0x007b300001ee7983 */ /* 0x000f220000300a00 */
[----:B------:R-:W4:Y:S04]  /*e3470*/  LDL.LU.64 R236, [R1+0x7b28] ;  /* 0x007b280001ec7983 */ /* 0x000f280000300a00 */
[----:B-1----:R-:W4:Y:S01]  /*e3480*/  LDL.64 R130, [R1+0x1168] ;  /* 0x0011680001827983 */ /* 0x002f220000100a00 */
[----:B------:R-:W-:Y:S02]  /*e3490*/  STL [R1+0x78e4], R247 ;  /* 0x0078e4f701007387 */ /* 0x000fe40000100800 */
[----:B------:R-:W-:Y:S01]  /*e34a0*/  STL [R1+0x78e0], R159 ;  /* 0x0078e09f01007387 */ /* 0x000fe20000100800 */
[C---:B--2---:R-:W-:Y:S11]  /*e34b0*/  HMMA.1688.F32.TF32 R112, R12.reuse, R126, R112 ;  /* 0x0000007e0c70723c */ /* 0x044ff60000081070 */
[----:B------:R-:W-:Y:S11]  /*e34c0*/  @!UPT UIADD3 URZ, URZ, URZ, URZ ;  /* 0x0000003f3f3ff290 */ /* 0x000ff6000fffe03f */
[----:B------:R-:W-:Y:S01]  /*e34d0*/  @!UPT UIADD3 URZ, URZ, URZ, URZ ;  /* 0x0000003f3f3ff290 */ /* 0x000fe2000fffe03f */
[----:B------:R-:W-:Y:S01]  /*e34e0*/  STL.64 [R1+0x2140], R112 ;  /* 0x0021407001007387 */ /* 0x000fe20000100a00 */
[----:B------:R1:W-:Y:S03]  /*e34f0*/  STL.64 [R1+0x2148], R114 ;  /* 0x0021487201007387 */ /* 0x0003e60000100a00 */
[----:B-1----:R-:W2:Y:S01]  /*e3500*/  LDL.64 R114, [R1+0x1158] ;  /* 0x0011580001727983 */ /* 0x002ea20000100a00 */
[C---:B---3--:R-:W-:Y:S08]  /*e3510*/  HMMA.1688.F32.TF32 R136, R12.reuse, R110, R136 ;  /* 0x0000006e0c88723c */ /* 0x048ff00000081088 */
[----:B------:R-:W-:Y:S01]  /*e3520*/  HMMA.1688.F32.TF32 R4, R12, R250, R4 ;  /* 0x000000fa0c04723c */ /* 0x000fe20000081004 */
[----:B------:R-:W-:-:S02]  /*e3530*/  IMAD.MOV.U32 R158, RZ, RZ, R127 ;  /* 0x000000ffff9e7224 */ /* 0x000fc400078e007f */
[----:B------:R-:W-:Y:S01]  /*e3540*/  IMAD.MOV.U32 R246, RZ, RZ, R126 ;  /* 0x000000fffff67224 */ /* 0x000fe200078e007e */
[----:B------:R-:W3:Y:S04]  /*e3550*/  LDL R127, [R1+0x11ac] ;  /* 0x0011ac00017f7983 */ /* 0x000ee80000100800 */
[----:B------:R-:W3:Y:S01]  /*e3560*/  LDL R126, [R1+0x11a8] ;  /* 0x0011a800017e7983 */ /* 0x000ee20000100800 */
[----:B----4-:R-:W-:Y:S03]  /*e3570*/  HMMA.1688.F32.TF32 R116, R12, R130, R116 ;  /* 0x000000820c74723c */ /* 0x010fe60000081074 */
[----:B------:R1:W-:Y:S01]  /*e3580*/  STL [R1+0x78ec], R158 ;  /* 0x0078ec9e01007387 */ /* 0x0003e20000100800 */
[----:B------:R4:W-:Y:S02]  /*e3590*/  STL [R1+0x78e8], R246 ;  /* 0x0078e8f601007387 */ /* 0x0009e40000100800 */
[----:B------:R-:W-:-:S02]  /*e35a0*/  IMAD.MOV.U32 R151, RZ, RZ, R111 ;  /* 0x000000ffff977224 */ /* 0x000fc400078e006f */
[----:B------:R-:W-:Y:S02]  /*e35b0*/  IMAD.MOV.U32 R150, RZ, RZ, R110 ;  /* 0x000000ffff967224 */ /* 0x000fe400078e006e */
[----:B-1----:R-:W-:Y:S01]  /*e35c0*/  IMAD.MOV.U32 R158, RZ, RZ, R130 ;  /* 0x000000ffff9e7224 */ /* 0x002fe200078e0082 */
[----:B----4-:R-:W-:Y:S01]  /*e35d0*/  MOV R246, R131 ;  /* 0x0000008300f67202 */ /* 0x010fe20000000f00 */
[C---:B--2---:R-:W-:Y:S01]  /*e35e0*/  HMMA.1688.F32.TF32 R132, R12.reuse, R114, R132 ;  /* 0x000000720c84723c */ /* 0x044fe20000081084 */
[----:B------:R-:W-:Y:S01]  /*e35f0*/  IMAD.MOV.U32 R159, RZ, RZ, R115 ;  /* 0x000000ffff9f7224 */ /* 0x000fe200078e0073 */
[----:B------:R-:W-:Y:S11]  /*e3600*/  MOV R247, R114 ;  /* 0x0000007200f77202 */ /* 0x000ff60000000f00 */
[----:B------:R-:W-:Y:S10]  /*e3610*/  @!UPT UIADD3 URZ, URZ, URZ, URZ ;  /* 0x0000003f3f3ff290 */ /* 0x000ff4000fffe03f */
[----:B------:R-:W-:Y:S01]  /*e3620*/  STL.64 [R1+0x2160], R132 ;  /* 0x0021608401007387 */ /* 0x000fe20000100a00 */
[----:B------:R1:W-:Y:S02]  /*e3630*/  STL.64 [R1+0x2168], R134 ;  /* 0x0021688601007387 */ /* 0x0003e40000100a00 */
[----:B------:R-:W2:Y:S01]  /*e3640*/  LDL.64 R114, [R1+0x1228] ;  /* 0x0012280001727983 */ /* 0x000ea20000100a00 */
[----:B-1----:R-:W4:Y:S01]  /*e3650*/  LDL.64 R134, [R1+0x1218] ;  /* 0x0012180001867983 */ /* 0x002f220000100a00 */
[----:B------:R-:W-:Y:S02]  /*e3660*/  STL [R1+0x78f4], R159 ;  /* 0x0078f49f01007387 */ /* 0x000fe40000100800 */
[----:B------:R-:W-:Y:S02]  /*e3670*/  STL [R1+0x78f0], R247 ;  /* 0x0078f0f701007387 */ /* 0x000fe40000100800 */
[----:B------:R-:W-:Y:S01]  /*e3680*/  STL.64 [R1+0x2180], R116 ;  /* 0x0021807401007387 */ /* 0x000fe20000100a00 */
[----:B------:R1:W-:Y:S01]  /*e3690*/  STL.64 [R1+0x2188], R118 ;  /* 0x0021887601007387 */ /* 0x0003e20000100a00 */
[----:B------:R-:W2:Y:S03]  /*e36a0*/  LDL.64 R130, [R1+0x1238] ;  /* 0x0012380001827983 */ /* 0x000ea60000100a00 */
[----:B-1----:R-:W2:Y:S04]  /*e36b0*/  LDL R118, [R1+0x11f8] ;  /* 0x0011f80001767983 */ /* 0x002ea80000100800 */
[----:B------:R-:W2:Y:S01]  /*e36c0*/  LDL R119, [R1+0x11fc] ;  /* 0x0011fc0001777983 */ /* 0x000ea20000100800 */
[----:B------:R-:W-:Y:S02]  /*e36d0*/  STL [R1+0x78fc], R246 ;  /* 0x0078fcf601007387 */ /* 0x000fe40000100800 */
[----:B------:R-:W-:Y:S02]  /*e36e0*/  STL [R1+0x78f8], R158 ;  /* 0x0078f89e01007387 */ /* 0x000fe40000100800 */
[----:B------:R-:W-:Y:S01]  /*e36f0*/  STL.64 [R1+0x21a0], R136 ;  /* 0x0021a08801007387 */ /* 0x000fe20000100a00 */
[----:B------:R1:W-:Y:S01]  /*e3700*/  STL.64 [R1+0x21a8], R138 ;  /* 0x0021a88a01007387 */ /* 0x0003e20000100a00 */
[----:B------:R-:W2:Y:S01]  /*e3710*/  LDL.64 R110, [R1+0x1248] ;  /* 0x00124800016e7983 */ /* 0x000ea20000100a00 */
[----:B------:R-:W-:Y:S01]  /*e3720*/  MOV R159, R250 ;  /* 0x000000fa009f7202 */ /* 0x000fe20000000f00 */
[----:B------:R-:W-:Y:S01]  /*e3730*/  IMAD.MOV.U32 R247, RZ, RZ, R251 ;  /* 0x000000fffff77224 */ /* 0x000fe200078e00fb */
[----:B-1----:R-:W2:Y:S04]  /*e3740*/  LDL R138, [R1+0x11e8] ;  /* 0x0011e800018a7983 */ /* 0x002ea80000100800 */
[----:B------:R-:W2:Y:S01]  /*e3750*/  LDL R139, [R1+0x11ec] ;  /* 0x0011ec00018b7983 */ /* 0x000ea20000100800 */
[----:B------:R-:W-:Y:S02]  /*e3760*/  STL [R1+0x7904], R151 ;  /* 0x0079049701007387 */ /* 0x000fe40000100800 */
[----:B------:R-:W-:Y:S02]  /*e3770*/  STL [R1+0x7900], R150 ;  /* 0x0079009601007387 */ /* 0x000fe40000100800 */
[----:B------:R-:W-:Y:S01]  /*e3780*/  STL.64 [R1+0x21c0], R4 ;  /* 0x0021c00401007387 */ /* 0x000fe20000100a00 */
[----:B------:R1:W-:Y:S01]  /*e3790*/  STL.64 [R1+0x21c8], R6 ;  /* 0x0021c80601007387 */ /* 0x0003e20000100a00 */
[----:B------:R-:W2:Y:S02]  /*e37a0*/  LDL.LU.64 R250, [R1+0x7b20] ;  /* 0x007b200001fa7983 */ /* 0x000ea40000300a00 */
[----:B------:R-:W2:Y:S01]  /*e37b0*/  LDL.LU.64 R248, [R1+0x7b18] ;  /* 0x007b180001f87983 */ /* 0x000ea20000300a00 */
[----:B-1----:R-:W2:Y:S04]  /*e37c0*/  LDL R6, [R1+0x1188] ;  /* 0x0011880001067983 */ /* 0x002ea80000100800 */
[----:B------:R-:W2:Y:S01]  /*e37d0*/  LDL R7, [R1+0x118c] ;  /* 0x00118c0001077983 */ /* 0x000ea20000100800 */
[C---:B------:R-:W-:Y:S08]  /*e37e0*/  HMMA.1688.F32.TF32 R8, R12.reuse, R242, R8 ;  /* 0x000000f20c08723c */ /* 0x040ff00000081008 */
[C---:B--2---:R-:W-:Y:S01]  /*e37f0*/  HMMA.1688.F32.TF32 R4, R12.reuse, R6, R100 ;  /* 0x000000060c04723c */ /* 0x044fe20000081064 */
[----:B------:R-:W2:Y:S11]  /*e3800*/  LDL R102, [R1+0x1208] ;  /* 0x0012080001667983 */ /* 0x000eb60000100800 */
[----:B------:R-:W-:Y:S11]  /*e3810*/  @!UPT UIADD3 URZ, URZ, URZ, URZ ;  /* 0x0000003f3f3ff290 */ /* 0x000ff6000fffe03f */
[----:B------:R-:W-:Y:S01]  /*e3820*/  STL.64 [R1+0x21e0], R4 ;  /* 0x0021e00401007387 */ /* 0x000fe20000100a00 */
[----:B------:R3:W-:Y:S02]  /*e3830*/  STL.64 [R1+0x21e8], R6 ;  /* 0x0021e80601007387 */ /* 0x0007e40000100a00 */
[----:B---3--:R-:W-:Y:S01]  /*e3840*/  HMMA.1688.F32.TF32 R4, R12, R126, R104 ;  /* 0x0000007e0c04723c */ /* 0x008fe20000081068 */
[----:B------:R-:W-:Y:S02]  /*e3850*/  IMAD.MOV.U32 R103, RZ, RZ, R252 ;  /* 0x000000ffff677224 */ /* 0x000fe400078e00fc */
[----:B------:R-:W3:Y:S01]  /*e3860*/  LDL.LU R252, [R1+0x7b10] ;  /* 0x007b100001fc7983 */ /* 0x000ee20000300800 */
[----:B------:R-:W2:Y:S11]  /*e3870*/  LDL R106, [R1+0x11d8] ;  /* 0x0011d800016a7983 */ /* 0x000eb60000100800 */
[----:B------:R-:W-:Y:S08]  /*e3880*/  @!UPT UIADD3 URZ, URZ, URZ, URZ ;  /* 0x0000003f3f3ff290 */ /* 0x000ff0000fffe03f */
[----:B------:R-:W-:Y:S01]  /*e3890*/  STL.64 [R1+0x2200], R4 ;  /* 0x0022000401007387 */ /* 0x000fe20000100a00 */
[----:B------:R-:W-:Y:S02]  /*e38a0*/  STL.64 [R1+0x2208], R6 ;  /* 0x0022080601007387 */ /* 0x000fe40000100a00 */
[----:B------:R-:W2:Y:S02]  /*e38b0*/  LDL R107, [R1+0x11dc] ;  /* 0x0011dc00016b7983 */ /* 0x000ea40000100800 */
[----:B------:R-:W2:Y:S01]  /*e38c0*/  LDL.64 R126, [R1+0x1258] ;  /* 0x00125800017e7983 */ /* 0x000ea20000100a00 */
[----:B------:R-:W2:Y:S01]  /*e38d0*/  LDL.LU.64 R242, [R1+0x7b08] ;  /* 0x007b080001f27983 */ /* 0x000ea20000300a00 */
[----:B------:R-:W2:Y:S02]  /*e38e0*/  LDL.LU.64 R240, [R1+0x7b00] ;  /* 0x007b000001f07983 */ /* 0x000ea40000300a00 */
[----:B------:R-:W-:Y:S02]  /*e38f0*/  STL.64 [R1+0x2430], R8 ;  /* 0x0024300801007387 */ /* 0x000fe40000100a00 */
[----:B------:R1:W-:Y:S02]  /*e3900*/  STL.64 [R1+0x2438], R10 ;  /* 0x0024380a01007387 */ /* 0x0003e40000100a00 */
[----:B------:R-:W-:Y:S01]  /*e3910*/  IMAD.MOV.U32 R142, RZ, RZ, R114 ;  /* 0x000000ffff8e7224 */ /* 0x000fe200078e0072 */
[----:B------:R-:W-:Y:S01]  /*e3920*/  MOV R143, R115 ;  /* 0x00000073008f7202 */ /* 0x000fe20000000f00 */
[----:B------:R-:W-:-:S02]  /*e3930*/  IMAD.MOV.U32 R3, RZ, RZ, R130 ;  /* 0x000000ffff037224 */ /* 0x000fc400078e0082 */
[----:B------:R-:W-:Y:S01]  /*e3940*/  IMAD.MOV.U32 R244, RZ, RZ, R131 ;  /* 0x000000fffff47224 */ /* 0x000fe200078e0083 */
[----:B------:R-:W-:Y:S01]  /*e3950*/  MOV R246, R110 ;  /* 0x0000006e00f67202 */ /* 0x000fe20000000f00 */
[----:B------:R-:W-:Y:S01]  /*e3960*/  IMAD.MOV.U32 R158, RZ, RZ, R111 ;  /* 0x000000ffff9e7224 */ /* 0x000fe200078e006f */
[----:B------:R-:W-:Y:S04]  /*e3970*/  LDS R4, [R2+0x18300] ;  /* 0x0183000002047984 */ /* 0x000fe80000000800 */
[----:B------:R-:W-:Y:S04]  /*e3980*/  LDS R6, [R2+0x1a300] ;  /* 0x01a3000002067984 */ /* 0x000fe80000000800 */
[----:B------:R-:W-:Y:S04]  /*e3990*/  LDS R5, [R0+0x18300] ;  /* 0x0183000000057984 */ /* 0x000fe80000000800 */
[----:B-1----:R-:W2:Y:S04]  /*e39a0*/  LDL R10, [R1+0x11b8] ;  /* 0x0011b800010a7983 */ /* 0x002ea80000100800 */
[----:B------:R-:W1:Y:S01]  /*e39b0*/  LDS R7, [R0+0x1a300] ;  /* 0x01a3000000077984 */ /* 0x000e620000000800 */
[----:B---3--:R-:W-:-:S07]  /*e39c0*/  MOV R11, R252 ;  /* 0x000000fc000b7202 */ /* 0x008fce0000000f00 */
[C---:B--2---:R-:W-:Y:S08]  /*e39d0*/  HMMA.1688.F32.TF32 R8, R12.reuse, R10, R16 ;  /* 0x0000000a0c08723c */ /* 0x044ff00000081010 */
[C---:B------:R-:W-:Y:S11]  /*e39e0*/  HMMA.1688.F32.TF32 R16, R12.reuse, R106, R20 ;  /* 0x0000006a0c10723c */ /* 0x040ff60000081014 */
[----:B------:R-:W-:Y:S04]  /*e39f0*/  @!UPT UIADD3 URZ, URZ, URZ, URZ ;  /* 0x0000003f3f3ff290 */ /* 0x000fe8000fffe03f */
[----:B------:R-:W-:Y:S01]  /*e3a00*/  STL.64 [R1+0x2420], R8 ;  /* 0x0024200801007387 */ /* 0x000fe20000100a00 */
[----:B------:R2:W-:Y:S02]  /*e3a10*/  STL.64 [R1+0x2428], R10 ;  /* 0x0024280a01007387 */ /* 0x0005e40000100a00 */
[C---:B--2---:R-:W-:Y:S01]  /*e3a20*/  HMMA.1688.F32.TF32 R8, R12.reuse, R138, R24 ;  /* 0x0000008a0c08723c */ /* 0x044fe20000081018 */
[----:B------:R-:W2:Y:S04]  /*e3a30*/  LDL.64 R138, [R1+0x1268] ;  /* 0x00126800018a7983 */ /* 0x000ea80000100a00 */
[----:B------:R-:W-:Y:S03]  /*e3a40*/  STL.64 [R1+0x2410], R16 ;  /* 0x0024101001007387 */ /* 0x000fe60000100a00 */
[C---:B------:R-:W-:Y:S01]  /*e3a50*/  HMMA.1688.F32.TF32 R20, R12.reuse, R102, R28 ;  /* 0x000000660c14723c */ /* 0x040fe2000008101c */
[----:B------:R3:W-:Y:S07]  /*e3a60*/  STL.64 [R1+0x2418], R18 ;  /* 0x0024181201007387 */ /* 0x0007ee0000100a00 */
[C---:B---3--:R-:W-:Y:S07]  /*e3a70*/  HMMA.1688.F32.TF32 R16, R12.reuse, R118, R32 ;  /* 0x000000760c10723c */ /* 0x048fee0000081020 */
[----:B------:R-:W-:Y:S01]  /*e3a80*/  STL.64 [R1+0x2400], R8 ;  /* 0x0024000801007387 */ /* 0x000fe20000100a00 */
[----:B------:R4:W-:Y:S02]  /*e3a90*/  STL.64 [R1+0x2408], R10 ;  /* 0x0024080a01007387 */ /* 0x0009e40000100a00 */
[C---:B----4-:R-:W-:Y:S05]  /*e3aa0*/  HMMA.1688.F32.TF32 R8, R12.reuse, R134, R36 ;  /* 0x000000860c08723c */ /* 0x050fea0000081024 */
[----:B------:R-:W-:Y:S01]  /*e3ab0*/  STL.64 [R1+0x23f0], R20 ;  /* 0x0023f01401007387 */ /* 0x000fe20000100a00 */
[----:B------:R-:W-:Y:S07]  /*e3ac0*/  STL.64 [R1+0x23f8], R22 ;  /* 0x0023f81601007387 */ /* 0x000fee0000100a00 */
[----:B------:R-:W-:Y:S02]  /*e3ad0*/  STL.64 [R1+0x23e0], R16 ;  /* 0x0023e01001007387 */ /* 0x000fe40000100a00 */
[----:B------:R-:W-:Y:S01]  /*e3ae0*/  STL.64 [R1+0x23e8], R18 ;  /* 0x0023e81201007387 */ /* 0x000fe20000100a00 */
[----:B------:R-:W3:Y:S07]  /*e3af0*/  LDL.64 R118, [R1+0x1278] ;  /* 0x0012780001767983 */ /* 0x000eee0000100a00 */
[----:B------:R-:W-:Y:S01]  /*e3b00*/  STL.64 [R1+0x23d0], R8 ;  /* 0x0023d00801007387 */ /* 0x000fe20000100a00 */
[----:B------:R4:W-:Y:S02]  /*e3b10*/  STL.64 [R1+0x23d8], R10 ;  /* 0x0023d80a01007387 */ /* 0x0009e40000100a00 */
[C---:B----4-:R-:W-:Y:S01]  /*e3b20*/  HMMA.1688.F32.TF32 R8, R12.reuse, R114, R40 ;  /* 0x000000720c08723c */ /* 0x050fe20000081028 */
[----:B------:R-:W-:Y:S11]  /*e3b30*/  IMAD.MOV.U32 R252, RZ, RZ, R135 ;  /* 0x000000fffffc7224 */ /* 0x000ff600078e0087 */
[----:B------:R-:W-:Y:S11]  /*e3b40*/  @!UPT UIADD3 URZ, URZ, URZ, URZ ;  /* 0x0000003f3f3ff290 */ /* 0x000ff6000fffe03f */
[----:B------:R-:W-:Y:S01]  /*e3b50*/  STL.64 [R1+0x23c0], R8 ;  /* 0x0023c00801007387 */ /* 0x000fe20000100a00 */
[----:B------:R4:W-:Y:S02]  /*e3b60*/  STL.64 [R1+0x23c8], R10 ;  /* 0x0023c80a01007387 */ /* 0x0009e40000100a00 */
[----:B------:R-:W3:Y:S01]  /*e3b70*/  LDL.64 R134, [R1+0x1288] ;  /* 0x0012880001867983 */ /* 0x000ee20000100a00 */
[C---:B----4-:R-:W-:Y:S01]  /*e3b80*/  HMMA.1688.F32.TF32 R8, R12.reuse, R130, R44 ;  /* 0x000000820c08723c */ /* 0x050fe2000008102c */
[----:B------:R-:W-:Y:S01]  /*e3b90*/  STL.64 [R1+0x79a0], R142 ;  /* 0x0079a08e01007387 */ /* 0x000fe20000100a00 */
[----:B------:R-:W-:Y:S11]  /*e3ba0*/  STL.64 [R1+0x7998], R140 ;  /* 0x0079988c01007387 */ /* 0x000ff60000100a00 */
[----:B------:R-:W-:Y:S10]  /*e3bb0*/  @!UPT UIADD3 URZ, URZ, URZ, URZ ;  /* 0x0000003f3f3ff290 */ /* 0x000ff4000fffe03f */
[----:B------:R-:W-:Y:S01]  /*e3bc0*/  STL.64 [R1+0x23b0], R8 ;  /* 0x0023b00801007387 */ /* 0x000fe20000100a00 */
[----:B------:R4:W-:Y:S02]  /*e3bd0*/  STL.64 [R1+0x23b8], R10 ;  /* 0x0023b80a01007387 */ /* 0x0009e40000100a00 */
[----:B------:R-:W3:Y:S01]  /*e3be0*/  LDL.64 R114, [R1+0x1298] ;  /* 0x0012980001727983 */ /* 0x000ee20000100a00 */
[C---:B----4-:R-:W-:Y:S11]  /*e3bf0*/  HMMA.1688.F32.TF32 R8, R12.reuse, R110, R48 ;  /* 0x0000006e0c08723c */ /* 0x050ff60000081030 */
[----:B------:R-:W-:Y:S11]  /*e3c00*/  @!UPT UIADD3 URZ, URZ, URZ, URZ ;  /* 0x0000003f3f3ff290 */ /* 0x000ff6000fffe03f */
[----:B------:R-:W-:Y:S01]  /*e3c10*/  @!UPT UIADD3 URZ, URZ, URZ, URZ ;  /* 0x0000003f3f3ff290 */ /* 0x000fe2000fffe03f */
[----:B------:R-:W-:Y:S01]  /*e3c20*/  STL.64 [R1+0x23a0], R8 ;  /* 0x0023a00801007387 */ /* 0x000fe20000100a00 */
[----:B------:R4:W-:Y:S02]  /*e3c30*/  STL.64 [R1+0x23a8], R10 ;  /* 0x0023a80a01007387 */ /* 0x0009e40000100a00 */
[----:B------:R-:W3:Y:S02]  /*e3c40*/  LDL.64 R130, [R1+0x12a8] ;  /* 0x0012a80001827983 */ /* 0x000ee40000100a00 */
[----:B------:R-:W3:Y:S01]  /*e3c50*/  LDL.64 R110, [R1+0x12b8] ;  /* 0x0012b800016e7983 */ /* 0x000ee20000100a00 */
[C---:B----4-:R-:W-:Y:S01]  /*e3c60*/  HMMA.1688.F32.TF32 R8, R12.reuse, R126, R52 ;  /* 0x0000007e0c08723c */ /* 0x050fe20000081034 */
[----:B------:R-:W-:Y:S01]  /*e3c70*/  STL.64 [R1+0x7a98], R246 ;  /* 0x007a98f601007387 */ /* 0x000fe20000100a00 */
[----:B------:R-:W-:Y:S02]  /*e3c80*/  STL.64 [R1+0x7a90], R244 ;  /* 0x007a90f401007387 */ /* 0x000fe40000100a00 */
[----:B------:R-:W-:Y:S02]  /*e3c90*/  STL.64 [R1+0x79b0], R158 ;  /* 0x0079b09e01007387 */ /* 0x000fe40000100a00 */
[----:B------:R-:W-:Y:S02]  /*e3ca0*/  STL.64 [R1+0x79a8], R156 ;  /* 0x0079a89c01007387 */ /* 0x000fe40000100a00 */
[----:B------:R-:W-:Y:S01]  /*e3cb0*/  IMAD.MOV.U32 R151, RZ, RZ, R126 ;  /* 0x000000ffff977224 */ /* 0x000fe200078e007e */
[----:B------:R-:W-:Y:S11]  /*e3cc0*/  MOV R150, R127 ;  /* 0x0000007f00967202 */ /* 0x000ff60000000f00 */
[----:B------:R-:W-:Y:S03]  /*e3cd0*/  @!UPT UIADD3 URZ, URZ, URZ, URZ ;  /* 0x0000003f3f3ff290 */ /* 0x000fe6000fffe03f */
[----:B------:R-:W-:Y:S01]  /*e3ce0*/  STL.64 [R1+0x2390], R8 ;  /* 0x0023900801007387 */ /* 0x000fe20000100a00 */
[----:B------:R2:W-:Y:S02]  /*e3cf0*/  STL.64 [R1+0x2398], R10 ;  /* 0x0023980a01007387 */ /* 0x0005e40000100a00 */
[----:B------:R-:W4:Y:S02]  /*e3d00*/  LDL.64 R126, [R1+0x12c8] ;  /* 0x0012c800017e7983 */ /* 0x000f240000100a00 */
[----:B------:R-:W-:Y:S01]  /*e3d10*/  STL.64 [R1+0x79c0], R150 ;  /* 0x0079c09601007387 */ /* 0x000fe20000100a00 */
[----:B------:R-:W-:Y:S01]  /*e3d20*/  STL.64 [R1+0x79b8], R148 ;  /* 0x0079b89401007387 */ /* 0x000fe20000100a00 */
[C---:B--2---:R-:W-:Y:S01]  /*e3d30*/  HMMA.1688.F32.TF32 R8, R12.reuse, R138, R56 ;  /* 0x0000008a0c08723c */ /* 0x044fe20000081038 */
[----:B------:R-:W-:Y:S02]  /*e3d40*/  IMAD.MOV.U32 R166, RZ, RZ, R138 ;  /* 0x000000ffffa67224 */ /* 0x000fe400078e008a */
[----:B------:R-:W-:Y:S11]  /*e3d50*/  IMAD.MOV.U32 R167, RZ, RZ, R139 ;  /* 0x000000ffffa77224 */ /* 0x000ff600078e008b */
[----:B------:R-:W-:Y:S09]  /*e3d60*/  @!UPT UIADD3 URZ, URZ, URZ, URZ ;  /* 0x0000003f3f3ff290 */ /* 0x000ff2000fffe03f */
[----:B------:R-:W-:Y:S01]  /*e3d70*/  STL.64 [R1+0x2380], R8 ;  /* 0x0023800801007387 */ /* 0x000fe20000100a00 */
[----:B------:R3:W-:Y:S02]  /*e3d80*/  STL.64 [R1+0x2388], R10 ;  /* 0x0023880a01007387 */ /* 0x0007e40000100a00 */
[C---:B---3--:R-:W-:Y:S01]  /*e3d90*/  HMMA.1688.F32.TF32 R8, R12.reuse, R118, R60 ;  /* 0x000000760c08723c */ /* 0x048fe2000008103c */
[----:B------:R-:W-:Y:S01]  /*e3da0*/  STL.64 [R1+0x79d0], R166 ;  /* 0x0079d0a601007387 */ /* 0x000fe20000100a00 */
[----:B------:R-:W-:Y:S01]  /*e3db0*/  STL.64 [R1+0x79c8], R164 ;  /* 0x0079c8a401007387 */ /* 0x000fe20000100a00 */
[----:B------:R-:W-:Y:S01]  /*e3dc0*/  MOV R174, R118 ;  /* 0x0000007600ae7202 */ /* 0x000fe20000000f00 */
[----:B------:R-:W-:Y:S11]  /*e3dd0*/  IMAD.MOV.U32 R175, RZ, RZ, R119 ;  /* 0x000000ffffaf7224 */ /* 0x000ff600078e0077 */
[----:B------:R-:W-:Y:S08]  /*e3de0*/  @!UPT UIADD3 URZ, URZ, URZ, URZ ;  /* 0x0000003f3f3ff290 */ /* 0x000ff0000fffe03f */
[----:B------:R-:W-:Y:S01]  /*e3df0*/  STL.64 [R1+0x2370], R8 ;  /* 0x0023700801007387 */ /* 0x000fe20000100a00 */
[----:B------:R2:W-:Y:S02]  /*e3e00*/  STL.64 [R1+0x2378], R10 ;  /* 0x0023780a01007387 */ /* 0x0005e40000100a00 */
[----:B------:R-:W-:Y:S02]  /*e3e10*/  STL.64 [R1+0x79e0], R174 ;  /* 0x0079e0ae01007387 */ /* 0x000fe40000100a00 */
[----:B------:R-:W-:Y:S01]  /*e3e20*/  STL.64 [R1+0x79d8], R172 ;  /* 0x0079d8ac01007387 */ /* 0x000fe20000100a00 */
[C---:B--2---:R-:W-:Y:S01]  /*e3e30*/  HMMA.1688.F32.TF32 R8, R12.reuse, R134, R64 ;  /* 0x000000860c08723c */ /* 0x044fe20000081040 */
[----:B------:R-:W-:Y:S01]  /*e3e40*/  IMAD.MOV.U32 R182, RZ, RZ, R134 ;  /* 0x000000ffffb67224 */ /* 0x000fe200078e0086 */
[----:B------:R-:W-:Y:S11]  /*e3e50*/  MOV R183, R135 ;  /* 0x0000008700b77202 */ /* 0x000ff60000000f00 */
[----:B------:R-:W-:Y:S10]  /*e3e60*/  @!UPT UIADD3 URZ, URZ, URZ, URZ ;  /* 0x0000003f3f3ff290 */ /* 0x000ff4000fffe03f */
[----:B------:R-:W-:Y:S01]  /*e3e70*/  STL.64 [R1+0x2360], R8 ;  /* 0x0023600801007387 */ /* 0x000fe20000100a00 */
[----:B------:R2:W-:Y:S02]  /*e3e80*/  STL.64 [R1+0x2368], R10 ;  /* 0x0023680a01007387 */ /* 0x0005e40000100a00 */
[C---:B--2---:R-:W-:Y:S01]  /*e3e90*/  HMMA.1688.F32.TF32 R8, R12.reuse, R114, R68 ;  /* 0x000000720c08723c */ /* 0x044fe20000081044 */
[----:B------:R-:W-:Y:S01]  /*e3ea0*/  STL.64 [R1+0x79f0], R182 ;  /* 0x0079f0b601007387 */ /* 0x000fe20000100a00 */
[----:B------:R-:W-:Y:S02]  /*e3eb0*/  STL.64 [R1+0x79e8], R180 ;  /* 0x0079e8b401007387 */ /* 0x000fe40000100a00 */
[----:B------:R-:W-:Y:S02]  /*e3ec0*/  IMAD.MOV.U32 R190, RZ, RZ, R114 ;  /* 0x000000ffffbe7224 */ /* 0x000fe400078e0072 */
[----:B------:R-:W-:Y:S11]  /*e3ed0*/  IMAD.MOV.U32 R191, RZ, RZ, R115 ;  /* 0x000000ffffbf7224 */ /* 0x000ff600078e0073 */
[----:B------:R-:W-:Y:S06]  /*e3ee0*/  @!UPT UIADD3 URZ, URZ, URZ, URZ ;  /* 0x0000003f3f3ff290 */ /* 0x000fec000fffe03f */
[----:B------:R-:W-:Y:S01]  /*e3ef0*/  STL.64 [R1+0x2350], R8 ;  /* 0x0023500801007387 */ /* 0x000fe20000100a00 */
[----:B------:R2:W-:Y:S02]  /*e3f00*/  STL.64 [R1+0x2358], R10 ;  /* 0x0023580a01007387 */ /* 0x0005e40000100a00 */
[C---:B--2---:R-:W-:Y:S01]  /*e3f10*/  HMMA.1688.F32.TF32 R8, R12.reuse, R130, R72 ;  /* 0x000000820c08723c */ /* 0x044fe20000081048 */
[----:B------:R-:W-:Y:S01]  /*e3f20*/  STL.64 [R1+0x7a00], R190 ;  /* 0x007a00be01007387 */ /* 0x000fe20000100a00 */
[----:B------:R-:W-:Y:S01]  /*e3f30*/  STL.64 [R1+0x79f8], R188 ;  /* 0x0079f8bc01007387 */ /* 0x000fe20000100a00 */
[----:B------:R-:W-:Y:S01]  /*e3f40*/  MOV R198, R130 ;  /* 0x0000008200c67202 */ /* 0x000fe20000000f00 */
[----:B------:R-:W-:Y:S11]  /*e3f50*/  IMAD.MOV.U32 R199, RZ, RZ, R131 ;  /* 0x000000ffffc77224 */ /* 0x000ff600078e0083 */
[----:B------:R-:W-:Y:S08]  /*e3f60*/  @!UPT UIADD3 URZ, URZ, URZ, URZ ;  /* 0x0000003f3f3ff290 */ /* 0x000ff0000fffe03f */
[----:B------:R-:W-:Y:S01]  /*e3f70*/  STL.64 [R1+0x2340], R8 ;  /* 0x0023400801007387 */ /* 0x000fe20000100a00 */
[----:B------:R2:W-:Y:S02]  /*e3f80*/  STL.64 [R1+0x2348], R10 ;  /* 0x0023480a01007387 */ /* 0x0005e40000100a00 */
[C---:B--2---:R-:W-:Y:S01]  /*e3f90*/  HMMA.1688.F32.TF32 R8, R12.reuse, R110, R76 ;  /* 0x0000006e0c08723c */ /* 0x044fe2000008104c */
[----:B------:R-:W-:Y:S01]  /*e3fa0*/  STL.64 [R1+0x7a10], R198 ;  /* 0x007a10c601007387 */ /* 0x000fe20000100a00 */
[----:B------:R-:W-:Y:S02]  /*e3fb0*/  STL.64 [R1+0x7a08], R196 ;  /* 0x007a08c401007387 */ /* 0x000fe40000100a00 */
[----:B------:R-:W-:Y:S01]  /*e3fc0*/  IMAD.MOV.U32 R206, RZ, RZ, R110 ;  /* 0x000000ffffce7224 */ /* 0x000fe200078e006e */
[----:B------:R-:W-:Y:S11]  /*e3fd0*/  MOV R207, R111 ;  /* 0x0000006f00cf7202 */ /* 0x000ff60000000f00 */
[----:B------:R-:W-:Y:S07]  /*e3fe0*/  @!UPT UIADD3 URZ, URZ, URZ, URZ ;  /* 0x0000003f3f3ff290 */ /* 0x000fee000fffe03f */
[----:B------:R-:W-:Y:S01]  /*e3ff0*/  STL.64 [R1+0x2330], R8 ;  /* 0x0023300801007387 */ /* 0x000fe20000100a00 */
[----:B------:R4:W-:Y:S02]  /*e4000*/  STL.64 [R1+0x2338], R10 ;  /* 0x0023380a01007387 */ /* 0x0009e40000100a00 */
[C---:B----4-:R-:W-:Y:S01]  /*e4010*/  HMMA.1688.F32.TF32 R8, R12.reuse, R126, R80 ;  /* 0x0000007e0c08723c */ /* 0x050fe20000081050 */
[----:B------:R-:W-:Y:S01]  /*e4020*/  STL.64 [R1+0x7a20], R206 ;  /* 0x007a20ce01007387 */ /* 0x000fe20000100a00 */
[----:B------:R-:W-:Y:S06]  /*e4030*/  STL.64 [R1+0x7a18], R204 ;  /* 0x007a18cc01007387 */ /* 0x000fec0000100a00 */
[----:B------:R-:W-:Y:S01]  /*e4040*/  HMMA.1688.F32.TF32 R16, R12, R222, R84 ;  /* 0x000000de0c10723c */ /* 0x000fe20000081054 */
[----:B------:R-:W-:-:S02]  /*e4050*/  IMAD.MOV.U32 R214, RZ, RZ, R126 ;  /* 0x000000ffffd67224 */ /* 0x000fc400078e007e */
[----:B------:R-:W-:Y:S11]  /*e4060*/  IMAD.MOV.U32 R215, RZ, RZ, R127 ;  /* 0x000000ffffd77224 */ /* 0x000ff600078e007f */
[----:B------:R-:W-:Y:S01]  /*e4070*/  @!UPT UIADD3 URZ, URZ, URZ, URZ ;  /* 0x0000003f3f3ff290 */ /* 0x000fe2000fffe03f */
[----:B------:R-:W-:Y:S01]  /*e4080*/  STL.64 [R1+0x2320], R8 ;  /* 0x0023200801007387 */ /* 0x000fe20000100a00 */
[----:B------:R2:W-:Y:S02]  /*e4090*/  STL.64 [R1+0x2328], R10 ;  /* 0x0023280a01007387 */ /* 0x0005e40000100a00 */
[----:B--2---:R-:W-:Y:S01]  /*e40a0*/  HMMA.1688.F32.TF32 R8, R12, R230, R88 ;  /* 0x000000e60c08723c */ /* 0x004fe20000081058 */
[----:B------:R-:W-:Y:S01]  /*e40b0*/  STL.64 [R1+0x7a30], R214 ;  /* 0x007a30d601007387 */ /* 0x000fe20000100a00 */
[----:B------:R2:W-:Y:S02]  /*e40c0*/  STL.64 [R1+0x7a28], R212 ;  /* 0x007a28d401007387 */ /* 0x0005e40000100a00 */
[----:B------:R-:W3:Y:S02]  /*e40d0*/  LDL R140, [R1+0xf0] ;  /* 0x0000f000018c7983 */ /* 0x000ee40000100800 */
[----:B------:R4:W-:Y:S01]  /*e40e0*/  STL.64 [R1+0x2310], R16 ;  /* 0x0023101001007387 */ /* 0x0009e20000100a00 */
[----:B------:R1:W-:Y:S01]  /*e40f0*/  STL.64 [R1+0x2318], R18 ;  /* 0x0023181201007387 */ /* 0x0003e20000100a00 */
[----:B------:R-:W-:Y:S01]  /*e4100*/  MOV R142, R224 ;  /* 0x000000e0008e7202 */ /* 0x000fe20000000f00 */
[----:B------:R-:W-:-:S02]  /*e4110*/  IMAD.MOV.U32 R143, RZ, RZ, R225 ;  /* 0x000000ffff8f7224 */ /* 0x000fc400078e00e1 */
[----:B------:R-:W-:Y:S01]  /*e4120*/  IMAD.MOV.U32 R166, RZ, RZ, R232 ;  /* 0x000000ffffa67224 */ /* 0x000fe200078e00e8 */
[----:B------:R-:W-:Y:S01]  /*e4130*/  MOV R167, R233 ;  /* 0x000000e900a77202 */ /* 0x000fe20000000f00 */
[----:B------:R-:W-:Y:S02]  /*e4140*/  IMAD.MOV.U32 R190, RZ, RZ, R248 ;  /* 0x000000ffffbe7224 */ /* 0x000fe400078e00f8 */
[----:B------:R-:W-:-:S08]  /*e4150*/  IMAD.MOV.U32 R191, RZ, RZ, R239 ;  /* 0x000000ffffbf7224 */ /* 0x000fd000078e00ef */
[----:B------:R1:W-:Y:S01]  /*e4160*/  STL.64 [R1+0x2300], R8 ;  /* 0x0023000801007387 */ /* 0x0003e20000100a00 */
[----:B------:R1:W-:Y:S02]  /*e4170*/  STL.64 [R1+0x2308], R10 ;  /* 0x0023080a01007387 */ /* 0x0003e40000100a00 */
[----:B------:R-:W3:Y:S02]  /*e4180*/  LDL R141, [R1+0xf4] ;  /* 0x0000f400018d7983 */ /* 0x000ee40000100800 */
[----:B------:R-:W3:Y:S01]  /*e4190*/  LDL.LU R224, [R1+0x7af8] ;  /* 0x007af80001e07983 */ /* 0x000ee20000300800 */
[----:B------:R-:W3:Y:S01]  /*e41a0*/  LDL.LU R225, [R1+0x7af4] ;  /* 0x007af40001e17983 */ /* 0x000ee20000300800 */
[----:B------:R-:W3:Y:S02]  /*e41b0*/  LDL R164, [R1+0xc0] ;  /* 0x0000c00001a47983 */ /* 0x000ee40000100800 */
[----:B------:R-:W3:Y:S02]  /*e41c0*/  LDL R165, [R1+0xc4] ;  /* 0x0000c40001a57983 */ /* 0x000ee40000100800 */
[----:B------:R-:W3:Y:S01]  /*e41d0*/  LDL.LU R232, [R1+0x7af0] ;  /* 0x007af00001e87983 */ /* 0x000ee20000300800 */
[----:B------:R-:W3:Y:S01]  /*e41e0*/  LDL.LU R233, [R1+0x7aec] ;  /* 0x007aec0001e97983 */ /* 0x000ee20000300800 */
[----:B------:R-:W3:Y:S02]  /*e41f0*/  LDL R188, [R1+0x90] ;  /* 0x0000900001bc7983 */ /* 0x000ee40000100800 */
[----:B------:R-:W3:Y:S02]  /*e4200*/  LDL R189, [R1+0x94] ;  /* 0x0000940001bd7983 */ /* 0x000ee40000100800 */
[----:B------:R-:W3:Y:S01]  /*e4210*/  LDL.LU R248, [R1+0x7ae8] ;  /* 0x007ae80001f87983 */ /* 0x000ee20000300800 */
[----:B------:R-:W4:Y:S01]  /*e4220*/  LDL.LU R239, [R1+0x7ae4] ;  /* 0x007ae40001ef7983 */ /* 0x000f220000300800 */
[----:B------:R-:W4:Y:S02]  /*e4230*/  LDL.64 R244, [R1+0x10] ;  /* 0x0000100001f47983 */ /* 0x000f240000100a00 */
[----:B------:R-:W4:Y:S02]  /*e4240*/  LDL.64 R246, [R1+0x18] ;  /* 0x0000180001f67983 */ /* 0x000f240000100a00 */
[----:B------:R-:W4:Y:S01]  /*e4250*/  LDL R204, [R1+0x70] ;  /* 0x0000700001cc7983 */ /* 0x000f220000100800 */
[----:B------:R-:W4:Y:S01]  /*e4260*/  LDL R205, [R1+0x74] ;  /* 0x0000740001cd7983 */ /* 0x000f220000100800 */
[----:B------:R-:W-:-:S02]  /*e4270*/  MOV R206, R240 ;  /* 0x000000f000ce7202 */ /* 0x000fc40000000f00 */
[----:B------:R-:W4:Y:S02]  /*e4280*/  LDL.LU R240, [R1+0x7ae0] ;  /* 0x007ae00001f07983 */ /* 0x000f240000300800 */
[----:B------:R-:W-:Y:S02]  /*e4290*/  IMAD.MOV.U32 R207, RZ, RZ, R241 ;  /* 0x000000ffffcf7224 */ /* 0x000fe400078e00f1 */
[----:B------:R-:W4:Y:S01]  /*e42a0*/  LDL.LU R241, [R1+0x7adc] ;  /* 0x007adc0001f17983 */ /* 0x000f220000300800 */
[----:B--2---:R-:W2:Y:S02]  /*e42b0*/  LDL.64 R212, [R1+0x60] ;  /* 0x0000600001d47983 */ /* 0x004ea40000100a00 */
[----:B------:R-:W2:Y:S02]  /*e42c0*/  LDL.64 R214, [R1+0x68] ;  /* 0x0000680001d67983 */ /* 0x000ea40000100a00 */
[----:B------:R-:W-:Y:S02]  /*e42d0*/  IMAD.MOV.U32 R198, RZ, RZ, R249 ;  /* 0x000000ffffc67224 */ /* 0x000fe400078e00f9 */
[----:B------:R-:W-:Y:S01]  /*e42e0*/  IMAD.MOV.U32 R199, RZ, RZ, R238 ;  /* 0x000000ffffc77224 */ /* 0x000fe200078e00ee */
[----:B---3--:R-:W-:Y:S01]  /*e42f0*/  MOV R197, R248 ;  /* 0x000000f800c57202 */ /* 0x008fe20000000f00 */
[----:B----4-:R-:W-:-:S02]  /*e4300*/  IMAD.MOV.U32 R196, RZ, RZ, R239 ;  /* 0x000000ffffc47224 */ /* 0x010fc400078e00ef */
[----:B------:R-:W3:Y:S01]  /*e4310*/  LDL.LU R239, [R1+0x7ad8] ;  /* 0x007ad80001ef7983 */ /* 0x000ee20000300800 */
        /* <DEDUP_REMOVED lines=38> */
[----:B------:R-:W2:Y:S02]  /*e4580*/  LDL.LU R103, [R1+0xfec] ;  /* 0x000fec0001677983 */ /* 0x000ea40000300800 */
[----:B---3--:R-:W-:Y:S01]  /*e4590*/  IMAD.MOV.U32 R125, RZ, RZ, R239 ;  /* 0x000000ffff7d7224 */ /* 0x008fe200078e00ef */
[----:B----4-:R-:W-:-:S02]  /*e45a0*/  MOV R124, R248 ;  /* 0x000000f8007c7202 */ /* 0x010fc40000000f00 */
[----:B------:R-:W3:Y:S01]  /*e45b0*/  LDL.LU R248, [R1+0x7ac8] ;  /* 0x007ac80001f87983 */ /* 0x000ee20000300800 */
[----:B------:R-:W4:Y:S02]  /*e45c0*/  LDL.LU R239, [R1+0x7ac4] ;  /* 0x007ac40001ef7983 */ /* 0x000f240000300800 */
[----:B------:R-:W3:Y:S02]  /*e45d0*/  LDL.LU R44, [R1+0xff0] ;  /* 0x000ff000012c7983 */ /* 0x000ee40000300800 */
[----:B------:R-:W3:Y:S01]  /*e45e0*/  LDL.LU R45, [R1+0xff4] ;  /* 0x000ff400012d7983 */ /* 0x000ee20000300800 */
[----:B------:R-:W3:Y:S01]  /*e45f0*/  LDL.LU R46, [R1+0xff8] ;  /* 0x000ff800012e7983 */ /* 0x000ee20000300800 */
[----:B------:R-:W3:Y:S02]  /*e4600*/  LDL.LU R47, [R1+0xffc] ;  /* 0x000ffc00012f7983 */ /* 0x000ee40000300800 */
[----:B--2---:R-:W-:Y:S01]  /*e4610*/  IMAD.MOV.U32 R136, RZ, RZ, R238 ;  /* 0x000000ffff887224 */ /* 0x004fe200078e00ee */
[----:B------:R-:W-:Y:S01]  /*e4620*/  MOV R137, R249 ;  /* 0x000000f900897202 */ /* 0x000fe20000000f00 */
[----:B------:R-:W2:Y:S01]  /*e4630*/  LDL.LU R238, [R1+0x7ac0] ;  /* 0x007ac00001ee7983 */ /* 0x000ea20000300800 */
[----:B------:R-:W2:Y:S02]  /*e4640*/  LDL.LU R249, [R1+0x7abc] ;  /* 0x007abc0001f97983 */ /* 0x000ea40000300800 */
[----:B------:R-:W2:Y:S02]  /*e4650*/  LDL.LU R48, [R1+0x1000] ;  /* 0x0010000001307983 */ /* 0x000ea40000300800 */
[----:B------:R-:W2:Y:S01]  /*e4660*/  LDL.LU R49, [R1+0x1004] ;  /* 0x0010040001317983 */ /* 0x000ea20000300800 */
[----:B------:R-:W2:Y:S01]  /*e4670*/  LDL.LU R50, [R1+0x1008] ;  /* 0x0010080001327983 */ /* 0x000ea20000300800 */
[----:B------:R-:W2:Y:S02]  /*e4680*/  LDL.LU R51, [R1+0x100c] ;  /* 0x00100c0001337983 */ /* 0x000ea40000300800 */
[----:B----4-:R-:W-:-:S02]  /*e4690*/  IMAD.MOV.U32 R116, RZ, RZ, R239 ;  /* 0x000000ffff747224 */ /* 0x010fc400078e00ef */
[----:B------:R-:W4:Y:S01]  /*e46a0*/  LDL.LU R239, [R1+0x7ab8] ;  /* 0x007ab80001ef7983 */ /* 0x000f220000300800 */
[----:B---3--:R-:W-:Y:S02]  /*e46b0*/  IMAD.MOV.U32 R117, RZ, RZ, R248 ;  /* 0x000000ffff757224 */ /* 0x008fe400078e00f8 */
[----:B------:R-:W3:Y:S02]  /*e46c0*/  LDL.LU R248, [R1+0x7ab4] ;  /* 0x007ab40001f87983 */ /* 0x000ee40000300800 */
[----:B--2---:R-:W-:Y:S01]  /*e46d0*/  IMAD.MOV.U32 R133, RZ, RZ, R238 ;  /* 0x000000ffff857224 */ /* 0x004fe200078e00ee */
[----:B------:R-:W-:Y:S02]  /*e46e0*/  MOV R132, R249 ;  /* 0x000000f900847202 */ /* 0x000fe40000000f00 */
        /* <DEDUP_REMOVED lines=12> */
[----:B------:R-:W3:Y:S02]  /*e47b0*/  LDL R74, [R1+0x12f8] ;  /* 0x0012f800014a7983 */ /* 0x000ee40000100800 */
[----:B------:R-:W3:Y:S02]  /*e47c0*/  LDL R75, [R1+0x12fc] ;  /* 0x0012fc00014b7983 */ /* 0x000ee40000100800 */
[----:B------:R-:W3:Y:S01]  /*e47d0*/  LDL R70, [R1+0x1318] ;  /* 0x0013180001467983 */ /* 0x000ee20000100800 */
        /* <DEDUP_REMOVED lines=14> */
[----:B--2---:R-:W-:-:S03]  /*e48c0*/  IMAD.MOV.U32 R67, RZ, RZ, R238 ;  /* 0x000000ffff437224 */ /* 0x004fc600078e00ee */
[----:B------:R-:W3:Y:S01]  /*e48d0*/  LDL.LU R104, [R1+0xfd0] ;  /* 0x000fd00001687983 */ /* 0x000ee20000300800 */
[----:B------:R-:W3:Y:S03]  /*e48e0*/  LDL.LU R105, [R1+0xfd4] ;  /* 0x000fd40001697983 */ /* 0x000ee60000300800 */
        /* <DEDUP_REMOVED lines=14> */
[C---:B------:R-:W-:Y:S08]  /*e49d0*/  HMMA.1688.F32.TF32 R136, R4.reuse, R136, R48 ;  /* 0x000000880488723c */ /* 0x040ff00000081030 */
[C---:B------:R-:W-:Y:S08]  /*e49e0*/  HMMA.1688.F32.TF32 R124, R4.reuse, R124, R44 ;  /* 0x0000007c047c723c */ /* 0x040ff0000008102c */
[----:B------:R-:W-:Y:S01]  /*e49f0*/  HMMA.1688.F32.TF32 R132, R4, R132, R56 ;  /* 0x000000840484723c */ /* 0x000fe20000081038 */
[----:B----4-:R-:W-:-:S07]  /*e4a00*/  MOV R66, R239 ;  /* 0x000000ef00427202 */ /* 0x010fce0000000f00 */
[C---:B---3--:R-:W-:Y:S08]  /*e4a10*/  HMMA.1688.F32.TF32 R72, R12.reuse, R74, R92 ;  /* 0x0000004a0c48723c */ /* 0x048ff0000008105c */
[C---:B------:R-:W-:Y:S08]  /*e4a20*/  HMMA.1688.F32.TF32 R68, R12.reuse, R70, R96 ;  /* 0x000000460c44723c */ /* 0x040ff00000081060 */
[----:B------:R-:W-:Y:S01]  /*e4a30*/  HMMA.1688.F32.TF32 R64, R12, R66, R120 ;  /* 0x000000420c40723c */ /* 0x000fe20000081078 */
[----:B------:R-:W-:Y:S04]  /*e4a40*/  LDS R12, [R2+0x1c300] ;  /* 0x01c30000020c7984 */ /* 0x000fe80000000800 */
[----:B------:R-:W-:Y:S04]  /*e4a50*/  LDS R14, [R2+0x1e300] ;  /* 0x01e30000020e7984 */ /* 0x000fe80000000800 */
[----:B------:R-:W-:Y:S04]  /*e4a60*/  LDS R13, [R0+0x1c300] ;  /* 0x01c30000000d7984 */ /* 0x000fe80000000800 */
[----:B------:R-:W1:Y:S04]  /*e4a70*/  LDS R15, [R0+0x1e300] ;  /* 0x01e30000000f7984 */ /* 0x000e680000000800 */
[----:B------:R-:W-:Y:S01]  /*e4a80*/  STL.64 [R1+0x22f0], R72 ;  /* 0x0022f04801007387 */ /* 0x000fe20000100a00 */
[----:B------:R-:W-:Y:S02]  /*e4a90*/  STL.64 [R1+0x22f8], R74 ;  /* 0x0022f84a01007387 */ /* 0x000fe40000100a00 */
[----:B------:R3:W-:Y:S02]  /*e4aa0*/  STL.64 [R1+0x22e0], R68 ;  /* 0x0022e04401007387 */ /* 0x0007e40000100a00 */
[----:B------:R4:W-:Y:S01]  /*e4ab0*/  STL.64 [R1+0x22e8], R70 ;  /* 0x0022e84601007387 */ /* 0x0009e20000100a00 */
[----:B------:R1:W-:Y:S01]  /*e4ac0*/  STL.64 [R1+0x2220], R64 ;  /* 0x0022204001007387 */ /* 0x0003e20000100a00 */
[----:B------:R1:W-:Y:S02]  /*e4ad0*/  STL.64 [R1+0x2228], R66 ;  /* 0x0022284201007387 */ /* 0x0003e40000100a00 */
[----:B------:R-:W-:Y:S02]  /*e4ae0*/  STL [R1+0x773c], R248 ;  /* 0x00773cf801007387 */ /* 0x000fe40000100800 */
[----:B------:R-:W-:Y:S01]  /*e4af0*/  STL [R1+0x7738], R249 ;  /* 0x007738f901007387 */ /* 0x000fe20000100800 */
[----:B------:R1:W-:Y:S01]  /*e4b00*/  STL.64 [R1+0x7aa0], R246 ;  /* 0x007aa0f601007387 */ /* 0x0003e20000100a00 */
[----:B------:R-:W-:Y:S02]  /*e4b10*/  STL [R1+0x7744], R240 ;  /* 0x007744f001007387 */ /* 0x000fe40000100800 */
[----:B------:R3:W-:Y:S02]  /*e4b20*/  STL [R1+0x7740], R241 ;  /* 0x007740f101007387 */ /* 0x0007e40000100800 */
        /* <DEDUP_REMOVED lines=16> */
[----:B---3--:R-:W3:Y:S01]  /*e4c30*/  LDL.LU R68, [R1+0x5a0] ;  /* 0x0005a00001447983 */ /* 0x008ee20000300800 */
[----:B------:R-:W3:Y:S01]  /*e4c40*/  LDL.LU R69, [R1+0x5a4] ;  /* 0x0005a40001457983 */ /* 0x000ee20000300800 */
[----:B----4-:R-:W3:Y:S02]  /*e4c50*/  LDL.LU R70, [R1+0x5a8] ;  /* 0x0005a80001467983 */ /* 0x010ee40000300800 */
[----:B------:R-:W3:Y:S02]  /*e4c60*/  LDL.LU R71, [R1+0x5ac] ;  /* 0x0005ac0001477983 */ /* 0x000ee40000300800 */
        /* <DEDUP_REMOVED lines=22> */
[----:B-1----:R-:W4:Y:S02]  /*e4dd0*/  LDL.LU R64, [R1+0x5b0] ;  /* 0x0005b00001407983 */ /* 0x002f240000300800 */
        /* <DEDUP_REMOVED lines=19> */
[----:B------:R-:W4:Y:S01]  /*e4f10*/  LDL.64 R246, [R1+0x8] ;  /* 0x0000080001f67983 */ /* 0x000f220000100a00 */
[C---:B------:R-:W-:Y:S08]  /*e4f20*/  HMMA.1688.F32.TF32 R16, R4.reuse, R240, R16 ;  /* 0x000000f00410723c */ /* 0x040ff00000081010 */
[----:B------:R-:W-:Y:S01]  /*e4f30*/  HMMA.1688.F32.TF32 R108, R4, R248, R108 ;  /* 0x000000f8046c723c */ /* 0x000fe2000008106c */
[----:B------:R-:W-:-:S06]  /*e4f40*/  IMAD.MOV.U32 R241, RZ, RZ, R228 ;  /* 0x000000fffff17224 */ /* 0x000fcc00078e00e4 */
[----:B------:R-:W-:Y:S01]  /*e4f50*/  MOV R248, R229 ;  /* 0x000000e500f87202 */ /* 0x000fe20000000f00 */
[----:B------:R-:W-:Y:S04]  /*e4f60*/  STL [R1+0x774c], R241 ;  /* 0x00774cf101007387 */ /* 0x000fe80000100800 */
        /* <DEDUP_REMOVED lines=19> */
[----:B------:R-:W-:Y:S01]  /*e50a0*/  STL [R1+0x7774], R200 ;  /* 0x007774c801007387 */ /* 0x000fe20000100800 */
[----:B------:R-:W-:Y:S02]  /*e50b0*/  STL [R1+0x7770], R201 ;  /* 0x007770c901007387 */ /* 0x000fe40000100800 */
[----:B------:R-:W-:Y:S04]  /*e50c0*/  STL [R1+0x7778], R193 ;  /* 0x007778c101007387 */ /* 0x000fe80000100800 */
[C---:B--2---:R-:W-:Y:S08]  /*e50d0*/  HMMA.1688.F32.TF32 R96, R4.reuse, R152, R96 ;  /* 0x000000980460723c */ /* 0x044ff00000081060 */
[C---:B------:R-:W-:Y:S08]  /*e50e0*/  HMMA.1688.F32.TF32 R92, R4.reuse, R160, R92 ;  /* 0x000000a0045c723c */ /* 0x040ff0000008105c */
[C---:B------:R-:W-:Y:S08]  /*e50f0*/  HMMA.1688.F32.TF32 R88, R4.reuse, R168, R88 ;  /* 0x000000a80458723c */ /* 0x040ff00000081058 */
[C---:B------:R-:W-:Y:S08]  /*e5100*/  HMMA.1688.F32.TF32 R80, R4.reuse, R184, R80 ;  /* 0x000000b80450723c */ /* 0x040ff00000081050 */
        /* <DEDUP_REMOVED lines=11> */
[----:B------:R-:W-:Y:S01]  /*e51c0*/  HMMA.1688.F32.TF32 R128, R12, R246, R128 ;  /* 0x000000f60c80723c */ /* 0x000fe20000081080 */
[----:B------:R-:W-:-:S02]  /*e51d0*/  IMAD.MOV.U32 R6, RZ, RZ, R237 ;  /* 0x000000ffff067224 */ /* 0x000fc400078e00ed */
[----:B------:R-:W-:Y:S01]  /*e51e0*/  IMAD.MOV.U32 R7, RZ, RZ, R236 ;  /* 0x000000ffff077224 */ /* 0x000fe200078e00ec */
[----:B------:R-:W-:Y:S01]  /*e51f0*/  MOV R236, R246 ;  /* 0x000000f600ec7202 */ /* 0x000fe20000000f00 */
[----:B------:R-:W-:Y:S02]  /*e5200*/  IMAD.MOV.U32 R237, RZ, RZ, R247 ;  /* 0x000000ffffed7224 */ /* 0x000fe400078e00f7 */
[----:B------:R-:W2:Y:S11]  /*e5210*/  LDL.LU.64 R246, [R1+0x7aa0] ;  /* 0x007aa00001f67983 */ /* 0x000eb60000300a00 */
[----:B------:R-:W-:Y:S05]  /*e5220*/  @!UPT UIADD3 URZ, URZ, URZ, URZ ;  /* 0x0000003f3f3ff290 */ /* 0x000fea000fffe03f */
[----:B------:R1:W-:Y:S01]  /*e5230*/  STL.64 [R1+0x7a88], R130 ;  /* 0x007a888201007387 */ /* 0x0003e20000100a00 */
[----:B------:R-:W-:Y:S03]  /*e5240*/  STL.64 [R1+0x7a80], R128 ;  /* 0x007a808001007387 */ /* 0x000fe60000100a00 */
[----:B-1----:R-:W3:Y:S01]  /*e5250*/  LDL.64 R130, [R1+0x58] ;  /* 0x0000580001827983 */ /* 0x002ee20000100a00 */
[C---:B--2---:R-:W-:Y:S01]  /*e5260*/  HMMA.1688.F32.TF32 R112, R12.reuse, R246, R112 ;  /* 0x000000f60c70723c */ /* 0x044fe20000081070 */
[----:B------:R-:W-:Y:S01]  /*e5270*/  IMAD.MOV.U32 R238, RZ, RZ, R246 ;  /* 0x000000ffffee7224 */ /* 0x000fe200078e00f6 */
[----:B------:R-:W-:Y:S02]  /*e5280*/  MOV R239, R247 ;  /* 0x000000f700ef7202 */ /* 0x000fe40000000f00 */
[----:B------:R-:W2:Y:S01]  /*e5290*/  LDL.LU.64 R246, [R1+0x7a98] ;  /* 0x007a980001f67983 */ /* 0x000ea20000300a00 */
[----:B------:R-:W4:Y:S11]  /*e52a0*/  LDL.LU.64 R244, [R1+0x7a90] ;  /* 0x007a900001f47983 */ /* 0x000f360000300a00 */
[----:B------:R-:W-:Y:S07]  /*e52b0*/  @!UPT UIADD3 URZ, URZ, URZ, URZ ;  /* 0x0000003f3f3ff290 */ /* 0x000fee000fffe03f */
[----:B------:R1:W-:Y:S01]  /*e52c0*/  STL.64 [R1+0x7a78], R114 ;  /* 0x007a787201007387 */ /* 0x0003e20000100a00 */
[----:B------:R-:W-:Y:S03]  /*e52d0*/  STL.64 [R1+0x7a70], R112 ;  /* 0x007a707001007387 */ /* 0x000fe60000100a00 */
[----:B-1----:R-:W2:Y:S04]  /*e52e0*/  LDL R114, [R1+0x38] ;  /* 0x0000380001727983 */ /* 0x002ea80000100800 */
[----:B------:R-:W2:Y:S01]  /*e52f0*/  LDL R115, [R1+0x3c] ;  /* 0x00003c0001737983 */ /* 0x000ea20000100800 */
[----:B------:R1:W-:Y:S02]  /*e5300*/  STL.64 [R1+0x7788], R238 ;  /* 0x007788ee01007387 */ /* 0x0003e40000100a00 */
[----:B------:R3:W-:Y:S01]  /*e5310*/  STL.64 [R1+0x7780], R236 ;  /* 0x007780ec01007387 */ /* 0x0007e20000100a00 */
[----:B-1----:R-:W2:Y:S01]  /*e5320*/  LDL R238, [R1+0x28] ;  /* 0x0000280001ee7983 */ /* 0x002ea20000100800 */
[C---:B------:R-:W-:Y:S08]  /*e5330*/  HMMA.1688.F32.TF32 R136, R12.reuse, R6, R136 ;  /* 0x000000060c88723c */ /* 0x040ff00000081088 */
[----:B---3--:R-:W-:Y:S01]  /*e5340*/  HMMA.1688.F32.TF32 R4, R12, R130, R124 ;  /* 0x000000820c04723c */ /* 0x008fe2000008107c */
[----:B------:R-:W-:Y:S01]  /*e5350*/  MOV R241, R131 ;  /* 0x0000008300f17202 */ /* 0x000fe20000000f00 */
[----:B------:R-:W-:-:S06]  /*e5360*/  IMAD.MOV.U32 R240, RZ, RZ, R183 ;  /* 0x000000fffff07224 */ /* 0x000fcc00078e00b7 */
[C---:B------:R-:W-:Y:S08]  /*e5370*/  HMMA.1688.F32.TF32 R8, R12.reuse, R198, R8 ;  /* 0x000000c60c08723c */ /* 0x040ff00000081008 */
[C---:B------:R-:W-:Y:S08]  /*e5380*/  HMMA.1688.F32.TF32 R16, R12.reuse, R242, R16 ;  /* 0x000000f20c10723c */ /* 0x040ff00000081010 */
[C---:B------:R-:W-:Y:S08]  /*e5390*/  HMMA.1688.F32.TF32 R20, R12.reuse, R190, R20 ;  /* 0x000000be0c14723c */ /* 0x040ff00000081014 */
[----:B------:R-:W-:Y:S01]  /*e53a0*/  HMMA.1688.F32.TF32 R24, R12, R182, R24 ;  /* 0x000000b60c18723c */ /* 0x000fe20000081018 */
[----:B------:R-:W-:-:S07]  /*e53b0*/  MOV R248, R182 ;  /* 0x000000b600f87202 */ /* 0x000fce0000000f00 */
        /* <DEDUP_REMOVED lines=14> */
[----:B------:R-:W-:Y:S01]  /*e54a0*/  HMMA.1688.F32.TF32 R52, R12, R230, R52 ;  /* 0x000000e60c34723c */ /* 0x000fe20000081034 */
[----:B------:R-:W-:Y:S01]  /*e54b0*/  STL.64 [R1+0x7a68], R6 ;  /* 0x007a680601007387 */ /* 0x000fe20000100a00 */
[----:B------:R-:W-:Y:S02]  /*e54c0*/  STL.64 [R1+0x7a60], R4 ;  /* 0x007a600401007387 */ /* 0x000fe40000100a00 */
[----:B------:R-:W-:Y:S02]  /*e54d0*/  STL.64 [R1+0x7798], R242 ;  /* 0x007798f201007387 */ /* 0x000fe40000100a00 */
[----:B------:R1:W-:Y:S02]  /*e54e0*/  STL.64 [R1+0x7790], R240 ;  /* 0x007790f001007387 */ /* 0x0003e40000100a00 */
[----:B------:R-:W-:Y:S01]  /*e54f0*/  IMAD.MOV.U32 R249, RZ, RZ, R230 ;  /* 0x000000fffff97224 */ /* 0x000fe200078e00e6 */
        /* <DEDUP_REMOVED lines=41> */
[----:B-1----:R-:W3:Y:S04]  /*e5790*/  LDL R240, [R1+0x320] ;  /* 0x0003200001f07983 */ /* 0x002ee80000100800 */
[----:B------:R-:W3:Y:S04]  /*e57a0*/  LDL R241, [R1+0x324] ;  /* 0x0003240001f17983 */ /* 0x000ee80000100800 */
[----:B------:R-:W3:Y:S04]  /*e57b0*/  LDL R242, [R1+0x328] ;  /* 0x0003280001f27983 */ /* 0x000ee80000100800 */
[----:B------:R-:W3:Y:S01]  /*e57c0*/  LDL R243, [R1+0x32c] ;  /* 0x00032c0001f37983 */ /* 0x000ee20000100800 */
[----:B------:R-:W-:-:S02]  /*e57d0*/  IMAD.MOV.U32 R233, RZ, RZ, R130 ;  /* 0x000000ffffe97224 */ /* 0x000fc400078e0082 */
        /* <DEDUP_REMOVED lines=14> */
[----:B----4-:R-:W-:-:S02]  /*e58c0*/  IMAD.MOV.U32 R239, RZ, RZ, R245 ;  /* 0x000000ffffef7224 */ /* 0x010fc400078e00f5 */
[----:B------:R-:W-:Y:S02]  /*e58d0*/  IMAD.MOV.U32 R245, RZ, RZ, R231 ;  /* 0x000000fffff57224 */ /* 0x000fe400078e00e7 */
[----:B------:R-:W4:Y:S03]  /*e58e0*/  LDL R231, [R1+0x36c] ;  /* 0x00036c0001e77983 */ /* 0x000f260000100800 */
[C---:B--2---:R-:W-:Y:S01]  /*e58f0*/  HMMA.1688.F32.TF32 R132, R12.reuse, R238, R132 ;  /* 0x000000ee0c84723c */ /* 0x044fe20000081084 */
[----:B------:R-:W2:Y:S04]  /*e5900*/  LDL R238, [R1+0x338] ;  /* 0x0003380001ee7983 */ /* 0x000ea80000100800 */
[----:B------:R-:W2:Y:S01]  /*e5910*/  LDL R239, [R1+0x33c] ;  /* 0x00033c0001ef7983 */ /* 0x000ea20000100800 */
[----:B------:R1:W-:Y:S02]  /*e5920*/  STL [R1+0x7820], R245 ;  /* 0x007820f501007387 */ /* 0x0003e40000100800 */
[----:B------:R-:W-:Y:S02]  /*e5930*/  STL.64 [R1+0x7948], R246 ;  /* 0x007948f601007387 */ /* 0x000fe40000100a00 */
[----:B------:R1:W-:Y:S02]  /*e5940*/  STL [R1+0x7940], R244 ;  /* 0x007940f401007387 */ /* 0x0003e40000100800 */
        /* <DEDUP_REMOVED lines=23> */
[----:B------:R3:W-:Y:S01]  /*e5ac0*/  STL.64 [R1+0x77d0], R216 ;  /* 0x0077d0d801007387 */ /* 0x0007e20000100a00 */
[----:B-1----:R-:W2:Y:S04]  /*e5ad0*/  LDL R218, [R1+0x2d8] ;  /* 0x0002d80001da7983 */ /* 0x002ea80000100800 */
[----:B---3--:R-:W3:Y:S04]  /*e5ae0*/  LDL R216, [R1+0x2d0] ;  /* 0x0002d00001d87983 */ /* 0x008ee80000100800 */
[----:B------:R-:W3:Y:S04]  /*e5af0*/  LDL R217, [R1+0x2d4] ;  /* 0x0002d40001d97983 */ /* 0x000ee80000100800 */
        /* <DEDUP_REMOVED lines=59> */
[----:B------:R-:W-:Y:S03]  /*e5eb0*/  HMMA.1688.F32.TF32 R120, R12, R146, R120 ;  /* 0x000000920c78723c */ /* 0x000fe60000081078 */
        /* <DEDUP_REMOVED lines=78> */
[----:B------:R-:W2:Y:S02]  /*e63a0*/  LDL.LU.64 R130, [R1+0x7a58] ;  /* 0x007a580001827983 */ /* 0x000ea40000300a00 */
[----:B------:R-:W2:Y:S01]  /*e63b0*/  LDL.LU.64 R128, [R1+0x7a50] ;  /* 0x007a500001807983 */ /* 0x000ea20000300a00 */
[C---:B------:R-:W-:Y:S01]  /*e63c0*/  HMMA.1688.F32.TF32 R116, R12.reuse, R206, R116 ;  /* 0x000000ce0c74723c */ /* 0x040fe20000081074 */
[----:B------:R-:W-:Y:S04]  /*e63d0*/  LDS R124, [R2+0x28300] ;  /* 0x02830000027c7984 */ /* 0x000fe80000000800 */
[----:B------:R-:W-:Y:S03]  /*e63e0*/  LDS R125, [R0+0x28300] ;  /* 0x02830000007d7984 */ /* 0x000fe60000000800 */
[C---:B--2---:R-:W-:Y:S01]  /*e63f0*/  HMMA.1688.F32.TF32 R128, R12.reuse, R114, R128 ;  /* 0x000000720c80723c */ /* 0x044fe20000081080 */
[----:B------:R-:W3:Y:S01]  /*e6400*/  LDL.LU.64 R114, [R1+0x7a48] ;  /* 0x007a480001727983 */ /* 0x000ee20000300a00 */
[----:B------:R-:W3:Y:S06]  /*e6410*/  LDL.LU.64 R112, [R1+0x7a40] ;  /* 0x007a400001707983 */ /* 0x000eec0000300a00 */
[C---:B---3--:R-:W-:Y:S01]  /*e6420*/  HMMA.1688.F32.TF32 R112, R12.reuse, R214, R112 ;  /* 0x000000d60c70723c */ /* 0x048fe20000081070 */
[----:B------:R-:W2:Y:S07]  /*e6430*/  LDL.LU.64 R214, [R1+0x7a38] ;  /* 0x007a380001d67983 */ /* 0x000eae0000300a00 */
[C---:B------:R-:W-:Y:S01]  /*e6440*/  HMMA.1688.F32.TF32 R136, R12.reuse, R126, R136 ;  /* 0x0000007e0c88723c */ /* 0x040fe20000081088 */
[----:B------:R-:W-:Y:S04]  /*e6450*/  LDS R126, [R2+0x2a300] ;  /* 0x02a30000027e7984 */ /* 0x000fe80000000800 */
[----:B------:R-:W1:Y:S03]  /*e6460*/  LDS R127, [R0+0x2a300] ;  /* 0x02a30000007f7984 */ /* 0x000e660000000800 */
[C---:B--2---:R-:W-:Y:S01]  /*e6470*/  HMMA.1688.F32.TF32 R132, R12.reuse, R214, R132 ;  /* 0x000000d60c84723c */ /* 0x044fe20000081084 */
[----:B------:R-:W2:Y:S01]  /*e6480*/  LDL.LU.64 R214, [R1+0x7a30] ;  /* 0x007a300001d67983 */ /* 0x000ea20000300a00 */
[----:B------:R-:W3:Y:S02]  /*e6490*/  LDL.LU.64 R212, [R1+0x7a28] ;  /* 0x007a280001d47983 */ /* 0x000ee40000300a00 */
[----:B------:R-:W2:Y:S02]  /*e64a0*/  LDL.LU.64 R206, [R1+0x7a20] ;  /* 0x007a200001ce7983 */ /* 0x000ea40000300a00 */
        /* <DEDUP_REMOVED lines=87> */
[C---:B------:R-:W-:Y:S01]  /*e6a20*/  HMMA.1688.F32.TF32 R76, R12.reuse, R198, R76 ;  /* 0x000000c60c4c723c */ /* 0x040fe2000008104c */
[----:B------:R-:W3:Y:S02]  /*e6a30*/  LDL.LU.64 R198, [R1+0x7a10] ;  /* 0x007a100001c67983 */ /* 0x000ee40000300a00 */
[----:B------:R-:W3:Y:S05]  /*e6a40*/  LDL.LU.64 R196, [R1+0x7a08] ;  /* 0x007a080001c47983 */ /* 0x000eea0000300a00 */
[C---:B------:R-:W-:Y:S01]  /*e6a50*/  HMMA.1688.F32.TF32 R80, R12.reuse, R190, R80 ;  /* 0x000000be0c50723c */ /* 0x040fe20000081050 */
[----:B------:R-:W3:Y:S01]  /*e6a60*/  LDL.LU.64 R190, [R1+0x7a00] ;  /* 0x007a000001be7983 */ /* 0x000ee20000300a00 */
[----:B------:R-:W3:Y:S06]  /*e6a70*/  LDL.LU.64 R188, [R1+0x79f8] ;  /* 0x0079f80001bc7983 */ /* 0x000eec0000300a00 */
[C---:B------:R-:W-:Y:S01]  /*e6a80*/  HMMA.1688.F32.TF32 R84, R12.reuse, R182, R84 ;  /* 0x000000b60c54723c */ /* 0x040fe20000081054 */
[----:B------:R-:W3:Y:S01]  /*e6a90*/  LDL.LU.64 R182, [R1+0x79f0] ;  /* 0x0079f00001b67983 */ /* 0x000ee20000300a00 */
[----:B------:R-:W3:Y:S06]  /*e6aa0*/  LDL.LU.64 R180, [R1+0x79e8] ;  /* 0x0079e80001b47983 */ /* 0x000eec0000300a00 */
        /* <DEDUP_REMOVED lines=10> */
[----:B------:R-:W3:Y:S07]  /*e6b50*/  LDL.LU.64 R158, [R1+0x79b0] ;  /* 0x0079b000019e7983 */ /* 0x000eee0000300a00 */
[C---:B------:R-:W-:Y:S01]  /*e6b60*/  HMMA.1688.F32.TF32 R64, R12.reuse, R142, R64 ;  /* 0x0000008e0c40723c */ /* 0x040fe20000081040 */
[----:B------:R-:W3:Y:S01]  /*e6b70*/  LDL.LU.64 R156, [R1+0x79a8] ;  /* 0x0079a800019c7983 */ /* 0x000ee20000300a00 */
[----:B------:R-:W3:Y:S06]  /*e6b80*/  LDL.LU.64 R142, [R1+0x79a0] ;  /* 0x0079a000018e7983 */ /* 0x000eec0000300a00 */
        /* <DEDUP_REMOVED lines=10> */
[----:B----4-:R-:W-:Y:S01]  /*e6c30*/  HMMA.1688.F32.TF32 R72, R12, R230, R72 ;  /* 0x000000e60c48723c */ /* 0x010fe20000081048 */
        /* <DEDUP_REMOVED lines=17> */
[----:B------:R-:W4:Y:S02]  /*e6d50*/  LDL.LU.64 R230, [R1+0x7980] ;  /* 0x0079800001e67983 */ /* 0x000f240000300a00 */
        /* <DEDUP_REMOVED lines=53> */
[C---:B----4-:R-:W-:Y:S08]  /*e70b0*/  HMMA.1688.F32.TF32 R56, R12.reuse, R230, R56 ;  /* 0x000000e60c38723c */ /* 0x050ff00000081038 */
        /* <DEDUP_REMOVED lines=13> */
[----:B-1----:R-:W-:Y:S01]  /*e7190*/  MOV R230, R214 ;  /* 0x000000d600e67202 */ /* 0x002fe20000000f00 */
[----:B----4-:R-:W4:Y:S04]  /*e71a0*/  LDL R228, [R1+0x12c0] ;  /* 0x0012c00001e47983 */ /* 0x010f280000100800 */
[----:B------:R-:W4:Y:S01]  /*e71b0*/  LDL R229, [R1+0x12c4] ;  /* 0x0012c40001e57983 */ /* 0x000f220000100800 */
[----:B------:R-:W2:Y:S02]  /*e71c0*/  LDL.LU R214, [R1+0x793c] ;  /* 0x00793c0001d67983 */ /* 0x000ea40000300800 */
[----:B------:R-:W-:-:S02]  /*e71d0*/  IMAD.MOV.U32 R231, RZ, RZ, R215 ;  /* 0x000000ffffe77224 */ /* 0x000fc400078e00d7 */
[----:B------:R-:W2:Y:S01]  /*e71e0*/  LDL.LU R215, [R1+0x7938] ;  /* 0x0079380001d77983 */ /* 0x000ea20000300800 */
[----:B------:R1:W-:Y:S02]  /*e71f0*/  STL.64 [R1+0x7608], R222 ;  /* 0x007608de01007387 */ /* 0x0003e40000100a00 */
[----:B------:R1:W-:Y:S02]  /*e7200*/  STL.64 [R1+0x7600], R220 ;  /* 0x007600dc01007387 */ /* 0x0003e40000100a00 */
[----:B-1----:R-:W-:Y:S01]  /*e7210*/  IMAD.MOV.U32 R222, RZ, RZ, R206 ;  /* 0x000000ffffde7224 */ /* 0x002fe200078e00ce */
[----:B------:R-:W3:Y:S04]  /*e7220*/  LDL R220, [R1+0x12b0] ;  /* 0x0012b00001dc7983 */ /* 0x000ee80000100800 */
[----:B------:R-:W3:Y:S01]  /*e7230*/  LDL R221, [R1+0x12b4] ;  /* 0x0012b40001dd7983 */ /* 0x000ee20000100800 */
[----:B------:R-:W3:Y:S01]  /*e7240*/  LDL.LU R206, [R1+0x7934] ;  /* 0x0079340001ce7983 */ /* 0x000ee20000300800 */
[----:B------:R-:W-:-:S02]  /*e7250*/  MOV R223, R207 ;  /* 0x000000cf00df7202 */ /* 0x000fc40000000f00 */
[----:B------:R-:W3:Y:S04]  /*e7260*/  LDL.LU R207, [R1+0x7930] ;  /* 0x0079300001cf7983 */ /* 0x000ee80000300800 */
        /* <DEDUP_REMOVED lines=21> */
[----:B-1----:R-:W-:Y:S01]  /*e73c0*/  IMAD.MOV.U32 R198, RZ, RZ, R182 ;  /* 0x000000ffffc67224 */ /* 0x002fe200078e00b6 */
[----:B------:R-:W-:Y:S01]  /*e73d0*/  MOV R199, R183 ;  /* 0x000000b700c77202 */ /* 0x000fe20000000f00 */
[----:B--2---:R-:W2:Y:S04]  /*e73e0*/  LDL R196, [R1+0x1280] ;  /* 0x0012800001c47983 */ /* 0x004ea80000100800 */
[----:B------:R-:W2:Y:S01]  /*e73f0*/  LDL R197, [R1+0x1284] ;  /* 0x0012840001c57983 */ /* 0x000ea20000100800 */
[----:B------:R-:W2:Y:S02]  /*e7400*/  LDL.LU R182, [R1+0x791c] ;  /* 0x00791c0001b67983 */ /* 0x000ea40000300800 */
[----:B------:R-:W2:Y:S01]  /*e7410*/  LDL.LU R183, [R1+0x7918] ;  /* 0x0079180001b77983 */ /* 0x000ea20000300800 */
        /* <DEDUP_REMOVED lines=19> */
[----:B------:R-:W-:Y:S01]  /*e7550*/  HMMA.1688.F32.TF32 R84, R12, R174, R84 ;  /* 0x000000ae0c54723c */ /* 0x000fe20000081054 */
[----:B------:R3:W-:Y:S01]  /*e7560*/  STL.64 [R1+0x7660], R172 ;  /* 0x007660ac01007387 */ /* 0x0007e20000100a00 */
[----:B------:R-:W-:-:S05]  /*e7570*/  MOV R238, R159 ;  /* 0x0000009f00ee7202 */ /* 0x000fca0000000f00 */
[----:B-1----:R-:W-:Y:S01]  /*e7580*/  IMAD.MOV.U32 R174, RZ, RZ, R151 ;  /* 0x000000ffffae7224 */ /* 0x002fe200078e0097 */
[----:B------:R-:W-:Y:S01]  /*e7590*/  MOV R175, R150 ;  /* 0x0000009600af7202 */ /* 0x000fe20000000f00 */
[----:B---3--:R-:W3:Y:S04]  /*e75a0*/  LDL R172, [R1+0x1250] ;  /* 0x0012500001ac7983 */ /* 0x008ee80000100800 */
[----:B------:R-:W3:Y:S01]  /*e75b0*/  LDL R173, [R1+0x1254] ;  /* 0x0012540001ad7983 */ /* 0x000ee20000100800 */
[----:B------:R-:W3:Y:S02]  /*e75c0*/  LDL.LU R151, [R1+0x7904] ;  /* 0x0079040001977983 */ /* 0x000ee40000300800 */
[----:B------:R-:W3:Y:S02]  /*e75d0*/  LDL.LU R150, [R1+0x7900] ;  /* 0x0079000001967983 */ /* 0x000ee40000300800 */
[----:B------:R-:W-:Y:S01]  /*e75e0*/  IMAD.MOV.U32 R239, RZ, RZ, R247 ;  /* 0x000000ffffef7224 */ /* 0x000fe200078e00f7 */
        /* <DEDUP_REMOVED lines=8> */
[----:B------:R-:W3:Y:S02]  /*e7670*/  LDL.LU R158, [R1+0x78f8] ;  /* 0x0078f800019e7983 */ /* 0x000ee40000300800 */
[----:B------:R-:W4:Y:S01]  /*e7680*/  LDL R236, [R1+0x1190] ;  /* 0x0011900001ec7983 */ /* 0x000f220000100800 */
[----:B------:R-:W4:Y:S01]  /*e7690*/  LDL R237, [R1+0x1194] ;  /* 0x0011940001ed7983 */ /* 0x000f220000100800 */
        /* <DEDUP_REMOVED lines=8> */
[----:B------:R-:W3:Y:S02]  /*e7720*/  LDL R232, [R1+0x1150] ;  /* 0x0011500001e87983 */ /* 0x000ee40000100800 */
[----:B------:R-:W3:Y:S02]  /*e7730*/  LDL R233, [R1+0x1154] ;  /* 0x0011540001e97983 */ /* 0x000ee40000100800 */
[----:B----4-:R-:W-:Y:S02]  /*e7740*/  IMAD.MOV.U32 R234, RZ, RZ, R247 ;  /* 0x000000ffffea7224 */ /* 0x010fe400078e00f7 */
[----:B------:R-:W-:Y:S01]  /*e7750*/  IMAD.MOV.U32 R235, RZ, RZ, R159 ;  /* 0x000000ffffeb7224 */ /* 0x000fe200078e009f */
[----:B------:R-:W4:Y:S01]  /*e7760*/  LDL.LU R247, [R1+0x78e4] ;  /* 0x0078e40001f77983 */ /* 0x000f220000300800 */
[----:B------:R-:W4:Y:S02]  /*e7770*/  LDL.LU R159, [R1+0x78e0] ;  /* 0x0078e000019f7983 */ /* 0x000f240000300800 */
[----:B------:R-:W4:Y:S02]  /*e7780*/  LDL R224, [R1+0x1140] ;  /* 0x0011400001e07983 */ /* 0x000f240000100800 */
[----:B------:R-:W4:Y:S02]  /*e7790*/  LDL R225, [R1+0x1144] ;  /* 0x0011440001e17983 */ /* 0x000f240000100800 */
[----:B------:R-:W-:-:S02]  /*e77a0*/  IMAD.MOV.U32 R242, RZ, RZ, R150 ;  /* 0x000000fffff27224 */ /* 0x000fc400078e0096 */
[----:B------:R-:W-:Y:S02]  /*e77b0*/  IMAD.MOV.U32 R243, RZ, RZ, R151 ;  /* 0x000000fffff37224 */ /* 0x000fe400078e0097 */
[----:B--2---:R-:W-:Y:S01]  /*e77c0*/  IMAD.MOV.U32 R227, RZ, RZ, R158 ;  /* 0x000000ffffe37224 */ /* 0x004fe200078e009e */
[----:B---3--:R-:W-:Y:S02]  /*e77d0*/  MOV R226, R246 ;  /* 0x000000f600e27202 */ /* 0x008fe40000000f00 */
[----:B------:R-:W2:Y:S01]  /*e77e0*/  LDL.LU R246, [R1+0x78dc] ;  /* 0x0078dc0001f67983 */ /* 0x000ea20000300800 */
[----:B------:R-:W3:Y:S02]  /*e77f0*/  LDL.LU R158, [R1+0x78d8] ;  /* 0x0078d800019e7983 */ /* 0x000ee40000300800 */
[----:B------:R-:W2:Y:S02]  /*e7800*/  LDL R208, [R1+0x1120] ;  /* 0x0011200001d07983 */ /* 0x000ea40000100800 */
[----:B------:R-:W2:Y:S01]  /*e7810*/  LDL R209, [R1+0x1124] ;  /* 0x0011240001d17983 */ /* 0x000ea20000100800 */
[----:B------:R-:W2:Y:S04]  /*e7820*/  LDL R210, [R1+0x1128] ;  /* 0x0011280001d27983 */ /* 0x000ea80000100800 */
[----:B------:R-:W2:Y:S04]  /*e7830*/  LDL R211, [R1+0x112c] ;  /* 0x00112c0001d37983 */ /* 0x000ea80000100800 */
[----:B------:R-:W2:Y:S04]  /*e7840*/  LDL R216, [R1+0x1130] ;  /* 0x0011300001d87983 */ /* 0x000ea80000100800 */
[----:B------:R-:W2:Y:S01]  /*e7850*/  LDL R217, [R1+0x1134] ;  /* 0x0011340001d97983 */ /* 0x000ea20000100800 */
[----:B----4-:R-:W-:-:S02]  /*e7860*/  IMAD.MOV.U32 R218, RZ, RZ, R159 ;  /* 0x000000ffffda7224 */ /* 0x010fc400078e009f */
[----:B------:R-:W3:Y:S01]  /*e7870*/  LDL.LU R159, [R1+0x78d4] ;  /* 0x0078d400019f7983 */ /* 0x000ee20000300800 */
[----:B------:R-:W-:Y:S02]  /*e7880*/  MOV R219, R247 ;  /* 0x000000f700db7202 */ /* 0x000fe40000000f00 */
[----:B------:R-:W4:Y:S01]  /*e7890*/  LDL.LU R247, [R1+0x78d0] ;  /* 0x0078d00001f77983 */ /* 0x000f220000300800 */
[----:B------:R-:W2:Y:S02]  /*e78a0*/  LDL R240, [R1+0x1170] ;  /* 0x0011700001f07983 */ /* 0x000ea40000100800 */
[----:B------:R-:W2:Y:S02]  /*e78b0*/  LDL R241, [R1+0x1174] ;  /* 0x0011740001f17983 */ /* 0x000ea40000100800 */
[----:B------:R-:W2:Y:S01]  /*e78c0*/  LDL.LU R150, [R1+0x78cc] ;  /* 0x0078cc0001967983 */ /* 0x000ea20000300800 */
[----:B------:R-:W2:Y:S01]  /*e78d0*/  LDL.LU R151, [R1+0x78c8] ;  /* 0x0078c80001977983 */ /* 0x000ea20000300800 */
[C---:B------:R-:W-:Y:S01]  /*e78e0*/  HMMA.1688.F32.TF32 R116, R12.reuse, R126, R116 ;  /* 0x0000007e0c74723c */ /* 0x040fe20000081074 */
[----:B------:R-:W-:Y:S04]  /*e78f0*/  LDS R126, [R2+0x32300] ;  /* 0x03230000027e7984 */ /* 0x000fe80000000800 */
[----:B------:R-:W1:Y:S03]  /*e7900*/  LDS R127, [R0+0x32300] ;  /* 0x03230000007f7984 */ /* 0x000e660000000800 */
[C---:B------:R-:W-:Y:S01]  /*e7910*/  HMMA.1688.F32.TF32 R100, R12.reuse, R162, R100 ;  /* 0x000000a20c64723c */ /* 0x040fe20000081064 */
[----:B---3--:R3:W-:Y:S07]  /*e7920*/  STL.64 [R1+0x7688], R158 ;  /* 0x0076889e01007387 */ /* 0x0087ee0000100a00 */
[C---:B------:R-:W-:Y:S01]  /*e7930*/  HMMA.1688.F32.TF32 R92, R12.reuse, R158, R92 ;  /* 0x0000009e0c5c723c */ /* 0x040fe2000008105c */
[----:B------:R1:W-:Y:S07]  /*e7940*/  STL.64 [R1+0x7680], R156 ;  /* 0x0076809c01007387 */ /* 0x0003ee0000100a00 */
[----:B--2---:R-:W-:Y:S01]  /*e7950*/  HMMA.1688.F32.TF32 R96, R12, R150, R96 ;  /* 0x000000960c60723c */ /* 0x004fe20000081060 */
[----:B---3--:R-:W-:Y:S01]  /*e7960*/  MOV R158, R3 ;  /* 0x00000003009e7202 */ /* 0x008fe20000000f00 */
[----:B------:R-:W-:Y:S01]  /*e7970*/  IMAD.MOV.U32 R159, RZ, RZ, R244 ;  /* 0x000000ffff9f7224 */ /* 0x000fe200078e00f4 */
[----:B-1----:R-:W2:Y:S04]  /*e7980*/  LDL R156, [R1+0x1230] ;  /* 0x00123000019c7983 */ /* 0x002ea80000100800 */
[----:B------:R-:W2:Y:S01]  /*e7990*/  LDL R157, [R1+0x1234] ;  /* 0x00123400019d7983 */ /* 0x000ea20000100800 */
[----:B------:R-:W3:Y:S02]  /*e79a0*/  LDL.LU R3, [R1+0x78c4] ;  /* 0x0078c40001037983 */ /* 0x000ee40000300800 */
[----:B------:R-:W2:Y:S02]  /*e79b0*/  LDL.LU R244, [R1+0x78c0] ;  /* 0x0078c00001f47983 */ /* 0x000ea40000300800 */
[----:B------:R1:W-:Y:S01]  /*e79c0*/  STL.64 [R1+0x7698], R150 ;  /* 0x0076989601007387 */ /* 0x0003e20000100a00 */
[----:B------:R4:W-:Y:S01]  /*e79d0*/  STL.64 [R1+0x7690], R148 ;  /* 0x0076909401007387 */ /* 0x0009e20000100a00 */
[----:B-1----:R-:W-:-:S03]  /*e79e0*/  IMAD.MOV.U32 R150, RZ, RZ, R142 ;  /* 0x000000ffff967224 */ /* 0x002fc600078e008e */
[----:B----4-:R-:W4:Y:S04]  /*e79f0*/  LDL R148, [R1+0x1220] ;  /* 0x0012200001947983 */ /* 0x010f280000100800 */
[----:B------:R-:W4:Y:S01]  /*e7a00*/  LDL R149, [R1+0x1224] ;  /* 0x0012240001957983 */ /* 0x000f220000100800 */
[----:B------:R-:W2:Y:S01]  /*e7a10*/  LDL.LU R142, [R1+0x78bc] ;  /* 0x0078bc00018e7983 */ /* 0x000ea20000300800 */
[----:B------:R-:W-:Y:S02]  /*e7a20*/  MOV R151, R143 ;  /* 0x0000008f00977202 */ /* 0x000fe40000000f00 */
[----:B------:R-:W2:Y:S01]  /*e7a30*/  LDL.LU R143, [R1+0x78b8] ;  /* 0x0078b800018f7983 */ /* 0x000ea20000300800 */
[----:B------:R-:W3:Y:S02]  /*e7a40*/  LDL R104, [R1+0x1180] ;  /* 0x0011800001687983 */ /* 0x000ee40000100800 */
[----:B------:R-:W3:Y:S02]  /*e7a50*/  LDL R105, [R1+0x1184] ;  /* 0x0011840001697983 */ /* 0x000ee40000100800 */
[----:B------:R-:W3:Y:S01]  /*e7a60*/  LDL R168, [R1+0x11f0] ;  /* 0x0011f00001a87983 */ /* 0x000ee20000100800 */
[----:B------:R-:W3:Y:S04]  /*e7a70*/  LDL R169, [R1+0x11f4] ;  /* 0x0011f40001a97983 */ /* 0x000ee80000100800 */
[----:B------:R-:W3:Y:S04]  /*e7a80*/  LDL R160, [R1+0x1200] ;  /* 0x0012000001a07983 */ /* 0x000ee80000100800 */
[----:B------:R-:W3:Y:S04]  /*e7a90*/  LDL R161, [R1+0x1204] ;  /* 0x0012040001a17983 */ /* 0x000ee80000100800 */
        /* <DEDUP_REMOVED lines=10> */
[----:B--2---:R1:W-:Y:S01]  /*e7b40*/  STL.64 [R1+0x76a8], R142 ;  /* 0x0076a88e01007387 */ /* 0x0043e20000100a00 */
[----:B------:R-:W-:Y:S01]  /*e7b50*/  HMMA.1688.F32.TF32 R120, R12, R142, R120 ;  /* 0x0000008e0c78723c */ /* 0x000fe20000081078 */
[----:B------:R2:W-:Y:S02]  /*e7b60*/  STL.64 [R1+0x76a0], R140 ;  /* 0x0076a08c01007387 */ /* 0x0005e40000100a00 */
[----:B------:R-:W4:Y:S01]  /*e7b70*/  LDL.64 R176, [R1+0x12d0] ;  /* 0x0012d00001b07983 */ /* 0x000f220000100a00 */
[----:B------:R-:W4:Y:S04]  /*e7b80*/  LDL.64 R184, [R1+0x12f0] ;  /* 0x0012f00001b87983 */ /* 0x000f280000100a00 */
[----:B------:R-:W4:Y:S01]  /*e7b90*/  LDL.64 R200, [R1+0x1300] ;  /* 0x0013000001c87983 */ /* 0x000f220000100a00 */
[C---:B---3--:R-:W-:Y:S03]  /*e7ba0*/  HMMA.1688.F32.TF32 R100, R124.reuse, R104, R100 ;  /* 0x000000687c64723c */ /* 0x048fe60000081064 */
[----:B-1----:R-:W3:Y:S04]  /*e7bb0*/  LDL R142, [R1+0x1218] ;  /* 0x00121800018e7983 */ /* 0x002ee80000100800 */
[----:B--2---:R-:W2:Y:S04]  /*e7bc0*/  LDL R140, [R1+0x1210] ;  /* 0x00121000018c7983 */ /* 0x004ea80000100800 */
[----:B------:R-:W2:Y:S01]  /*e7bd0*/  LDL R141, [R1+0x1214] ;  /* 0x00121400018d7983 */ /* 0x000ea20000100800 */
[----:B------:R-:W4:Y:S02]  /*e7be0*/  LDL.LU.64 R106, [R1+0x78b0] ;  /* 0x0078b000016a7983 */ /* 0x000f240000300a00 */
[----:B------:R-:W4:Y:S02]  /*e7bf0*/  LDL.LU.64 R104, [R1+0x78a8] ;  /* 0x0078a80001687983 */ /* 0x000f240000300a00 */
[----:B------:R-:W2:Y:S01]  /*e7c00*/  LDL.LU.64 R10, [R1+0x78a0] ;  /* 0x0078a000010a7983 */ /* 0x000ea20000300a00 */
[C---:B----4-:R-:W-:Y:S01]  /*e7c10*/  HMMA.1688.F32.TF32 R104, R124.reuse, R8, R104 ;  /* 0x000000087c68723c */ /* 0x050fe20000081068 */
[----:B------:R-:W2:Y:S01]  /*e7c20*/  LDL.LU.64 R8, [R1+0x7898] ;  /* 0x0078980001087983 */ /* 0x000ea20000300a00 */
[----:B------:R-:W4:Y:S06]  /*e7c30*/  LDL.LU.64 R18, [R1+0x7890] ;  /* 0x0078900001127983 */ /* 0x000f2c0000300a00 */
[----:B--2---:R-:W-:Y:S01]  /*e7c40*/  HMMA.1688.F32.TF32 R8, R124, R16, R8 ;  /* 0x000000107c08723c */ /* 0x004fe20000081008 */
[----:B------:R-:W4:Y:S01]  /*e7c50*/  LDL.LU.64 R16, [R1+0x7888] ;  /* 0x0078880001107983 */ /* 0x000f220000300a00 */
[----:B------:R-:W2:Y:S06]  /*e7c60*/  LDL.LU.64 R22, [R1+0x7880] ;  /* 0x0078800001167983 */ /* 0x000eac0000300a00 */
        /* <DEDUP_REMOVED lines=9> */
[C---:B------:R-:W-:Y:S08]  /*e7d00*/  HMMA.1688.F32.TF32 R112, R124.reuse, R224, R112 ;  /* 0x000000e07c70723c */ /* 0x040ff00000081070 */
[C---:B----4-:R-:W-:Y:S01]  /*e7d10*/  HMMA.1688.F32.TF32 R16, R124.reuse, R20, R16 ;  /* 0x000000147c10723c */ /* 0x050fe20000081010 */
[----:B------:R-:W2:Y:S07]  /*e7d20*/  LDL.LU.64 R20, [R1+0x7878] ;  /* 0x0078780001147983 */ /* 0x000eae0000300a00 */
[C---:B------:R-:W-:Y:S08]  /*e7d30*/  HMMA.1688.F32.TF32 R132, R124.reuse, R232, R132 ;  /* 0x000000e87c84723c */ /* 0x040ff00000081084 */
[----:B------:R-:W-:Y:S08]  /*e7d40*/  HMMA.1688.F32.TF32 R116, R124, R248, R116 ;  /* 0x000000f87c74723c */ /* 0x000ff00000081074 */
[----:B-1----:R-:W-:Y:S08]  /*e7d50*/  HMMA.1688.F32.TF32 R108, R12, R210, R108 ;  /* 0x000000d20c6c723c */ /* 0x002ff0000008106c */
[----:B------:R-:W-:Y:S01]  /*e7d60*/  HMMA.1688.F32.TF32 R136, R124, R240, R136 ;  /* 0x000000f07c88723c */ /* 0x000fe20000081088 */
[----:B------:R-:W4:Y:S01]  /*e7d70*/  LDL.LU.64 R146, [R1+0x7870] ;  /* 0x0078700001927983 */ /* 0x000f220000300a00 */
[----:B------:R-:W-:-:S06]  /*e7d80*/  IMAD.MOV.U32 R245, RZ, RZ, R3 ;  /* 0x000000fffff57224 */ /* 0x000fcc00078e0003 */
[----:B------:R-:W-:Y:S08]  /*e7d90*/  HMMA.1688.F32.TF32 R24, R124, R152, R24 ;  /* 0x000000987c18723c */ /* 0x000ff00000081018 */
[----:B------:R-:W-:Y:S08]  /*e7da0*/  HMMA.1688.F32.TF32 R128, R12, R218, R128 ;  /* 0x000000da0c80723c */ /* 0x000ff00000081080 */
[C---:B------:R-:W-:Y:S08]  /*e7db0*/  HMMA.1688.F32.TF32 R4, R124.reuse, R236, R4 ;  /* 0x000000ec7c04723c */ /* 0x040ff00000081004 */
[----:B------:R-:W-:Y:S01]  /*e7dc0*/  HMMA.1688.F32.TF32 R28, R124, R160, R28 ;  /* 0x000000a07c1c723c */ /* 0x000fe2000008101c */
[----:B------:R-:W-:Y:S01]  /*e7dd0*/  IMAD.MOV.U32 R192, RZ, RZ, R247 ;  /* 0x000000ffffc07224 */ /* 0x000fe200078e00f7 */
[----:B------:R-:W-:-:S06]  /*e7de0*/  MOV R193, R246 ;  /* 0x000000f600c17202 */ /* 0x000fcc0000000f00 */
[----:B------:R-:W-:Y:S01]  /*e7df0*/  HMMA.1688.F32.TF32 R32, R124, R168, R32 ;  /* 0x000000a87c20723c */ /* 0x000fe20000081020 */
[----:B------:R-:W-:-:S07]  /*e7e00*/  IMAD.MOV.U32 R143, RZ, RZ, R252 ;  /* 0x000000ffff8f7224 */ /* 0x000fce00078e00fc */
[----:B------:R-:W-:Y:S08]  /*e7e10*/  HMMA.1688.F32.TF32 R112, R12, R226, R112 ;  /* 0x000000e20c70723c */ /* 0x000ff00000081070 */
[----:B------:R-:W-:Y:S01]  /*e7e20*/  HMMA.1688.F32.TF32 R84, R124, R176, R84 ;  /* 0x000000b07c54723c */ /* 0x000fe20000081054 */
[----:B------:R-:W-:-:S07]  /*e7e30*/  IMAD.MOV.U32 R252, RZ, RZ, R177 ;  /* 0x000000fffffc7224 */ /* 0x000fce00078e00b1 */
[C---:B------:R-:W-:Y:S08]  /*e7e40*/  HMMA.1688.F32.TF32 R88, R124.reuse, R244, R88 ;  /* 0x000000f47c58723c */ /* 0x040ff00000081058 */
[----:B------:R-:W-:Y:S01]  /*e7e50*/  HMMA.1688.F32.TF32 R92, R124, R184, R92 ;  /* 0x000000b87c5c723c */ /* 0x000fe2000008105c */
[----:B------:R-:W-:Y:S01]  /*e7e60*/  MOV R247, R184 ;  /* 0x000000b800f77202 */ /* 0x000fe20000000f00 */
[----:B------:R-:W-:-:S06]  /*e7e70*/  IMAD.MOV.U32 R246, RZ, RZ, R185 ;  /* 0x000000fffff67224 */ /* 0x000fcc00078e00b9 */
[----:B------:R-:W-:Y:S08]  /*e7e80*/  HMMA.1688.F32.TF32 R132, R12, R234, R132 ;  /* 0x000000ea0c84723c */ /* 0x000ff00000081084 */
        /* <DEDUP_REMOVED lines=17> */
[C---:B------:R-:W-:Y:S08]  /*e7fa0*/  HMMA.1688.F32.TF32 R136, R12.reuse, R242, R136 ;  /* 0x000000f20c88723c */ /* 0x040ff00000081088 */
[----:B------:R-:W-:Y:S08]  /*e7fb0*/  HMMA.1688.F32.TF32 R4, R12, R238, R4 ;  /* 0x000000ee0c04723c */ /* 0x000ff00000081004 */
[----:B--2---:R-:W-:Y:S01]  /*e7fc0*/  HMMA.1688.F32.TF32 R20, R124, R144, R20 ;  /* 0x000000907c14723c */ /* 0x004fe20000081014 */
        /* <DEDUP_REMOVED lines=9> */
[----:B------:R-:W2:Y:S02]  /*e8060*/  LDL.LU R245, [R1+0x7820] ;  /* 0x0078200001f57983 */ /* 0x000ea40000300800 */
[----:B------:R-:W2:Y:S02]  /*e8070*/  LDL.LU.64 R186, [R1+0x7818] ;  /* 0x0078180001ba7983 */ /* 0x000ea40000300a00 */
[----:B------:R-:W2:Y:S01]  /*e8080*/  LDL.LU.64 R184, [R1+0x7810] ;  /* 0x0078100001b87983 */ /* 0x000ea20000300a00 */
[----:B------:R-:W2:Y:S01]  /*e8090*/  LDL.LU.64 R194, [R1+0x7808] ;  /* 0x0078080001c27983 */ /* 0x000ea20000300a00 */
[----:B------:R-:W2:Y:S02]  /*e80a0*/  LDL.LU.64 R192, [R1+0x7800] ;  /* 0x0078000001c07983 */ /* 0x000ea40000300a00 */
[----:B------:R-:W2:Y:S02]  /*e80b0*/  LDL.LU.64 R202, [R1+0x77f8] ;  /* 0x0077f80001ca7983 */ /* 0x000ea40000300a00 */
[----:B------:R-:W2:Y:S01]  /*e80c0*/  LDL.LU.64 R200, [R1+0x77f0] ;  /* 0x0077f00001c87983 */ /* 0x000ea20000300a00 */
[----:B------:R-:W2:Y:S04]  /*e80d0*/  LDL R126, [R1+0x11f8] ;  /* 0x0011f800017e7983 */ /* 0x000ea80000100800 */
        /* <DEDUP_REMOVED lines=31> */
[----:B------:R-:W3:Y:S02]  /*e82d0*/  LDL.LU.64 R242, [R1+0x7798] ;  /* 0x0077980001f27983 */ /* 0x000ee40000300a00 */
[----:B------:R-:W3:Y:S02]  /*e82e0*/  LDL.LU.64 R240, [R1+0x7790] ;  /* 0x0077900001f07983 */ /* 0x000ee40000300a00 */
[----:B------:R-:W-:Y:S01]  /*e82f0*/  STL.64 [R1+0x2150], R136 ;  /* 0x0021508801007387 */ /* 0x000fe20000100a00 */
[----:B------:R1:W-:Y:S04]  /*e8300*/  STL.64 [R1+0x2158], R138 ;  /* 0x0021588a01007387 */ /* 0x0003e80000100a00 */
[----:B-1----:R-:W3:Y:S04]  /*e8310*/  LDL R138, [R1+0x11a8] ;  /* 0x0011a800018a7983 */ /* 0x002ee80000100800 */
[----:B------:R-:W3:Y:S01]  /*e8320*/  LDL R139, [R1+0x11ac] ;  /* 0x0011ac00018b7983 */ /* 0x000ee20000100800 */
[----:B------:R-:W3:Y:S02]  /*e8330*/  LDL.LU.64 R238, [R1+0x7788] ;  /* 0x0077880001ee7983 */ /* 0x000ee40000300a00 */
[----:B------:R-:W3:Y:S02]  /*e8340*/  LDL.LU.64 R236, [R1+0x7780] ;  /* 0x0077800001ec7983 */ /* 0x000ee40000300a00 */
[----:B------:R-:W-:Y:S01]  /*e8350*/  STL.64 [R1+0x2130], R4 ;  /* 0x0021300401007387 */ /* 0x000fe20000100a00 */
[----:B------:R1:W-:Y:S04]  /*e8360*/  STL.64 [R1+0x2138], R6 ;  /* 0x0021380601007387 */ /* 0x0003e80000100a00 */
[----:B-1----:R-:W3:Y:S04]  /*e8370*/  LDL R6, [R1+0x1188] ;  /* 0x0011880001067983 */ /* 0x002ee80000100800 */
[----:B------:R-:W3:Y:S01]  /*e8380*/  LDL R7, [R1+0x118c] ;  /* 0x00118c0001077983 */ /* 0x000ee20000100800 */
[C---:B--2---:R-:W-:Y:S08]  /*e8390*/  HMMA.1688.F32.TF32 R8, R12.reuse, R118, R8 ;  /* 0x000000760c08723c */ /* 0x044ff00000081008 */
[C---:B------:R-:W-:Y:S08]  /*e83a0*/  HMMA.1688.F32.TF32 R16, R12.reuse, R134, R16 ;  /* 0x000000860c10723c */ /* 0x040ff00000081010 */
[C---:B---3--:R-:W-:Y:S08]  /*e83b0*/  HMMA.1688.F32.TF32 R4, R12.reuse, R6, R100 ;  /* 0x000000060c04723c */ /* 0x048ff00000081064 */
[C---:B------:R-:W-:Y:S11]  /*e83c0*/  HMMA.1688.F32.TF32 R100, R12.reuse, R138, R104 ;  /* 0x0000008a0c64723c */ /* 0x040ff60000081068 */
[----:B------:R-:W-:Y:S04]  /*e83d0*/  @!UPT UIADD3 URZ, URZ, URZ, URZ ;  /* 0x0000003f3f3ff290 */ /* 0x000fe8000fffe03f */
[----:B------:R-:W-:Y:S01]  /*e83e0*/  STL.64 [R1+0x2110], R4 ;  /* 0x0021100401007387 */ /* 0x000fe20000100a00 */
[----:B------:R-:W-:Y:S07]  /*e83f0*/  STL.64 [R1+0x2118], R6 ;  /* 0x0021180601007387 */ /* 0x000fee0000100a00 */
[----:B------:R-:W-:Y:S02]  /*e8400*/  STL.64 [R1+0x1f00], R100 ;  /* 0x001f006401007387 */ /* 0x000fe40000100a00 */
[----:B------:R-:W-:Y:S01]  /*e8410*/  STL.64 [R1+0x1f08], R102 ;  /* 0x001f086601007387 */ /* 0x000fe20000100a00 */
[----:B------:R-:W-:Y:S01]  /*e8420*/  STL.64 [R1+0x24d0], R8 ;  /* 0x0024d00801007387 */ /* 0x000fe20000100a00 */
[----:B------:R1:W-:Y:S03]  /*e8430*/  STL.64 [R1+0x24d8], R10 ;  /* 0x0024d80a01007387 */ /* 0x0003e60000100a00 */
[----:B------:R-:W-:Y:S04]  /*e8440*/  LDS R4, [R2+0x18380] ;  /* 0x0183800002047984 */ /* 0x000fe80000000800 */
[----:B------:R-:W-:Y:S04]  /*e8450*/  LDS R6, [R2+0x1a380] ;  /* 0x01a3800002067984 */ /* 0x000fe80000000800 */
[----:B------:R-:W-:Y:S04]  /*e8460*/  LDS R5, [R0+0x18380] ;  /* 0x0183800000057984 */ /* 0x000fe80000000800 */
[----:B------:R-:W2:Y:S01]  /*e8470*/  LDS R7, [R0+0x1a380] ;  /* 0x01a3800000077984 */ /* 0x000ea20000000800 */
        /* <DEDUP_REMOVED lines=43> */
[----:B-1----:R-:W-:Y:S07]  /*e8730*/  HMMA.1688.F32.TF32 R8, R12, R230, R80 ;  /* 0x000000e60c08723c */ /* 0x002fee0000081050 */
[----:B------:R-:W-:Y:S01]  /*e8740*/  STL.64 [R1+0x2280], R20 ;  /* 0x0022801401007387 */ /* 0x000fe20000100a00 */
[----:B------:R-:W-:Y:S02]  /*e8750*/  STL.64 [R1+0x2288], R22 ;  /* 0x0022881601007387 */ /* 0x000fe40000100a00 */
[----:B------:R-:W3:Y:S05]  /*e8760*/  LDL R220, [R1+0x100] ;  /* 0x0001000001dc7983 */ /* 0x000eea0000100800 */
[----:B------:R1:W-:Y:S01]  /*e8770*/  STL.64 [R1+0x2270], R16 ;  /* 0x0022701001007387 */ /* 0x0003e20000100a00 */
[----:B------:R1:W-:Y:S01]  /*e8780*/  STL.64 [R1+0x2278], R18 ;  /* 0x0022781201007387 */ /* 0x0003e20000100a00 */
        /* <DEDUP_REMOVED lines=8> */
[----:B------:R1:W-:Y:S02]  /*e8810*/  STL.64 [R1+0x2268], R10 ;  /* 0x0022680a01007387 */ /* 0x0003e40000100a00 */
[----:B------:R-:W3:Y:S02]  /*e8820*/  LDL R221, [R1+0x104] ;  /* 0x0001040001dd7983 */ /* 0x000ee40000100800 */
[----:B------:R-:W2:Y:S01]  /*e8830*/  LDL.LU R193, [R1+0x7778] ;  /* 0x0077780001c17983 */ /* 0x000ea20000300800 */
[----:B------:R-:W2:Y:S01]  /*e8840*/  LDL.LU R200, [R1+0x7774] ;  /* 0x0077740001c87983 */ /* 0x000ea20000300800 */
[----:B------:R-:W2:Y:S02]  /*e8850*/  LDL R204, [R1+0xe0] ;  /* 0x0000e00001cc7983 */ /* 0x000ea40000100800 */
[----:B------:R-:W2:Y:S02]  /*e8860*/  LDL R205, [R1+0xe4] ;  /* 0x0000e40001cd7983 */ /* 0x000ea40000100800 */
        /* <DEDUP_REMOVED lines=8> */
[----:B------:R-:W2:Y:S02]  /*e88f0*/  LDL.LU R217, [R1+0x7760] ;  /* 0x0077600001d97983 */ /* 0x000ea40000300800 */
[----:B------:R-:W-:Y:S01]  /*e8900*/  IMAD.MOV.U32 R183, RZ, RZ, R224 ;  /* 0x000000ffffb77224 */ /* 0x000fe200078e00e0 */
[----:B------:R-:W-:Y:S01]  /*e8910*/  MOV R142, R225 ;  /* 0x000000e1008e7202 */ /* 0x000fe20000000f00 */
[----:B------:R-:W2:Y:S01]  /*e8920*/  LDL.LU R224, [R1+0x775c] ;  /* 0x00775c0001e07983 */ /* 0x000ea20000300800 */
[----:B------:R-:W2:Y:S02]  /*e8930*/  LDL R140, [R1+0x60] ;  /* 0x00006000018c7983 */ /* 0x000ea40000100800 */
[----:B------:R-:W2:Y:S02]  /*e8940*/  LDL R141, [R1+0x64] ;  /* 0x00006400018d7983 */ /* 0x000ea40000100800 */
[----:B------:R-:W2:Y:S02]  /*e8950*/  LDL.LU R225, [R1+0x7758] ;  /* 0x0077580001e17983 */ /* 0x000ea40000300800 */
[----:B------:R-:W-:-:S02]  /*e8960*/  IMAD.MOV.U32 R143, RZ, RZ, R232 ;  /* 0x000000ffff8f7224 */ /* 0x000fc400078e00e8 */
[----:B------:R-:W-:Y:S01]  /*e8970*/  IMAD.MOV.U32 R102, RZ, RZ, R233 ;  /* 0x000000ffff667224 */ /* 0x000fe200078e00e9 */
[----:B------:R-:W2:Y:S01]  /*e8980*/  LDL.LU R232, [R1+0x7754] ;  /* 0x0077540001e87983 */ /* 0x000ea20000300800 */
[----:B------:R-:W2:Y:S02]  /*e8990*/  LDL R100, [R1+0x50] ;  /* 0x0000500001647983 */ /* 0x000ea40000100800 */
[----:B------:R-:W2:Y:S02]  /*e89a0*/  LDL R101, [R1+0x54] ;  /* 0x0000540001657983 */ /* 0x000ea40000100800 */
[----:B------:R-:W2:Y:S01]  /*e89b0*/  LDL.LU R233, [R1+0x7750] ;  /* 0x0077500001e97983 */ /* 0x000ea20000300800 */
[----:B------:R-:W-:Y:S02]  /*e89c0*/  MOV R103, R241 ;  /* 0x000000f100677202 */ /* 0x000fe40000000f00 */
[----:B------:R-:W2:Y:S01]  /*e89d0*/  LDL.LU R241, [R1+0x774c] ;  /* 0x00774c0001f17983 */ /* 0x000ea20000300800 */
        /* <DEDUP_REMOVED lines=12> */
[----:B------:R-:W3:Y:S02]  /*e8aa0*/  LDL R108, [R1+0x20] ;  /* 0x00002000016c7983 */ /* 0x000ee40000100800 */
[----:B------:R-:W3:Y:S02]  /*e8ab0*/  LDL R109, [R1+0x24] ;  /* 0x00002400016d7983 */ /* 0x000ee40000100800 */
[----:B------:R-:W3:Y:S01]  /*e8ac0*/  LDL R136, [R1+0x10] ;  /* 0x0000100001887983 */ /* 0x000ee20000100800 */
[----:B------:R-:W3:Y:S01]  /*e8ad0*/  LDL R137, [R1+0x14] ;  /* 0x0000140001897983 */ /* 0x000ee20000100800 */
[----:B-1----:R-:W3:Y:S02]  /*e8ae0*/  LDL.LU R16, [R1+0x1820] ;  /* 0x0018200001107983 */ /* 0x002ee40000300800 */
[----:B------:R-:W3:Y:S02]  /*e8af0*/  LDL.LU R17, [R1+0x1824] ;  /* 0x0018240001117983 */ /* 0x000ee40000300800 */
[----:B------:R-:W3:Y:S01]  /*e8b00*/  LDL.LU R18, [R1+0x1828] ;  /* 0x0018280001127983 */ /* 0x000ee20000300800 */
[----:B------:R-:W3:Y:S01]  /*e8b10*/  LDL.LU R19, [R1+0x182c] ;  /* 0x00182c0001137983 */ /* 0x000ee20000300800 */
[----:B------:R-:W3:Y:S02]  /*e8b20*/  LDL R104, [R1] ;  /* 0x0000000001687983 */ /* 0x000ee40000100800 */
[----:B------:R-:W3:Y:S02]  /*e8b30*/  LDL R105, [R1+0x4] ;  /* 0x0000040001697983 */ /* 0x000ee40000100800 */
[----:B------:R-:W3:Y:S01]  /*e8b40*/  LDL.LU R20, [R1+0x1830] ;  /* 0x0018300001147983 */ /* 0x000ee20000300800 */
[----:B------:R-:W3:Y:S01]  /*e8b50*/  LDL.LU R21, [R1+0x1834] ;  /* 0x0018340001157983 */ /* 0x000ee20000300800 */
[----:B------:R-:W3:Y:S02]  /*e8b60*/  LDL.LU R22, [R1+0x1838] ;  /* 0x0018380001167983 */ /* 0x000ee40000300800 */
[----:B------:R-:W3:Y:S02]  /*e8b70*/  LDL.LU R23, [R1+0x183c] ;  /* 0x00183c0001177983 */ /* 0x000ee40000300800 */
[----:B------:R-:W3:Y:S01]  /*e8b80*/  LDL R42, [R1+0x12d8] ;  /* 0x0012d800012a7983 */ /* 0x000ee20000100800 */
        /* <DEDUP_REMOVED lines=17> */
[----:B------:R-:W4:Y:S02]  /*e8ca0*/  LDL.64 R148, [R1+0x70] ;  /* 0x0000700001947983 */ /* 0x000f240000100a00 */
[----:B------:R-:W4:Y:S02]  /*e8cb0*/  LDL.64 R150, [R1+0x78] ;  /* 0x0000780001967983 */ /* 0x000f240000100a00 */
[----:B------:R-:W4:Y:S01]  /*e8cc0*/  LDL.64 R156, [R1+0x80] ;  /* 0x00008000019c7983 */ /* 0x000f220000100a00 */
[----:B------:R-:W4:Y:S04]  /*e8cd0*/  LDL.64 R158, [R1+0x88] ;  /* 0x00008800019e7983 */ /* 0x000f280000100a00 */
[----:B------:R-:W4:Y:S04]  /*e8ce0*/  LDL R172, [R1+0xa0] ;  /* 0x0000a00001ac7983 */ /* 0x000f280000100800 */
[----:B------:R-:W4:Y:S01]  /*e8cf0*/  LDL R173, [R1+0xa4] ;  /* 0x0000a40001ad7983 */ /* 0x000f220000100800 */
[----:B------:R-:W-:-:S02]  /*e8d00*/  IMAD.MOV.U32 R174, RZ, RZ, R248 ;  /* 0x000000ffffae7224 */ /* 0x000fc400078e00f8 */
[----:B------:R-:W4:Y:S02]  /*e8d10*/  LDL.LU R248, [R1+0x7748] ;  /* 0x0077480001f87983 */ /* 0x000f240000300800 */
[----:B------:R-:W-:Y:S02]  /*e8d20*/  IMAD.MOV.U32 R175, RZ, RZ, R240 ;  /* 0x000000ffffaf7224 */ /* 0x000fe400078e00f0 */
[----:B------:R-:W4:Y:S01]  /*e8d30*/  LDL.LU R240, [R1+0x7744] ;  /* 0x0077440001f07983 */ /* 0x000f220000300800 */
[----:B------:R-:W4:Y:S02]  /*e8d40*/  LDL.64 R164, [R1+0x90] ;  /* 0x0000900001a47983 */ /* 0x000f240000100a00 */
[----:B------:R-:W4:Y:S02]  /*e8d50*/  LDL.64 R166, [R1+0x98] ;  /* 0x0000980001a67983 */ /* 0x000f240000100a00 */
[----:B------:R-:W4:Y:S01]  /*e8d60*/  LDL.64 R188, [R1+0xc0] ;  /* 0x0000c00001bc7983 */ /* 0x000f220000100a00 */
[----:B------:R-:W4:Y:S04]  /*e8d70*/  LDL.64 R190, [R1+0xc8] ;  /* 0x0000c80001be7983 */ /* 0x000f280000100a00 */
[----:B------:R-:W4:Y:S04]  /*e8d80*/  LDL.64 R212, [R1+0xf0] ;  /* 0x0000f00001d47983 */ /* 0x000f280000100a00 */
[----:B------:R-:W4:Y:S01]  /*e8d90*/  LDL.64 R214, [R1+0xf8] ;  /* 0x0000f80001d67983 */ /* 0x000f220000100a00 */
[----:B------:R-:W-:Y:S01]  /*e8da0*/  IMAD.MOV.U32 R230, RZ, RZ, R249 ;  /* 0x000000ffffe67224 */ /* 0x000fe200078e00f9 */
[----:B------:R-:W-:-:S02]  /*e8db0*/  MOV R231, R245 ;  /* 0x000000f500e77202 */ /* 0x000fc40000000f00 */
[----:B--2---:R-:W-:Y:S02]  /*e8dc0*/  MOV R228, R241 ;  /* 0x000000f100e47202 */ /* 0x004fe40000000f00 */
[----:B------:R-:W2:Y:S01]  /*e8dd0*/  LDL.LU R241, [R1+0x7740] ;  /* 0x0077400001f17983 */ /* 0x000ea20000300800 */
[C---:B---3--:R-:W-:Y:S08]  /*e8de0*/  HMMA.1688.F32.TF32 R40, R12.reuse, R42, R84 ;  /* 0x0000002a0c28723c */ /* 0x048ff00000081054 */
[C---:B----4-:R-:W-:Y:S08]  /*e8df0*/  HMMA.1688.F32.TF32 R36, R12.reuse, R38, R88 ;  /* 0x000000260c24723c */ /* 0x050ff00000081058 */
[C---:B------:R-:W-:Y:S08]  /*e8e00*/  HMMA.1688.F32.TF32 R32, R12.reuse, R34, R92 ;  /* 0x000000220c20723c */ /* 0x040ff0000008105c */
[C---:B------:R-:W-:Y:S08]  /*e8e10*/  HMMA.1688.F32.TF32 R28, R12.reuse, R30, R96 ;  /* 0x0000001e0c1c723c */ /* 0x040ff00000081060 */
[----:B------:R-:W-:Y:S08]  /*e8e20*/  HMMA.1688.F32.TF32 R12, R12, R26, R120 ;  /* 0x0000001a0c0c723c */ /* 0x000ff00000081078 */
[C---:B------:R-:W-:Y:S08]  /*e8e30*/  HMMA.1688.F32.TF32 R136, R4.reuse, R136, R16 ;  /* 0x000000880488723c */ /* 0x040ff00000081010 */
[----:B------:R-:W-:Y:S01]  /*e8e40*/  HMMA.1688.F32.TF32 R108, R4, R108, R8 ;  /* 0x0000006c046c723c */ /* 0x000fe20000081008 */
[----:B------:R-:W-:-:S02]  /*e8e50*/  IMAD.MOV.U32 R229, RZ, RZ, R248 ;  /* 0x000000ffffe57224 */ /* 0x000fc400078e00f8 */
[----:B------:R-:W3:Y:S01]  /*e8e60*/  LDL.LU R248, [R1+0x773c] ;  /* 0x00773c0001f87983 */ /* 0x000ee20000300800 */
        /* <DEDUP_REMOVED lines=11> */
[----:B------:R1:W-:Y:S01]  /*e8f20*/  STL.64 [R1+0x7720], R138 ;  /* 0x0077208a01007387 */ /* 0x0003e20000100a00 */
[----:B------:R-:W-:Y:S02]  /*e8f30*/  STL.64 [R1+0x7718], R136 ;  /* 0x0077188801007387 */ /* 0x000fe40000100a00 */
[----:B------:R4:W-:Y:S01]  /*e8f40*/  STL.64 [R1+0x7710], R110 ;  /* 0x0077106e01007387 */ /* 0x0009e20000100a00 */
[C---:B------:R-:W-:Y:S01]  /*e8f50*/  HMMA.1688.F32.TF32 R104, R4.reuse, R104, R20 ;  /* 0x000000680468723c */ /* 0x040fe20000081014 */
[----:B------:R-:W-:Y:S01]  /*e8f60*/  STL.64 [R1+0x7708], R108 ;  /* 0x0077086c01007387 */ /* 0x000fe20000100a00 */
        /* <DEDUP_REMOVED lines=59> */
[----:B------:R-:W4:Y:S07]  /*e9320*/  LDL.LU R30, [R1+0x17b8] ;  /* 0x0017b800011e7983 */ /* 0x000f2e0000300800 */
        /* <DEDUP_REMOVED lines=40> */
[----:B------:R-:W4:Y:S02]  /*e95b0*/  LDL.LU R25, [R1+0x1064] ;  /* 0x0010640001197983 */ /* 0x000f240000300800 */
[----:B------:R-:W4:Y:S02]  /*e95c0*/  LDL.LU R26, [R1+0x1068] ;  /* 0x00106800011a7983 */ /* 0x000f240000300800 */
[----:B------:R-:W4:Y:S01]  /*e95d0*/  LDL.LU R27, [R1+0x106c] ;  /* 0x00106c00011b7983 */ /* 0x000f220000300800 */
[----:B------:R-:W-:Y:S01]  /*e95e0*/  STL [R1+0x752c], R245 ;  /* 0x00752cf501007387 */ /* 0x000fe20000100800 */
[----:B------:R-:W-:-:S02]  /*e95f0*/  IMAD.MOV.U32 R138, RZ, RZ, R236 ;  /* 0x000000ffff8a7224 */ /* 0x000fc400078e00ec */
[----:B------:R-:W4:Y:S01]  /*e9600*/  LDL.LU R236, [R1+0x7734] ;  /* 0x0077340001ec7983 */ /* 0x000f220000300800 */
[----:B------:R-:W-:Y:S01]  /*e9610*/  MOV R139, R237 ;  /* 0x000000ed008b7202 */ /* 0x000fe20000000f00 */
[----:B------:R-:W-:Y:S01]  /*e9620*/  IMAD.MOV.U32 R110, RZ, RZ, R238 ;  /* 0x000000ffff6e7224 */ /* 0x000fe200078e00ee */
[----:B------:R-:W4:Y:S01]  /*e9630*/  LDL.LU R237, [R1+0x7730] ;  /* 0x0077300001ed7983 */ /* 0x000f220000300800 */
[----:B------:R-:W4:Y:S02]  /*e9640*/  LDL.LU R238, [R1+0x772c] ;  /* 0x00772c0001ee7983 */ /* 0x000f240000300800 */
[----:B------:R-:W-:Y:S01]  /*e9650*/  IMAD.MOV.U32 R111, RZ, RZ, R239 ;  /* 0x000000ffff6f7224 */ /* 0x000fe200078e00ef */
[----:B------:R-:W-:Y:S04]  /*e9660*/  LDS R32, [R2+0x1c380] ;  /* 0x01c3800002207984 */ /* 0x000fe80000000800 */
[----:B------:R-:W4:Y:S04]  /*e9670*/  LDL.LU R239, [R1+0x7728] ;  /* 0x0077280001ef7983 */ /* 0x000f280000300800 */
[----:B------:R-:W-:Y:S04]  /*e9680*/  LDS R34, [R2+0x1e380] ;  /* 0x01e3800002227984 */ /* 0x000fe80000000800 */
[----:B------:R-:W-:Y:S04]  /*e9690*/  LDS R33, [R0+0x1c380] ;  /* 0x01c3800000217984 */ /* 0x000fe80000000800 */
[----:B------:R-:W1:Y:S01]  /*e96a0*/  LDS R35, [R0+0x1e380] ;  /* 0x01e3800000237984 */ /* 0x000e620000000800 */
[C---:B---3--:R-:W-:Y:S08]  /*e96b0*/  HMMA.1688.F32.TF32 R132, R4.reuse, R248, R132 ;  /* 0x000000f80484723c */ /* 0x048ff00000081084 */
[C---:B--2---:R-:W-:Y:S08]  /*e96c0*/  HMMA.1688.F32.TF32 R20, R4.reuse, R160, R20 ;  /* 0x000000a00414723c */ /* 0x044ff00000081014 */
        /* <DEDUP_REMOVED lines=24> */
[C---:B-1----:R-:W-:Y:S08]  /*e9850*/  HMMA.1688.F32.TF32 R132, R32.reuse, R250, R132 ;  /* 0x000000fa2084723c */ /* 0x042ff00000081084 */
[----:B------:R-:W-:Y:S01]  /*e9860*/  HMMA.1688.F32.TF32 R104, R32, R138, R104 ;  /* 0x0000008a2068723c */ /* 0x000fe20000081068 */
[----:B------:R-:W-:-:S07]  /*e9870*/  MOV R245, R190 ;  /* 0x000000be00f57202 */ /* 0x000fce0000000f00 */
[C---:B------:R-:W-:Y:S08]  /*e9880*/  HMMA.1688.F32.TF32 R28, R32.reuse, R158, R28 ;  /* 0x0000009e201c723c */ /* 0x040ff0000008101c */
[C---:B------:R-:W-:Y:S08]  /*e9890*/  HMMA.1688.F32.TF32 R40, R32.reuse, R166, R40 ;  /* 0x000000a62028723c */ /* 0x040ff00000081028 */
[C---:B------:R-:W-:Y:S08]  /*e98a0*/  HMMA.1688.F32.TF32 R44, R32.reuse, R174, R44 ;  /* 0x000000ae202c723c */ /* 0x040ff0000008102c */
[----:B------:R-:W-:Y:S08]  /*e98b0*/  HMMA.1688.F32.TF32 R48, R32, R182, R48 ;  /* 0x000000b62030723c */ /* 0x000ff00000081030 */
[----:B------:R-:W-:Y:S01]  /*e98c0*/  HMMA.1688.F32.TF32 R4, R4, R144, R236 ;  /* 0x000000900404723c */ /* 0x000fe200000810ec */
[----:B------:R-:W2:Y:S04]  /*e98d0*/  LDL R236, [R1+0x11a0] ;  /* 0x0011a00001ec7983 */ /* 0x000ea80000100800 */
[----:B------:R-:W2:Y:S03]  /*e98e0*/  LDL R237, [R1+0x11a4] ;  /* 0x0011a40001ed7983 */ /* 0x000ea60000100800 */
        /* <DEDUP_REMOVED lines=10> */
[----:B--2---:R-:W-:Y:S01]  /*e9990*/  STL.64 [R1+0x7550], R236 ;  /* 0x007550ec01007387 */ /* 0x004fe20000100a00 */
[----:B------:R-:W2:Y:S02]  /*e99a0*/  LDL R238, [R1+0x48] ;  /* 0x0000480001ee7983 */ /* 0x000ea40000100800 */
[----:B------:R-:W2:Y:S02]  /*e99b0*/  LDL R239, [R1+0x4c] ;  /* 0x00004c0001ef7983 */ /* 0x000ea40000100800 */
[----:B------:R1:W-:Y:S01]  /*e99c0*/  STL.64 [R1+0x74e8], R250 ;  /* 0x0074e8fa01007387 */ /* 0x0003e20000100a00 */
[----:B------:R3:W-:Y:S04]  /*e99d0*/  STL.64 [R1+0x74e0], R248 ;  /* 0x0074e0f801007387 */ /* 0x0007e80000100a00 */
[----:B-1----:R-:W4:Y:S04]  /*e99e0*/  LDL R250, [R1+0x38] ;  /* 0x0000380001fa7983 */ /* 0x002f280000100800 */
[----:B------:R-:W4:Y:S01]  /*e99f0*/  LDL R251, [R1+0x3c] ;  /* 0x00003c0001fb7983 */ /* 0x000f220000100800 */
[----:B------:R-:W2:Y:S02]  /*e9a00*/  LDL.LU.64 R138, [R1+0x7720] ;  /* 0x00772000018a7983 */ /* 0x000ea40000300a00 */
[----:B------:R-:W2:Y:S01]  /*e9a10*/  LDL.LU.64 R136, [R1+0x7718] ;  /* 0x0077180001887983 */ /* 0x000ea20000300a00 */
[----:B------:R-:W-:Y:S01]  /*e9a20*/  HMMA.1688.F32.TF32 R120, R32, R102, R120 ;  /* 0x000000662078723c */ /* 0x000fe20000081078 */
[----:B------:R1:W-:Y:S01]  /*e9a30*/  STL.64 [R1+0x7700], R106 ;  /* 0x0077006a01007387 */ /* 0x0003e20000100a00 */
[----:B------:R-:W-:Y:S01]  /*e9a40*/  STL.64 [R1+0x76f8], R104 ;  /* 0x0076f86801007387 */ /* 0x000fe20000100a00 */
[----:B---3--:R-:W-:Y:S01]  /*e9a50*/  MOV R249, R150 ;  /* 0x0000009600f97202 */ /* 0x008fe20000000f00 */
[----:B------:R-:W-:-:S04]  /*e9a60*/  IMAD.MOV.U32 R248, RZ, RZ, R151 ;  /* 0x000000fffff87224 */ /* 0x000fc800078e0097 */
[C---:B------:R-:W-:Y:S08]  /*e9a70*/  HMMA.1688.F32.TF32 R36, R32.reuse, R242, R36 ;  /* 0x000000f22024723c */ /* 0x040ff00000081024 */
[C---:B------:R-:W-:Y:S08]  /*e9a80*/  HMMA.1688.F32.TF32 R52, R32.reuse, R190, R52 ;  /* 0x000000be2034723c */ /* 0x040ff00000081034 */
[C---:B------:R-:W-:Y:S08]  /*e9a90*/  HMMA.1688.F32.TF32 R60, R32.reuse, R206, R60 ;  /* 0x000000ce203c723c */ /* 0x040ff0000008103c */
[C---:B------:R-:W-:Y:S08]  /*e9aa0*/  HMMA.1688.F32.TF32 R72, R32.reuse, R222, R72 ;  /* 0x000000de2048723c */ /* 0x040ff00000081048 */
[C---:B------:R-:W-:Y:S08]  /*e9ab0*/  HMMA.1688.F32.TF32 R88, R32.reuse, R218, R88 ;  /* 0x000000da2058723c */ /* 0x040ff00000081058 */
[C---:B------:R-:W-:Y:S01]  /*e9ac0*/  HMMA.1688.F32.TF32 R8, R32.reuse, R186, R8 ;  /* 0x000000ba2008723c */ /* 0x040fe20000081008 */
[----:B------:R-:W-:Y:S04]  /*e9ad0*/  LDS R102, [R2+0x22380] ;  /* 0x0223800002667984 */ /* 0x000fe80000000800 */
[----:B-1----:R-:W3:Y:S04]  /*e9ae0*/  LDL R106, [R1+0x28] ;  /* 0x00002800016a7983 */ /* 0x002ee80000100800 */
[----:B------:R-:W3:Y:S04]  /*e9af0*/  LDL R107, [R1+0x2c] ;  /* 0x00002c00016b7983 */ /* 0x000ee80000100800 */
[----:B------:R-:W1:Y:S01]  /*e9b00*/  LDS R103, [R0+0x22380] ;  /* 0x0223800000677984 */ /* 0x000e620000000800 */
[C---:B--2---:R-:W-:Y:S03]  /*e9b10*/  HMMA.1688.F32.TF32 R136, R32.reuse, R110, R136 ;  /* 0x0000006e2088723c */ /* 0x044fe60000081088 */
[----:B------:R-:W3:Y:S05]  /*e9b20*/  LDL.LU.64 R110, [R1+0x7710] ;  /* 0x00771000016e7983 */ /* 0x000eea0000300a00 */
[----:B----4-:R-:W-:Y:S01]  /*e9b30*/  HMMA.1688.F32.TF32 R112, R32, R250, R112 ;  /* 0x000000fa2070723c */ /* 0x010fe20000081070 */
[----:B------:R-:W3:Y:S06]  /*e9b40*/  LDL.LU.64 R108, [R1+0x7708] ;  /* 0x00770800016c7983 */ /* 0x000eec0000300a00 */
[----:B------:R-:W-:Y:S01]  /*e9b50*/  IMAD.MOV.U32 R251, RZ, RZ, R158 ;  /* 0x000000fffffb7224 */ /* 0x000fe200078e009e */
[----:B------:R-:W-:-:S07]  /*e9b60*/  MOV R250, R159 ;  /* 0x0000009f00fa7202 */ /* 0x000fce0000000f00 */
        /* <DEDUP_REMOVED lines=8> */
[----:B------:R-:W-:Y:S01]  /*e9bf0*/  STL.64 [R1+0x7560], R246 ;  /* 0x007560f601007387 */ /* 0x000fe20000100a00 */
[----:B------:R1:W-:Y:S01]  /*e9c00*/  STL.64 [R1+0x7558], R244 ;  /* 0x007558f401007387 */ /* 0x0003e20000100a00 */
[----:B------:R-:W-:Y:S01]  /*e9c10*/  HMMA.1688.F32.TF32 R116, R32, R238, R116 ;  /* 0x000000ee2074723c */ /* 0x000fe20000081074 */
[----:B--2---:R-:W-:-:S02]  /*e9c20*/  IMAD.MOV.U32 R243, RZ, RZ, R214 ;  /* 0x000000fffff37224 */ /* 0x004fc400078e00d6 */
[----:B------:R-:W-:Y:S02]  /*e9c30*/  IMAD.MOV.U32 R242, RZ, RZ, R215 ;  /* 0x000000fffff27224 */ /* 0x000fe400078e00d7 */
[----:B----4-:R-:W-:Y:S02]  /*e9c40*/  IMAD.MOV.U32 R241, RZ, RZ, R166 ;  /* 0x000000fffff17224 */ /* 0x010fe400078e00a6 */
[----:B------:R-:W-:Y:S01]  /*e9c50*/  IMAD.MOV.U32 R240, RZ, RZ, R167 ;  /* 0x000000fffff07224 */ /* 0x000fe200078e00a7 */
[----:B------:R-:W-:Y:S04]  /*e9c60*/  STL.64 [R1+0x7548], R242 ;  /* 0x007548f201007387 */ /* 0x000fe80000100a00 */
[----:B------:R2:W-:Y:S02]  /*e9c70*/  STL.64 [R1+0x7540], R240 ;  /* 0x007540f001007387 */ /* 0x0005e40000100a00 */
        /* <DEDUP_REMOVED lines=48> */
[----:B-1----:R-:W4:Y:S04]  /*e9f80*/  LDL R244, [R1+0x310] ;  /* 0x0003100001f47983 */ /* 0x002f280000100800 */
[----:B------:R-:W4:Y:S04]  /*e9f90*/  LDL R245, [R1+0x314] ;  /* 0x0003140001f57983 */ /* 0x000f280000100800 */
[----:B------:R-:W4:Y:S04]  /*e9fa0*/  LDL R246, [R1+0x318] ;  /* 0x0003180001f67983 */ /* 0x000f280000100800 */
[----:B------:R-:W4:Y:S04]  /*e9fb0*/  LDL R247, [R1+0x31c] ;  /* 0x00031c0001f77983 */ /* 0x000f280000100800 */
[----:B--2---:R-:W2:Y:S04]  /*e9fc0*/  LDL R240, [R1+0x300] ;  /* 0x0003000001f07983 */ /* 0x004ea80000100800 */
        /* <DEDUP_REMOVED lines=52> */
[----:B------:R-:W4:Y:S04]  /*ea310*/  LDL R148, [R1+0x230] ;  /* 0x0002300001947983 */ /* 0x000f280000100800 */
[----:B------:R-:W4:Y:S04]  /*ea320*/  LDL R149, [R1+0x234] ;  /* 0x0002340001957983 */ /* 0x000f280000100800 */
[----:B------:R-:W4:Y:S04]  /*ea330*/  LDL R150, [R1+0x238] ;  /* 0x0002380001967983 */ /* 0x000f280000100800 */
[----:B-1----:R-:W4:Y:S04]  /*ea340*/  LDL R178, [R1+0x1e8] ;  /* 0x0001e80001b27983 */ /* 0x002f280000100800 */
        /* <DEDUP_REMOVED lines=10> */
[----:B------:R1:W-:Y:S01]  /*ea3f0*/  STL.64 [R1+0x7590], R170 ;  /* 0x007590aa01007387 */ /* 0x0003e20000100a00 */
[C---:B------:R-:W-:Y:S01]  /*ea400*/  HMMA.1688.F32.TF32 R16, R32.reuse, R170, R16 ;  /* 0x000000aa2010723c */ /* 0x040fe20000081010 */
[----:B------:R1:W-:Y:S07]  /*ea410*/  STL.64 [R1+0x7588], R168 ;  /* 0x007588a801007387 */ /* 0x0003ee0000100a00 */
[C---:B------:R-:W-:Y:S08]  /*ea420*/  HMMA.1688.F32.TF32 R20, R32.reuse, R162, R20 ;  /* 0x000000a22014723c */ /* 0x040ff00000081014 */
[C---:B------:R-:W-:Y:S01]  /*ea430*/  HMMA.1688.F32.TF32 R24, R32.reuse, R154, R24 ;  /* 0x0000009a2018723c */ /* 0x040fe20000081018 */
[----:B-1----:R-:W4:Y:S04]  /*ea440*/  LDL R170, [R1+0x288] ;  /* 0x0002880001aa7983 */ /* 0x002f280000100800 */
[----:B------:R-:W4:Y:S04]  /*ea450*/  LDL R168, [R1+0x280] ;  /* 0x0002800001a87983 */ /* 0x000f280000100800 */
[----:B------:R-:W4:Y:S04]  /*ea460*/  LDL R169, [R1+0x284] ;  /* 0x0002840001a97983 */ /* 0x000f280000100800 */
[----:B------:R-:W4:Y:S01]  /*ea470*/  LDL R171, [R1+0x28c] ;  /* 0x00028c0001ab7983 */ /* 0x000f220000100800 */
[----:B------:R1:W-:Y:S02]  /*ea480*/  STL.64 [R1+0x75a0], R162 ;  /* 0x0075a0a201007387 */ /* 0x0003e40000100a00 */
[----:B------:R1:W-:Y:S02]  /*ea490*/  STL.64 [R1+0x7598], R160 ;  /* 0x007598a001007387 */ /* 0x0003e40000100a00 */
[----:B------:R-:W4:Y:S01]  /*ea4a0*/  LDL R120, [R1+0x240] ;  /* 0x0002400001787983 */ /* 0x000f220000100800 */
[----:B------:R-:W4:Y:S01]  /*ea4b0*/  LDL R121, [R1+0x244] ;  /* 0x0002440001797983 */ /* 0x000f220000100800 */
[C---:B------:R-:W-:Y:S03]  /*ea4c0*/  HMMA.1688.F32.TF32 R4, R32.reuse, R146, R4 ;  /* 0x000000922004723c */ /* 0x040fe60000081004 */
        /* <DEDUP_REMOVED lines=16> */
[----:B---3--:R-:W-:Y:S01]  /*ea5d0*/  HMMA.1688.F32.TF32 R108, R32, R106, R108 ;  /* 0x0000006a206c723c */ /* 0x008fe2000008106c */
[----:B------:R-:W4:Y:S02]  /*ea5e0*/  LDL.LU.64 R106, [R1+0x7700] ;  /* 0x00770000016a7983 */ /* 0x000f240000300a00 */
[----:B------:R-:W-:Y:S04]  /*ea5f0*/  LDS R32, [R2+0x24380] ;  /* 0x0243800002207984 */ /* 0x000fe80000000800 */
[----:B------:R-:W-:Y:S04]  /*ea600*/  LDS R34, [R2+0x26380] ;  /* 0x0263800002227984 */ /* 0x000fe80000000800 */
[----:B------:R-:W-:Y:S04]  /*ea610*/  LDS R33, [R0+0x24380] ;  /* 0x0243800000217984 */ /* 0x000fe80000000800 */
[----:B------:R-:W1:Y:S01]  /*ea620*/  LDS R35, [R0+0x26380] ;  /* 0x0263800000237984 */ /* 0x000e620000000800 */
[C---:B--2---:R-:W-:Y:S03]  /*ea630*/  HMMA.1688.F32.TF32 R132, R100.reuse, R104, R132 ;  /* 0x000000686484723c */ /* 0x044fe60000081084 */
[----:B------:R-:W4:Y:S01]  /*ea640*/  LDL.LU.64 R104, [R1+0x76f8] ;  /* 0x0076f80001687983 */ /* 0x000f220000300a00 */
[----:B------:R-:W2:Y:S04]  /*ea650*/  LDL.LU.64 R138, [R1+0x76f0] ;  /* 0x0076f000018a7983 */ /* 0x000ea80000300a00 */
[C---:B----4-:R-:W-:Y:S01]  /*ea660*/  HMMA.1688.F32.TF32 R104, R100.reuse, R136, R104 ;  /* 0x000000886468723c */ /* 0x050fe20000081068 */
[----:B------:R-:W2:Y:S11]  /*ea670*/  LDL.LU.64 R136, [R1+0x76e8] ;  /* 0x0076e80001887983 */ /* 0x000eb60000300a00 */
[----:B------:R-:W-:Y:S11]  /*ea680*/  @!UPT UIADD3 URZ, URZ, URZ, URZ ;  /* 0x0000003f3f3ff290 */ /* 0x000ff6000fffe03f */
        /* <DEDUP_REMOVED lines=47> */
[----:B----4-:R-:W-:Y:S01]  /*ea980*/  HMMA.1688.F32.TF32 R120, R100, R144, R120 ;  /* 0x000000906478723c */ /* 0x010fe20000081078 */
[----:B------:R-:W4:Y:S04]  /*ea990*/  LDL R102, [R1+0x248] ;  /* 0x0002480001667983 */ /* 0x000f280000100800 */
[----:B------:R-:W4:Y:S01]  /*ea9a0*/  LDL R103, [R1+0x24c] ;  /* 0x00024c0001677983 */ /* 0x000f220000100800 */
        /* <DEDUP_REMOVED lines=10> */
[C---:B----4-:R-:W-:Y:S01]  /*eaa50*/  HMMA.1688.F32.TF32 R116, R32.reuse, R102, R116 ;  /* 0x000000662074723c */ /* 0x050fe20000081074 */
[----:B------:R-:W-:Y:S04]  /*eaa60*/  LDS R102, [R2+0x2a380] ;  /* 0x02a3800002667984 */ /* 0x000fe80000000800 */
[----:B------:R-:W1:Y:S03]  /*eaa70*/  LDS R103, [R0+0x2a380] ;  /* 0x02a3800000677984 */ /* 0x000e660000000800 */
[C---:B--2---:R-:W-:Y:S01]  /*eaa80*/  HMMA.1688.F32.TF32 R108, R32.reuse, R142, R108 ;  /* 0x0000008e206c723c */ /* 0x044fe2000008106c */
        /* <DEDUP_REMOVED lines=208> */
[----:B------:R-:W1:Y:S01]  /*eb790*/  LDL R224, [R1+0x1120] ;  /* 0x0011200001e07983 */ /* 0x000e620000100800 */
[----:B------:R-:W1:Y:S04]  /*eb7a0*/  LDL R225, [R1+0x1124] ;  /* 0x0011240001e17983 */ /* 0x000e680000100800 */
[----:B------:R-:W2:Y:S04]  /*eb7b0*/  LDL.64 R232, [R1+0x1130] ;  /* 0x0011300001e87983 */ /* 0x000ea80000100a00 */
[----:B------:R-:W3:Y:S04]  /*eb7c0*/  LDL.64 R240, [R1+0x1140] ;  /* 0x0011400001f07983 */ /* 0x000ee80000100a00 */
[----:B------:R-:W3:Y:S04]  /*eb7d0*/  LDL.64 R248, [R1+0x1150] ;  /* 0x0011500001f87983 */ /* 0x000ee80000100a00 */
[----:B------:R-:W3:Y:S04]  /*eb7e0*/  LDL.64 R192, [R1+0x1160] ;  /* 0x0011600001c07983 */ /* 0x000ee80000100a00 */
[----:B------:R-:W3:Y:S01]  /*eb7f0*/  LDL.64 R200, [R1+0x1170] ;  /* 0x0011700001c87983 */ /* 0x000ee20000100a00 */
        /* <DEDUP_REMOVED lines=24> */
[----:B------:R-:W3:Y:S01]  /*eb980*/  LDL.64 R208, [R1+0x1190] ;  /* 0x0011900001d07983 */ /* 0x000ee20000100a00 */
[C---:B------:R-:W-:Y:S08]  /*eb990*/  HMMA.1688.F32.TF32 R40, R32.reuse, R238, R40 ;  /* 0x000000ee2028723c */ /* 0x040ff00000081028 */
[C---:B------:R-:W-:Y:S08]  /*eb9a0*/  HMMA.1688.F32.TF32 R88, R32.reuse, R214, R88 ;  /* 0x000000d62058723c */ /* 0x040ff00000081058 */
[C---:B------:R-:W-:Y:S08]  /*eb9b0*/  HMMA.1688.F32.TF32 R92, R32.reuse, R206, R92 ;  /* 0x000000ce205c723c */ /* 0x040ff0000008105c */
[----:B------:R-:W-:Y:S08]  /*eb9c0*/  HMMA.1688.F32.TF32 R84, R32, R222, R84 ;  /* 0x000000de2054723c */ /* 0x000ff00000081054 */
[C---:B-1----:R-:W-:Y:S08]  /*eb9d0*/  HMMA.1688.F32.TF32 R132, R100.reuse, R224, R132 ;  /* 0x000000e06484723c */ /* 0x042ff00000081084 */
[C---:B--2---:R-:W-:Y:S11]  /*eb9e0*/  HMMA.1688.F32.TF32 R104, R100.reuse, R232, R104 ;  /* 0x000000e86468723c */ /* 0x044ff60000081068 */
[----:B------:R-:W-:Y:S04]  /*eb9f0*/  @!UPT UIADD3 URZ, URZ, URZ, URZ ;  /* 0x0000003f3f3ff290 */ /* 0x000fe8000fffe03f */
[----:B------:R-:W-:Y:S01]  /*eba00*/  STL.64 [R1+0x18f0], R132 ;  /* 0x0018f08401007387 */ /* 0x000fe20000100a00 */
[----:B------:R-:W-:Y:S07]  /*eba10*/  STL.64 [R1+0x18f8], R134 ;  /* 0x0018f88601007387 */ /* 0x000fee0000100a00 */
[----:B------:R-:W-:Y:S02]  /*eba20*/  STL.64 [R1+0x18e0], R104 ;  /* 0x0018e06801007387 */ /* 0x000fe40000100a00 */
[----:B------:R3:W-:Y:S02]  /*eba30*/  STL.64 [R1+0x18e8], R106 ;  /* 0x0018e86a01007387 */ /* 0x0007e40000100a00 */
[C---:B---3--:R-:W-:Y:S11]  /*eba40*/  HMMA.1688.F32.TF32 R104, R100.reuse, R240, R136 ;  /* 0x000000f06468723c */ /* 0x048ff60000081088 */
[----:B------:R-:W-:Y:S11]  /*eba50*/  @!UPT UIADD3 URZ, URZ, URZ, URZ ;  /* 0x0000003f3f3ff290 */ /* 0x000ff6000fffe03f */
[----:B------:R-:W-:Y:S01]  /*eba60*/  @!UPT UIADD3 URZ, URZ, URZ, URZ ;  /* 0x0000003f3f3ff290 */ /* 0x000fe2000fffe03f */
[----:B------:R-:W-:Y:S01]  /*eba70*/  STL.64 [R1+0x18d0], R104 ;  /* 0x0018d06801007387 */ /* 0x000fe20000100a00 */
[----:B------:R1:W-:Y:S02]  /*eba80*/  STL.64 [R1+0x18d8], R106 ;  /* 0x0018d86a01007387 */ /* 0x0003e40000100a00 */
[----:B------:R-:W2:Y:S01]  /*eba90*/  LDL.64 R216, [R1+0x1180] ;  /* 0x0011800001d87983 */ /* 0x000ea20000100a00 */
[----:B-1----:R-:W-:Y:S01]  /*ebaa0*/  HMMA.1688.F32.TF32 R104, R100, R248, R108 ;  /* 0x000000f86468723c */ /* 0x002fe2000008106c */
[----:B------:R-:W-:Y:S01]  /*ebab0*/  MOV R239, R232 ;  /* 0x000000e800ef7202 */ /* 0x000fe20000000f00 */
[----:B------:R-:W-:Y:S11]  /*ebac0*/  IMAD.MOV.U32 R238, RZ, RZ, R233 ;  /* 0x000000ffffee7224 */ /* 0x000ff600078e00e9 */
[----:B------:R-:W-:Y:S10]  /*ebad0*/  @!UPT UIADD3 URZ, URZ, URZ, URZ ;  /* 0x0000003f3f3ff290 */ /* 0x000ff4000fffe03f */
[----:B------:R-:W-:Y:S01]  /*ebae0*/  STL.64 [R1+0x18c0], R104 ;  /* 0x0018c06801007387 */ /* 0x000fe20000100a00 */
[----:B------:R1:W-:Y:S02]  /*ebaf0*/  STL.64 [R1+0x18c8], R106 ;  /* 0x0018c86a01007387 */ /* 0x0003e40000100a00 */
[----:B------:R-:W3:Y:S02]  /*ebb00*/  LDL R224, [R1+0x11c0] ;  /* 0x0011c00001e07983 */ /* 0x000ee40000100800 */
[----:B------:R-:W3:Y:S01]  /*ebb10*/  LDL R225, [R1+0x11c4] ;  /* 0x0011c40001e17983 */ /* 0x000ee20000100800 */
[----:B------:R-:W4:Y:S04]  /*ebb20*/  LDL R232, [R1+0x11b0] ;  /* 0x0011b00001e87983 */ /* 0x000f280000100800 */
[----:B------:R-:W4:Y:S01]  /*ebb30*/  LDL R233, [R1+0x11b4] ;  /* 0x0011b40001e97983 */ /* 0x000f220000100800 */
[----:B------:R-:W-:Y:S01]  /*ebb40*/  IMAD.MOV.U32 R215, RZ, RZ, R240 ;  /* 0x000000ffffd77224 */ /* 0x000fe200078e00f0 */
[----:B------:R-:W-:Y:S01]  /*ebb50*/  MOV R207, R241 ;  /* 0x000000f100cf7202 */ /* 0x000fe20000000f00 */
[----:B------:R-:W4:Y:S01]  /*ebb60*/  LDL R240, [R1+0x11d0] ;  /* 0x0011d00001f07983 */ /* 0x000f220000100800 */
[----:B------:R-:W4:Y:S01]  /*ebb70*/  LDL R241, [R1+0x11d4] ;  /* 0x0011d40001f17983 */ /* 0x000f220000100800 */
[----:B------:R-:W-:-:S02]  /*ebb80*/  IMAD.MOV.U32 R223, RZ, RZ, R248 ;  /* 0x000000ffffdf7224 */ /* 0x000fc400078e00f8 */
[----:B------:R-:W-:Y:S02]  /*ebb90*/  IMAD.MOV.U32 R214, RZ, RZ, R249 ;  /* 0x000000ffffd67224 */ /* 0x000fe400078e00f9 */
[----:B------:R-:W4:Y:S01]  /*ebba0*/  LDL R248, [R1+0x11e0] ;  /* 0x0011e00001f87983 */ /* 0x000f220000100800 */
[----:B------:R-:W4:Y:S01]  /*ebbb0*/  LDL R249, [R1+0x11e4] ;  /* 0x0011e40001f97983 */ /* 0x000f220000100800 */
[----:B-1----:R-:W-:Y:S01]  /*ebbc0*/  HMMA.1688.F32.TF32 R104, R100, R192, R112 ;  /* 0x000000c06468723c */ /* 0x002fe20000081070 */
[----:B------:R-:W-:Y:S02]  /*ebbd0*/  STL.64 [R1+0x73e0], R214 ;  /* 0x0073e0d601007387 */ /* 0x000fe40000100a00 */
[----:B------:R-:W-:Y:S05]  /*ebbe0*/  STL.64 [R1+0x73d8], R212 ;  /* 0x0073d8d401007387 */ /* 0x000fea0000100a00 */
[----:B------:R-:W-:Y:S11]  /*ebbf0*/  HMMA.1688.F32.TF32 R80, R32, R230, R80 ;  /* 0x000000e62050723c */ /* 0x000ff60000081050 */
[----:B------:R-:W-:Y:S04]  /*ebc00*/  @!UPT UIADD3 URZ, URZ, URZ, URZ ;  /* 0x0000003f3f3ff290 */ /* 0x000fe8000fffe03f */
[----:B------:R-:W-:Y:S01]  /*ebc10*/  STL.64 [R1+0x18b0], R104 ;  /* 0x0018b06801007387 */ /* 0x000fe20000100a00 */
[----:B------:R1:W-:Y:S02]  /*ebc20*/  STL.64 [R1+0x18b8], R106 ;  /* 0x0018b86a01007387 */ /* 0x0003e40000100a00 */
[----:B-1----:R-:W-:Y:S01]  /*ebc30*/  HMMA.1688.F32.TF32 R104, R100, R200, R116 ;  /* 0x000000c86468723c */ /* 0x002fe20000081074 */
[----:B------:R-:W-:Y:S01]  /*ebc40*/  MOV R230, R192 ;  /* 0x000000c000e67202 */ /* 0x000fe20000000f00 */
[----:B------:R-:W-:-:S05]  /*ebc50*/  IMAD.MOV.U32 R231, RZ, RZ, R193 ;  /* 0x000000ffffe77224 */ /* 0x000fca00078e00c1 */
[----:B------:R-:W-:Y:S01]  /*ebc60*/  STL.64 [R1+0x73f0], R230 ;  /* 0x0073f0e601007387 */ /* 0x000fe20000100a00 */
[----:B------:R-:W-:Y:S11]  /*ebc70*/  STL.64 [R1+0x73e8], R228 ;  /* 0x0073e8e401007387 */ /* 0x000ff60000100a00 */
[----:B------:R-:W-:Y:S04]  /*ebc80*/  @!UPT UIADD3 URZ, URZ, URZ, URZ ;  /* 0x0000003f3f3ff290 */ /* 0x000fe8000fffe03f */
[----:B------:R-:W-:Y:S01]  /*ebc90*/  STL.64 [R1+0x18a0], R104 ;  /* 0x0018a06801007387 */ /* 0x000fe20000100a00 */
[----:B------:R1:W-:Y:S02]  /*ebca0*/  STL.64 [R1+0x18a8], R106 ;  /* 0x0018a86a01007387 */ /* 0x0003e40000100a00 */
[----:B-1----:R-:W-:Y:S01]  /*ebcb0*/  HMMA.1688.F32.TF32 R104, R100, R208, R120 ;  /* 0x000000d06468723c */ /* 0x002fe20000081078 */
[----:B------:R-:W-:Y:S01]  /*ebcc0*/  MOV R222, R201 ;  /* 0x000000c900de7202 */ /* 0x000fe20000000f00 */
[----:B------:R-:W-:-:S04]  /*ebcd0*/  IMAD.MOV.U32 R206, RZ, RZ, R200 ;  /* 0x000000ffffce7224 */ /* 0x000fc800078e00c8 */
[----:B------:R-:W-:Y:S01]  /*ebce0*/  STL.64 [R1+0x7410], R222 ;  /* 0x007410de01007387 */ /* 0x000fe20000100a00 */
[----:B------:R-:W-:Y:S02]  /*ebcf0*/  STL.64 [R1+0x7408], R220 ;  /* 0x007408dc01007387 */ /* 0x000fe40000100a00 */
[----:B------:R-:W-:Y:S02]  /*ebd00*/  STL.64 [R1+0x7400], R206 ;  /* 0x007400ce01007387 */ /* 0x000fe40000100a00 */
[----:B------:R-:W-:Y:S11]  /*ebd10*/  STL.64 [R1+0x73f8], R204 ;  /* 0x0073f8cc01007387 */ /* 0x000ff60000100a00 */
[----:B------:R-:W-:Y:S01]  /*ebd20*/  @!UPT UIADD3 URZ, URZ, URZ, URZ ;  /* 0x0000003f3f3ff290 */ /* 0x000fe2000fffe03f */
[----:B------:R-:W-:Y:S01]  /*ebd30*/  STL.64 [R1+0x1890], R104 ;  /* 0x0018906801007387 */ /* 0x000fe20000100a00 */
[----:B------:R2:W-:Y:S01]  /*ebd40*/  STL.64 [R1+0x1898], R106 ;  /* 0x0018986a01007387 */ /* 0x0005e20000100a00 */
[----:B------:R-:W-:Y:S07]  /*ebd50*/  HMMA.1688.F32.TF32 R96, R32, R198, R96 ;  /* 0x000000c62060723c */ /* 0x000fee0000081060 */
[----:B------:R-:W-:Y:S02]  /*ebd60*/  IMAD.MOV.U32 R198, RZ, RZ, R208 ;  /* 0x000000ffffc67224 */ /* 0x000fe400078e00d0 */
[----:B------:R-:W-:-:S05]  /*ebd70*/  IMAD.MOV.U32 R199, RZ, RZ, R209 ;  /* 0x000000ffffc77224 */ /* 0x000fca00078e00d1 */
[----:B------:R-:W-:Y:S01]  /*ebd80*/  STL.64 [R1+0x7420], R198 ;  /* 0x007420c601007387 */ /* 0x000fe20000100a00 */
[----:B------:R-:W-:Y:S01]  /*ebd90*/  STL.64 [R1+0x7418], R196 ;  /* 0x007418c401007387 */ /* 0x000fe20000100a00 */
[C---:B------:R-:W-:Y:S08]  /*ebda0*/  HMMA.1688.F32.TF32 R44, R32.reuse, R194, R44 ;  /* 0x000000c2202c723c */ /* 0x040ff0000008102c */
[----:B------:R-:W-:Y:S08]  /*ebdb0*/  HMMA.1688.F32.TF32 R68, R32, R190, R68 ;  /* 0x000000be2044723c */ /* 0x000ff00000081044 */
[C---:B--2---:R-:W-:Y:S01]  /*ebdc0*/  HMMA.1688.F32.TF32 R104, R100.reuse, R216, R124 ;  /* 0x000000d86468723c */ /* 0x044fe2000008107c */
[----:B------:R-:W-:Y:S01]  /*ebdd0*/  MOV R190, R216 ;  /* 0x000000d800be7202 */ /* 0x000fe20000000f00 */
[----:B------:R-:W-:Y:S11]  /*ebde0*/  IMAD.MOV.U32 R191, RZ, RZ, R217 ;  /* 0x000000ffffbf7224 */ /* 0x000ff600078e00d9 */
[----:B------:R-:W-:Y:S10]  /*ebdf0*/  @!UPT UIADD3 URZ, URZ, URZ, URZ ;  /* 0x0000003f3f3ff290 */ /* 0x000ff4000fffe03f */
[----:B------:R-:W-:Y:S01]  /*ebe00*/  STL.64 [R1+0x1880], R104 ;  /* 0x0018806801007387 */ /* 0x000fe20000100a00 */
[----:B------:R1:W-:Y:S02]  /*ebe10*/  STL.64 [R1+0x1888], R106 ;  /* 0x0018886a01007387 */ /* 0x0003e40000100a00 */
[C---:B-1----:R-:W-:Y:S08]  /*ebe20*/  HMMA.1688.F32.TF32 R104, R100.reuse, R236, R128 ;  /* 0x000000ec6468723c */ /* 0x042ff00000081080 */
[C---:B---3--:R-:W-:Y:S01]  /*ebe30*/  HMMA.1688.F32.TF32 R28, R100.reuse, R224, R28 ;  /* 0x000000e0641c723c */ /* 0x048fe2000008101c */
[----:B------:R-:W-:Y:S01]  /*ebe40*/  STL.64 [R1+0x7430], R190 ;  /* 0x007430be01007387 */ /* 0x000fe20000100a00 */
[----:B------:R-:W-:Y:S02]  /*ebe50*/  STL.64 [R1+0x7428], R188 ;  /* 0x007428bc01007387 */ /* 0x000fe40000100a00 */
[----:B------:R-:W-:Y:S02]  /*ebe60*/  STL.64 [R1+0x72f0], R238 ;  /* 0x0072f0ee01007387 */ /* 0x000fe40000100a00 */
[----:B------:R-:W-:Y:S09]  /*ebe70*/  STL.64 [R1+0x72e8], R236 ;  /* 0x0072e8ec01007387 */ /* 0x000ff20000100a00 */
[----:B------:R-:W-:Y:S01]  /*ebe80*/  STL.64 [R1+0x1870], R104 ;  /* 0x0018706801007387 */ /* 0x000fe20000100a00 */
[----:B------:R4:W-:Y:S07]  /*ebe90*/  STL.64 [R1+0x1878], R106 ;  /* 0x0018786a01007387 */ /* 0x0009ee0000100a00 */
[----:B------:R-:W-:Y:S02]  /*ebea0*/  STL.64 [R1+0x1860], R28 ;  /* 0x0018601c01007387 */ /* 0x000fe40000100a00 */
[----:B------:R1:W-:Y:S01]  /*ebeb0*/  STL.64 [R1+0x1868], R30 ;  /* 0x0018681e01007387 */ /* 0x0003e20000100a00 */
[C---:B----4-:R-:W-:Y:S08]  /*ebec0*/  HMMA.1688.F32.TF32 R104, R100.reuse, R232, R36 ;  /* 0x000000e86468723c */ /* 0x050ff00000081024 */
[C---:B------:R-:W-:Y:S08]  /*ebed0*/  HMMA.1688.F32.TF32 R36, R100.reuse, R240, R40 ;  /* 0x000000f06424723c */ /* 0x040ff00000081028 */
[----:B-1----:R-:W-:Y:S07]  /*ebee0*/  HMMA.1688.F32.TF32 R28, R100, R248, R44 ;  /* 0x000000f8641c723c */ /* 0x002fee000008102c */
[----:B------:R1:W-:Y:S01]  /*ebef0*/  STL.64 [R1+0x1a40], R104 ;  /* 0x001a406801007387 */ /* 0x0003e20000100a00 */
[----:B------:R-:W-:Y:S02]  /*ebf00*/  STL.64 [R1+0x1a48], R106 ;  /* 0x001a486a01007387 */ /* 0x000fe40000100a00 */
[----:B------:R-:W2:Y:S05]  /*ebf10*/  LDL R240, [R1+0x1310] ;  /* 0x0013100001f07983 */ /* 0x000eaa0000100800 */
[----:B------:R-:W-:Y:S01]  /*ebf20*/  STL.64 [R1+0x1a30], R36 ;  /* 0x001a302401007387 */ /* 0x000fe20000100a00 */
[----:B------:R-:W-:Y:S07]  /*ebf30*/  STL.64 [R1+0x1a38], R38 ;  /* 0x001a382601007387 */ /* 0x000fee0000100a00 */
[----:B------:R-:W-:Y:S02]  /*ebf40*/  STL.64 [R1+0x1a20], R28 ;  /* 0x001a201c01007387 */ /* 0x000fe40000100a00 */
[----:B------:R3:W-:Y:S02]  /*ebf50*/  STL.64 [R1+0x1a28], R30 ;  /* 0x001a281e01007387 */ /* 0x0007e40000100a00 */
[----:B------:R-:W4:Y:S01]  /*ebf60*/  LDL R212, [R1+0x1200] ;  /* 0x0012000001d47983 */ /* 0x000f220000100800 */
[----:B------:R-:W4:Y:S04]  /*ebf70*/  LDL R213, [R1+0x1204] ;  /* 0x0012040001d57983 */ /* 0x000f280000100800 */
[----:B------:R-:W3:Y:S04]  /*ebf80*/  LDL R136, [R1+0x1210] ;  /* 0x0012100001887983 */ /* 0x000ee80000100800 */
[----:B------:R-:W3:Y:S04]  /*ebf90*/  LDL R137, [R1+0x1214] ;  /* 0x0012140001897983 */ /* 0x000ee80000100800 */
        /* <DEDUP_REMOVED lines=28> */
[C---:B------:R-:W-:Y:S08]  /*ec160*/  HMMA.1688.F32.TF32 R48, R32.reuse, R202, R48 ;  /* 0x000000ca2030723c */ /* 0x040ff00000081030 */
[C---:B------:R-:W-:Y:S08]  /*ec170*/  HMMA.1688.F32.TF32 R56, R32.reuse, R218, R56 ;  /* 0x000000da2038723c */ /* 0x040ff00000081038 */
[C---:B------:R-:W-:Y:S08]  /*ec180*/  HMMA.1688.F32.TF32 R52, R32.reuse, R210, R52 ;  /* 0x000000d22034723c */ /* 0x040ff00000081034 */
[C---:B------:R-:W-:Y:S08]  /*ec190*/  HMMA.1688.F32.TF32 R64, R32.reuse, R234, R64 ;  /* 0x000000ea2040723c */ /* 0x040ff00000081040 */
[----:B------:R-:W-:Y:S01]  /*ec1a0*/  HMMA.1688.F32.TF32 R60, R32, R226, R60 ;  /* 0x000000e2203c723c */ /* 0x000fe2000008103c */
[----:B------:R-:W-:-:S07]  /*ec1b0*/  IMAD.MOV.U32 R217, RZ, RZ, R252 ;  /* 0x000000ffffd97224 */ /* 0x000fce00078e00fc */
[C---:B------:R-:W-:Y:S08]  /*ec1c0*/  HMMA.1688.F32.TF32 R76, R32.reuse, R250, R76 ;  /* 0x000000fa204c723c */ /* 0x040ff0000008104c */
[----:B------:R-:W-:Y:S01]  /*ec1d0*/  HMMA.1688.F32.TF32 R72, R32, R242, R72 ;  /* 0x000000f22048723c */ /* 0x000fe20000081048 */
[----:B------:R-:W-:Y:S01]  /*ec1e0*/  MOV R232, R247 ;  /* 0x000000f700e87202 */ /* 0x000fe20000000f00 */
[----:B------:R-:W-:-:S02]  /*ec1f0*/  IMAD.MOV.U32 R233, RZ, RZ, R246 ;  /* 0x000000ffffe97224 */ /* 0x000fc400078e00f6 */
[----:B------:R-:W-:Y:S01]  /*ec200*/  IMAD.MOV.U32 R248, RZ, RZ, R244 ;  /* 0x000000fffff87224 */ /* 0x000fe200078e00f4 */
[----:B------:R-:W-:-:S03]  /*ec210*/  MOV R249, R3 ;  /* 0x0000000300f97202 */ /* 0x000fc60000000f00 */
        /* <DEDUP_REMOVED lines=10> */
[C---:B----4-:R-:W-:Y:S08]  /*ec2c0*/  HMMA.1688.F32.TF32 R40, R100.reuse, R212, R48 ;  /* 0x000000d46428723c */ /* 0x050ff00000081030 */
[C---:B---3--:R-:W-:Y:S08]  /*ec2d0*/  HMMA.1688.F32.TF32 R28, R100.reuse, R136, R56 ;  /* 0x00000088641c723c */ /* 0x048ff00000081038 */
[----:B--2---:R-:W-:Y:S07]  /*ec2e0*/  HMMA.1688.F32.TF32 R36, R100, R108, R52 ;  /* 0x0000006c6424723c */ /* 0x004fee0000081034 */
[----:B------:R-:W-:Y:S01]  /*ec2f0*/  STL.64 [R1+0x1a10], R40 ;  /* 0x001a102801007387 */ /* 0x000fe20000100a00 */
[----:B------:R-:W-:Y:S07]  /*ec300*/  STL.64 [R1+0x1a18], R42 ;  /* 0x001a182a01007387 */ /* 0x000fee0000100a00 */
[----:B------:R-:W-:Y:S08]  /*ec310*/  STL.64 [R1+0x19f0], R28 ;  /* 0x0019f01c01007387 */ /* 0x000ff00000100a00 */
[----:B------:R-:W-:Y:S04]  /*ec320*/  STL.64 [R1+0x1a00], R36 ;  /* 0x001a002401007387 */ /* 0x000fe80000100a00 */
[----:B------:R-:W-:Y:S01]  /*ec330*/  STL.64 [R1+0x1a08], R38 ;  /* 0x001a082601007387 */ /* 0x000fe20000100a00 */
[----:B------:R2:W-:Y:S02]  /*ec340*/  STL [R1+0x19f8], R30 ;  /* 0x0019f81e01007387 */ /* 0x0005e40000100800 */
[----:B------:R-:W-:-:S02]  /*ec350*/  IMAD.MOV.U32 R252, RZ, RZ, R31 ;  /* 0x000000fffffc7224 */ /* 0x000fc400078e001f */
[C---:B--2---:R-:W-:Y:S08]  /*ec360*/  HMMA.1688.F32.TF32 R28, R100.reuse, R132, R64 ;  /* 0x00000084641c723c */ /* 0x044ff00000081040 */
[C---:B------:R-:W-:Y:S01]  /*ec370*/  HMMA.1688.F32.TF32 R36, R100.reuse, R104, R60 ;  /* 0x000000686424723c */ /* 0x040fe2000008103c */
[----:B------:R2:W-:Y:S07]  /*ec380*/  STL [R1+0x60bc], R252 ;  /* 0x0060bcfc01007387 */ /* 0x0005ee0000100800 */
[C---:B------:R-:W-:Y:S08]  /*ec390*/  HMMA.1688.F32.TF32 R40, R100.reuse, R164, R84 ;  /* 0x000000a46428723c */ /* 0x040ff00000081054 */
[----:B------:R-:W-:Y:S01]  /*ec3a0*/  HMMA.1688.F32.TF32 R12, R100, R216, R12 ;  /* 0x000000d8640c723c */ /* 0x000fe2000008100c */
[----:B------:R-:W-:Y:S04]  /*ec3b0*/  LDS R132, [R2+0x18400] ;  /* 0x0184000002847984 */ /* 0x000fe80000000800 */
[----:B------:R-:W-:Y:S04]  /*ec3c0*/  LDS R133, [R0+0x18400] ;  /* 0x0184000000857984 */ /* 0x000fe80000000800 */
[----:B------:R-:W-:Y:S01]  /*ec3d0*/  STL.64 [R1+0x19d0], R28 ;  /* 0x0019d01c01007387 */ /* 0x000fe20000100a00 */
[----:B------:R-:W-:Y:S02]  /*ec3e0*/  STL.64 [R1+0x19e0], R36 ;  /* 0x0019e02401007387 */ /* 0x000fe40000100a00 */
[----:B------:R-:W-:Y:S02]  /*ec3f0*/  STL.64 [R1+0x19e8], R38 ;  /* 0x0019e82601007387 */ /* 0x000fe40000100a00 */
[----:B------:R3:W-:Y:S02]  /*ec400*/  STL [R1+0x19d8], R30 ;  /* 0x0019d81e01007387 */ /* 0x0007e40000100800 */
[----:B--2---:R-:W-:-:S02]  /*ec410*/  IMAD.MOV.U32 R252, RZ, RZ, R31 ;  /* 0x000000fffffc7224 */ /* 0x004fc400078e001f */
[C---:B---3--:R-:W-:Y:S08]  /*ec420*/  HMMA.1688.F32.TF32 R28, R100.reuse, R148, R76 ;  /* 0x00000094641c723c */ /* 0x048ff0000008104c */
[C---:B------:R-:W-:Y:S01]  /*ec430*/  HMMA.1688.F32.TF32 R36, R100.reuse, R140, R72 ;  /* 0x0000008c6424723c */ /* 0x040fe20000081048 */
[----:B------:R-:W-:Y:S11]  /*ec440*/  STL [R1+0x60c0], R252 ;  /* 0x0060c0fc01007387 */ /* 0x000ff60000100800 */
[----:B------:R-:W-:Y:S04]  /*ec450*/  @!UPT UIADD3 URZ, URZ, URZ, URZ ;  /* 0x0000003f3f3ff290 */ /* 0x000fe8000fffe03f */
[----:B------:R-:W-:Y:S01]  /*ec460*/  MOV R244, R28 ;  /* 0x0000001c00f47202 */ /* 0x000fe20000000f00 */
[----:B------:R-:W-:Y:S02]  /*ec470*/  IMAD.MOV.U32 R3, RZ, RZ, R29 ;  /* 0x000000ffff037224 */ /* 0x000fe400078e001d */
[----:B------:R-:W-:Y:S01]  /*ec480*/  IMAD.MOV.U32 R247, RZ, RZ, R30 ;  /* 0x000000fffff77224 */ /* 0x000fe200078e001e */
[----:B------:R-:W-:Y:S02]  /*ec490*/  MOV R246, R31 ;  /* 0x0000001f00f67202 */ /* 0x000fe40000000f00 */
[C---:B------:R-:W-:Y:S01]  /*ec4a0*/  HMMA.1688.F32.TF32 R28, R100.reuse, R156, R80 ;  /* 0x0000009c641c723c */ /* 0x040fe20000081050 */
[----:B------:R-:W-:Y:S01]  /*ec4b0*/  STL.64 [R1+0x19c0], R36 ;  /* 0x0019c02401007387 */ /* 0x000fe20000100a00 */
[----:B------:R2:W-:Y:S02]  /*ec4c0*/  STL.64 [R1+0x19c8], R38 ;  /* 0x0019c82601007387 */ /* 0x0005e40000100a00 */
[----:B------:R-:W-:Y:S02]  /*ec4d0*/  STL [R1+0x62f4], R246 ;  /* 0x0062f4f601007387 */ /* 0x000fe40000100800 */
[----:B------:R-:W-:Y:S01]  /*ec4e0*/  STL [R1+0x62f0], R247 ;  /* 0x0062f0f701007387 */ /* 0x000fe20000100800 */
[----:B------:R-:W-:Y:S01]  /*ec4f0*/  STL [R1+0x6110], R3 ;  /* 0x0061100301007387 */ /* 0x000fe20000100800 */
[----:B------:R-:W-:Y:S01]  /*ec500*/  STL [R1+0x60c4], R244 ;  /* 0x0060c4f401007387 */ /* 0x000fe20000100800 */
[C---:B--2---:R-:W-:Y:S11]  /*ec510*/  HMMA.1688.F32.TF32 R36, R100.reuse, R172, R88 ;  /* 0x000000ac6424723c */ /* 0x044ff60000081058 */
[----:B------:R-:W-:Y:S03]  /*ec520*/  @!UPT UIADD3 URZ, URZ, URZ, URZ ;  /* 0x0000003f3f3ff290 */ /* 0x000fe6000fffe03f */
[----:B------:R-:W-:Y:S01]  /*ec530*/  STL.64 [R1+0x19a0], R28 ;  /* 0x0019a01c01007387 */ /* 0x000fe20000100a00 */
[----:B------:R2:W-:Y:S02]  /*ec540*/  STL.64 [R1+0x19a8], R30 ;  /* 0x0019a81e01007387 */ /* 0x0005e40000100a00 */
[C---:B--2---:R-:W-:Y:S01]  /*ec550*/  HMMA.1688.F32.TF32 R28, R100.reuse, R180, R92 ;  /* 0x000000b4641c723c */ /* 0x044fe2000008105c */
[----:B------:R-:W-:Y:S01]  /*ec560*/  STL.64 [R1+0x1990], R40 ;  /* 0x0019902801007387 */ /* 0x000fe20000100a00 */
[----:B------:R2:W-:Y:S04]  /*ec570*/  STL.64 [R1+0x1998], R42 ;  /* 0x0019982a01007387 */ /* 0x0005e80000100a00 */
[----:B------:R-:W-:Y:S02]  /*ec580*/  STL.64 [R1+0x1980], R36 ;  /* 0x0019802401007387 */ /* 0x000fe40000100a00 */
[----:B------:R3:W-:Y:S01]  /*ec590*/  STL.64 [R1+0x1988], R38 ;  /* 0x0019882601007387 */ /* 0x0007e20000100a00 */
[C---:B--2---:R-:W-:Y:S08]  /*ec5a0*/  HMMA.1688.F32.TF32 R40, R100.reuse, R192, R96 ;  /* 0x000000c06428723c */ /* 0x044ff00000081060 */
[C---:B---3--:R-:W-:Y:S06]  /*ec5b0*/  HMMA.1688.F32.TF32 R36, R100.reuse, R200, R68 ;  /* 0x000000c86424723c */ /* 0x048fec0000081044 */
[----:B------:R-:W-:Y:S01]  /*ec5c0*/  STL.64 [R1+0x1970], R28 ;  /* 0x0019701c01007387 */ /* 0x000fe20000100a00 */
[----:B------:R2:W-:Y:S02]  /*ec5d0*/  STL.64 [R1+0x1978], R30 ;  /* 0x0019781e01007387 */ /* 0x0005e40000100a00 */
[C---:B--2---:R-:W-:Y:S08]  /*ec5e0*/  HMMA.1688.F32.TF32 R28, R100.reuse, R208, R8 ;  /* 0x000000d0641c723c */ /* 0x044ff00000081008 */
[C---:B------:R-:W-:Y:S01]  /*ec5f0*/  HMMA.1688.F32.TF32 R8, R100.reuse, R224, R16 ;  /* 0x000000e06408723c */ /* 0x040fe20000081010 */
[----:B------:R-:W-:Y:S01]  /*ec600*/  STL.64 [R1+0x1960], R40 ;  /* 0x0019602801007387 */ /* 0x000fe20000100a00 */
[----:B------:R-:W-:Y:S04]  /*ec610*/  STL.64 [R1+0x1968], R42 ;  /* 0x0019682a01007387 */ /* 0x000fe80000100a00 */
[----:B------:R-:W-:Y:S02]  /*ec620*/  STL.64 [R1+0x1950], R36 ;  /* 0x0019502401007387 */ /* 0x000fe40000100a00 */
[----:B------:R-:W-:Y:S01]  /*ec630*/  STL.64 [R1+0x1958], R38 ;  /* 0x0019582601007387 */ /* 0x000fe20000100a00 */
[C---:B------:R-:W-:Y:S06]  /*ec640*/  HMMA.1688.F32.TF32 R16, R100.reuse, R232, R20 ;  /* 0x000000e86410723c */ /* 0x040fec0000081014 */
[----:B------:R-:W-:Y:S01]  /*ec650*/  STL.64 [R1+0x1940], R28 ;  /* 0x0019401c01007387 */ /* 0x000fe20000100a00 */
[----:B------:R-:W-:Y:S02]  /*ec660*/  STL.64 [R1+0x1948], R30 ;  /* 0x0019481e01007387 */ /* 0x000fe40000100a00 */
[----:B------:R-:W-:Y:S02]  /*ec670*/  STL.64 [R1+0x1930], R12 ;  /* 0x0019300c01007387 */ /* 0x000fe40000100a00 */
[----:B------:R2:W-:Y:S03]  /*ec680*/  STL.64 [R1+0x1938], R14 ;  /* 0x0019380e01007387 */ /* 0x0005e60000100a00 */
[----:B------:R-:W-:Y:S01]  /*ec690*/  STL.64 [R1+0x1920], R8 ;  /* 0x0019200801007387 */ /* 0x000fe20000100a00 */
[----:B------:R3:W-:Y:S01]  /*ec6a0*/  STL.64 [R1+0x1928], R10 ;  /* 0x0019280a01007387 */ /* 0x0007e20000100a00 */
[C---:B--2---:R-:W-:Y:S08]  /*ec6b0*/  HMMA.1688.F32.TF32 R12, R100.reuse, R240, R24 ;  /* 0x000000f0640c723c */ /* 0x044ff00000081018 */
[----:B---3--:R-:W-:Y:S01]  /*ec6c0*/  HMMA.1688.F32.TF32 R8, R100, R248, R32 ;  /* 0x000000f86408723c */ /* 0x008fe20000081020 */
[----:B------:R-:W-:Y:S01]  /*ec6d0*/  STL.64 [R1+0x1910], R16 ;  /* 0x0019101001007387 */ /* 0x000fe20000100a00 */
[----:B------:R-:W-:Y:S02]  /*ec6e0*/  STL.64 [R1+0x1918], R18 ;  /* 0x0019181201007387 */ /* 0x000fe40000100a00 */
[----:B------:R-:W2:Y:S11]  /*ec6f0*/  LDL R234, [R1+0x1588] ;  /* 0x0015880001ea7983 */ /* 0x000eb60000100800 */
[----:B------:R3:W-:Y:S01]  /*ec700*/  STL.64 [R1+0x1900], R12 ;  /* 0x0019000c01007387 */ /* 0x0007e20000100a00 */
[----:B------:R4:W-:Y:S07]  /*ec710*/  STL.64 [R1+0x1908], R14 ;  /* 0x0019080e01007387 */ /* 0x0009ee0000100a00 */
[----:B------:R1:W-:Y:S02]  /*ec720*/  STL.64 [R1+0x1850], R8 ;  /* 0x0018500801007387 */ /* 0x0003e40000100a00 */
[----:B------:R1:W-:Y:S01]  /*ec730*/  STL.64 [R1+0x1858], R10 ;  /* 0x0018580a01007387 */ /* 0x0003e20000100a00 */
[----:B------:R-:W2:Y:S04]  /*ec740*/  LDL R235, [R1+0x158c] ;  /* 0x00158c0001eb7983 */ /* 0x000ea80000100800 */
[----:B------:R-:W2:Y:S04]  /*ec750*/  LDL R218, [R1+0x1578] ;  /* 0x0015780001da7983 */ /* 0x000ea80000100800 */
[----:B------:R-:W2:Y:S01]  /*ec760*/  LDL R219, [R1+0x157c] ;  /* 0x00157c0001db7983 */ /* 0x000ea20000100800 */
        /* <DEDUP_REMOVED lines=16> */
[----:B------:R-:W2:Y:S02]  /*ec870*/  LDL R166, [R1+0x1548] ;  /* 0x0015480001a67983 */ /* 0x000ea40000100800 */
[----:B------:R-:W2:Y:S02]  /*ec880*/  LDL R167, [R1+0x154c] ;  /* 0x00154c0001a77983 */ /* 0x000ea40000100800 */
        /* <DEDUP_REMOVED lines=75> */
[----:B------:R-:W2:Y:S04]  /*ecd40*/  LDL R131, [R1+0x142c] ;  /* 0x00142c0001837983 */ /* 0x000ea80000100800 */
[----:B------:R-:W2:Y:S04]  /*ecd50*/  LDL R118, [R1+0x13e8] ;  /* 0x0013e80001767983 */ /* 0x000ea80000100800 */
[----:B------:R-:W2:Y:S01]  /*ecd60*/  LDL R119, [R1+0x13ec] ;  /* 0x0013ec0001777983 */ /* 0x000ea20000100800 */
[----:B---3--:R-:W3:Y:S02]  /*ecd70*/  LDL.LU R12, [R1+0x1ca0] ;  /* 0x001ca000010c7983 */ /* 0x008ee40000300800 */
[----:B------:R-:W3:Y:S02]  /*ecd80*/  LDL.LU R13, [R1+0x1ca4] ;  /* 0x001ca400010d7983 */ /* 0x000ee40000300800 */
[----:B----4-:R-:W3:Y:S01]  /*ecd90*/  LDL.LU R14, [R1+0x1ca8] ;  /* 0x001ca800010e7983 */ /* 0x010ee20000300800 */
[----:B------:R-:W3:Y:S01]  /*ecda0*/  LDL.LU R15, [R1+0x1cac] ;  /* 0x001cac00010f7983 */ /* 0x000ee20000300800 */
[----:B------:R-:W4:Y:S02]  /*ecdb0*/  LDL R30, [R1+0x1438] ;  /* 0x00143800011e7983 */ /* 0x000f240000100800 */
[----:B------:R-:W4:Y:S02]  /*ecdc0*/  LDL R31, [R1+0x143c] ;  /* 0x00143c00011f7983 */ /* 0x000f240000100800 */
[----:B------:R-:W4:Y:S01]  /*ecdd0*/  LDL.LU R16, [R1+0x1cb0] ;  /* 0x001cb00001107983 */ /* 0x000f220000300800 */
[----:B------:R-:W4:Y:S01]  /*ecde0*/  LDL.LU R17, [R1+0x1cb4] ;  /* 0x001cb40001117983 */ /* 0x000f220000300800 */
[----:B------:R-:W4:Y:S02]  /*ecdf0*/  LDL.LU R18, [R1+0x1cb8] ;  /* 0x001cb80001127983 */ /* 0x000f240000300800 */
[----:B------:R-:W4:Y:S02]  /*ece00*/  LDL.LU R19, [R1+0x1cbc] ;  /* 0x001cbc0001137983 */ /* 0x000f240000300800 */
        /* <DEDUP_REMOVED lines=10> */
[----:B------:R-:W3:Y:S02]  /*eceb0*/  LDL.LU R248, [R1+0x1ce0] ;  /* 0x001ce00001f87983 */ /* 0x000ee40000300800 */
[----:B------:R-:W3:Y:S02]  /*ecec0*/  LDL.LU R249, [R1+0x1ce4] ;  /* 0x001ce40001f97983 */ /* 0x000ee40000300800 */
[----:B------:R-:W3:Y:S01]  /*eced0*/  LDL.LU R250, [R1+0x1ce8] ;  /* 0x001ce80001fa7983 */ /* 0x000ee20000300800 */
[----:B------:R-:W3:Y:S01]  /*ecee0*/  LDL.LU R251, [R1+0x1cec] ;  /* 0x001cec0001fb7983 */ /* 0x000ee20000300800 */
[----:B------:R-:W4:Y:S02]  /*ecef0*/  LDL R22, [R1+0x1418] ;  /* 0x0014180001167983 */ /* 0x000f240000100800 */
[----:B------:R-:W4:Y:S02]  /*ecf00*/  LDL R23, [R1+0x141c] ;  /* 0x00141c0001177983 */ /* 0x000f240000100800 */
        /* <DEDUP_REMOVED lines=38> */
[C---:B------:R-:W-:Y:S07]  /*ed170*/  HMMA.1688.F32.TF32 R52, R4.reuse, R150, R140 ;  /* 0x000000960434723c */ /* 0x040fee000008108c */
[----:B------:R-:W-:Y:S01]  /*ed180*/  IMAD.MOV.U32 R142, RZ, RZ, R245 ;  /* 0x000000ffff8e7224 */ /* 0x000fe200078e00f5 */
[C---:B---3--:R-:W-:Y:S08]  /*ed190*/  HMMA.1688.F32.TF32 R92, R4.reuse, R94, R248 ;  /* 0x0000005e045c723c */ /* 0x048ff000000810f8 */
[C---:B----4-:R-:W-:Y:S01]  /*ed1a0*/  HMMA.1688.F32.TF32 R20, R4.reuse, R22, R240 ;  /* 0x000000160414723c */ /* 0x050fe200000810f0 */
[----:B------:R-:W2:Y:S01]  /*ed1b0*/  LDL.LU.64 R242, [R1+0x7548] ;  /* 0x0075480001f27983 */ /* 0x000ea20000300a00 */
[----:B------:R-:W3:Y:S02]  /*ed1c0*/  LDL.LU.64 R240, [R1+0x7540] ;  /* 0x0075400001f07983 */ /* 0x000ee40000300a00 */
[----:B------:R-:W4:Y:S02]  /*ed1d0*/  LDL.LU.64 R250, [R1+0x7538] ;  /* 0x0075380001fa7983 */ /* 0x000f240000300a00 */
[----:B------:R-:W2:Y:S02]  /*ed1e0*/  LDL.LU.64 R248, [R1+0x7530] ;  /* 0x0075300001f87983 */ /* 0x000ea40000300a00 */
[C---:B------:R-:W-:Y:S08]  /*ed1f0*/  HMMA.1688.F32.TF32 R24, R4.reuse, R26, R100 ;  /* 0x0000001a0418723c */ /* 0x040ff00000081064 */
[C---:B------:R-:W-:Y:S08]  /*ed200*/  HMMA.1688.F32.TF32 R100, R4.reuse, R62, R64 ;  /* 0x0000003e0464723c */ /* 0x040ff00000081040 */
[C---:B------:R-:W-:Y:S01]  /*ed210*/  HMMA.1688.F32.TF32 R60, R4.reuse, R182, R172 ;  /* 0x000000b6043c723c */ /* 0x040fe200000810ac */
        /* <DEDUP_REMOVED lines=10> */
[C---:B------:R-:W-:Y:S03]  /*ed2c0*/  HMMA.1688.F32.TF32 R56, R4.reuse, R166, R156 ;  /* 0x000000a60438723c */ /* 0x040fe6000008109c */
[----:B------:R-:W2:Y:S04]  /*ed2d0*/  LDL R156, [R1+0xe0] ;  /* 0x0000e000019c7983 */ /* 0x000ea80000100800 */
[----:B------:R-:W2:Y:S04]  /*ed2e0*/  LDL R157, [R1+0xe4] ;  /* 0x0000e400019d7983 */ /* 0x000ea80000100800 */
[----:B------:R-:W2:Y:S04]  /*ed2f0*/  LDL R158, [R1+0xe8] ;  /* 0x0000e800019e7983 */ /* 0x000ea80000100800 */
[----:B------:R-:W2:Y:S01]  /*ed300*/  LDL R159, [R1+0xec] ;  /* 0x0000ec00019f7983 */ /* 0x000ea20000100800 */
[----:B------:R-:W2:Y:S01]  /*ed310*/  LDL.LU R245, [R1+0x752c] ;  /* 0x00752c0001f57983 */ /* 0x000ea20000300800 */
[C---:B------:R-:W-:Y:S08]  /*ed320*/  HMMA.1688.F32.TF32 R124, R4.reuse, R126, R44 ;  /* 0x0000007e047c723c */ /* 0x040ff0000008102c */
[----:B------:R-:W-:Y:S01]  /*ed330*/  HMMA.1688.F32.TF32 R44, R4, R230, R220 ;  /* 0x000000e6042c723c */ /* 0x000fe200000810dc */
[----:B------:R-:W3:Y:S04]  /*ed340*/  LDL R143, [R1+0xcc] ;  /* 0x0000cc00018f7983 */ /* 0x000ee80000100800 */
[----:B------:R-:W3:Y:S04]  /*ed350*/  LDL R220, [R1+0x90] ;  /* 0x0000900001dc7983 */ /* 0x000ee80000100800 */
[----:B------:R-:W3:Y:S04]  /*ed360*/  LDL R221, [R1+0x94] ;  /* 0x0000940001dd7983 */ /* 0x000ee80000100800 */
[----:B------:R-:W3:Y:S01]  /*ed370*/  LDL R204, [R1+0x80] ;  /* 0x0000800001cc7983 */ /* 0x000ee20000100800 */
[----:B--2---:R-:W-:-:S03]  /*ed380*/  IMAD.MOV.U32 R205, RZ, RZ, R245 ;  /* 0x000000ffffcd7224 */ /* 0x004fc600078e00f5 */
[----:B------:R-:W2:Y:S01]  /*ed390*/  LDL.LU R245, [R1+0x7528] ;  /* 0x0075280001f57983 */ /* 0x000ea20000300800 */
[C---:B------:R-:W-:Y:S08]  /*ed3a0*/  HMMA.1688.F32.TF32 R104, R4.reuse, R106, R32 ;  /* 0x0000006a0468723c */ /* 0x040ff00000081020 */
[C---:B------:R-:W-:Y:S08]  /*ed3b0*/  HMMA.1688.F32.TF32 R120, R4.reuse, R122, R48 ;  /* 0x0000007a0478723c */ /* 0x040ff00000081030 */
[C---:B------:R-:W-:Y:S08]  /*ed3c0*/  HMMA.1688.F32.TF32 R32, R4.reuse, R38, R40 ;  /* 0x000000260420723c */ /* 0x040ff00000081028 */
[C---:B------:R-:W-:Y:S08]  /*ed3d0*/  HMMA.1688.F32.TF32 R40, R4.reuse, R206, R196 ;  /* 0x000000ce0428723c */ /* 0x040ff000000810c4 */
[----:B------:R-:W-:Y:S01]  /*ed3e0*/  HMMA.1688.F32.TF32 R48, R4, R138, R212 ;  /* 0x0000008a0430723c */ /* 0x000fe200000810d4 */
[----:B------:R-:W3:Y:S04]  /*ed3f0*/  LDL R196, [R1+0x70] ;  /* 0x0000700001c47983 */ /* 0x000ee80000100800 */
[----:B------:R-:W3:Y:S04]  /*ed400*/  LDL R197, [R1+0x74] ;  /* 0x0000740001c57983 */ /* 0x000ee80000100800 */
[----:B------:R-:W3:Y:S01]  /*ed410*/  LDL R138, [R1+0x15d8] ;  /* 0x0015d800018a7983 */ /* 0x000ee20000100800 */
[----:B--2---:R-:W-:-:S03]  /*ed420*/  MOV R139, R245 ;  /* 0x000000f5008b7202 */ /* 0x004fc60000000f00 */
[----:B------:R-:W2:Y:S01]  /*ed430*/  LDL.LU R245, [R1+0x7524] ;  /* 0x0075240001f57983 */ /* 0x000ea20000300800 */
[C---:B------:R-:W-:Y:S08]  /*ed440*/  HMMA.1688.F32.TF32 R116, R4.reuse, R118, R12 ;  /* 0x000000760474723c */ /* 0x040ff0000008100c */
[----:B------:R-:W-:Y:S01]  /*ed450*/  HMMA.1688.F32.TF32 R12, R4, R134, R88 ;  /* 0x00000086040c723c */ /* 0x000fe20000081058 */
[----:B------:R-:W-:Y:S01]  /*ed460*/  IMAD.MOV.U32 R199, RZ, RZ, R248 ;  /* 0x000000ffffc77224 */ /* 0x000fe200078e00f8 */
[----:B------:R-:W2:Y:S04]  /*ed470*/  LDL R90, [R1+0x15c8] ;  /* 0x0015c800015a7983 */ /* 0x000ea80000100800 */
[----:B------:R-:W2:Y:S01]  /*ed480*/  LDL R91, [R1+0x15cc] ;  /* 0x0015cc00015b7983 */ /* 0x000ea20000100800 */
[----:B------:R-:W-:-:S02]  /*ed490*/  IMAD.MOV.U32 R198, RZ, RZ, R249 ;  /* 0x000000ffffc67224 */ /* 0x000fc400078e00f9 */
[----:B------:R-:W2:Y:S01]  /*ed4a0*/  LDL.LU R248, [R1+0x1d00] ;  /* 0x001d000001f87983 */ /* 0x000ea20000300800 */
[----:B----4-:R-:W-:Y:S01]  /*ed4b0*/  MOV R207, R250 ;  /* 0x000000fa00cf7202 */ /* 0x010fe20000000f00 */
[----:B------:R-:W4:Y:S01]  /*ed4c0*/  LDL.LU R249, [R1+0x1d04] ;  /* 0x001d040001f97983 */ /* 0x000f220000300800 */
[C---:B------:R-:W-:Y:S01]  /*ed4d0*/  HMMA.1688.F32.TF32 R28, R4.reuse, R30, R16 ;  /* 0x0000001e041c723c */ /* 0x040fe20000081010 */
[----:B------:R-:W-:Y:S02]  /*ed4e0*/  IMAD.MOV.U32 R206, RZ, RZ, R251 ;  /* 0x000000ffffce7224 */ /* 0x000fe400078e00fb */
[----:B------:R-:W4:Y:S05]  /*ed4f0*/  LDL.LU R250, [R1+0x1d08] ;  /* 0x001d080001fa7983 */ /* 0x000f2a0000300800 */
[C---:B------:R-:W-:Y:S01]  /*ed500*/  HMMA.1688.F32.TF32 R16, R4.reuse, R82, R84 ;  /* 0x000000520410723c */ /* 0x040fe20000081054 */
[----:B------:R-:W4:Y:S01]  /*ed510*/  LDL.LU R251, [R1+0x1d0c] ;  /* 0x001d0c0001fb7983 */ /* 0x000f220000300800 */
[----:B------:R-:W4:Y:S06]  /*ed520*/  LDL R86, [R1+0x15b8] ;  /* 0x0015b80001567983 */ /* 0x000f2c0000100800 */
[C---:B------:R-:W-:Y:S08]  /*ed530*/  HMMA.1688.F32.TF32 R128, R4.reuse, R130, R8 ;  /* 0x000000820480723c */ /* 0x040ff00000081008 */
[C---:B------:R-:W-:Y:S08]  /*ed540*/  HMMA.1688.F32.TF32 R8, R4.reuse, R98, R68 ;  /* 0x000000620408723c */ /* 0x040ff00000081044 */
[C---:B------:R-:W-:Y:S08]  /*ed550*/  HMMA.1688.F32.TF32 R68, R4.reuse, R218, R208 ;  /* 0x000000da0444723c */ /* 0x040ff000000810d0 */
[C---:B------:R-:W-:Y:S08]  /*ed560*/  HMMA.1688.F32.TF32 R64, R4.reuse, R202, R192 ;  /* 0x000000ca0440723c */ /* 0x040ff000000810c0 */
[----:B------:R-:W-:Y:S01]  /*ed570*/  HMMA.1688.F32.TF32 R36, R4, R190, R236 ;  /* 0x000000be0424723c */ /* 0x000fe200000810ec */
[----:B---3--:R-:W-:Y:S01]  /*ed580*/  IMAD.MOV.U32 R222, RZ, RZ, R241 ;  /* 0x000000ffffde7224 */ /* 0x008fe200078e00f1 */
[----:B------:R-:W-:Y:S01]  /*ed590*/  MOV R223, R240 ;  /* 0x000000f000df7202 */ /* 0x000fe20000000f00 */
[----:B------:R-:W-:Y:S04]  /*ed5a0*/  LDS R134, [R2+0x1a400] ;  /* 0x01a4000002867984 */ /* 0x000fe80000000800 */
[----:B------:R-:W1:Y:S01]  /*ed5b0*/  LDS R135, [R0+0x1a400] ;  /* 0x01a4000000877984 */ /* 0x000e620000000800 */
[----:B--2---:R-:W-:-:S03]  /*ed5c0*/  IMAD.MOV.U32 R87, RZ, RZ, R245 ;  /* 0x000000ffff577224 */ /* 0x004fc600078e00f5 */
[----:B------:R-:W2:Y:S01]  /*ed5d0*/  LDL.LU R245, [R1+0x7520] ;  /* 0x0075200001f57983 */ /* 0x000ea20000300800 */
[----:B------:R-:W4:Y:S02]  /*ed5e0*/  LDL.LU R208, [R1+0x1d10] ;  /* 0x001d100001d07983 */ /* 0x000f240000300800 */
[----:B------:R-:W4:Y:S02]  /*ed5f0*/  LDL.LU R209, [R1+0x1d14] ;  /* 0x001d140001d17983 */ /* 0x000f240000300800 */
[----:B------:R-:W4:Y:S01]  /*ed600*/  LDL.LU R210, [R1+0x1d18] ;  /* 0x001d180001d27983 */ /* 0x000f220000300800 */
[----:B------:R-:W4:Y:S01]  /*ed610*/  LDL.LU R211, [R1+0x1d1c] ;  /* 0x001d1c0001d37983 */ /* 0x000f220000300800 */
[----:B------:R-:W3:Y:S02]  /*ed620*/  LDL R82, [R1+0x15a8] ;  /* 0x0015a80001527983 */ /* 0x000ee40000100800 */
[----:B------:R-:W3:Y:S02]  /*ed630*/  LDL R83, [R1+0x15ac] ;  /* 0x0015ac0001537983 */ /* 0x000ee40000100800 */
[----:B------:R-:W3:Y:S01]  /*ed640*/  LDL.LU R200, [R1+0x1d20] ;  /* 0x001d200001c87983 */ /* 0x000ee20000300800 */
[----:B------:R-:W3:Y:S01]  /*ed650*/  LDL.LU R201, [R1+0x1d24] ;  /* 0x001d240001c97983 */ /* 0x000ee20000300800 */
[----:B------:R-:W3:Y:S01]  /*ed660*/  LDL.LU R202, [R1+0x1d28] ;  /* 0x001d280001ca7983 */ /* 0x000ee20000300800 */
[----:B------:R-:W-:Y:S01]  /*ed670*/  HMMA.1688.F32.TF32 R96, R4, R74, R76 ;  /* 0x0000004a0460723c */ /* 0x000fe2000008104c */
[----:B------:R-:W3:Y:S01]  /*ed680*/  LDL.LU R203, [R1+0x1d2c] ;  /* 0x001d2c0001cb7983 */ /* 0x000ee20000300800 */
[----:B------:R-:W3:Y:S01]  /*ed690*/  LDL R78, [R1+0x1598] ;  /* 0x00159800014e7983 */ /* 0x000ee20000100800 */
[----:B------:R-:W3:Y:S02]  /*ed6a0*/  LDL.LU R192, [R1+0x1d30] ;  /* 0x001d300001c07983 */ /* 0x000ee40000300800 */
[----:B------:R-:W3:Y:S02]  /*ed6b0*/  LDL.LU R193, [R1+0x1d34] ;  /* 0x001d340001c17983 */ /* 0x000ee40000300800 */
[----:B------:R-:W3:Y:S01]  /*ed6c0*/  LDL.LU R194, [R1+0x1d38] ;  /* 0x001d380001c27983 */ /* 0x000ee20000300800 */
[----:B------:R-:W3:Y:S01]  /*ed6d0*/  LDL.LU R195, [R1+0x1d3c] ;  /* 0x001d3c0001c37983 */ /* 0x000ee20000300800 */
[----:B------:R-:W3:Y:S02]  /*ed6e0*/  LDL.LU R244, [R1+0x1ba0] ;  /* 0x001ba00001f47983 */ /* 0x000ee40000300800 */
[----:B--2---:R-:W-:-:S02]  /*ed6f0*/  IMAD.MOV.U32 R79, RZ, RZ, R245 ;  /* 0x000000ffff4f7224 */ /* 0x004fc400078e00f5 */
[----:B------:R-:W2:Y:S01]  /*ed700*/  LDL.LU R245, [R1+0x1ba4] ;  /* 0x001ba40001f57983 */ /* 0x000ea20000300800 */
[----:B------:R-:W2:Y:S02]  /*ed710*/  LDL.LU R246, [R1+0x1ba8] ;  /* 0x001ba80001f67983 */ /* 0x000ea40000300800 */
[----:B------:R-:W2:Y:S01]  /*ed720*/  LDL.LU R247, [R1+0x1bac] ;  /* 0x001bac0001f77983 */ /* 0x000ea20000300800 */
[C---:B------:R-:W-:Y:S01]  /*ed730*/  HMMA.1688.F32.TF32 R72, R4.reuse, R234, R224 ;  /* 0x000000ea0448723c */ /* 0x040fe200000810e0 */
[----:B------:R-:W1:Y:S04]  /*ed740*/  LDL R224, [R1+0x10] ;  /* 0x0000100001e07983 */ /* 0x000e680000100800 */
[----:B------:R-:W1:Y:S04]  /*ed750*/  LDL R225, [R1+0x14] ;  /* 0x0000140001e17983 */ /* 0x000e680000100800 */
[----:B------:R-:W2:Y:S04]  /*ed760*/  LDL.64 R236, [R1+0x50] ;  /* 0x0000500001ec7983 */ /* 0x000ea80000100a00 */
[----:B------:R-:W2:Y:S04]  /*ed770*/  LDL.64 R238, [R1+0x58] ;  /* 0x0000580001ee7983 */ /* 0x000ea80000100a00 */
[----:B------:R-:W2:Y:S04]  /*ed780*/  LDL R188, [R1+0x60] ;  /* 0x0000600001bc7983 */ /* 0x000ea80000100800 */
[----:B------:R-:W2:Y:S04]  /*ed790*/  LDL R189, [R1+0x64] ;  /* 0x0000640001bd7983 */ /* 0x000ea80000100800 */
[----:B------:R-:W2:Y:S04]  /*ed7a0*/  LDL R190, [R1+0x68] ;  /* 0x0000680001be7983 */ /* 0x000ea80000100800 */
[----:B------:R-:W2:Y:S04]  /*ed7b0*/  LDL R191, [R1+0x6c] ;  /* 0x00006c0001bf7983 */ /* 0x000ea80000100800 */
[----:B------:R-:W2:Y:S04]  /*ed7c0*/  LDL R216, [R1] ;  /* 0x0000000001d87983 */ /* 0x000ea80000100800 */
[----:B------:R-:W2:Y:S04]  /*ed7d0*/  LDL R217, [R1+0x4] ;  /* 0x0000040001d97983 */ /* 0x000ea80000100800 */
[----:B------:R-:W2:Y:S04]  /*ed7e0*/  LDL R240, [R1+0x30] ;  /* 0x0000300001f07983 */ /* 0x000ea80000100800 */
[----:B------:R-:W2:Y:S04]  /*ed7f0*/  LDL R241, [R1+0x34] ;  /* 0x0000340001f17983 */ /* 0x000ea80000100800 */
[----:B------:R-:W2:Y:S04]  /*ed800*/  LDL R232, [R1+0x20] ;  /* 0x0000200001e87983 */ /* 0x000ea80000100800 */
[----:B------:R-:W2:Y:S04]  /*ed810*/  LDL R233, [R1+0x24] ;  /* 0x0000240001e97983 */ /* 0x000ea80000100800 */
[----:B------:R-:W2:Y:S04]  /*ed820*/  LDL.64 R228, [R1+0xa0] ;  /* 0x0000a00001e47983 */ /* 0x000ea80000100a00 */
[----:B------:R-:W2:Y:S04]  /*ed830*/  LDL.64 R230, [R1+0xa8] ;  /* 0x0000a80001e67983 */ /* 0x000ea80000100a00 */
[----:B------:R-:W2:Y:S04]  /*ed840*/  LDL R212, [R1+0xb0] ;  /* 0x0000b00001d47983 */ /* 0x000ea80000100800 */
[----:B------:R-:W2:Y:S04]  /*ed850*/  LDL R213, [R1+0xb4] ;  /* 0x0000b40001d57983 */ /* 0x000ea80000100800 */
[----:B------:R-:W2:Y:S04]  /*ed860*/  LDL R214, [R1+0xb8] ;  /* 0x0000b80001d67983 */ /* 0x000ea80000100800 */
[----:B------:R-:W2:Y:S04]  /*ed870*/  LDL R215, [R1+0xbc] ;  /* 0x0000bc0001d77983 */ /* 0x000ea80000100800 */
[----:B------:R-:W2:Y:S04]  /*ed880*/  LDL R164, [R1+0xf0] ;  /* 0x0000f00001a47983 */ /* 0x000ea80000100800 */
[----:B------:R-:W2:Y:S04]  /*ed890*/  LDL R165, [R1+0xf4] ;  /* 0x0000f40001a57983 */ /* 0x000ea80000100800 */
[----:B------:R-:W2:Y:S04]  /*ed8a0*/  LDL.64 R180, [R1+0x110] ;  /* 0x0001100001b47983 */ /* 0x000ea80000100a00 */
[----:B------:R-:W2:Y:S01]  /*ed8b0*/  LDL.64 R182, [R1+0x118] ;  /* 0x0001180001b67983 */ /* 0x000ea20000100a00 */
[C---:B---3--:R-:W-:Y:S01]  /*ed8c0*/  HMMA.1688.F32.TF32 R76, R4.reuse, R78, R192 ;  /* 0x0000004e044c723c */ /* 0x048fe200000810c0 */
[----:B------:R-:W3:Y:S02]  /*ed8d0*/  LDL.LU.64 R194, [R1+0x7518] ;  /* 0x0075180001c27983 */ /* 0x000ee40000300a00 */
[----:B------:R-:W3:Y:S05]  /*ed8e0*/  LDL.LU.64 R192, [R1+0x7510] ;  /* 0x0075100001c07983 */ /* 0x000eea0000300a00 */
[C---:B------:R-:W-:Y:S01]  /*ed8f0*/  HMMA.1688.F32.TF32 R80, R4.reuse, R82, R200 ;  /* 0x000000520450723c */ /* 0x040fe200000810c8 */
[----:B------:R-:W3:Y:S01]  /*ed900*/  LDL.LU.64 R202, [R1+0x7508] ;  /* 0x0075080001ca7983 */ /* 0x000ee20000300a00 */
[----:B------:R-:W3:Y:S06]  /*ed910*/  LDL.LU.64 R200, [R1+0x7500] ;  /* 0x0075000001c87983 */ /* 0x000eec0000300a00 */
[C---:B----4-:R-:W-:Y:S01]  /*ed920*/  HMMA.1688.F32.TF32 R84, R4.reuse, R86, R208 ;  /* 0x000000560454723c */ /* 0x050fe200000810d0 */
[----:B------:R-:W4:Y:S01]  /*ed930*/  LDL.LU.64 R210, [R1+0x74f8] ;  /* 0x0074f80001d27983 */ /* 0x000f220000300a00 */
[----:B------:R-:W3:Y:S06]  /*ed940*/  LDL.LU.64 R208, [R1+0x74f0] ;  /* 0x0074f00001d07983 */ /* 0x000eec0000300a00 */
[C---:B------:R-:W-:Y:S01]  /*ed950*/  HMMA.1688.F32.TF32 R88, R4.reuse, R90, R248 ;  /* 0x0000005a0458723c */ /* 0x040fe200000810f8 */
[----:B------:R-:W3:Y:S02]  /*ed960*/  LDL.LU.64 R250, [R1+0x74e8] ;  /* 0x0074e80001fa7983 */ /* 0x000ee40000300a00 */
[----:B------:R-:W3:Y:S05]  /*ed970*/  LDL.LU.64 R248, [R1+0x74e0] ;  /* 0x0074e00001f87983 */ /* 0x000eea0000300a00 */
[----:B--2---:R-:W-:Y:S01]  /*ed980*/  HMMA.1688.F32.TF32 R136, R4, R138, R244 ;  /* 0x0000008a0488723c */ /* 0x004fe200000810f4 */
[----:B------:R-:W2:Y:S07]  /*ed990*/  LDL.64 R244, [R1+0x1120] ;  /* 0x0011200001f47983 */ /* 0x000eae0000100a00 */
[C---:B-1----:R-:W-:Y:S01]  /*ed9a0*/  HMMA.1688.F32.TF32 R24, R132.reuse, R224, R24 ;  /* 0x000000e08418723c */ /* 0x042fe20000081018 */
[----:B------:R-:W-:Y:S01]  /*ed9b0*/  MOV R166, R243 ;  /* 0x000000f300a67202 */ /* 0x000fe20000000f00 */
[----:B------:R-:W-:Y:S01]  /*ed9c0*/  IMAD.MOV.U32 R167, RZ, RZ, R242 ;  /* 0x000000ffffa77224 */ /* 0x000fe200078e00f2 */
[----:B------:R-:W-:Y:S04]  /*ed9d0*/  LDS R4, [R2+0x1c400] ;  /* 0x01c4000002047984 */ /* 0x000fe80000000800 */
[----:B------:R-:W-:Y:S04]  /*ed9e0*/  LDS R6, [R2+0x1e400] ;  /* 0x01e4000002067984 */ /* 0x000fe80000000800 */
[----:B------:R-:W-:Y:S04]  /*ed9f0*/  LDS R5, [R0+0x1c400] ;  /* 0x01c4000000057984 */ /* 0x000fe80000000800 */
[----:B------:R-:W1:Y:S01]  /*eda00*/  LDS R7, [R0+0x1e400] ;  /* 0x01e4000000077984 */ /* 0x000e620000000800 */
[C---:B------:R-:W-:Y:S08]  /*eda10*/  HMMA.1688.F32.TF32 R92, R132.reuse, R216, R92 ;  /* 0x000000d8845c723c */ /* 0x040ff0000008105c */
[C---:B------:R-:W-:Y:S08]  /*eda20*/  HMMA.1688.F32.TF32 R104, R132.reuse, R232, R104 ;  /* 0x000000e88468723c */ /* 0x040ff00000081068 */
[C---:B------:R-:W-:Y:S01]  /*eda30*/  HMMA.1688.F32.TF32 R28, R132.reuse, R240, R28 ;  /* 0x000000f0841c723c */ /* 0x040fe2000008101c */
[----:B--2---:R2:W-:Y:S01]  /*eda40*/  STL.64 [R1+0x7318], R244 ;  /* 0x007318f401007387 */ /* 0x0045e20000100a00 */
[----:B------:R-:W4:Y:S03]  /*eda50*/  LDL.64 R246, [R1+0x48] ;  /* 0x0000480001f67983 */ /* 0x000f260000100a00 */
[----:B--2---:R-:W2:Y:S01]  /*eda60*/  LDL.64 R244, [R1+0x40] ;  /* 0x0000400001f47983 */ /* 0x004ea20000100a00 */
[----:B------:R-:W4:Y:S02]  /*eda70*/  LDL.LU.64 R218, [R1+0x74d8] ;  /* 0x0074d80001da7983 */ /* 0x000f240000300a00 */
[----:B------:R-:W4:Y:S02]  /*eda80*/  LDL.LU.64 R216, [R1+0x74d0] ;  /* 0x0074d00001d87983 */ /* 0x000f240000300a00 */
[----:B------:R-:W4:Y:S01]  /*eda90*/  LDL.LU.64 R226, [R1+0x74c8] ;  /* 0x0074c80001e27983 */ /* 0x000f220000300a00 */
[----:B------:R-:W4:Y:S01]  /*edaa0*/  LDL.LU.64 R224, [R1+0x74c0] ;  /* 0x0074c00001e07983 */ /* 0x000f220000300a00 */
[----:B------:R1:W-:Y:S02]  /*edab0*/  STL.64 [R1+0x7498], R26 ;  /* 0x0074981a01007387 */ /* 0x0003e40000100a00 */
[----:B------:R-:W-:Y:S01]  /*edac0*/  STL.64 [R1+0x7490], R24 ;  /* 0x0074901801007387 */ /* 0x000fe20000100a00 */
[----:B-1----:R-:W4:Y:S04]  /*edad0*/  LDL R26, [R1+0x8] ;  /* 0x00000800011a7983 */ /* 0x002f280000100800 */
[----:B------:R-:W4:Y:S01]  /*edae0*/  LDL R27, [R1+0xc] ;  /* 0x00000c00011b7983 */ /* 0x000f220000100800 */
[----:B------:R-:W4:Y:S02]  /*edaf0*/  LDL.LU.64 R234, [R1+0x74b8] ;  /* 0x0074b80001ea7983 */ /* 0x000f240000300a00 */
[----:B------:R-:W4:Y:S02]  /*edb00*/  LDL.LU.64 R232, [R1+0x74b0] ;  /* 0x0074b00001e87983 */ /* 0x000f240000300a00 */
[----:B------:R-:W4:Y:S01]  /*edb10*/  LDL.LU.64 R242, [R1+0x74a8] ;  /* 0x0074a80001f27983 */ /* 0x000f220000300a00 */
[----:B------:R-:W4:Y:S01]  /*edb20*/  LDL.LU.64 R240, [R1+0x74a0] ;  /* 0x0074a00001f07983 */ /* 0x000f220000300a00 */
        /* <DEDUP_REMOVED lines=25> */
[C---:B----4-:R-:W-:Y:S08]  /*edcc0*/  HMMA.1688.F32.TF32 R52, R132.reuse, R224, R52 ;  /* 0x000000e08434723c */ /* 0x050ff00000081034 */
[----:B------:R-:W-:Y:S08]  /*edcd0*/  HMMA.1688.F32.TF32 R56, R132, R216, R56 ;  /* 0x000000d88438723c */ /* 0x000ff00000081038 */
        /* <DEDUP_REMOVED lines=17> */
[----:B-1----:R-:W3:Y:S04]  /*eddf0*/  LDL R250, [R1+0x28] ;  /* 0x0000280001fa7983 */ /* 0x002ee80000100800 */
[----:B------:R-:W3:Y:S01]  /*ede00*/  LDL R251, [R1+0x2c] ;  /* 0x00002c0001fb7983 */ /* 0x000ee20000100800 */
[----:B------:R-:W4:Y:S02]  /*ede10*/  LDL.LU.64 R26, [R1+0x7498] ;  /* 0x00749800011a7983 */ /* 0x000f240000300a00 */
[----:B------:R-:W4:Y:S01]  /*ede20*/  LDL.LU.64 R24, [R1+0x7490] ;  /* 0x0074900001187983 */ /* 0x000f220000300a00 */
[C---:B------:R-:W-:Y:S08]  /*ede30*/  HMMA.1688.F32.TF32 R40, R4.reuse, R174, R40 ;  /* 0x000000ae0428723c */ /* 0x040ff00000081028 */
[C---:B------:R-:W-:Y:S01]  /*ede40*/  HMMA.1688.F32.TF32 R96, R4.reuse, R242, R96 ;  /* 0x000000f20460723c */ /* 0x040fe20000081060 */
[----:B------:R1:W-:Y:S01]  /*ede50*/  STL.64 [R1+0x7488], R94 ;  /* 0x0074885e01007387 */ /* 0x0003e20000100a00 */
[----:B------:R-:W-:Y:S06]  /*ede60*/  STL.64 [R1+0x7480], R92 ;  /* 0x0074805c01007387 */ /* 0x000fec0000100a00 */
        /* <DEDUP_REMOVED lines=8> */
[----:B-1----:R-:W4:Y:S04]  /*edef0*/  LDL R94, [R1+0x18] ;  /* 0x00001800015e7983 */ /* 0x002f280000100800 */
[----:B------:R-:W4:Y:S01]  /*edf00*/  LDL R95, [R1+0x1c] ;  /* 0x00001c00015f7983 */ /* 0x000f220000100800 */
[----:B------:R-:W-:Y:S01]  /*edf10*/  IMAD.MOV.U32 R249, RZ, RZ, R246 ;  /* 0x000000fffff97224 */ /* 0x000fe200078e00f6 */
[----:B------:R-:W-:Y:S01]  /*edf20*/  MOV R248, R247 ;  /* 0x000000f700f87202 */ /* 0x000fe20000000f00 */
[C---:B------:R-:W-:Y:S01]  /*edf30*/  HMMA.1688.F32.TF32 R48, R4.reuse, R234, R48 ;  /* 0x000000ea0430723c */ /* 0x040fe20000081030 */
[----:B------:R-:W-:Y:S07]  /*edf40*/  LDS R133, [R0+0x20400] ;  /* 0x0204000000857984 */ /* 0x000fee0000000800 */
[C---:B----4-:R-:W-:Y:S08]  /*edf50*/  HMMA.1688.F32.TF32 R24, R4.reuse, R94, R24 ;  /* 0x0000005e0418723c */ /* 0x050ff00000081018 */
[----:B---3--:R-:W-:Y:S07]  /*edf60*/  HMMA.1688.F32.TF32 R104, R4, R250, R104 ;  /* 0x000000fa0468723c */ /* 0x008fee0000081068 */
[----:B------:R-:W-:-:S02]  /*edf70*/  IMAD.MOV.U32 R251, RZ, RZ, R238 ;  /* 0x000000fffffb7224 */ /* 0x000fc400078e00ee */
[----:B------:R-:W-:-:S06]  /*edf80*/  IMAD.MOV.U32 R250, RZ, RZ, R239 ;  /* 0x000000fffffa7224 */ /* 0x000fcc00078e00ef */
        /* <DEDUP_REMOVED lines=18> */
[----:B-1----:R-:W-:Y:S01]  /*ee0b0*/  IMAD.MOV.U32 R243, RZ, RZ, R182 ;  /* 0x000000fffff37224 */ /* 0x002fe200078e00b6 */
[----:B------:R-:W-:-:S02]  /*ee0c0*/  MOV R242, R183 ;  /* 0x000000b700f27202 */ /* 0x000fc40000000f00 */
[----:B---3--:R-:W-:Y:S01]  /*ee0d0*/  MOV R241, R230 ;  /* 0x000000e600f17202 */ /* 0x008fe20000000f00 */
        /* <DEDUP_REMOVED lines=43> */
[----:B------:R1:W-:Y:S02]  /*ee390*/  STL.64 [R1+0x7310], R242 ;  /* 0x007310f201007387 */ /* 0x0003e40000100a00 */
[----:B------:R2:W-:Y:S01]  /*ee3a0*/  STL.64 [R1+0x7308], R240 ;  /* 0x007308f001007387 */ /* 0x0005e20000100a00 */
[----:B-1----:R-:W3:Y:S04]  /*ee3b0*/  LDL R242, [R1+0x308] ;  /* 0x0003080001f27983 */ /* 0x002ee80000100800 */
[----:B--2---:R-:W2:Y:S04]  /*ee3c0*/  LDL R240, [R1+0x300] ;  /* 0x0003000001f07983 */ /* 0x004ea80000100800 */
        /* <DEDUP_REMOVED lines=44> */
[----:B------:R-:W-:Y:S02]  /*ee690*/  STL.64 [R1+0x72a0], R178 ;  /* 0x0072a0b201007387 */ /* 0x000fe40000100a00 */
[----:B------:R1:W-:Y:S02]  /*ee6a0*/  STL.64 [R1+0x7298], R176 ;  /* 0x007298b001007387 */ /* 0x0003e40000100a00 */
[----:B------:R-:W2:Y:S01]  /*ee6b0*/  LDL R92, [R1+0x1f0] ;  /* 0x0001f000015c7983 */ /* 0x000ea20000100800 */
[----:B------:R-:W2:Y:S01]  /*ee6c0*/  LDL R93, [R1+0x1f4] ;  /* 0x0001f400015d7983 */ /* 0x000ea20000100800 */
[C---:B------:R-:W-:Y:S01]  /*ee6d0*/  HMMA.1688.F32.TF32 R28, R4.reuse, R134, R28 ;  /* 0x00000086041c723c */ /* 0x040fe2000008101c */
[----:B------:R-:W-:Y:S04]  /*ee6e0*/  LDS R134, [R2+0x22400] ;  /* 0x0224000002867984 */ /* 0x000fe80000000800 */
[----:B------:R-:W2:Y:S03]  /*ee6f0*/  LDS R135, [R0+0x22400] ;  /* 0x0224000000877984 */ /* 0x000ea60000000800 */
[C---:B------:R-:W-:Y:S08]  /*ee700*/  HMMA.1688.F32.TF32 R8, R4.reuse, R190, R8 ;  /* 0x000000be0408723c */ /* 0x040ff00000081008 */
[C---:B------:R-:W-:Y:S08]  /*ee710*/  HMMA.1688.F32.TF32 R12, R4.reuse, R198, R12 ;  /* 0x000000c6040c723c */ /* 0x040ff0000008100c */
[C---:B------:R-:W-:Y:S01]  /*ee720*/  HMMA.1688.F32.TF32 R76, R4.reuse, R178, R76 ;  /* 0x000000b2044c723c */ /* 0x040fe2000008104c */
        /* <DEDUP_REMOVED lines=27> */
[----:B------:R-:W-:Y:S01]  /*ee8e0*/  HMMA.1688.F32.TF32 R136, R4, R146, R136 ;  /* 0x000000920488723c */ /* 0x000fe20000081088 */
[----:B------:R-:W-:Y:S04]  /*ee8f0*/  LDS R4, [R2+0x24400] ;  /* 0x0244000002047984 */ /* 0x000fe80000000800 */
[----:B------:R-:W-:Y:S01]  /*ee900*/  LDS R6, [R2+0x26400] ;  /* 0x0264000002067984 */ /* 0x000fe20000000800 */
        /* <DEDUP_REMOVED lines=224> */
[----:B--2---:R-:W2:Y:S04]  /*ef710*/  LDL.64 R26, [R1+0x408] ;  /* 0x00040800011a7983 */ /* 0x004ea80000100a00 */
[----:B---3--:R-:W3:Y:S04]  /*ef720*/  LDL R146, [R1+0x418] ;  /* 0x0004180001927983 */ /* 0x008ee80000100800 */
[----:B------:R-:W3:Y:S01]  /*ef730*/  LDL R147, [R1+0x41c] ;  /* 0x00041c0001937983 */ /* 0x000ee20000100800 */
        /* <DEDUP_REMOVED lines=34> */
[----:B------:R-:W4:Y:S02]  /*ef960*/  LDL.LU.64 R92, [R1+0x7368] ;  /* 0x00736800015c7983 */ /* 0x000f240000300a00 */
[----:B------:R-:W-:-:S02]  /*ef970*/  IMAD.MOV.U32 R252, RZ, RZ, R26 ;  /* 0x000000fffffc7224 */ /* 0x000fc400078e001a */
[----:B------:R-:W-:Y:S01]  /*ef980*/  IMAD.MOV.U32 R3, RZ, RZ, R27 ;  /* 0x000000ffff037224 */ /* 0x000fe200078e001b */
[C---:B------:R-:W-:Y:S08]  /*ef990*/  HMMA.1688.F32.TF32 R28, R4.reuse, R154, R28 ;  /* 0x0000009a041c723c */ /* 0x040ff0000008101c */
[C---:B------:R-:W-:Y:S08]  /*ef9a0*/  HMMA.1688.F32.TF32 R116, R4.reuse, R162, R116 ;  /* 0x000000a20474723c */ /* 0x040ff00000081074 */
[C---:B------:R-:W-:Y:S08]  /*ef9b0*/  HMMA.1688.F32.TF32 R128, R4.reuse, R246, R128 ;  /* 0x000000f60480723c */ /* 0x040ff00000081080 */
        /* <DEDUP_REMOVED lines=16> */
[----:B------:R-:W-:Y:S01]  /*efac0*/  LDS R133, [R0+0x30400] ;  /* 0x0304000000857984 */ /* 0x000fe20000000800 */
[C---:B----4-:R-:W-:Y:S03]  /*efad0*/  HMMA.1688.F32.TF32 R92, R4.reuse, R26, R92 ;  /* 0x0000001a045c723c */ /* 0x050fe6000008105c */
[----:B------:R-:W3:Y:S01]  /*efae0*/  LDL.LU.64 R26, [R1+0x7360] ;  /* 0x00736000011a7983 */ /* 0x000ee20000300a00 */
[----:B------:R-:W3:Y:S04]  /*efaf0*/  LDL.LU.64 R24, [R1+0x7358] ;  /* 0x0073580001187983 */ /* 0x000ee80000300a00 */
[----:B---3--:R-:W-:Y:S01]  /*efb00*/  HMMA.1688.F32.TF32 R24, R4, R146, R24 ;  /* 0x000000920418723c */ /* 0x008fe20000081018 */
[----:B------:R-:W3:Y:S01]  /*efb10*/  LDL.LU.64 R146, [R1+0x7350] ;  /* 0x0073500001927983 */ /* 0x000ee20000300a00 */
[----:B------:R-:W-:Y:S01]  /*efb20*/  MOV R246, R242 ;  /* 0x000000f200f67202 */ /* 0x000fe20000000f00 */
[----:B------:R-:W-:-:S05]  /*efb30*/  IMAD.MOV.U32 R247, RZ, RZ, R243 ;  /* 0x000000fffff77224 */ /* 0x000fca00078e00f3 */
[C---:B--2---:R-:W-:Y:S01]  /*efb40*/  HMMA.1688.F32.TF32 R12, R4.reuse, R134, R12 ;  /* 0x00000086040c723c */ /* 0x044fe2000008100c */
[----:B------:R-:W-:Y:S04]  /*efb50*/  LDS R134, [R2+0x32400] ;  /* 0x0324000002867984 */ /* 0x000fe80000000800 */
[----:B------:R-:W1:Y:S03]  /*efb60*/  LDS R135, [R0+0x32400] ;  /* 0x0324000000877984 */ /* 0x000e660000000800 */
[----:B---3--:R-:W-:Y:S01]  /*efb70*/  HMMA.1688.F32.TF32 R104, R4, R146, R104 ;  /* 0x000000920468723c */ /* 0x008fe20000081068 */
[----:B------:R-:W2:Y:S01]  /*efb80*/  LDL.LU.64 R146, [R1+0x7348] ;  /* 0x0073480001927983 */ /* 0x000ea20000300a00 */
[----:B------:R-:W3:Y:S02]  /*efb90*/  LDL.LU.64 R144, [R1+0x7340] ;  /* 0x0073400001907983 */ /* 0x000ee40000300a00 */
[----:B------:R-:W4:Y:S02]  /*efba0*/  LDL.LU.64 R154, [R1+0x7338] ;  /* 0x00733800019a7983 */ /* 0x000f240000300a00 */
[----:B------:R-:W2:Y:S01]  /*efbb0*/  LDL.LU.64 R152, [R1+0x7330] ;  /* 0x0073300001987983 */ /* 0x000ea20000300a00 */
[----:B------:R-:W2:Y:S01]  /*efbc0*/  LDL.LU.64 R162, [R1+0x7328] ;  /* 0x0073280001a27983 */ /* 0x000ea20000300a00 */
[----:B------:R-:W2:Y:S02]  /*efbd0*/  LDL.LU.64 R160, [R1+0x7320] ;  /* 0x0073200001a07983 */ /* 0x000ea40000300a00 */
[----:B------:R-:W2:Y:S02]  /*efbe0*/  LDL.LU.64 R244, [R1+0x7318] ;  /* 0x0073180001f47983 */ /* 0x000ea40000300a00 */
[----:B------:R-:W3:Y:S01]  /*efbf0*/  LDL.LU.64 R242, [R1+0x7310] ;  /* 0x0073100001f27983 */ /* 0x000ee20000300a00 */
[----:B------:R-:W3:Y:S01]  /*efc00*/  LDL.LU.64 R240, [R1+0x7308] ;  /* 0x0073080001f07983 */ /* 0x000ee20000300a00 */
[----:B------:R-:W3:Y:S02]  /*efc10*/  LDL.LU.64 R250, [R1+0x7300] ;  /* 0x0073000001fa7983 */ /* 0x000ee40000300a00 */
[----:B------:R-:W3:Y:S02]  /*efc20*/  LDL.LU.64 R248, [R1+0x72f8] ;  /* 0x0072f80001f87983 */ /* 0x000ee40000300a00 */
[----:B------:R-:W3:Y:S01]  /*efc30*/  LDL.LU.64 R238, [R1+0x72f0] ;  /* 0x0072f00001ee7983 */ /* 0x000ee20000300a00 */
[----:B------:R-:W3:Y:S01]  /*efc40*/  LDL.LU.64 R236, [R1+0x72e8] ;  /* 0x0072e80001ec7983 */ /* 0x000ee20000300a00 */
        /* <DEDUP_REMOVED lines=12> */
[C---:B-1----:R-:W-:Y:S08]  /*efd10*/  HMMA.1688.F32.TF32 R24, R132.reuse, R192, R24 ;  /* 0x000000c08418723c */ /* 0x042ff00000081018 */
[C---:B------:R-:W-:Y:S08]  /*efd20*/  HMMA.1688.F32.TF32 R28, R132.reuse, R208, R28 ;  /* 0x000000d0841c723c */ /* 0x040ff0000008101c */
[C---:B------:R-:W-:Y:S08]  /*efd30*/  HMMA.1688.F32.TF32 R8, R132.reuse, R232, R8 ;  /* 0x000000e88408723c */ /* 0x040ff00000081008 */
[C---:B--2---:R-:W-:Y:S01]  /*efd40*/  HMMA.1688.F32.TF32 R20, R132.reuse, R244, R20 ;  /* 0x000000f48414723c */ /* 0x044fe20000081014 */
[----:B---3--:R-:W-:Y:S01]  /*efd50*/  STL.64 [R1+0x70e0], R230 ;  /* 0x0070e0e601007387 */ /* 0x008fe20000100a00 */
[----:B------:R-:W-:Y:S02]  /*efd60*/  STL.64 [R1+0x70d8], R228 ;  /* 0x0070d8e401007387 */ /* 0x000fe40000100a00 */
[----:B----4-:R-:W-:Y:S01]  /*efd70*/  STL.64 [R1+0x70f0], R222 ;  /* 0x0070f0de01007387 */ /* 0x010fe20000100a00 */
[----:B------:R-:W-:Y:S04]  /*efd80*/  STL.64 [R1+0x70e8], R220 ;  /* 0x0070e8dc01007387 */ /* 0x000fe80000100a00 */
        /* <DEDUP_REMOVED lines=13> */
[----:B------:R-:W-:Y:S01]  /*efe60*/  IMAD.MOV.U32 R184, RZ, RZ, R239 ;  /* 0x000000ffffb87224 */ /* 0x000fe200078e00ef */
[----:B------:R-:W-:Y:S01]  /*efe70*/  MOV R185, R238 ;  /* 0x000000ee00b97202 */ /* 0x000fe20000000f00 */
[----:B------:R-:W-:Y:S01]  /*efe80*/  STL.64 [R1+0x7158], R164 ;  /* 0x007158a401007387 */ /* 0x000fe20000100a00 */
[----:B------:R-:W-:Y:S01]  /*efe90*/  STL.64 [R1+0x7170], R158 ;  /* 0x0071709e01007387 */ /* 0x000fe20000100a00 */
[----:B------:R-:W-:Y:S02]  /*efea0*/  STL.64 [R1+0x7168], R156 ;  /* 0x0071689c01007387 */ /* 0x000fe40000100a00 */
[----:B------:R-:W-:Y:S02]  /*efeb0*/  STL.64 [R1+0x7180], R150 ;  /* 0x0071809601007387 */ /* 0x000fe40000100a00 */
[----:B------:R-:W-:Y:S01]  /*efec0*/  STL.64 [R1+0x7178], R148 ;  /* 0x0071789401007387 */ /* 0x000fe20000100a00 */
[----:B------:R-:W-:Y:S01]  /*efed0*/  STL.64 [R1+0x7190], R142 ;  /* 0x0071908e01007387 */ /* 0x000fe20000100a00 */
[----:B------:R-:W-:Y:S02]  /*efee0*/  STL.64 [R1+0x7188], R140 ;  /* 0x0071888c01007387 */ /* 0x000fe40000100a00 */
[----:B------:R-:W-:Y:S01]  /*efef0*/  STL.64 [R1+0x7068], R244 ;  /* 0x007068f401007387 */ /* 0x000fe20000100a00 */
[C---:B------:R-:W-:Y:S01]  /*eff00*/  HMMA.1688.F32.TF32 R92, R132.reuse, R184, R92 ;  /* 0x000000b8845c723c */ /* 0x040fe2000008105c */
[----:B------:R-:W-:Y:S01]  /*eff10*/  STL.64 [R1+0x7198], R246 ;  /* 0x007198f601007387 */ /* 0x000fe20000100a00 */
[----:B------:R-:W-:Y:S02]  /*eff20*/  STL.64 [R1+0x1840], R20 ;  /* 0x0018401401007387 */ /* 0x000fe40000100a00 */
[----:B------:R1:W-:Y:S04]  /*eff30*/  STL.64 [R1+0x1848], R22 ;  /* 0x0018481601007387 */ /* 0x0003e80000100a00 */
[C---:B-1----:R-:W-:Y:S11]  /*eff40*/  HMMA.1688.F32.TF32 R20, R132.reuse, R200, R104 ;  /* 0x000000c88414723c */ /* 0x042ff60000081068 */
[----:B------:R-:W-:Y:S04]  /*eff50*/  @!UPT UIADD3 URZ, URZ, URZ, URZ ;  /* 0x0000003f3f3ff290 */ /* 0x000fe8000fffe03f */
[----:B------:R-:W-:Y:S01]  /*eff60*/  STL.64 [R1+0x1830], R92 ;  /* 0x0018305c01007387 */ /* 0x000fe20000100a00 */
[----:B------:R-:W-:Y:S02]  /*eff70*/  STL.64 [R1+0x1838], R94 ;  /* 0x0018385e01007387 */ /* 0x000fe40000100a00 */
[----:B------:R-:W-:Y:S02]  /*eff80*/  STL.64 [R1+0x1820], R24 ;  /* 0x0018201801007387 */ /* 0x000fe40000100a00 */
[----:B------:R1:W-:Y:S02]  /*eff90*/  STL.64 [R1+0x1828], R26 ;  /* 0x0018281a01007387 */ /* 0x0003e40000100a00 */
[C---:B-1----:R-:W-:Y:S01]  /*effa0*/  HMMA.1688.F32.TF32 R24, R132.reuse, R216, R116 ;  /* 0x000000d88418723c */ /* 0x042fe20000081074 */
[----:B------:R-:W-:Y:S01]  /*effb0*/  STL.64 [R1+0x1810], R20 ;  /* 0x0018101401007387 */ /* 0x000fe20000100a00 */
[----:B------:R1:W-:Y:S06]  /*effc0*/  STL.64 [R1+0x1818], R22 ;  /* 0x0018181601007387 */ /* 0x0003ec0000100a00 */
[C---:B-1----:R-:W-:Y:S01]  /*effd0*/  HMMA.1688.F32.TF32 R20, R132.reuse, R224, R128 ;  /* 0x000000e08414723c */ /* 0x042fe20000081080 */
[----:B------:R-:W-:Y:S01]  /*effe0*/  STL.64 [R1+0x1800], R28 ;  /* 0x0018001c01007387 */ /* 0x000fe20000100a00 */
[----:B------:R-:W-:Y:S06]  /*efff0*/  STL.64 [R1+0x1808], R30 ;  /* 0x0018081e01007387 */ /* 0x000fec0000100a00 */
[----:B------:R-:W-:Y:S07]  /*f0000*/  HMMA.1688.F32.TF32 R236, R132, R236, R12 ;  /* 0x000000ec84ec723c */ /* 0x000fee000008100c */
[----:B------:R-:W-:Y:S01]  /*f0010*/  STL.64 [R1+0x17f0], R24 ;  /* 0x0017f01801007387 */ /* 0x000fe20000100a00 */
[----:B------:R-:W-:Y:S07]  /*f0020*/  STL.64 [R1+0x17f8], R26 ;  /* 0x0017f81a01007387 */ /* 0x000fee0000100a00 */
[----:B------:R-:W-:Y:S01]  /*f0030*/  STL.64 [R1+0x17e0], R20 ;  /* 0x0017e01401007387 */ /* 0x000fe20000100a00 */
[----:B------:R-:W-:Y:S02]  /*f0040*/  STL.64 [R1+0x17e8], R22 ;  /* 0x0017e81601007387 */ /* 0x000fe40000100a00 */
[----:B------:R-:W2:Y:S02]  /*f0050*/  LDL R176, [R1+0x1280] ;  /* 0x0012800001b07983 */ /* 0x000ea40000100800 */
[----:B------:R-:W-:Y:S01]  /*f0060*/  STL.64 [R1+0x17d0], R8 ;  /* 0x0017d00801007387 */ /* 0x000fe20000100a00 */
[----:B------:R-:W-:Y:S01]  /*f0070*/  STL.64 [R1+0x17d8], R10 ;  /* 0x0017d80a01007387 */ /* 0x000fe20000100a00 */
[----:B------:R-:W3:Y:S02]  /*f0080*/  LDL R180, [R1+0x11c0] ;  /* 0x0011c00001b47983 */ /* 0x000ee40000100800 */
[----:B------:R-:W3:Y:S02]  /*f0090*/  LDL R181, [R1+0x11c4] ;  /* 0x0011c40001b57983 */ /* 0x000ee40000100800 */
[----:B------:R-:W4:Y:S01]  /*f00a0*/  LDL R208, [R1+0x11b0] ;  /* 0x0011b00001d07983 */ /* 0x000f220000100800 */
[----:B------:R-:W4:Y:S04]  /*f00b0*/  LDL R209, [R1+0x11b4] ;  /* 0x0011b40001d17983 */ /* 0x000f280000100800 */
        /* <DEDUP_REMOVED lines=25> */
[----:B------:R-:W-:Y:S02]  /*f0250*/  STL.64 [R1+0x60a8], R238 ;  /* 0x0060a8ee01007387 */ /* 0x000fe40000100a00 */
[----:B------:R1:W-:Y:S02]  /*f0260*/  STL.64 [R1+0x60a0], R236 ;  /* 0x0060a0ec01007387 */ /* 0x0003e40000100a00 */
[----:B-1----:R-:W2:Y:S01]  /*f0270*/  LDL.LU.64 R236, [R1+0x11f0] ;  /* 0x0011f00001ec7983 */ /* 0x002ea20000300a00 */
[----:B------:R-:W2:Y:S01]  /*f0280*/  LDL.64 R238, [R1+0x11f8] ;  /* 0x0011f80001ee7983 */ /* 0x000ea20000100a00 */
        /* <DEDUP_REMOVED lines=11> */
[C---:B---3--:R-:W-:Y:S08]  /*f0340*/  HMMA.1688.F32.TF32 R12, R132.reuse, R180, R16 ;  /* 0x000000b4840c723c */ /* 0x048ff00000081010 */
[C---:B----4-:R-:W-:Y:S01]  /*f0350*/  HMMA.1688.F32.TF32 R8, R132.reuse, R208, R96 ;  /* 0x000000d08408723c */ /* 0x050fe20000081060 */
[----:B--2---:R-:W-:Y:S01]  /*f0360*/  STL [R1+0x62fc], R238 ;  /* 0x0062fcee01007387 */ /* 0x004fe20000100800 */
[----:B------:R-:W-:Y:S02]  /*f0370*/  STL [R1+0x62f8], R239 ;  /* 0x0062f8ef01007387 */ /* 0x000fe40000100800 */
[----:B------:R-:W2:Y:S11]  /*f0380*/  LDL.64 R208, [R1+0x12c0] ;  /* 0x0012c00001d07983 */ /* 0x000eb60000100a00 */
[----:B------:R-:W-:Y:S01]  /*f0390*/  STL.64 [R1+0x17c0], R12 ;  /* 0x0017c00c01007387 */ /* 0x000fe20000100a00 */
[----:B------:R1:W-:Y:S07]  /*f03a0*/  STL.64 [R1+0x17c8], R14 ;  /* 0x0017c80e01007387 */ /* 0x0003ee0000100a00 */
[----:B------:R-:W-:Y:S02]  /*f03b0*/  STL.64 [R1+0x17b0], R8 ;  /* 0x0017b00801007387 */ /* 0x000fe40000100a00 */
[----:B------:R3:W-:Y:S01]  /*f03c0*/  STL.64 [R1+0x17b8], R10 ;  /* 0x0017b80a01007387 */ /* 0x0007e20000100a00 */
[C---:B-1----:R-:W-:Y:S08]  /*f03d0*/  HMMA.1688.F32.TF32 R12, R132.reuse, R216, R100 ;  /* 0x000000d8840c723c */ /* 0x042ff00000081064 */
[C---:B---3--:R-:W-:Y:S01]  /*f03e0*/  HMMA.1688.F32.TF32 R8, R132.reuse, R224, R108 ;  /* 0x000000e08408723c */ /* 0x048fe2000008106c */
[----:B------:R-:W3:Y:S11]  /*f03f0*/  LDL.64 R216, [R1+0x12d0] ;  /* 0x0012d00001d87983 */ /* 0x000ef60000100a00 */
[----:B------:R-:W-:Y:S03]  /*f0400*/  @!UPT UIADD3 URZ, URZ, URZ, URZ ;  /* 0x0000003f3f3ff290 */ /* 0x000fe6000fffe03f */
[----:B------:R-:W-:Y:S01]  /*f0410*/  STL.64 [R1+0x17a0], R12 ;  /* 0x0017a00c01007387 */ /* 0x000fe20000100a00 */
[----:B------:R1:W-:Y:S07]  /*f0420*/  STL.64 [R1+0x17a8], R14 ;  /* 0x0017a80e01007387 */ /* 0x0003ee0000100a00 */
[----:B------:R-:W-:Y:S02]  /*f0430*/  STL.64 [R1+0x1790], R8 ;  /* 0x0017900801007387 */ /* 0x000fe40000100a00 */
[----:B------:R4:W-:Y:S01]  /*f0440*/  STL.64 [R1+0x1798], R10 ;  /* 0x0017980a01007387 */ /* 0x0009e20000100a00 */
[----:B------:R-:W3:Y:S01]  /*f0450*/  LDL R224, [R1+0x12e0] ;  /* 0x0012e00001e07983 */ /* 0x000ee20000100800 */
[C---:B-1----:R-:W-:Y:S08]  /*f0460*/  HMMA.1688.F32.TF32 R12, R132.reuse, R232, R112 ;  /* 0x000000e8840c723c */ /* 0x042ff00000081070 */
[C---:B----4-:R-:W-:Y:S11]  /*f0470*/  HMMA.1688.F32.TF32 R8, R132.reuse, R236, R120 ;  /* 0x000000ec8408723c */ /* 0x050ff60000081078 */
[----:B------:R-:W-:Y:S04]  /*f0480*/  @!UPT UIADD3 URZ, URZ, URZ, URZ ;  /* 0x0000003f3f3ff290 */ /* 0x000fe8000fffe03f */
[----:B------:R-:W-:Y:S01]  /*f0490*/  STL.64 [R1+0x1780], R12 ;  /* 0x0017800c01007387 */ /* 0x000fe20000100a00 */
[----:B------:R-:W-:Y:S07]  /*f04a0*/  STL.64 [R1+0x1788], R14 ;  /* 0x0017880e01007387 */ /* 0x000fee0000100a00 */
[----:B------:R-:W-:Y:S02]  /*f04b0*/  STL.64 [R1+0x1770], R8 ;  /* 0x0017700801007387 */ /* 0x000fe40000100a00 */
[----:B------:R1:W-:Y:S01]  /*f04c0*/  STL.64 [R1+0x1778], R10 ;  /* 0x0017780a01007387 */ /* 0x0003e20000100a00 */
[----:B------:R-:W4:Y:S04]  /*f04d0*/  LDL R225, [R1+0x12e4] ;  /* 0x0012e40001e17983 */ /* 0x000f280000100800 */
[----:B------:R-:W4:Y:S04]  /*f04e0*/  LDL R232, [R1+0x12f0] ;  /* 0x0012f00001e87983 */ /* 0x000f280000100800 */
[----:B------:R-:W4:Y:S01]  /*f04f0*/  LDL R233, [R1+0x12f4] ;  /* 0x0012f40001e97983 */ /* 0x000f220000100800 */
[C---:B-1----:R-:W-:Y:S03]  /*f0500*/  HMMA.1688.F32.TF32 R8, R132.reuse, R188, R124 ;  /* 0x000000bc8408723c */ /* 0x042fe6000008107c */
[----:B------:R-:W-:Y:S05]  /*f0510*/  STL [R1+0x7034], R236 ;  /* 0x007034ec01007387 */ /* 0x000fea0000100800 */
[C---:B------:R-:W-:Y:S01]  /*f0520*/  HMMA.1688.F32.TF32 R16, R132.reuse, R196, R32 ;  /* 0x000000c48410723c */ /* 0x040fe20000081020 */
[----:B------:R-:W-:Y:S07]  /*f0530*/  STL [R1+0x7030], R237 ;  /* 0x007030ed01007387 */ /* 0x000fee0000100800 */
[C---:B------:R-:W-:Y:S07]  /*f0540*/  HMMA.1688.F32.TF32 R12, R132.reuse, R204, R36 ;  /* 0x000000cc840c723c */ /* 0x040fee0000081024 */
[----:B------:R-:W-:Y:S01]  /*f0550*/  STL.64 [R1+0x1760], R8 ;  /* 0x0017600801007387 */ /* 0x000fe20000100a00 */
[----:B------:R1:W-:Y:S02]  /*f0560*/  STL.64 [R1+0x1768], R10 ;  /* 0x0017680a01007387 */ /* 0x0003e40000100a00 */
[----:B-1----:R-:W-:Y:S05]  /*f0570*/  HMMA.1688.F32.TF32 R8, R132, R212, R40 ;  /* 0x000000d48408723c */ /* 0x002fea0000081028 */
[----:B------:R-:W-:Y:S01]  /*f0580*/  STL.64 [R1+0x1750], R16 ;  /* 0x0017501001007387 */ /* 0x000fe20000100a00 */
[----:B------:R1:W-:Y:S07]  /*f0590*/  STL.64 [R1+0x1758], R18 ;  /* 0x0017581201007387 */ /* 0x0003ee0000100a00 */
[----:B------:R-:W-:Y:S01]  /*f05a0*/  STL.64 [R1+0x1740], R12 ;  /* 0x0017400c01007387 */ /* 0x000fe20000100a00 */
[C---:B------:R-:W-:Y:S01]  /*f05b0*/  HMMA.1688.F32.TF32 R56, R4.reuse, R214, R56 ;  /* 0x000000d60438723c */ /* 0x040fe20000081038 */
[----:B------:R1:W-:Y:S07]  /*f05c0*/  STL.64 [R1+0x1748], R14 ;  /* 0x0017480e01007387 */ /* 0x0003ee0000100a00 */
[C---:B------:R-:W-:Y:S08]  /*f05d0*/  HMMA.1688.F32.TF32 R60, R4.reuse, R206, R60 ;  /* 0x000000ce043c723c */ /* 0x040ff0000008103c */
[----:B------:R-:W-:Y:S08]  /*f05e0*/  HMMA.1688.F32.TF32 R64, R4, R198, R64 ;  /* 0x000000c60440723c */ /* 0x000ff00000081040 */
[C---:B-1----:R-:W-:Y:S08]  /*f05f0*/  HMMA.1688.F32.TF32 R16, R132.reuse, R220, R44 ;  /* 0x000000dc8410723c */ /* 0x042ff0000008102c */
[C---:B------:R-:W-:Y:S01]  /*f0600*/  HMMA.1688.F32.TF32 R12, R132.reuse, R228, R48 ;  /* 0x000000e4840c723c */ /* 0x040fe20000081030 */
[----:B------:R-:W-:Y:S01]  /*f0610*/  STL.64 [R1+0x1730], R8 ;  /* 0x0017300801007387 */ /* 0x000fe20000100a00 */
[----:B------:R1:W-:Y:S06]  /*f0620*/  STL.64 [R1+0x1738], R10 ;  /* 0x0017380a01007387 */ /* 0x0003ec0000100a00 */
[----:B-1----:R-:W-:Y:S07]  /*f0630*/  HMMA.1688.F32.TF32 R8, R132, R168, R52 ;  /* 0x000000a88408723c */ /* 0x002fee0000081034 */
[----:B------:R-:W-:Y:S01]  /*f0640*/  STL.64 [R1+0x1720], R16 ;  /* 0x0017201001007387 */ /* 0x000fe20000100a00 */
[----:B------:R1:W-:Y:S07]  /*f0650*/  STL.64 [R1+0x1728], R18 ;  /* 0x0017281201007387 */ /* 0x0003ee0000100a00 */
[----:B------:R-:W-:Y:S02]  /*f0660*/  STL.64 [R1+0x1110], R12 ;  /* 0x0011100c01007387 */ /* 0x000fe40000100a00 */
[----:B------:R1:W-:Y:S01]  /*f0670*/  STL.64 [R1+0x1118], R14 ;  /* 0x0011180e01007387 */ /* 0x0003e20000100a00 */
[----:B------:R-:W-:Y:S08]  /*f0680*/  HMMA.1688.F32.TF32 R68, R4, R190, R68 ;  /* 0x000000be0444723c */ /* 0x000ff00000081044 */
[C---:B-1----:R-:W-:Y:S08]  /*f0690*/  HMMA.1688.F32.TF32 R16, R132.reuse, R176, R56 ;  /* 0x000000b08410723c */ /* 0x042ff00000081038 */
[C---:B------:R-:W-:Y:S01]  /*f06a0*/  HMMA.1688.F32.TF32 R12, R132.reuse, R184, R60 ;  /* 0x000000b8840c723c */ /* 0x040fe2000008103c */
[----:B------:R-:W-:Y:S01]  /*f06b0*/  STL.64 [R1+0x1100], R8 ;  /* 0x0011000801007387 */ /* 0x000fe20000100a00 */
[----:B------:R1:W-:Y:S06]  /*f06c0*/  STL.64 [R1+0x1108], R10 ;  /* 0x0011080a01007387 */ /* 0x0003ec0000100a00 */
[----:B-1----:R-:W-:Y:S07]  /*f06d0*/  HMMA.1688.F32.TF32 R8, R132, R192, R64 ;  /* 0x000000c08408723c */ /* 0x002fee0000081040 */
[----:B------:R-:W-:Y:S01]  /*f06e0*/  STL.64 [R1+0x10f0], R16 ;  /* 0x0010f01001007387 */ /* 0x000fe20000100a00 */
[----:B------:R-:W-:Y:S07]  /*f06f0*/  STL.64 [R1+0x10f8], R18 ;  /* 0x0010f81201007387 */ /* 0x000fee0000100a00 */
[----:B------:R-:W-:Y:S02]  /*f0700*/  STL.64 [R1+0x10e0], R12 ;  /* 0x0010e00c01007387 */ /* 0x000fe40000100a00 */
[----:B------:R-:W-:Y:S01]  /*f0710*/  STL.64 [R1+0x10e8], R14 ;  /* 0x0010e80e01007387 */ /* 0x000fe20000100a00 */
[----:B------:R-:W-:Y:S05]  /*f0720*/  HMMA.1688.F32.TF32 R72, R4, R182, R72 ;  /* 0x000000b60448723c */ /* 0x000fea0000081048 */
[----:B------:R-:W-:Y:S01]  /*f0730*/  STL.64 [R1+0x10d0], R8 ;  /* 0x0010d00801007387 */ /* 0x000fe20000100a00 */
[----:B------:R1:W-:Y:S02]  /*f0740*/  STL.64 [R1+0x10d8], R10 ;  /* 0x0010d80a01007387 */ /* 0x0003e40000100a00 */
[----:B-1----:R-:W-:Y:S01]  /*f0750*/  HMMA.1688.F32.TF32 R8, R132, R200, R68 ;  /* 0x000000c88408723c */ /* 0x002fe20000081044 */
[----:B------:R-:W-:-:S02]  /*f0760*/  IMAD.MOV.U32 R237, RZ, RZ, R193 ;  /* 0x000000ffffed7224 */ /* 0x000fc400078e00c1 */
[----:B------:R-:W-:-:S03]  /*f0770*/  IMAD.MOV.U32 R236, RZ, RZ, R192 ;  /* 0x000000ffffec7224 */ /* 0x000fc600078e00c0 */
[----:B------:R-:W-:Y:S02]  /*f0780*/  STL [R1+0x703c], R237 ;  /* 0x00703ced01007387 */ /* 0x000fe40000100800 */
[----:B------:R-:W-:Y:S01]  /*f0790*/  STL [R1+0x7038], R236 ;  /* 0x007038ec01007387 */ /* 0x000fe20000100800 */
[C---:B------:R-:W-:Y:S11]  /*f07a0*/  HMMA.1688.F32.TF32 R76, R4.reuse, R174, R76 ;  /* 0x000000ae044c723c */ /* 0x040ff6000008104c */
[----:B------:R-:W-:Y:S03]  /*f07b0*/  @!UPT UIADD3 URZ, URZ, URZ, URZ ;  /* 0x0000003f3f3ff290 */ /* 0x000fe6000fffe03f */
[----:B------:R-:W-:Y:S01]  /*f07c0*/  STL.64 [R1+0x10c0], R8 ;  /* 0x0010c00801007387 */ /* 0x000fe20000100a00 */
[----:B------:R2:W-:Y:S02]  /*f07d0*/  STL.64 [R1+0x10c8], R10 ;  /* 0x0010c80a01007387 */ /* 0x0005e40000100a00 */
[----:B------:R-:W-:Y:S01]  /*f07e0*/  IMAD.MOV.U32 R238, RZ, RZ, R201 ;  /* 0x000000ffffee7224 */ /* 0x000fe200078e00c9 */
[----:B------:R-:W-:Y:S01]  /*f07f0*/  MOV R239, R200 ;  /* 0x000000c800ef7202 */ /* 0x000fe20000000f00 */
[C---:B------:R-:W-:Y:S03]  /*f0800*/  HMMA.1688.F32.TF32 R80, R4.reuse, R166, R80 ;  /* 0x000000a60450723c */ /* 0x040fe60000081050 */
[----:B------:R-:W-:Y:S01]  /*f0810*/  STL [R1+0x7044], R238 ;  /* 0x007044ee01007387 */ /* 0x000fe20000100800 */
[----:B------:R-:W-:Y:S04]  /*f0820*/  STL [R1+0x7040], R239 ;  /* 0x007040ef01007387 */ /* 0x000fe80000100800 */
[----:B------:R-:W-:Y:S08]  /*f0830*/  HMMA.1688.F32.TF32 R84, R4, R158, R84 ;  /* 0x0000009e0454723c */ /* 0x000ff00000081054 */
[C---:B--2---:R-:W-:Y:S11]  /*f0840*/  HMMA.1688.F32.TF32 R8, R132.reuse, R208, R72 ;  /* 0x000000d08408723c */ /* 0x044ff60000081048 */
[----:B------:R-:W-:Y:S11]  /*f0850*/  @!UPT UIADD3 URZ, URZ, URZ, URZ ;  /* 0x0000003f3f3ff290 */ /* 0x000ff6000fffe03f */
[----:B------:R-:W-:Y:S01]  /*f0860*/  @!UPT UIADD3 URZ, URZ, URZ, URZ ;  /* 0x0000003f3f3ff290 */ /* 0x000fe2000fffe03f */
[----:B------:R-:W-:Y:S01]  /*f0870*/  STL.64 [R1+0x10b0], R8 ;  /* 0x0010b00801007387 */ /* 0x000fe20000100a00 */
[----:B------:R3:W-:Y:S02]  /*f0880*/  STL.64 [R1+0x10b8], R10 ;  /* 0x0010b80a01007387 */ /* 0x0007e40000100a00 */
[C---:B---3--:R-:W-:Y:S01]  /*f0890*/  HMMA.1688.F32.TF32 R8, R132.reuse, R216, R76 ;  /* 0x000000d88408723c */ /* 0x048fe2000008104c */
[----:B------:R-:W-:Y:S02]  /*f08a0*/  IMAD.MOV.U32 R238, RZ, RZ, R216 ;  /* 0x000000ffffee7224 */ /* 0x000fe400078e00d8 */
[----:B------:R-:W-:Y:S02]  /*f08b0*/  IMAD.MOV.U32 R239, RZ, RZ, R217 ;  /* 0x000000ffffef7224 */ /* 0x000fe400078e00d9 */
[----:B------:R-:W-:Y:S01]  /*f08c0*/  IMAD.MOV.U32 R237, RZ, RZ, R208 ;  /* 0x000000ffffed7224 */ /* 0x000fe200078e00d0 */
[----:B------:R-:W-:Y:S11]  /*f08d0*/  MOV R236, R209 ;  /* 0x000000d100ec7202 */ /* 0x000ff60000000f00 */
[----:B------:R-:W-:Y:S06]  /*f08e0*/  @!UPT UIADD3 URZ, URZ, URZ, URZ ;  /* 0x0000003f3f3ff290 */ /* 0x000fec000fffe03f */
[----:B------:R-:W-:Y:S01]  /*f08f0*/  STL.64 [R1+0x10a0], R8 ;  /* 0x0010a00801007387 */ /* 0x000fe20000100a00 */
[----:B------:R1:W-:Y:S01]  /*f0900*/  STL.64 [R1+0x10a8], R10 ;  /* 0x0010a80a01007387 */ /* 0x0003e20000100a00 */
[C---:B----4-:R-:W-:Y:S08]  /*f0910*/  HMMA.1688.F32.TF32 R12, R132.reuse, R224, R80 ;  /* 0x000000e0840c723c */ /* 0x050ff00000081050 */
[----:B-1----:R-:W-:Y:S01]  /*f0920*/  HMMA.1688.F32.TF32 R8, R132, R232, R84 ;  /* 0x000000e88408723c */ /* 0x002fe20000081054 */
[----:B------:R-:W-:Y:S01]  /*f0930*/  STL.64 [R1+0x7050], R238 ;  /* 0x007050ee01007387 */ /* 0x000fe20000100a00 */
[----:B------:R-:W-:Y:S02]  /*f0940*/  STL.64 [R1+0x7048], R236 ;  /* 0x007048ec01007387 */ /* 0x000fe40000100a00 */
[----:B------:R-:W2:Y:S11]  /*f0950*/  LDL R234, [R1+0x1568] ;  /* 0x0015680001ea7983 */ /* 0x000eb60000100800 */
[----:B------:R-:W-:Y:S01]  /*f0960*/  STL.64 [R1+0x1090], R12 ;  /* 0x0010900c01007387 */ /* 0x000fe20000100a00 */
[----:B------:R1:W-:Y:S07]  /*f0970*/  STL.64 [R1+0x1098], R14 ;  /* 0x0010980e01007387 */ /* 0x0003ee0000100a00 */
[----:B------:R-:W-:Y:S02]  /*f0980*/  STL.64 [R1+0x1080], R8 ;  /* 0x0010800801007387 */ /* 0x000fe40000100a00 */
[----:B------:R3:W-:Y:S01]  /*f0990*/  STL.64 [R1+0x1088], R10 ;  /* 0x0010880a01007387 */ /* 0x0007e20000100a00 */
[----:B------:R-:W2:Y:S04]  /*f09a0*/  LDL R235, [R1+0x156c] ;  /* 0x00156c0001eb7983 */ /* 0x000ea80000100800 */
[----:B------:R-:W4:Y:S04]  /*f09b0*/  LDL R218, [R1+0x1558] ;  /* 0x0015580001da7983 */ /* 0x000f280000100800 */
[----:B------:R-:W4:Y:S01]  /*f09c0*/  LDL R219, [R1+0x155c] ;  /* 0x00155c0001db7983 */ /* 0x000f220000100800 */
[----:B------:R-:W4:Y:S02]  /*f09d0*/  LDL.LU R208, [R1+0x1ea0] ;  /* 0x001ea00001d07983 */ /* 0x000f240000300800 */
[----:B------:R-:W4:Y:S02]  /*f09e0*/  LDL.LU R209, [R1+0x1ea4] ;  /* 0x001ea40001d17983 */ /* 0x000f240000300800 */
[----:B------:R-:W4:Y:S01]  /*f09f0*/  LDL.LU R210, [R1+0x1ea8] ;  /* 0x001ea80001d27983 */ /* 0x000f220000300800 */
[----:B------:R-:W4:Y:S01]  /*f0a00*/  LDL.LU R211, [R1+0x1eac] ;  /* 0x001eac0001d37983 */ /* 0x000f220000300800 */
        /* <DEDUP_REMOVED lines=36> */
[----:B------:R-:W2:Y:S01]  /*f0c50*/  LDL.LU R148, [R1+0x1f30] ;  /* 0x001f300001947983 */ /* 0x000ea20000300800 */
[C---:B------:R-:W-:Y:S01]  /*f0c60*/  HMMA.1688.F32.TF32 R88, R4.reuse, R150, R88 ;  /* 0x000000960458723c */ /* 0x040fe20000081058 */
[----:B------:R-:W2:Y:S01]  /*f0c70*/  LDL.LU R149, [R1+0x1f34] ;  /* 0x001f340001957983 */ /* 0x000ea20000300800 */
[----:B------:R-:W2:Y:S06]  /*f0c80*/  LDL.LU R150, [R1+0x1f38] ;  /* 0x001f380001967983 */ /* 0x000eac0000300800 */
[----:B------:R-:W-:Y:S01]  /*f0c90*/  HMMA.1688.F32.TF32 R136, R4, R142, R136 ;  /* 0x0000008e0488723c */ /* 0x000fe20000081088 */
        /* <DEDUP_REMOVED lines=13> */
[----:B------:R-:W4:Y:S01]  /*f0d70*/  LDL R110, [R1+0x14a8] ;  /* 0x0014a800016e7983 */ /* 0x000f220000100800 */
[----:B------:R-:W4:Y:S04]  /*f0d80*/  LDL R111, [R1+0x14ac] ;  /* 0x0014ac00016f7983 */ /* 0x000f280000100800 */
[----:B------:R-:W4:Y:S04]  /*f0d90*/  LDL R102, [R1+0x1498] ;  /* 0x0014980001667983 */ /* 0x000f280000100800 */
[----:B------:R-:W4:Y:S01]  /*f0da0*/  LDL R103, [R1+0x149c] ;  /* 0x00149c0001677983 */ /* 0x000f220000100800 */
[----:B------:R-:W4:Y:S02]  /*f0db0*/  LDL.LU R32, [R1+0x1f70] ;  /* 0x001f700001207983 */ /* 0x000f240000300800 */
[----:B------:R-:W4:Y:S02]  /*f0dc0*/  LDL.LU R33, [R1+0x1f74] ;  /* 0x001f740001217983 */ /* 0x000f240000300800 */
[----:B------:R-:W4:Y:S01]  /*f0dd0*/  LDL.LU R34, [R1+0x1f78] ;  /* 0x001f780001227983 */ /* 0x000f220000300800 */
[----:B------:R-:W4:Y:S01]  /*f0de0*/  LDL.LU R35, [R1+0x1f7c] ;  /* 0x001f7c0001237983 */ /* 0x000f220000300800 */
[----:B------:R-:W4:Y:S02]  /*f0df0*/  LDL R98, [R1+0x1488] ;  /* 0x0014880001627983 */ /* 0x000f240000100800 */
[----:B------:R-:W4:Y:S02]  /*f0e00*/  LDL R99, [R1+0x148c] ;  /* 0x00148c0001637983 */ /* 0x000f240000100800 */
[----:B------:R-:W4:Y:S01]  /*f0e10*/  LDL.LU R36, [R1+0x1f80] ;  /* 0x001f800001247983 */ /* 0x000f220000300800 */
[----:B------:R-:W4:Y:S01]  /*f0e20*/  LDL.LU R37, [R1+0x1f84] ;  /* 0x001f840001257983 */ /* 0x000f220000300800 */
[----:B------:R-:W4:Y:S02]  /*f0e30*/  LDL.LU R38, [R1+0x1f88] ;  /* 0x001f880001267983 */ /* 0x000f240000300800 */
[----:B------:R-:W4:Y:S02]  /*f0e40*/  LDL.LU R39, [R1+0x1f8c] ;  /* 0x001f8c0001277983 */ /* 0x000f240000300800 */
[----:B------:R-:W4:Y:S01]  /*f0e50*/  LDL R18, [R1+0x1478] ;  /* 0x0014780001127983 */ /* 0x000f220000100800 */
[----:B------:R-:W4:Y:S04]  /*f0e60*/  LDL R19, [R1+0x147c] ;  /* 0x00147c0001137983 */ /* 0x000f280000100800 */
[----:B-1----:R-:W4:Y:S04]  /*f0e70*/  LDL R14, [R1+0x1468] ;  /* 0x00146800010e7983 */ /* 0x002f280000100800 */
[----:B------:R-:W4:Y:S04]  /*f0e80*/  LDL R15, [R1+0x146c] ;  /* 0x00146c00010f7983 */ /* 0x000f280000100800 */
[----:B---3--:R-:W3:Y:S04]  /*f0e90*/  LDL R10, [R1+0x1458] ;  /* 0x00145800010a7983 */ /* 0x008ee80000100800 */
        /* <DEDUP_REMOVED lines=40> */
[----:B------:R-:W3:Y:S04]  /*f1120*/  LDL R237, [R1+0x1304] ;  /* 0x0013040001ed7983 */ /* 0x000ee80000100800 */
        /* <DEDUP_REMOVED lines=33> */
[----:B------:R-:W3:Y:S04]  /*f1340*/  LDL.LU R227, [R1+0x1e9c] ;  /* 0x001e9c0001e37983 */ /* 0x000ee80000300800 */
[----:B------:R-:W-:Y:S04]  /*f1350*/  LDS R4, [R2+0x14480] ;  /* 0x0144800002047984 */ /* 0x000fe80000000800 */
[----:B------:R-:W-:Y:S04]  /*f1360*/  LDS R6, [R2+0x16480] ;  /* 0x0164800002067984 */ /* 0x000fe80000000800 */
[----:B------:R-:W-:Y:S04]  /*f1370*/  LDS R5, [R0+0x14480] ;  /* 0x0144800000057984 */ /* 0x000fe80000000800 */
[----:B------:R-:W2:Y:S01]  /*f1380*/  LDS R7, [R0+0x16480] ;  /* 0x0164800000077984 */ /* 0x000ea20000000800 */
[----:B------:R-:W-:-:S02]  /*f1390*/  IMAD.MOV.U32 R239, RZ, RZ, R248 ;  /* 0x000000ffffef7224 */ /* 0x000fc400078e00f8 */
[----:B------:R-:W-:Y:S01]  /*f13a0*/  IMAD.MOV.U32 R238, RZ, RZ, R249 ;  /* 0x000000ffffee7224 */ /* 0x000fe200078e00f9 */
[C---:B--2---:R-:W-:Y:S08]  /*f13b0*/  HMMA.1688.F32.TF32 R112, R4.reuse, R114, R120 ;  /* 0x000000720470723c */ /* 0x044ff00000081078 */
[C---:B------:R-:W-:Y:S08]  /*f13c0*/  HMMA.1688.F32.TF32 R120, R4.reuse, R142, R244 ;  /* 0x0000008e0478723c */ /* 0x040ff000000810f4 */
[C---:B----4-:R-:W-:Y:S08]  /*f13d0*/  HMMA.1688.F32.TF32 R96, R4.reuse, R98, R36 ;  /* 0x000000620460723c */ /* 0x050ff00000081024 */
[----:B------:R-:W-:Y:S08]  /*f13e0*/  HMMA.1688.F32.TF32 R36, R4, R190, R180 ;  /* 0x000000be0424723c */ /* 0x000ff000000810b4 */
[C---:B---3--:R-:W-:Y:S08]  /*f13f0*/  HMMA.1688.F32.TF32 R84, R132.reuse, R80, R88 ;  /* 0x000000508454723c */ /* 0x048ff00000081058 */
        /* <DEDUP_REMOVED lines=13> */
[----:B------:R1:W-:Y:S02]  /*f14d0*/  STL.64 [R1+0x1078], R86 ;  /* 0x0010785601007387 */ /* 0x0003e40000100a00 */
[----:B------:R-:W-:Y:S02]  /*f14e0*/  STL.64 [R1+0x1060], R80 ;  /* 0x0010605001007387 */ /* 0x000fe40000100a00 */
[----:B------:R2:W-:Y:S01]  /*f14f0*/  STL.64 [R1+0x1068], R82 ;  /* 0x0010685201007387 */ /* 0x0005e20000100a00 */
[----:B------:R-:W3:Y:S04]  /*f1500*/  LDL R220, [R1+0x100] ;  /* 0x0001000001dc7983 */ /* 0x000ee80000100800 */
[----:B------:R-:W3:Y:S04]  /*f1510*/  LDL R221, [R1+0x104] ;  /* 0x0001040001dd7983 */ /* 0x000ee80000100800 */
[----:B------:R-:W4:Y:S04]  /*f1520*/  LDL R222, [R1+0x108] ;  /* 0x0001080001de7983 */ /* 0x000f280000100800 */
[----:B------:R-:W4:Y:S04]  /*f1530*/  LDL R223, [R1+0x10c] ;  /* 0x00010c0001df7983 */ /* 0x000f280000100800 */
        /* <DEDUP_REMOVED lines=26> */
[----:B------:R-:W3:Y:S02]  /*f16e0*/  LDL.LU R208, [R1+0x1a60] ;  /* 0x001a600001d07983 */ /* 0x000ee40000300800 */
[----:B------:R-:W3:Y:S02]  /*f16f0*/  LDL.LU R209, [R1+0x1a64] ;  /* 0x001a640001d17983 */ /* 0x000ee40000300800 */
[----:B------:R-:W3:Y:S01]  /*f1700*/  LDL.LU R210, [R1+0x1a68] ;  /* 0x001a680001d27983 */ /* 0x000ee20000300800 */
[----:B------:R-:W3:Y:S01]  /*f1710*/  LDL.LU R211, [R1+0x1a6c] ;  /* 0x001a6c0001d37983 */ /* 0x000ee20000300800 */
[----:B-1----:R-:W4:Y:S02]  /*f1720*/  LDL R86, [R1+0x15b8] ;  /* 0x0015b80001567983 */ /* 0x002f240000100800 */
[----:B------:R-:W4:Y:S02]  /*f1730*/  LDL R87, [R1+0x15bc] ;  /* 0x0015bc0001577983 */ /* 0x000f240000100800 */
[----:B------:R-:W4:Y:S01]  /*f1740*/  LDL.LU R200, [R1+0x1a70] ;  /* 0x001a700001c87983 */ /* 0x000f220000300800 */
[----:B------:R-:W4:Y:S01]  /*f1750*/  LDL.LU R201, [R1+0x1a74] ;  /* 0x001a740001c97983 */ /* 0x000f220000300800 */
[----:B------:R-:W4:Y:S02]  /*f1760*/  LDL.LU R202, [R1+0x1a78] ;  /* 0x001a780001ca7983 */ /* 0x000f240000300800 */
[----:B------:R-:W4:Y:S02]  /*f1770*/  LDL.LU R203, [R1+0x1a7c] ;  /* 0x001a7c0001cb7983 */ /* 0x000f240000300800 */
[----:B--2---:R-:W2:Y:S01]  /*f1780*/  LDL R82, [R1+0x15a8] ;  /* 0x0015a80001527983 */ /* 0x004ea20000100800 */
[----:B------:R-:W2:Y:S01]  /*f1790*/  LDL R83, [R1+0x15ac] ;  /* 0x0015ac0001537983 */ /* 0x000ea20000100800 */
[----:B------:R-:W2:Y:S02]  /*f17a0*/  LDL.LU R192, [R1+0x1a80] ;  /* 0x001a800001c07983 */ /* 0x000ea40000300800 */
[----:B------:R-:W2:Y:S02]  /*f17b0*/  LDL.LU R193, [R1+0x1a84] ;  /* 0x001a840001c17983 */ /* 0x000ea40000300800 */
[----:B------:R-:W2:Y:S01]  /*f17c0*/  LDL.LU R194, [R1+0x1a88] ;  /* 0x001a880001c27983 */ /* 0x000ea20000300800 */
[----:B------:R-:W2:Y:S01]  /*f17d0*/  LDL.LU R195, [R1+0x1a8c] ;  /* 0x001a8c0001c37983 */ /* 0x000ea20000300800 */
[C---:B------:R-:W-:Y:S01]  /*f17e0*/  HMMA.1688.F32.TF32 R52, R4.reuse, R186, R176 ;  /* 0x000000ba0434723c */ /* 0x040fe200000810b0 */
[----:B------:R-:W2:Y:S02]  /*f17f0*/  LDL R78, [R1+0x1598] ;  /* 0x00159800014e7983 */ /* 0x000ea40000100800 */
[----:B------:R-:W2:Y:S01]  /*f1800*/  LDL R79, [R1+0x159c] ;  /* 0x00159c00014f7983 */ /* 0x000ea20000100800 */
[----:B------:R-:W2:Y:S04]  /*f1810*/  LDL R74, [R1+0x1588] ;  /* 0x00158800014a7983 */ /* 0x000ea80000100800 */
[----:B------:R-:W2:Y:S01]  /*f1820*/  LDL R75, [R1+0x158c] ;  /* 0x00158c00014b7983 */ /* 0x000ea20000100800 */
[----:B------:R-:W2:Y:S02]  /*f1830*/  LDL.LU R176, [R1+0x1e70] ;  /* 0x001e700001b07983 */ /* 0x000ea40000300800 */
[----:B------:R-:W2:Y:S02]  /*f1840*/  LDL.LU R177, [R1+0x1e74] ;  /* 0x001e740001b17983 */ /* 0x000ea40000300800 */
[----:B------:R-:W2:Y:S01]  /*f1850*/  LDL.LU R178, [R1+0x1e78] ;  /* 0x001e780001b27983 */ /* 0x000ea20000300800 */
[C---:B------:R-:W-:Y:S01]  /*f1860*/  HMMA.1688.F32.TF32 R24, R4.reuse, R26, R68 ;  /* 0x0000001a0418723c */ /* 0x040fe20000081044 */
[----:B------:R-:W2:Y:S01]  /*f1870*/  LDL.LU R179, [R1+0x1e7c] ;  /* 0x001e7c0001b37983 */ /* 0x000ea20000300800 */
[----:B------:R-:W2:Y:S02]  /*f1880*/  LDL R70, [R1+0x1578] ;  /* 0x0015780001467983 */ /* 0x000ea40000100800 */
[----:B------:R-:W2:Y:S04]  /*f1890*/  LDL R71, [R1+0x157c] ;  /* 0x00157c0001477983 */ /* 0x000ea80000100800 */
[C---:B------:R-:W-:Y:S01]  /*f18a0*/  HMMA.1688.F32.TF32 R8, R4.reuse, R10, R48 ;  /* 0x0000000a0408723c */ /* 0x040fe20000081030 */
[----:B------:R-:W2:Y:S07]  /*f18b0*/  LDL.LU R168, [R1+0x1e80] ;  /* 0x001e800001a87983 */ /* 0x000eae0000300800 */
[C---:B------:R-:W-:Y:S01]  /*f18c0*/  HMMA.1688.F32.TF32 R48, R4.reuse, R170, R228 ;  /* 0x000000aa0430723c */ /* 0x040fe200000810e4 */
[----:B------:R-:W2:Y:S02]  /*f18d0*/  LDL.LU R169, [R1+0x1e84] ;  /* 0x001e840001a97983 */ /* 0x000ea40000300800 */
[----:B------:R-:W2:Y:S01]  /*f18e0*/  LDL.LU R170, [R1+0x1e88] ;  /* 0x001e880001aa7983 */ /* 0x000ea20000300800 */
[----:B------:R-:W2:Y:S01]  /*f18f0*/  LDL.LU R171, [R1+0x1e8c] ;  /* 0x001e8c0001ab7983 */ /* 0x000ea20000300800 */
[----:B------:R-:W2:Y:S02]  /*f1900*/  LDL.LU R184, [R1+0x1e60] ;  /* 0x001e600001b87983 */ /* 0x000ea40000300800 */
[----:B------:R-:W2:Y:S02]  /*f1910*/  LDL.LU R185, [R1+0x1e64] ;  /* 0x001e640001b97983 */ /* 0x000ea40000300800 */
[----:B------:R-:W2:Y:S01]  /*f1920*/  LDL.LU R186, [R1+0x1e68] ;  /* 0x001e680001ba7983 */ /* 0x000ea20000300800 */
[----:B------:R-:W2:Y:S01]  /*f1930*/  LDL.LU R187, [R1+0x1e6c] ;  /* 0x001e6c0001bb7983 */ /* 0x000ea20000300800 */
[----:B------:R-:W2:Y:S01]  /*f1940*/  LDL.LU R248, [R1+0x1a50] ;  /* 0x001a500001f87983 */ /* 0x000ea20000300800 */
[----:B------:R-:W-:Y:S01]  /*f1950*/  MOV R247, R250 ;  /* 0x000000fa00f77202 */ /* 0x000fe20000000f00 */
[----:B------:R-:W2:Y:S01]  /*f1960*/  LDL.LU R249, [R1+0x1a54] ;  /* 0x001a540001f97983 */ /* 0x000ea20000300800 */
[C---:B------:R-:W-:Y:S01]  /*f1970*/  HMMA.1688.F32.TF32 R104, R4.reuse, R106, R64 ;  /* 0x0000006a0468723c */ /* 0x040fe20000081040 */
[----:B------:R-:W-:Y:S01]  /*f1980*/  IMAD.MOV.U32 R246, RZ, RZ, R251 ;  /* 0x000000fffff67224 */ /* 0x000fe200078e00fb */
[----:B------:R-:W2:Y:S06]  /*f1990*/  LDL.LU R250, [R1+0x1a58] ;  /* 0x001a580001fa7983 */ /* 0x000eac0000300800 */
[C---:B------:R-:W-:Y:S01]  /*f19a0*/  HMMA.1688.F32.TF32 R64, R4.reuse, R234, R224 ;  /* 0x000000ea0440723c */ /* 0x040fe200000810e0 */
[----:B------:R-:W2:Y:S02]  /*f19b0*/  LDL.LU R251, [R1+0x1a5c] ;  /* 0x001a5c0001fb7983 */ /* 0x000ea40000300800 */
[----:B------:R-:W2:Y:S01]  /*f19c0*/  LDL R224, [R1+0x10] ;  /* 0x0000100001e07983 */ /* 0x000ea20000100800 */
[----:B------:R-:W2:Y:S04]  /*f19d0*/  LDL R225, [R1+0x14] ;  /* 0x0000140001e17983 */ /* 0x000ea80000100800 */
[----:B------:R-:W2:Y:S04]  /*f19e0*/  LDL R216, [R1] ;  /* 0x0000000001d87983 */ /* 0x000ea80000100800 */
[----:B------:R-:W2:Y:S01]  /*f19f0*/  LDL R217, [R1+0x4] ;  /* 0x0000040001d97983 */ /* 0x000ea20000100800 */
[C---:B------:R-:W-:Y:S08]  /*f1a00*/  HMMA.1688.F32.TF32 R100, R4.reuse, R102, R32 ;  /* 0x000000660464723c */ /* 0x040ff00000081020 */
[----:B------:R-:W-:Y:S01]  /*f1a10*/  HMMA.1688.F32.TF32 R32, R4, R174, R164 ;  /* 0x000000ae0420723c */ /* 0x000fe200000810a4 */
[----:B------:R-:W2:Y:S04]  /*f1a20*/  LDL R232, [R1+0x20] ;  /* 0x0000200001e87983 */ /* 0x000ea80000100800 */
[----:B------:R-:W2:Y:S04]  /*f1a30*/  LDL R233, [R1+0x24] ;  /* 0x0000240001e97983 */ /* 0x000ea80000100800 */
[----:B------:R-:W-:Y:S04]  /*f1a40*/  LDS R132, [R2+0x18480] ;  /* 0x0184800002847984 */ /* 0x000fe80000000800 */
[----:B------:R-:W-:Y:S04]  /*f1a50*/  LDS R134, [R2+0x1a480] ;  /* 0x01a4800002867984 */ /* 0x000fe80000000800 */
[----:B------:R-:W-:Y:S04]  /*f1a60*/  LDS R133, [R0+0x18480] ;  /* 0x0184800000857984 */ /* 0x000fe80000000800 */
[----:B------:R-:W1:Y:S01]  /*f1a70*/  LDS R135, [R0+0x1a480] ;  /* 0x01a4800000877984 */ /* 0x000e620000000800 */
[----:B------:R-:W-:Y:S01]  /*f1a80*/  MOV R174, R241 ;  /* 0x000000f100ae7202 */ /* 0x000fe20000000f00 */
[----:B------:R-:W-:-:S02]  /*f1a90*/  IMAD.MOV.U32 R175, RZ, RZ, R240 ;  /* 0x000000ffffaf7224 */ /* 0x000fc400078e00f0 */
[----:B------:R-:W2:Y:S01]  /*f1aa0*/  LDL R241, [R1+0x34] ;  /* 0x0000340001f17983 */ /* 0x000ea20000100800 */
[----:B------:R-:W2:Y:S01]  /*f1ab0*/  LDL R240, [R1+0x30] ;  /* 0x0000300001f07983 */ /* 0x000ea20000100800 */
[C---:B------:R-:W-:Y:S08]  /*f1ac0*/  HMMA.1688.F32.TF32 R108, R4.reuse, R110, R124 ;  /* 0x0000006e046c723c */ /* 0x040ff0000008107c */
[C---:B------:R-:W-:Y:S01]  /*f1ad0*/  HMMA.1688.F32.TF32 R124, R4.reuse, R158, R148 ;  /* 0x0000009e047c723c */ /* 0x040fe20000081094 */
[----:B------:R-:W2:Y:S01]  /*f1ae0*/  LDL.64 R148, [R1+0x70] ;  /* 0x0000700001947983 */ /* 0x000ea20000100a00 */
[----:B------:R-:W2:Y:S04]  /*f1af0*/  LDL.64 R150, [R1+0x78] ;  /* 0x0000780001967983 */ /* 0x000ea80000100a00 */
[----:B------:R-:W2:Y:S04]  /*f1b00*/  LDL.64 R156, [R1+0x80] ;  /* 0x00008000019c7983 */ /* 0x000ea80000100a00 */
[----:B------:R-:W2:Y:S04]  /*f1b10*/  LDL.64 R158, [R1+0x88] ;  /* 0x00008800019e7983 */ /* 0x000ea80000100a00 */
[----:B------:R-:W2:Y:S04]  /*f1b20*/  LDL.64 R164, [R1+0x90] ;  /* 0x0000900001a47983 */ /* 0x000ea80000100a00 */
[----:B------:R-:W2:Y:S04]  /*f1b30*/  LDL.64 R166, [R1+0x98] ;  /* 0x0000980001a67983 */ /* 0x000ea80000100a00 */
[----:B------:R-:W2:Y:S04]  /*f1b40*/  LDL R180, [R1+0xb0] ;  /* 0x0000b00001b47983 */ /* 0x000ea80000100800 */
[----:B------:R-:W2:Y:S04]  /*f1b50*/  LDL R181, [R1+0xb4] ;  /* 0x0000b40001b57983 */ /* 0x000ea80000100800 */
[----:B------:R-:W2:Y:S04]  /*f1b60*/  LDL R182, [R1+0xb8] ;  /* 0x0000b80001b67983 */ /* 0x000ea80000100800 */
[----:B------:R-:W2:Y:S04]  /*f1b70*/  LDL R183, [R1+0xbc] ;  /* 0x0000bc0001b77983 */ /* 0x000ea80000100800 */
[----:B------:R-:W2:Y:S04]  /*f1b80*/  LDL.64 R212, [R1+0xf0] ;  /* 0x0000f00001d47983 */ /* 0x000ea80000100a00 */
[----:B------:R-:W2:Y:S04]  /*f1b90*/  LDL.64 R214, [R1+0xf8] ;  /* 0x0000f80001d67983 */ /* 0x000ea80000100a00 */
[----:B------:R-:W2:Y:S04]  /*f1ba0*/  LDL R228, [R1+0x110] ;  /* 0x0001100001e47983 */ /* 0x000ea80000100800 */
[----:B------:R-:W2:Y:S01]  /*f1bb0*/  LDL R229, [R1+0x114] ;  /* 0x0001140001e57983 */ /* 0x000ea20000100800 */
[----:B------:R-:W-:Y:S01]  /*f1bc0*/  MOV R230, R243 ;  /* 0x000000f300e67202 */ /* 0x000fe20000000f00 */
[----:B------:R-:W-:Y:S01]  /*f1bd0*/  IMAD.MOV.U32 R231, RZ, RZ, R242 ;  /* 0x000000ffffe77224 */ /* 0x000fe200078e00f2 */
[C---:B---3--:R-:W-:Y:S08]  /*f1be0*/  HMMA.1688.F32.TF32 R88, R4.reuse, R90, R208 ;  /* 0x0000005a0458723c */ /* 0x048ff000000810d0 */
[C---:B----4-:R-:W-:Y:S08]  /*f1bf0*/  HMMA.1688.F32.TF32 R84, R4.reuse, R86, R200 ;  /* 0x000000560454723c */ /* 0x050ff000000810c8 */
[C---:B--2---:R-:W-:Y:S08]  /*f1c00*/  HMMA.1688.F32.TF32 R80, R4.reuse, R82, R192 ;  /* 0x000000520450723c */ /* 0x044ff000000810c0 */
[C---:B------:R-:W-:Y:S08]  /*f1c10*/  HMMA.1688.F32.TF32 R72, R4.reuse, R74, R176 ;  /* 0x0000004a0448723c */ /* 0x040ff000000810b0 */
[C---:B------:R-:W-:Y:S01]  /*f1c20*/  HMMA.1688.F32.TF32 R68, R4.reuse, R70, R168 ;  /* 0x000000460444723c */ /* 0x040fe200000810a8 */
[----:B------:R-:W2:Y:S01]  /*f1c30*/  LDL.LU.64 R170, [R1+0x72b0] ;  /* 0x0072b00001aa7983 */ /* 0x000ea20000300a00 */
[----:B------:R-:W3:Y:S02]  /*f1c40*/  LDL.LU.64 R168, [R1+0x72a8] ;  /* 0x0072a80001a87983 */ /* 0x000ee40000300a00 */
[----:B------:R-:W4:Y:S02]  /*f1c50*/  LDL.LU.64 R178, [R1+0x72a0] ;  /* 0x0072a00001b27983 */ /* 0x000f240000300a00 */
[----:B------:R-:W2:Y:S02]  /*f1c60*/  LDL.LU.64 R176, [R1+0x7298] ;  /* 0x0072980001b07983 */ /* 0x000ea40000300a00 */
[----:B------:R-:W-:Y:S01]  /*f1c70*/  HMMA.1688.F32.TF32 R76, R4, R78, R184 ;  /* 0x0000004e044c723c */ /* 0x000fe200000810b8 */
        /* <DEDUP_REMOVED lines=8> */
[----:B-1----:R-:W-:Y:S08]  /*f1d00*/  HMMA.1688.F32.TF32 R24, R132, R224, R24 ;  /* 0x000000e08418723c */ /* 0x002ff00000081018 */
[----:B------:R-:W-:Y:S01]  /*f1d10*/  HMMA.1688.F32.TF32 R136, R4, R138, R248 ;  /* 0x0000008a0488723c */ /* 0x000fe200000810f8 */
[----:B------:R-:W2:Y:S01]  /*f1d20*/  LDL.LU.64 R250, [R1+0x7250] ;  /* 0x0072500001fa7983 */ /* 0x000ea20000300a00 */
[----:B------:R-:W2:Y:S06]  /*f1d30*/  LDL.LU.64 R248, [R1+0x7248] ;  /* 0x0072480001f87983 */ /* 0x000eac0000300a00 */
[C---:B------:R-:W-:Y:S01]  /*f1d40*/  HMMA.1688.F32.TF32 R92, R132.reuse, R216, R92 ;  /* 0x000000d8845c723c */ /* 0x040fe2000008105c */
[----:B------:R-:W3:Y:S01]  /*f1d50*/  LDL.LU.64 R218, [R1+0x7240] ;  /* 0x0072400001da7983 */ /* 0x000ee20000300a00 */
[----:B------:R-:W3:Y:S01]  /*f1d60*/  LDL.LU.64 R216, [R1+0x7238] ;  /* 0x0072380001d87983 */ /* 0x000ee20000300a00 */
[----:B------:R-:W4:Y:S02]  /*f1d70*/  LDL.LU.64 R226, [R1+0x7230] ;  /* 0x0072300001e27983 */ /* 0x000f240000300a00 */
[----:B------:R-:W3:Y:S03]  /*f1d80*/  LDL.LU.64 R224, [R1+0x7228] ;  /* 0x0072280001e07983 */ /* 0x000ee60000300a00 */
[C---:B------:R-:W-:Y:S08]  /*f1d90*/  HMMA.1688.F32.TF32 R104, R132.reuse, R232, R104 ;  /* 0x000000e88468723c */ /* 0x040ff00000081068 */
[C---:B------:R-:W-:Y:S01]  /*f1da0*/  HMMA.1688.F32.TF32 R28, R132.reuse, R240, R28 ;  /* 0x000000f0841c723c */ /* 0x040fe2000008101c */
[----:B------:R-:W-:Y:S04]  /*f1db0*/  LDS R4, [R2+0x1c480] ;  /* 0x01c4800002047984 */ /* 0x000fe80000000800 */
[----:B------:R-:W-:Y:S04]  /*f1dc0*/  LDS R6, [R2+0x1e480] ;  /* 0x01e4800002067984 */ /* 0x000fe80000000800 */
[----:B------:R-:W-:Y:S04]  /*f1dd0*/  LDS R5, [R0+0x1c480] ;  /* 0x01c4800000057984 */ /* 0x000fe80000000800 */
[----:B------:R-:W1:Y:S04]  /*f1de0*/  LDS R7, [R0+0x1e480] ;  /* 0x01e4800000077984 */ /* 0x000e680000000800 */
[----:B------:R1:W-:Y:S01]  /*f1df0*/  STL.64 [R1+0x7200], R26 ;  /* 0x0072001a01007387 */ /* 0x0003e20000100a00 */
[----:B------:R-:W-:Y:S03]  /*f1e00*/  STL.64 [R1+0x71f8], R24 ;  /* 0x0071f81801007387 */ /* 0x000fe60000100a00 */
[----:B-1----:R-:W4:Y:S04]  /*f1e10*/  LDL R26, [R1+0x8] ;  /* 0x00000800011a7983 */ /* 0x002f280000100800 */
[----:B------:R-:W4:Y:S01]  /*f1e20*/  LDL R27, [R1+0xc] ;  /* 0x00000c00011b7983 */ /* 0x000f220000100800 */
[----:B------:R-:W4:Y:S02]  /*f1e30*/  LDL.LU.64 R234, [R1+0x7220] ;  /* 0x0072200001ea7983 */ /* 0x000f240000300a00 */
[----:B------:R-:W4:Y:S02]  /*f1e40*/  LDL.LU.64 R232, [R1+0x7218] ;  /* 0x0072180001e87983 */ /* 0x000f240000300a00 */
[----:B------:R-:W4:Y:S01]  /*f1e50*/  LDL.LU.64 R242, [R1+0x7210] ;  /* 0x0072100001f27983 */ /* 0x000f220000300a00 */
        /* <DEDUP_REMOVED lines=26> */
[----:B------:R-:W-:Y:S08]  /*f2000*/  HMMA.1688.F32.TF32 R80, R132, R168, R80 ;  /* 0x000000a88450723c */ /* 0x000ff00000081050 */
[----:B----4-:R-:W-:Y:S08]  /*f2010*/  HMMA.1688.F32.TF32 R92, R4, R26, R92 ;  /* 0x0000001a045c723c */ /* 0x010ff0000008105c */
[C---:B------:R-:W-:Y:S08]  /*f2020*/  HMMA.1688.F32.TF32 R96, R132.reuse, R240, R96 ;  /* 0x000000f08460723c */ /* 0x040ff00000081060 */
[----:B------:R-:W-:Y:S01]  /*f2030*/  HMMA.1688.F32.TF32 R48, R132, R232, R48 ;  /* 0x000000e88430723c */ /* 0x000fe20000081030 */
[----:B------:R-:W2:Y:S04]  /*f2040*/  LDL R134, [R1+0x38] ;  /* 0x0000380001867983 */ /* 0x000ea80000100800 */
[----:B------:R-:W2:Y:S01]  /*f2050*/  LDL R135, [R1+0x3c] ;  /* 0x00003c0001877983 */ /* 0x000ea20000100800 */
[----:B------:R1:W-:Y:S02]  /*f2060*/  STL.64 [R1+0x6fc8], R250 ;  /* 0x006fc8fa01007387 */ /* 0x0003e40000100a00 */
[C---:B------:R-:W-:Y:S01]  /*f2070*/  HMMA.1688.F32.TF32 R20, R4.reuse, R250, R20 ;  /* 0x000000fa0414723c */ /* 0x040fe20000081014 */
[----:B------:R-:W-:Y:S07]  /*f2080*/  STL.64 [R1+0x6fc0], R248 ;  /* 0x006fc0f801007387 */ /* 0x000fee0000100a00 */
        /* <DEDUP_REMOVED lines=45> */
[----:B-1----:R-:W-:Y:S01]  /*f2360*/  IMAD.MOV.U32 R243, RZ, RZ, R214 ;  /* 0x000000fffff37224 */ /* 0x002fe200078e00d6 */
[----:B------:R-:W-:-:S02]  /*f2370*/  MOV R242, R215 ;  /* 0x000000d700f27202 */ /* 0x000fc40000000f00 */
[----:B---3--:R-:W-:Y:S01]  /*f2380*/  MOV R241, R166 ;  /* 0x000000a600f17202 */ /* 0x008fe20000000f00 */
[----:B------:R-:W-:Y:S02]  /*f2390*/  IMAD.MOV.U32 R240, RZ, RZ, R167 ;  /* 0x000000fffff07224 */ /* 0x000fe400078e00a7 */
[----:B------:R-:W-:Y:S03]  /*f23a0*/  STL.64 [R1+0x7078], R242 ;  /* 0x007078f201007387 */ /* 0x000fe60000100a00 */
[----:B------:R1:W-:Y:S02]  /*f23b0*/  STL.64 [R1+0x7070], R240 ;  /* 0x007070f001007387 */ /* 0x0003e40000100a00 */
[----:B------:R-:W3:Y:S02]  /*f23c0*/  LDL R204, [R1+0x3d0] ;  /* 0x0003d00001cc7983 */ /* 0x000ee40000100800 */
[----:B------:R-:W3:Y:S01]  /*f23d0*/  LDL R205, [R1+0x3d4] ;  /* 0x0003d40001cd7983 */ /* 0x000ee20000100800 */
        /* <DEDUP_REMOVED lines=128> */
[----:B------:R1:W-:Y:S01]  /*f2be0*/  STL.64 [R1+0x7080], R160 ;  /* 0x007080a001007387 */ /* 0x0003e20000100a00 */
[----:B------:R-:W3:Y:S04]  /*f2bf0*/  LDL R8, [R1+0x250] ;  /* 0x0002500001087983 */ /* 0x000ee80000100800 */
[----:B------:R-:W3:Y:S02]  /*f2c00*/  LDL R9, [R1+0x254] ;  /* 0x0002540001097983 */ /* 0x000ee40000100800 */
[C---:B------:R-:W-:Y:S08]  /*f2c10*/  HMMA.1688.F32.TF32 R88, R4.reuse, R154, R88 ;  /* 0x0000009a0458723c */ /* 0x040ff00000081058 */
[----:B------:R-:W-:Y:S01]  /*f2c20*/  HMMA.1688.F32.TF32 R136, R4, R146, R136 ;  /* 0x000000920488723c */ /* 0x000fe20000081088 */
[----:B------:R-:W-:Y:S01]  /*f2c30*/  LDS R4, [R2+0x24480] ;  /* 0x0244800002047984 */ /* 0x000fe20000000800 */
[----:B------:R-:W-:Y:S04]  /*f2c40*/  LDS R6, [R2+0x26480] ;  /* 0x0264800002067984 */ /* 0x000fe80000000800 */
[----:B------:R-:W-:Y:S04]  /*f2c50*/  LDS R5, [R0+0x24480] ;  /* 0x0244800000057984 */ /* 0x000fe80000000800 */
[----:B-1----:R-:W3:Y:S04]  /*f2c60*/  LDL R162, [R1+0x288] ;  /* 0x0002880001a27983 */ /* 0x002ee80000100800 */
[----:B------:R-:W3:Y:S04]  /*f2c70*/  LDL R163, [R1+0x28c] ;  /* 0x00028c0001a37983 */ /* 0x000ee80000100800 */
[----:B------:R-:W3:Y:S04]  /*f2c80*/  LDL R160, [R1+0x280] ;  /* 0x0002800001a07983 */ /* 0x000ee80000100800 */
[----:B------:R-:W3:Y:S01]  /*f2c90*/  LDL R161, [R1+0x284] ;  /* 0x0002840001a17983 */ /* 0x000ee20000100800 */
[----:B------:R1:W-:Y:S02]  /*f2ca0*/  STL.64 [R1+0x7098], R154 ;  /* 0x0070989a01007387 */ /* 0x0003e40000100a00 */
[----:B------:R1:W-:Y:S01]  /*f2cb0*/  STL.64 [R1+0x7090], R152 ;  /* 0x0070909801007387 */ /* 0x0003e20000100a00 */
        /* <DEDUP_REMOVED lines=31> */
[----:B-1----:R-:W4:Y:S04]  /*f2eb0*/  LDL R26, [R1+0x208] ;  /* 0x00020800011a7983 */ /* 0x002f280000100800 */
[----:B--2---:R-:W2:Y:S04]  /*f2ec0*/  LDL R246, [R1+0x218] ;  /* 0x0002180001f67983 */ /* 0x004ea80000100800 */
[----:B------:R-:W2:Y:S04]  /*f2ed0*/  LDL R247, [R1+0x21c] ;  /* 0x00021c0001f77983 */ /* 0x000ea80000100800 */
[----:B------:R-:W4:Y:S01]  /*f2ee0*/  LDL R27, [R1+0x20c] ;  /* 0x00020c00011b7983 */ /* 0x000f220000100800 */
        /* <DEDUP_REMOVED lines=33> */
[----:B------:R-:W4:Y:S02]  /*f3100*/  LDL.LU.64 R94, [R1+0x71c0] ;  /* 0x0071c000015e7983 */ /* 0x000f240000300a00 */
[----:B------:R-:W4:Y:S01]  /*f3110*/  LDL.LU.64 R92, [R1+0x71b8] ;  /* 0x0071b800015c7983 */ /* 0x000f220000300a00 */
        /* <DEDUP_REMOVED lines=18> */
[----:B------:R-:W1:Y:S02]  /*f3240*/  LDL R220, [R1+0x400] ;  /* 0x0004000001dc7983 */ /* 0x000e640000100800 */
[----:B------:R-:W1:Y:S02]  /*f3250*/  LDL R221, [R1+0x404] ;  /* 0x0004040001dd7983 */ /* 0x000e640000100800 */
[----:B------:R-:W2:Y:S01]  /*f3260*/  LDL R212, [R1+0x3f0] ;  /* 0x0003f00001d47983 */ /* 0x000ea20000100800 */
        /* <DEDUP_REMOVED lines=120> */
[----:B------:R-:W-:Y:S01]  /*f39f0*/  STL.64 [R1+0x70c0], R26 ;  /* 0x0070c01a01007387 */ /* 0x000fe20000100a00 */
[----:B------:R-:W-:Y:S02]  /*f3a00*/  STL.64 [R1+0x70b8], R24 ;  /* 0x0070b81801007387 */ /* 0x000fe40000100a00 */
[----:B------:R2:W-:Y:S02]  /*f3a10*/  STL.64 [R1+0x70b0], R146 ;  /* 0x0070b09201007387 */ /* 0x0005e40000100a00 */
[----:B------:R-:W1:Y:S01]  /*f3a20*/  LDL R94, [R1+0x3f8] ;  /* 0x0003f800015e7983 */ /* 0x000e620000100800 */
[----:B------:R-:W1:Y:S04]  /*f3a30*/  LDL R95, [R1+0x3fc] ;  /* 0x0003fc00015f7983 */ /* 0x000e680000100800 */
[----:B--2---:R-:W2:Y:S04]  /*f3a40*/  LDL R146, [R1+0x418] ;  /* 0x0004180001927983 */ /* 0x004ea80000100800 */
[----:B------:R-:W2:Y:S01]  /*f3a50*/  LDL R147, [R1+0x41c] ;  /* 0x00041c0001937983 */ /* 0x000ea20000100800 */
[----:B------:R-:W3:Y:S02]  /*f3a60*/  LDL.LU.64 R230, [R1+0x70e0] ;  /* 0x0070e00001e67983 */ /* 0x000ee40000300a00 */
        /* <DEDUP_REMOVED lines=30> */
[----:B------:R-:W2:Y:S01]  /*f3c50*/  LDL.64 R134, [R1+0x1d8] ;  /* 0x0001d80001867983 */ /* 0x000ea20000100a00 */
        /* <DEDUP_REMOVED lines=13> */
[----:B------:R-:W4:Y:S01]  /*f3d30*/  LDL.LU.64 R26, [R1+0x70c0] ;  /* 0x0070c000011a7983 */ /* 0x000f220000300a00 */
[----:B------:R-:W4:Y:S06]  /*f3d40*/  LDL.LU.64 R24, [R1+0x70b8] ;  /* 0x0070b80001187983 */ /* 0x000f2c0000300a00 */
[----:B----4-:R-:W-:Y:S01]  /*f3d50*/  HMMA.1688.F32.TF32 R24, R4, R146, R24 ;  /* 0x000000920418723c */ /* 0x010fe20000081018 */
[----:B------:R-:W4:Y:S01]  /*f3d60*/  LDL.LU.64 R146, [R1+0x70b0] ;  /* 0x0070b00001927983 */ /* 0x000f220000300a00 */
[----:B------:R-:W-:Y:S01]  /*f3d70*/  IMAD.MOV.U32 R246, RZ, RZ, R250 ;  /* 0x000000fffff67224 */ /* 0x000fe200078e00fa */
[----:B------:R-:W-:-:S05]  /*f3d80*/  MOV R247, R251 ;  /* 0x000000fb00f77202 */ /* 0x000fca0000000f00 */
[C---:B--2---:R-:W-:Y:S01]  /*f3d90*/  HMMA.1688.F32.TF32 R12, R4.reuse, R134, R12 ;  /* 0x00000086040c723c */ /* 0x044fe2000008100c */
[----:B------:R-:W-:Y:S01]  /*f3da0*/  MOV R252, R134 ;  /* 0x0000008600fc7202 */ /* 0x000fe20000000f00 */
[----:B------:R-:W-:Y:S01]  /*f3db0*/  IMAD.MOV.U32 R3, RZ, RZ, R135 ;  /* 0x000000ffff037224 */ /* 0x000fe200078e0087 */
[----:B------:R-:W-:Y:S04]  /*f3dc0*/  LDS R134, [R2+0x32480] ;  /* 0x0324800002867984 */ /* 0x000fe80000000800 */
[----:B------:R-:W1:Y:S01]  /*f3dd0*/  LDS R135, [R0+0x32480] ;  /* 0x0324800000877984 */ /* 0x000e620000000800 */
[C---:B----4-:R-:W-:Y:S03]  /*f3de0*/  HMMA.1688.F32.TF32 R104, R4.reuse, R146, R104 ;  /* 0x000000920468723c */ /* 0x050fe60000081068 */
[----:B------:R-:W2:Y:S01]  /*f3df0*/  LDL.LU.64 R146, [R1+0x70a8] ;  /* 0x0070a80001927983 */ /* 0x000ea20000300a00 */
[----:B------:R-:W4:Y:S02]  /*f3e00*/  LDL.LU.64 R144, [R1+0x70a0] ;  /* 0x0070a00001907983 */ /* 0x000f240000300a00 */
[----:B------:R-:W2:Y:S02]  /*f3e10*/  LDL.LU.64 R154, [R1+0x7098] ;  /* 0x00709800019a7983 */ /* 0x000ea40000300a00 */
[----:B------:R-:W2:Y:S01]  /*f3e20*/  LDL.LU.64 R152, [R1+0x7090] ;  /* 0x0070900001987983 */ /* 0x000ea20000300a00 */
[----:B------:R-:W2:Y:S01]  /*f3e30*/  LDL.LU.64 R162, [R1+0x7088] ;  /* 0x0070880001a27983 */ /* 0x000ea20000300a00 */
[----:B------:R-:W2:Y:S02]  /*f3e40*/  LDL.LU.64 R160, [R1+0x7080] ;  /* 0x0070800001a07983 */ /* 0x000ea40000300a00 */
[----:B------:R-:W2:Y:S02]  /*f3e50*/  LDL.LU.64 R242, [R1+0x7078] ;  /* 0x0070780001f27983 */ /* 0x000ea40000300a00 */
[----:B------:R-:W2:Y:S01]  /*f3e60*/  LDL.LU.64 R240, [R1+0x7070] ;  /* 0x0070700001f07983 */ /* 0x000ea20000300a00 */
[----:B------:R-:W1:Y:S01]  /*f3e70*/  LDL.LU.64 R244, [R1+0x7068] ;  /* 0x0070680001f47983 */ /* 0x000e620000300a00 */
[----:B------:R-:W2:Y:S02]  /*f3e80*/  LDL.LU.64 R250, [R1+0x7060] ;  /* 0x0070600001fa7983 */ /* 0x000ea40000300a00 */
[----:B------:R-:W2:Y:S02]  /*f3e90*/  LDL.LU.64 R248, [R1+0x7058] ;  /* 0x0070580001f87983 */ /* 0x000ea40000300a00 */
[----:B------:R-:W2:Y:S01]  /*f3ea0*/  LDL.LU.64 R238, [R1+0x7050] ;  /* 0x0070500001ee7983 */ /* 0x000ea20000300a00 */
[----:B------:R-:W2:Y:S01]  /*f3eb0*/  LDL.LU.64 R236, [R1+0x7048] ;  /* 0x0070480001ec7983 */ /* 0x000ea20000300a00 */
[----:B------:R-:W2:Y:S02]  /*f3ec0*/  LDL.64 R216, [R1+0x1130] ;  /* 0x0011300001d87983 */ /* 0x000ea40000100a00 */
[----:B------:R-:W2:Y:S02]  /*f3ed0*/  LDL.64 R224, [R1+0x1140] ;  /* 0x0011400001e07983 */ /* 0x000ea40000100a00 */
[----:B------:R-:W2:Y:S01]  /*f3ee0*/  LDL.64 R232, [R1+0x1150] ;  /* 0x0011500001e87983 */ /* 0x000ea20000100a00 */
[----:B---3--:R-:W-:Y:S01]  /*f3ef0*/  STL [R1+0x6dbc], R231 ;  /* 0x006dbce701007387 */ /* 0x008fe20000100800 */
[----:B------:R-:W-:Y:S02]  /*f3f00*/  STL [R1+0x6db8], R223 ;  /* 0x006db8df01007387 */ /* 0x000fe40000100800 */
[----:B------:R-:W-:Y:S02]  /*f3f10*/  STL [R1+0x6db4], R214 ;  /* 0x006db4d601007387 */ /* 0x000fe40000100800 */
[----:B------:R-:W-:Y:S01]  /*f3f20*/  STL [R1+0x6db0], R215 ;  /* 0x006db0d701007387 */ /* 0x000fe20000100800 */
[----:B------:R-:W-:Y:S01]  /*f3f30*/  STL [R1+0x6dac], R207 ;  /* 0x006daccf01007387 */ /* 0x000fe20000100800 */
[----:B------:R-:W-:Y:S02]  /*f3f40*/  STL [R1+0x6da8], R199 ;  /* 0x006da8c701007387 */ /* 0x000fe40000100800 */
        /* <DEDUP_REMOVED lines=14> */
[C---:B------:R-:W-:Y:S08]  /*f4030*/  HMMA.1688.F32.TF32 R64, R4.reuse, R198, R64 ;  /* 0x000000c60440723c */ /* 0x040ff00000081040 */
[C---:B------:R-:W-:Y:S08]  /*f4040*/  HMMA.1688.F32.TF32 R60, R4.reuse, R206, R60 ;  /* 0x000000ce043c723c */ /* 0x040ff0000008103c */
[----:B------:R-:W-:Y:S08]  /*f4050*/  HMMA.1688.F32.TF32 R56, R4, R214, R56 ;  /* 0x000000d60438723c */ /* 0x000ff00000081038 */
[C---:B-1----:R-:W-:Y:S01]  /*f4060*/  HMMA.1688.F32.TF32 R20, R132.reuse, R244, R20 ;  /* 0x000000f48414723c */ /* 0x042fe20000081014 */
[----:B------:R-:W-:Y:S01]  /*f4070*/  STL.64 [R1+0x6dd0], R244 ;  /* 0x006dd0f401007387 */ /* 0x000fe20000100a00 */
[----:B------:R-:W-:Y:S11]  /*f4080*/  STL.64 [R1+0x6ef0], R246 ;  /* 0x006ef0f601007387 */ /* 0x000ff60000100a00 */
[----:B------:R-:W-:Y:S10]  /*f4090*/  @!UPT UIADD3 URZ, URZ, URZ, URZ ;  /* 0x0000003f3f3ff290 */ /* 0x000ff4000fffe03f */
[----:B------:R-:W-:Y:S01]  /*f40a0*/  STL.64 [R1+0xef0], R20 ;  /* 0x000ef01401007387 */ /* 0x000fe20000100a00 */
[----:B------:R2:W-:Y:S02]  /*f40b0*/  STL.64 [R1+0xef8], R22 ;  /* 0x000ef81601007387 */ /* 0x0005e40000100a00 */
[C---:B--2---:R-:W-:Y:S01]  /*f40c0*/  HMMA.1688.F32.TF32 R20, R132.reuse, R216, R92 ;  /* 0x000000d88414723c */ /* 0x044fe2000008105c */
[----:B------:R-:W-:Y:S02]  /*f40d0*/  IMAD.MOV.U32 R199, RZ, RZ, R217 ;  /* 0x000000ffffc77224 */ /* 0x000fe400078e00d9 */
[----:B------:R-:W-:Y:S11]  /*f40e0*/  IMAD.MOV.U32 R207, RZ, RZ, R216 ;  /* 0x000000ffffcf7224 */ /* 0x000ff600078e00d8 */
[----:B------:R-:W-:Y:S09]  /*f40f0*/  @!UPT UIADD3 URZ, URZ, URZ, URZ ;  /* 0x0000003f3f3ff290 */ /* 0x000ff2000fffe03f */
[----:B------:R-:W-:Y:S01]  /*f4100*/  STL.64 [R1+0xee0], R20 ;  /* 0x000ee01401007387 */ /* 0x000fe20000100a00 */
[----:B------:R1:W-:Y:S02]  /*f4110*/  STL.64 [R1+0xee8], R22 ;  /* 0x000ee81601007387 */ /* 0x0003e40000100a00 */
[C---:B-1----:R-:W-:Y:S01]  /*f4120*/  HMMA.1688.F32.TF32 R20, R132.reuse, R224, R24 ;  /* 0x000000e08414723c */ /* 0x042fe20000081018 */
[----:B------:R-:W-:Y:S01]  /*f4130*/  STL.64 [R1+0x6ed8], R198 ;  /* 0x006ed8c601007387 */ /* 0x000fe20000100a00 */
[----:B------:R-:W-:Y:S02]  /*f4140*/  STL.64 [R1+0x6ed0], R196 ;  /* 0x006ed0c401007387 */ /* 0x000fe40000100a00 */
[----:B------:R-:W-:Y:S02]  /*f4150*/  STL.64 [R1+0x6ec8], R206 ;  /* 0x006ec8ce01007387 */ /* 0x000fe40000100a00 */
[----:B------:R-:W-:Y:S01]  /*f4160*/  STL.64 [R1+0x6ec0], R204 ;  /* 0x006ec0cc01007387 */ /* 0x000fe20000100a00 */
[----:B------:R-:W-:Y:S11]  /*f4170*/  MOV R214, R224 ;  /* 0x000000e000d67202 */ /* 0x000ff60000000f00 */
[----:B------:R-:W-:Y:S05]  /*f4180*/  @!UPT UIADD3 URZ, URZ, URZ, URZ ;  /* 0x0000003f3f3ff290 */ /* 0x000fea000fffe03f */
[----:B------:R-:W-:Y:S01]  /*f4190*/  STL.64 [R1+0xed0], R20 ;  /* 0x000ed01401007387 */ /* 0x000fe20000100a00 */
[----:B------:R1:W-:Y:S02]  /*f41a0*/  STL.64 [R1+0xed8], R22 ;  /* 0x000ed81601007387 */ /* 0x0003e40000100a00 */
[----:B-1----:R-:W-:Y:S01]  /*f41b0*/  HMMA.1688.F32.TF32 R20, R132, R232, R104 ;  /* 0x000000e88414723c */ /* 0x002fe20000081068 */
[----:B------:R-:W-:Y:S02]  /*f41c0*/  IMAD.MOV.U32 R215, RZ, RZ, R225 ;  /* 0x000000ffffd77224 */ /* 0x000fe400078e00e1 */
[----:B------:R-:W-:-:S03]  /*f41d0*/  IMAD.MOV.U32 R216, RZ, RZ, R238 ;  /* 0x000000ffffd87224 */ /* 0x000fc600078e00ee */
[----:B------:R-:W-:Y:S01]  /*f41e0*/  STL.64 [R1+0x6ee8], R214 ;  /* 0x006ee8d601007387 */ /* 0x000fe20000100a00 */
[----:B------:R1:W-:Y:S02]  /*f41f0*/  STL.64 [R1+0x6ee0], R212 ;  /* 0x006ee0d401007387 */ /* 0x0003e40000100a00 */
[----:B------:R-:W-:Y:S01]  /*f4200*/  IMAD.MOV.U32 R217, RZ, RZ, R239 ;  /* 0x000000ffffd97224 */ /* 0x000fe200078e00ef */
[----:B------:R-:W-:Y:S01]  /*f4210*/  MOV R208, R237 ;  /* 0x000000ed00d07202 */ /* 0x000fe20000000f00 */
[----:B------:R-:W-:Y:S11]  /*f4220*/  IMAD.MOV.U32 R209, RZ, RZ, R236 ;  /* 0x000000ffffd17224 */ /* 0x000ff600078e00ec */
[----:B------:R-:W-:Y:S01]  /*f4230*/  @!UPT UIADD3 URZ, URZ, URZ, URZ ;  /* 0x0000003f3f3ff290 */ /* 0x000fe2000fffe03f */
[----:B------:R2:W-:Y:S01]  /*f4240*/  STL.64 [R1+0xec0], R20 ;  /* 0x000ec01401007387 */ /* 0x0005e20000100a00 */
[----:B------:R-:W-:Y:S02]  /*f4250*/  STL.64 [R1+0xec8], R22 ;  /* 0x000ec81601007387 */ /* 0x000fe40000100a00 */
[----:B------:R-:W3:Y:S02]  /*f4260*/  LDL R224, [R1+0x12e0] ;  /* 0x0012e00001e07983 */ /* 0x000ee40000100800 */
[----:B------:R-:W3:Y:S01]  /*f4270*/  LDL R225, [R1+0x12e4] ;  /* 0x0012e40001e17983 */ /* 0x000ee20000100800 */
[----:B------:R-:W3:Y:S01]  /*f4280*/  LDL.LU R238, [R1+0x7044] ;  /* 0x0070440001ee7983 */ /* 0x000ee20000300800 */
[----:B------:R-:W3:Y:S02]  /*f4290*/  LDL.LU R239, [R1+0x7040] ;  /* 0x0070400001ef7983 */ /* 0x000ee40000300800 */
[----:B------:R-:W3:Y:S02]  /*f42a0*/  LDL.LU R237, [R1+0x703c] ;  /* 0x00703c0001ed7983 */ /* 0x000ee40000300800 */
[----:B------:R-:W4:Y:S01]  /*f42b0*/  LDL.LU R236, [R1+0x7038] ;  /* 0x0070380001ec7983 */ /* 0x000f220000300800 */
[----:B------:R-:W-:Y:S01]  /*f42c0*/  HMMA.1688.F32.TF32 R52, R4, R222, R52 ;  /* 0x000000de0434723c */ /* 0x000fe20000081034 */
[----:B------:R-:W4:Y:S04]  /*f42d0*/  LDL R168, [R1+0x1270] ;  /* 0x0012700001a87983 */ /* 0x000f280000100800 */
[----:B------:R-:W4:Y:S04]  /*f42e0*/  LDL R169, [R1+0x1274] ;  /* 0x0012740001a97983 */ /* 0x000f280000100800 */
[----:B------:R-:W4:Y:S04]  /*f42f0*/  LDL R180, [R1+0x1250] ;  /* 0x0012500001b47983 */ /* 0x000f280000100800 */
[----:B------:R-:W4:Y:S04]  /*f4300*/  LDL R181, [R1+0x1254] ;  /* 0x0012540001b57983 */ /* 0x000f280000100800 */
[----:B------:R-:W4:Y:S04]  /*f4310*/  LDL R140, [R1+0x1200] ;  /* 0x00120000018c7983 */ /* 0x000f280000100800 */
[----:B------:R-:W4:Y:S01]  /*f4320*/  LDL R141, [R1+0x1204] ;  /* 0x00120400018d7983 */ /* 0x000f220000100800 */
[----:B------:R-:W-:-:S03]  /*f4330*/  MOV R223, R233 ;  /* 0x000000e900df7202 */ /* 0x000fc60000000f00 */
        /* <DEDUP_REMOVED lines=28> */
[----:B------:R-:W2:Y:S01]  /*f4500*/  LDL.64 R184, [R1+0x1290] ;  /* 0x0012900001b87983 */ /* 0x000ea20000100a00 */
[----:B------:R-:W-:Y:S07]  /*f4510*/  HMMA.1688.F32.TF32 R48, R4, R230, R48 ;  /* 0x000000e60430723c */ /* 0x000fee0000081030 */
[----:B------:R-:W-:Y:S01]  /*f4520*/  IMAD.MOV.U32 R231, RZ, RZ, R232 ;  /* 0x000000ffffe77224 */ /* 0x000fe200078e00e8 */
[----:B---3--:R-:W-:Y:S01]  /*f4530*/  MOV R193, R237 ;  /* 0x000000ed00c17202 */ /* 0x008fe20000000f00 */
[----:B----4-:R-:W-:-:S02]  /*f4540*/  IMAD.MOV.U32 R192, RZ, RZ, R236 ;  /* 0x000000ffffc07224 */ /* 0x010fc400078e00ec */
[----:B------:R-:W3:Y:S01]  /*f4550*/  LDL.LU R236, [R1+0x7034] ;  /* 0x0070340001ec7983 */ /* 0x000ee20000300800 */
[----:B------:R-:W3:Y:S02]  /*f4560*/  LDL.LU R237, [R1+0x7030] ;  /* 0x0070300001ed7983 */ /* 0x000ee40000300800 */
[----:B------:R-:W4:Y:S02]  /*f4570*/  LDL.64 R232, [R1+0x12f0] ;  /* 0x0012f00001e87983 */ /* 0x000f240000100a00 */
[----:B------:R-:W-:Y:S01]  /*f4580*/  STL.64 [R1+0x6f10], R222 ;  /* 0x006f10de01007387 */ /* 0x000fe20000100a00 */
[----:B------:R1:W-:Y:S04]  /*f4590*/  STL.64 [R1+0x6f08], R220 ;  /* 0x006f08dc01007387 */ /* 0x0003e80000100a00 */
[----:B-1----:R-:W2:Y:S04]  /*f45a0*/  LDL R220, [R1+0x1160] ;  /* 0x0011600001dc7983 */ /* 0x002ea80000100800 */
[----:B------:R-:W2:Y:S01]  /*f45b0*/  LDL R221, [R1+0x1164] ;  /* 0x0011640001dd7983 */ /* 0x000ea20000100800 */
[C---:B------:R-:W-:Y:S08]  /*f45c0*/  HMMA.1688.F32.TF32 R104, R132.reuse, R104, R116 ;  /* 0x000000688468723c */ /* 0x040ff00000081074 */
[C---:B------:R-:W-:Y:S08]  /*f45d0*/  HMMA.1688.F32.TF32 R24, R132.reuse, R24, R8 ;  /* 0x000000188418723c */ /* 0x040ff00000081008 */
[----:B------:R-:W-:Y:S08]  /*f45e0*/  HMMA.1688.F32.TF32 R8, R132, R204, R12 ;  /* 0x000000cc8408723c */ /* 0x000ff0000008100c */
[----:B------:R-:W-:Y:S01]  /*f45f0*/  HMMA.1688.F32.TF32 R100, R4, R170, R100 ;  /* 0x000000aa0464723c */ /* 0x000fe20000081064 */
[----:B------:R-:W-:Y:S01]  /*f4600*/  STL.64 [R1+0x6f00], R230 ;  /* 0x006f00e601007387 */ /* 0x000fe20000100a00 */
[----:B------:R-:W-:Y:S06]  /*f4610*/  STL.64 [R1+0x6ef8], R228 ;  /* 0x006ef8e401007387 */ /* 0x000fec0000100a00 */
[----:B------:R-:W-:Y:S08]  /*f4620*/  HMMA.1688.F32.TF32 R16, R132, R196, R16 ;  /* 0x000000c48410723c */ /* 0x000ff00000081010 */
        /* <DEDUP_REMOVED lines=11> */
[----:B------:R-:W-:-:S02]  /*f46e0*/  IMAD.MOV.U32 R200, RZ, RZ, R239 ;  /* 0x000000ffffc87224 */ /* 0x000fc400078e00ef */
[----:B------:R-:W-:-:S05]  /*f46f0*/  IMAD.MOV.U32 R201, RZ, RZ, R238 ;  /* 0x000000ffffc97224 */ /* 0x000fca00078e00ee */
        /* <DEDUP_REMOVED lines=9> */
[C---:B--2---:R-:W-:Y:S08]  /*f4790*/  HMMA.1688.F32.TF32 R220, R132.reuse, R220, R28 ;  /* 0x000000dc84dc723c */ /* 0x044ff0000008101c */
[C---:B------:R-:W-:Y:S11]  /*f47a0*/  HMMA.1688.F32.TF32 R28, R132.reuse, R212, R128 ;  /* 0x000000d4841c723c */ /* 0x040ff60000081080 */
[----:B------:R-:W-:Y:S04]  /*f47b0*/  @!UPT UIADD3 URZ, URZ, URZ, URZ ;  /* 0x0000003f3f3ff290 */ /* 0x000fe8000fffe03f */
[----:B------:R-:W-:Y:S01]  /*f47c0*/  STL.64 [R1+0xeb0], R220 ;  /* 0x000eb0dc01007387 */ /* 0x000fe20000100a00 */
[----:B------:R-:W-:Y:S02]  /*f47d0*/  STL.64 [R1+0xeb8], R222 ;  /* 0x000eb8de01007387 */ /* 0x000fe40000100a00 */
[----:B------:R-:W-:Y:S02]  /*f47e0*/  STL.64 [R1+0xea0], R104 ;  /* 0x000ea06801007387 */ /* 0x000fe40000100a00 */
[----:B------:R-:W-:Y:S03]  /*f47f0*/  STL.64 [R1+0xea8], R106 ;  /* 0x000ea86a01007387 */ /* 0x000fe60000100a00 */
[----:B------:R-:W-:Y:S01]  /*f4800*/  STL.64 [R1+0xe90], R28 ;  /* 0x000e901c01007387 */ /* 0x000fe20000100a00 */
[----:B------:R-:W-:Y:S02]  /*f4810*/  STL.64 [R1+0xe98], R30 ;  /* 0x000e981e01007387 */ /* 0x000fe40000100a00 */
[----:B------:R-:W-:Y:S02]  /*f4820*/  STL.64 [R1+0xe80], R24 ;  /* 0x000e801801007387 */ /* 0x000fe40000100a00 */
[----:B------:R-:W-:Y:S01]  /*f4830*/  STL.64 [R1+0xe88], R26 ;  /* 0x000e881a01007387 */ /* 0x000fe20000100a00 */
[----:B------:R-:W-:Y:S01]  /*f4840*/  STL.64 [R1+0xe70], R8 ;  /* 0x000e700801007387 */ /* 0x000fe20000100a00 */
[----:B------:R2:W-:Y:S02]  /*f4850*/  STL.64 [R1+0xe78], R10 ;  /* 0x000e780a01007387 */ /* 0x0005e40000100a00 */
[C---:B--2---:R-:W-:Y:S01]  /*f4860*/  HMMA.1688.F32.TF32 R8, R132.reuse, R244, R100 ;  /* 0x000000f48408723c */ /* 0x044fe20000081064 */
[----:B------:R-:W-:Y:S01]  /*f4870*/  STL.64 [R1+0x1050], R16 ;  /* 0x0010501001007387 */ /* 0x000fe20000100a00 */
[----:B------:R2:W-:Y:S02]  /*f4880*/  STL.64 [R1+0x1058], R18 ;  /* 0x0010581201007387 */ /* 0x0005e40000100a00 */
[----:B------:R-:W-:Y:S02]  /*f4890*/  STL.64 [R1+0x1040], R12 ;  /* 0x0010400c01007387 */ /* 0x000fe40000100a00 */
[----:B------:R1:W-:Y:S02]  /*f48a0*/  STL.64 [R1+0x1048], R14 ;  /* 0x0010480e01007387 */ /* 0x0003e40000100a00 */
[C---:B--2---:R-:W-:Y:S08]  /*f48b0*/  HMMA.1688.F32.TF32 R16, R132.reuse, R20, R108 ;  /* 0x000000148410723c */ /* 0x044ff0000008106c */
[C---:B-1----:R-:W-:Y:S07]  /*f48c0*/  HMMA.1688.F32.TF32 R12, R132.reuse, R140, R112 ;  /* 0x0000008c840c723c */ /* 0x042fee0000081070 */
[----:B------:R-:W-:Y:S01]  /*f48d0*/  STL.64 [R1+0x1030], R8 ;  /* 0x0010300801007387 */ /* 0x000fe20000100a00 */
[----:B------:R3:W-:Y:S02]  /*f48e0*/  STL.64 [R1+0x1038], R10 ;  /* 0x0010380a01007387 */ /* 0x0007e40000100a00 */
[C---:B---3--:R-:W-:Y:S05]  /*f48f0*/  HMMA.1688.F32.TF32 R8, R132.reuse, R236, R120 ;  /* 0x000000ec8408723c */ /* 0x048fea0000081078 */
[----:B------:R-:W-:Y:S01]  /*f4900*/  STL.64 [R1+0x1020], R16 ;  /* 0x0010201001007387 */ /* 0x000fe20000100a00 */
[----:B------:R1:W-:Y:S02]  /*f4910*/  STL.64 [R1+0x1028], R18 ;  /* 0x0010281201007387 */ /* 0x0003e40000100a00 */
[----:B------:R-:W-:Y:S05]  /*f4920*/  STL [R1+0x6da4], R236 ;  /* 0x006da4ec01007387 */ /* 0x000fea0000100800 */
[----:B------:R-:W-:Y:S01]  /*f4930*/  STL.64 [R1+0x1010], R12 ;  /* 0x0010100c01007387 */ /* 0x000fe20000100a00 */
[----:B------:R2:W-:Y:S01]  /*f4940*/  STL.64 [R1+0x1018], R14 ;  /* 0x0010180e01007387 */ /* 0x0005e20000100a00 */
[----:B------:R-:W-:Y:S01]  /*f4950*/  STL [R1+0x6da0], R237 ;  /* 0x006da0ed01007387 */ /* 0x000fe20000100800 */
        /* <DEDUP_REMOVED lines=40> */
[----:B----4-:R-:W-:Y:S07]  /*f4be0*/  HMMA.1688.F32.TF32 R8, R132, R232, R84 ;  /* 0x000000e88408723c */ /* 0x010fee0000081054 */
[----:B------:R-:W-:Y:S01]  /*f4bf0*/  STL.64 [R1+0xf30], R16 ;  /* 0x000f301001007387 */ /* 0x000fe20000100a00 */
[----:B------:R1:W-:Y:S07]  /*f4c00*/  STL.64 [R1+0xf38], R18 ;  /* 0x000f381201007387 */ /* 0x0003ee0000100a00 */
[----:B------:R-:W-:Y:S02]  /*f4c10*/  STL.64 [R1+0xf20], R12 ;  /* 0x000f200c01007387 */ /* 0x000fe40000100a00 */
[----:B------:R2:W-:Y:S06]  /*f4c20*/  STL.64 [R1+0xf28], R14 ;  /* 0x000f280e01007387 */ /* 0x0005ec0000100a00 */
[----:B------:R-:W-:Y:S01]  /*f4c30*/  STL.64 [R1+0xf10], R8 ;  /* 0x000f100801007387 */ /* 0x000fe20000100a00 */
[----:B------:R3:W-:Y:S02]  /*f4c40*/  STL.64 [R1+0xf18], R10 ;  /* 0x000f180a01007387 */ /* 0x0007e40000100a00 */
[----:B------:R-:W4:Y:S02]  /*f4c50*/  LDL R234, [R1+0x1568] ;  /* 0x0015680001ea7983 */ /* 0x000f240000100800 */
[----:B------:R-:W4:Y:S01]  /*f4c60*/  LDL R235, [R1+0x156c] ;  /* 0x00156c0001eb7983 */ /* 0x000f220000100800 */
[----:B------:R-:W4:Y:S01]  /*f4c70*/  LDL.LU R224, [R1+0x20a0] ;  /* 0x0020a00001e07983 */ /* 0x000f220000300800 */
[----:B------:R-:W4:Y:S02]  /*f4c80*/  LDL.LU R225, [R1+0x20a4] ;  /* 0x0020a40001e17983 */ /* 0x000f240000300800 */
[----:B------:R-:W4:Y:S02]  /*f4c90*/  LDL.LU R226, [R1+0x20a8] ;  /* 0x0020a80001e27983 */ /* 0x000f240000300800 */
[----:B------:R-:W4:Y:S01]  /*f4ca0*/  LDL.LU R227, [R1+0x20ac] ;  /* 0x0020ac0001e37983 */ /* 0x000f220000300800 */
        /* <DEDUP_REMOVED lines=8> */
[----:B------:R-:W4:Y:S01]  /*f4d30*/  LDL R186, [R1+0x1538] ;  /* 0x0015380001ba7983 */ /* 0x000f220000100800 */
        /* <DEDUP_REMOVED lines=59> */
[----:B-1----:R-:W4:Y:S01]  /*f50f0*/  LDL R18, [R1+0x1478] ;  /* 0x0014780001127983 */ /* 0x002f220000100800 */
[----:B------:R-:W4:Y:S04]  /*f5100*/  LDL R19, [R1+0x147c] ;  /* 0x00147c0001137983 */ /* 0x000f280000100800 */
[----:B--2---:R-:W2:Y:S04]  /*f5110*/  LDL R14, [R1+0x1468] ;  /* 0x00146800010e7983 */ /* 0x004ea80000100800 */
[----:B------:R-:W2:Y:S01]  /*f5120*/  LDL R15, [R1+0x146c] ;  /* 0x00146c00010f7983 */ /* 0x000ea20000100800 */
[----:B------:R-:W2:Y:S02]  /*f5130*/  LDL.LU R44, [R1+0x1fb0] ;  /* 0x001fb000012c7983 */ /* 0x000ea40000300800 */
[----:B------:R-:W2:Y:S02]  /*f5140*/  LDL.LU R45, [R1+0x1fb4] ;  /* 0x001fb400012d7983 */ /* 0x000ea40000300800 */
[----:B------:R-:W2:Y:S01]  /*f5150*/  LDL.LU R46, [R1+0x1fb8] ;  /* 0x001fb800012e7983 */ /* 0x000ea20000300800 */
[----:B------:R-:W2:Y:S01]  /*f5160*/  LDL.LU R47, [R1+0x1fbc] ;  /* 0x001fbc00012f7983 */ /* 0x000ea20000300800 */
[----:B---3--:R-:W3:Y:S02]  /*f5170*/  LDL R10, [R1+0x1458] ;  /* 0x00145800010a7983 */ /* 0x008ee40000100800 */
[----:B------:R-:W3:Y:S02]  /*f5180*/  LDL R11, [R1+0x145c] ;  /* 0x00145c00010b7983 */ /* 0x000ee40000100800 */
[----:B------:R-:W3:Y:S01]  /*f5190*/  LDL.LU R48, [R1+0x1fc0] ;  /* 0x001fc00001307983 */ /* 0x000ee20000300800 */
[----:B------:R-:W3:Y:S01]  /*f51a0*/  LDL.LU R49, [R1+0x1fc4] ;  /* 0x001fc40001317983 */ /* 0x000ee20000300800 */
[----:B------:R-:W3:Y:S02]  /*f51b0*/  LDL.LU R50, [R1+0x1fc8] ;  /* 0x001fc80001327983 */ /* 0x000ee40000300800 */
[----:B------:R-:W3:Y:S02]  /*f51c0*/  LDL.LU R51, [R1+0x1fcc] ;  /* 0x001fcc0001337983 */ /* 0x000ee40000300800 */
        /* <DEDUP_REMOVED lines=66> */
[----:B------:R-:W-:Y:S01]  /*f55f0*/  IMAD.MOV.U32 R239, RZ, RZ, R232 ;  /* 0x000000ffffef7224 */ /* 0x000fe200078e00e8 */
[----:B------:R-:W-:-:S02]  /*f5600*/  MOV R238, R233 ;  /* 0x000000e900ee7202 */ /* 0x000fc40000000f00 */
[----:B------:R-:W-:Y:S01]  /*f5610*/  MOV R236, R184 ;  /* 0x000000b800ec7202 */ /* 0x000fe20000000f00 */
[----:B------:R-:W-:Y:S02]  /*f5620*/  IMAD.MOV.U32 R237, RZ, RZ, R185 ;  /* 0x000000ffffed7224 */ /* 0x000fe400078e00b9 */
[----:B------:R-:W-:Y:S03]  /*f5630*/  STL.64 [R1+0x6dc8], R238 ;  /* 0x006dc8ee01007387 */ /* 0x000fe60000100a00 */
[----:B------:R-:W-:Y:S01]  /*f5640*/  STL.64 [R1+0x6dc0], R236 ;  /* 0x006dc0ec01007387 */ /* 0x000fe20000100a00 */
[C---:B----4-:R-:W-:Y:S08]  /*f5650*/  HMMA.1688.F32.TF32 R108, R4.reuse, R110, R124 ;  /* 0x0000006e046c723c */ /* 0x050ff0000008107c */
[C---:B------:R-:W-:Y:S08]  /*f5660*/  HMMA.1688.F32.TF32 R100, R4.reuse, R102, R32 ;  /* 0x000000660464723c */ /* 0x040ff00000081020 */
[C---:B------:R-:W-:Y:S08]  /*f5670*/  HMMA.1688.F32.TF32 R124, R4.reuse, R206, R212 ;  /* 0x000000ce047c723c */ /* 0x040ff000000810d4 */
[C---:B------:R-:W-:Y:S08]  /*f5680*/  HMMA.1688.F32.TF32 R32, R4.reuse, R246, R196 ;  /* 0x000000f60420723c */ /* 0x040ff000000810c4 */
[C---:B--2---:R-:W-:Y:S08]  /*f5690*/  HMMA.1688.F32.TF32 R12, R4.reuse, R14, R44 ;  /* 0x0000000e040c723c */ /* 0x044ff0000008102c */
        /* <DEDUP_REMOVED lines=43> */
[----:B------:R-:W4:Y:S04]  /*f5950*/  LDL R216, [R1] ;  /* 0x0000000001d87983 */ /* 0x000f280000100800 */
        /* <DEDUP_REMOVED lines=9> */
[----:B-1----:R-:W4:Y:S02]  /*f59f0*/  LDL R86, [R1+0x15b8] ;  /* 0x0015b80001567983 */ /* 0x002f240000100800 */
[----:B------:R-:W4:Y:S02]  /*f5a00*/  LDL R87, [R1+0x15bc] ;  /* 0x0015bc0001577983 */ /* 0x000f240000100800 */
[----:B------:R-:W4:Y:S01]  /*f5a10*/  LDL.LU R200, [R1+0x2050] ;  /* 0x0020500001c87983 */ /* 0x000f220000300800 */
[C---:B------:R-:W-:Y:S01]  /*f5a20*/  HMMA.1688.F32.TF32 R56, R4.reuse, R202, R192 ;  /* 0x000000ca0438723c */ /* 0x040fe200000810c0 */
        /* <DEDUP_REMOVED lines=23> */
[----:B------:R-:W-:Y:S01]  /*f5ba0*/  HMMA.1688.F32.TF32 R48, R4, R170, R188 ;  /* 0x000000aa0430723c */ /* 0x000fe200000810bc */
[----:B------:R-:W2:Y:S02]  /*f5bb0*/  LDL.LU R169, [R1+0x2094] ;  /* 0x0020940001a97983 */ /* 0x000ea40000300800 */
[----:B------:R-:W2:Y:S01]  /*f5bc0*/  LDL.LU R170, [R1+0x2098] ;  /* 0x0020980001aa7983 */ /* 0x000ea20000300800 */
[----:B------:R-:W2:Y:S01]  /*f5bd0*/  LDL.LU R171, [R1+0x209c] ;  /* 0x00209c0001ab7983 */ /* 0x000ea20000300800 */
[----:B------:R-:W2:Y:S02]  /*f5be0*/  LDL.LU R184, [R1+0x2070] ;  /* 0x0020700001b87983 */ /* 0x000ea40000300800 */
[----:B------:R-:W2:Y:S02]  /*f5bf0*/  LDL.LU R185, [R1+0x2074] ;  /* 0x0020740001b97983 */ /* 0x000ea40000300800 */
[----:B------:R-:W2:Y:S01]  /*f5c00*/  LDL.LU R186, [R1+0x2078] ;  /* 0x0020780001ba7983 */ /* 0x000ea20000300800 */
[----:B------:R-:W2:Y:S01]  /*f5c10*/  LDL.LU R187, [R1+0x207c] ;  /* 0x00207c0001bb7983 */ /* 0x000ea20000300800 */
[----:B------:R-:W-:Y:S01]  /*f5c20*/  MOV R215, R248 ;  /* 0x000000f800d77202 */ /* 0x000fe20000000f00 */
[----:B------:R-:W-:-:S02]  /*f5c30*/  IMAD.MOV.U32 R214, RZ, RZ, R249 ;  /* 0x000000ffffd67224 */ /* 0x000fc400078e00f9 */
[----:B------:R-:W2:Y:S02]  /*f5c40*/  LDL.LU R248, [R1+0x1fa0] ;  /* 0x001fa00001f87983 */ /* 0x000ea40000300800 */
[----:B------:R-:W-:Y:S01]  /*f5c50*/  IMAD.MOV.U32 R207, RZ, RZ, R250 ;  /* 0x000000ffffcf7224 */ /* 0x000fe200078e00fa */
[----:B------:R-:W2:Y:S01]  /*f5c60*/  LDL.LU R249, [R1+0x1fa4] ;  /* 0x001fa40001f97983 */ /* 0x000ea20000300800 */
[----:B------:R-:W-:Y:S01]  /*f5c70*/  MOV R206, R251 ;  /* 0x000000fb00ce7202 */ /* 0x000fe20000000f00 */
[----:B------:R-:W2:Y:S02]  /*f5c80*/  LDL.LU R250, [R1+0x1fa8] ;  /* 0x001fa80001fa7983 */ /* 0x000ea40000300800 */
[----:B------:R-:W2:Y:S01]  /*f5c90*/  LDL.LU R251, [R1+0x1fac] ;  /* 0x001fac0001fb7983 */ /* 0x000ea20000300800 */
[----:B------:R-:W2:Y:S04]  /*f5ca0*/  LDL R232, [R1+0x20] ;  /* 0x0000200001e87983 */ /* 0x000ea80000100800 */
[----:B------:R-:W2:Y:S01]  /*f5cb0*/  LDL R233, [R1+0x24] ;  /* 0x0000240001e97983 */ /* 0x000ea20000100800 */
[----:B------:R-:W-:-:S02]  /*f5cc0*/  IMAD.MOV.U32 R198, RZ, RZ, R241 ;  /* 0x000000ffffc67224 */ /* 0x000fc400078e00f1 */
[----:B------:R-:W-:Y:S02]  /*f5cd0*/  IMAD.MOV.U32 R199, RZ, RZ, R240 ;  /* 0x000000ffffc77224 */ /* 0x000fe400078e00f0 */
[----:B------:R-:W2:Y:S01]  /*f5ce0*/  LDL R241, [R1+0x34] ;  /* 0x0000340001f17983 */ /* 0x000ea20000100800 */
[----:B------:R-:W2:Y:S04]  /*f5cf0*/  LDL R240, [R1+0x30] ;  /* 0x0000300001f07983 */ /* 0x000ea80000100800 */
[----:B------:R-:W-:Y:S04]  /*f5d00*/  LDS R132, [R2+0x18500] ;  /* 0x0185000002847984 */ /* 0x000fe80000000800 */
[----:B------:R-:W-:Y:S04]  /*f5d10*/  LDS R134, [R2+0x1a500] ;  /* 0x01a5000002867984 */ /* 0x000fe80000000800 */
[----:B------:R-:W-:Y:S04]  /*f5d20*/  LDS R133, [R0+0x18500] ;  /* 0x0185000000857984 */ /* 0x000fe80000000800 */
[----:B------:R-:W3:Y:S01]  /*f5d30*/  LDS R135, [R0+0x1a500] ;  /* 0x01a5000000877984 */ /* 0x000ee20000000800 */
[C---:B------:R-:W-:Y:S08]  /*f5d40*/  HMMA.1688.F32.TF32 R112, R4.reuse, R114, R120 ;  /* 0x000000720470723c */ /* 0x040ff00000081078 */
[----:B------:R-:W-:Y:S01]  /*f5d50*/  HMMA.1688.F32.TF32 R120, R4, R222, R228 ;  /* 0x000000de0478723c */ /* 0x000fe200000810e4 */
[----:B------:R-:W2:Y:S04]  /*f5d60*/  LDL.64 R236, [R1+0x40] ;  /* 0x0000400001ec7983 */ /* 0x000ea80000100a00 */
[----:B------:R-:W2:Y:S01]  /*f5d70*/  LDL.64 R238, [R1+0x48] ;  /* 0x0000480001ee7983 */ /* 0x000ea20000100a00 */
[----:B------:R-:W2:Y:S02]  /*f5d80*/  LDL.64 R228, [R1+0x50] ;  /* 0x0000500001e47983 */ /* 0x000ea40000100a00 */
[----:B------:R-:W2:Y:S01]  /*f5d90*/  LDL.64 R230, [R1+0x58] ;  /* 0x0000580001e67983 */ /* 0x000ea20000100a00 */
[----:B------:R-:W2:Y:S04]  /*f5da0*/  LDL R220, [R1+0x60] ;  /* 0x0000600001dc7983 */ /* 0x000ea80000100800 */
[----:B------:R-:W2:Y:S01]  /*f5db0*/  LDL R221, [R1+0x64] ;  /* 0x0000640001dd7983 */ /* 0x000ea20000100800 */
[----:B------:R-:W2:Y:S02]  /*f5dc0*/  LDL R222, [R1+0x68] ;  /* 0x0000680001de7983 */ /* 0x000ea40000100800 */
[----:B------:R-:W2:Y:S01]  /*f5dd0*/  LDL R223, [R1+0x6c] ;  /* 0x00006c0001df7983 */ /* 0x000ea20000100800 */
        /* <DEDUP_REMOVED lines=10> */
[----:B------:R-:W-:-:S02]  /*f5e80*/  IMAD.MOV.U32 R174, RZ, RZ, R243 ;  /* 0x000000ffffae7224 */ /* 0x000fc400078e00f3 */
[----:B------:R-:W-:Y:S01]  /*f5e90*/  IMAD.MOV.U32 R175, RZ, RZ, R242 ;  /* 0x000000ffffaf7224 */ /* 0x000fe200078e00f2 */
[C---:B---3--:R-:W-:Y:S08]  /*f5ea0*/  HMMA.1688.F32.TF32 R24, R132.reuse, R224, R24 ;  /* 0x000000e08418723c */ /* 0x048ff00000081018 */
[----:B----4-:R-:W-:Y:S08]  /*f5eb0*/  HMMA.1688.F32.TF32 R92, R132, R216, R92 ;  /* 0x000000d8845c723c */ /* 0x010ff0000008105c */
[C---:B------:R-:W-:Y:S08]  /*f5ec0*/  HMMA.1688.F32.TF32 R88, R4.reuse, R90, R208 ;  /* 0x0000005a0458723c */ /* 0x040ff000000810d0 */
[C---:B------:R-:W-:Y:S08]  /*f5ed0*/  HMMA.1688.F32.TF32 R84, R4.reuse, R86, R200 ;  /* 0x000000560454723c */ /* 0x040ff000000810c8 */
[C---:B--2---:R-:W-:Y:S08]  /*f5ee0*/  HMMA.1688.F32.TF32 R80, R4.reuse, R82, R192 ;  /* 0x000000520450723c */ /* 0x044ff000000810c0 */
[C---:B------:R-:W-:Y:S08]  /*f5ef0*/  HMMA.1688.F32.TF32 R72, R4.reuse, R74, R176 ;  /* 0x0000004a0448723c */ /* 0x040ff000000810b0 */
[C---:B------:R-:W-:Y:S01]  /*f5f00*/  HMMA.1688.F32.TF32 R68, R4.reuse, R70, R168 ;  /* 0x000000460444723c */ /* 0x040fe200000810a8 */
[----:B------:R-:W2:Y:S01]  /*f5f10*/  LDL.LU.64 R170, [R1+0x7028] ;  /* 0x0070280001aa7983 */ /* 0x000ea20000300a00 */
[----:B------:R-:W3:Y:S02]  /*f5f20*/  LDL.LU.64 R168, [R1+0x7020] ;  /* 0x0070200001a87983 */ /* 0x000ee40000300a00 */
[----:B------:R-:W4:Y:S02]  /*f5f30*/  LDL.LU.64 R178, [R1+0x7018] ;  /* 0x0070180001b27983 */ /* 0x000f240000300a00 */
[----:B------:R-:W2:Y:S02]  /*f5f40*/  LDL.LU.64 R176, [R1+0x7010] ;  /* 0x0070100001b07983 */ /* 0x000ea40000300a00 */
[C---:B------:R-:W-:Y:S01]  /*f5f50*/  HMMA.1688.F32.TF32 R76, R4.reuse, R78, R184 ;  /* 0x0000004e044c723c */ /* 0x040fe200000810b8 */
        /* <DEDUP_REMOVED lines=8> */
[----:B------:R-:W-:Y:S01]  /*f5fe0*/  HMMA.1688.F32.TF32 R136, R4, R138, R248 ;  /* 0x0000008a0488723c */ /* 0x000fe200000810f8 */
[----:B------:R-:W2:Y:S01]  /*f5ff0*/  LDL.LU.64 R250, [R1+0x6fc8] ;  /* 0x006fc80001fa7983 */ /* 0x000ea20000300a00 */
[----:B------:R-:W2:Y:S02]  /*f6000*/  LDL.LU.64 R248, [R1+0x6fc0] ;  /* 0x006fc00001f87983 */ /* 0x000ea40000300a00 */
[----:B------:R-:W3:Y:S02]  /*f6010*/  LDL.LU.64 R218, [R1+0x6fb8] ;  /* 0x006fb80001da7983 */ /* 0x000ee40000300a00 */
[----:B------:R-:W3:Y:S01]  /*f6020*/  LDL.LU.64 R216, [R1+0x6fb0] ;  /* 0x006fb00001d87983 */ /* 0x000ee20000300a00 */
[----:B------:R-:W4:Y:S01]  /*f6030*/  LDL.LU.64 R226, [R1+0x6fa8] ;  /* 0x006fa80001e27983 */ /* 0x000f220000300a00 */
[----:B------:R-:W3:Y:S02]  /*f6040*/  LDL.LU.64 R224, [R1+0x6fa0] ;  /* 0x006fa00001e07983 */ /* 0x000ee40000300a00 */
[----:B------:R1:W-:Y:S02]  /*f6050*/  STL.64 [R1+0x6f78], R26 ;  /* 0x006f781a01007387 */ /* 0x0003e40000100a00 */
[----:B------:R-:W-:Y:S01]  /*f6060*/  STL.64 [R1+0x6f70], R24 ;  /* 0x006f701801007387 */ /* 0x000fe20000100a00 */
[C---:B------:R-:W-:Y:S08]  /*f6070*/  HMMA.1688.F32.TF32 R104, R132.reuse, R232, R104 ;  /* 0x000000e88468723c */ /* 0x040ff00000081068 */
[C---:B------:R-:W-:Y:S01]  /*f6080*/  HMMA.1688.F32.TF32 R28, R132.reuse, R240, R28 ;  /* 0x000000f0841c723c */ /* 0x040fe2000008101c */
[----:B------:R-:W-:Y:S04]  /*f6090*/  LDS R4, [R2+0x1c500] ;  /* 0x01c5000002047984 */ /* 0x000fe80000000800 */
[----:B------:R-:W-:Y:S04]  /*f60a0*/  LDS R6, [R2+0x1e500] ;  /* 0x01e5000002067984 */ /* 0x000fe80000000800 */
[----:B------:R-:W-:Y:S04]  /*f60b0*/  LDS R5, [R0+0x1c500] ;  /* 0x01c5000000057984 */ /* 0x000fe80000000800 */
[----:B------:R-:W2:Y:S04]  /*f60c0*/  LDS R7, [R0+0x1e500] ;  /* 0x01e5000000077984 */ /* 0x000ea80000000800 */
        /* <DEDUP_REMOVED lines=25> */
[----:B------:R-:W-:Y:S08]  /*f6260*/  HMMA.1688.F32.TF32 R56, R132, R216, R56 ;  /* 0x000000d88438723c */ /* 0x000ff00000081038 */
[----:B----4-:R-:W-:Y:S08]  /*f6270*/  HMMA.1688.F32.TF32 R92, R4, R26, R92 ;  /* 0x0000001a045c723c */ /* 0x010ff0000008105c */
        /* <DEDUP_REMOVED lines=25> */
[----:B------:R-:W4:Y:S02]  /*f6410*/  LDL.LU.64 R24, [R1+0x6f70] ;  /* 0x006f700001187983 */ /* 0x000f240000300a00 */
[----:B------:R1:W-:Y:S01]  /*f6420*/  STL.64 [R1+0x6f68], R94 ;  /* 0x006f685e01007387 */ /* 0x0003e20000100a00 */
        /* <DEDUP_REMOVED lines=11> */
[----:B-1----:R-:W4:Y:S04]  /*f64e0*/  LDL R94, [R1+0x18] ;  /* 0x00001800015e7983 */ /* 0x002f280000100800 */
[----:B------:R-:W4:Y:S01]  /*f64f0*/  LDL R95, [R1+0x1c] ;  /* 0x00001c00015f7983 */ /* 0x000f220000100800 */
[----:B------:R-:W-:Y:S01]  /*f6500*/  MOV R249, R238 ;  /* 0x000000ee00f97202 */ /* 0x000fe20000000f00 */
[----:B------:R-:W-:Y:S01]  /*f6510*/  IMAD.MOV.U32 R248, RZ, RZ, R239 ;  /* 0x000000fffff87224 */ /* 0x000fe200078e00ef */
[C---:B------:R-:W-:Y:S08]  /*f6520*/  HMMA.1688.F32.TF32 R72, R4.reuse, R186, R72 ;  /* 0x000000ba0448723c */ /* 0x040ff00000081048 */
[C---:B------:R-:W-:Y:S01]  /*f6530*/  HMMA.1688.F32.TF32 R76, R4.reuse, R178, R76 ;  /* 0x000000b2044c723c */ /* 0x040fe2000008104c */
[----:B------:R-:W-:Y:S04]  /*f6540*/  LDS R132, [R2+0x20500] ;  /* 0x0205000002847984 */ /* 0x000fe80000000800 */
[----:B------:R-:W-:Y:S03]  /*f6550*/  LDS R133, [R0+0x20500] ;  /* 0x0205000000857984 */ /* 0x000fe60000000800 */
[C---:B----4-:R-:W-:Y:S08]  /*f6560*/  HMMA.1688.F32.TF32 R24, R4.reuse, R94, R24 ;  /* 0x0000005e0418723c */ /* 0x050ff00000081018 */
[----:B---3--:R-:W-:Y:S07]  /*f6570*/  HMMA.1688.F32.TF32 R104, R4, R250, R104 ;  /* 0x000000fa0468723c */ /* 0x008fee0000081068 */
        /* <DEDUP_REMOVED lines=20> */
[----:B-1----:R-:W-:Y:S01]  /*f66c0*/  MOV R243, R190 ;  /* 0x000000be00f37202 */ /* 0x002fe20000000f00 */
[----:B------:R-:W-:-:S02]  /*f66d0*/  IMAD.MOV.U32 R242, RZ, RZ, R191 ;  /* 0x000000fffff27224 */ /* 0x000fc400078e00bf */
[----:B---3--:R-:W-:Y:S02]  /*f66e0*/  IMAD.MOV.U32 R241, RZ, RZ, R246 ;  /* 0x000000fffff17224 */ /* 0x008fe400078e00f6 */
        /* <DEDUP_REMOVED lines=344> */
[C---:B--2---:R-:W-:Y:S11]  /*f7c70*/  HMMA.1688.F32.TF32 R24, R132.reuse, R92, R24 ;  /* 0x0000005c8418723c */ /* 0x044ff60000081018 */
[----:B------:R-:W-:Y:S11]  /*f7c80*/  @!UPT UIADD3 URZ, URZ, URZ, URZ ;  /* 0x0000003f3f3ff290 */ /* 0x000ff6000fffe03f */
[----:B------:R-:W-:Y:S01]  /*f7c90*/  @!UPT UIADD3 URZ, URZ, URZ, URZ ;  /* 0x0000003f3f3ff290 */ /* 0x000fe2000fffe03f */
[----:B------:R2:W-:Y:S01]  /*f7ca0*/  STL.64 [R1+0x6e38], R26 ;  /* 0x006e381a01007387 */ /* 0x0005e20000100a00 */
[----:B------:R-:W-:Y:S02]  /*f7cb0*/  STL.64 [R1+0x6e30], R24 ;  /* 0x006e301801007387 */ /* 0x000fe40000100a00 */
[----:B---3--:R3:W-:Y:S02]  /*f7cc0*/  STL.64 [R1+0x6e28], R146 ;  /* 0x006e289201007387 */ /* 0x0087e40000100a00 */
[----:B------:R-:W1:Y:S01]  /*f7cd0*/  LDL R94, [R1+0x3f8] ;  /* 0x0003f800015e7983 */ /* 0x000e620000100800 */
[----:B------:R-:W1:Y:S01]  /*f7ce0*/  LDL R95, [R1+0x3fc] ;  /* 0x0003fc00015f7983 */ /* 0x000e620000100800 */
[----:B------:R-:W-:Y:S03]  /*f7cf0*/  HMMA.1688.F32.TF32 R12, R132, R188, R12 ;  /* 0x000000bc840c723c */ /* 0x000fe6000008100c */
[----:B--2---:R-:W2:Y:S04]  /*f7d00*/  LDL.64 R26, [R1+0x408] ;  /* 0x00040800011a7983 */ /* 0x004ea80000100a00 */
[----:B---3--:R-:W3:Y:S04]  /*f7d10*/  LDL R146, [R1+0x418] ;  /* 0x0004180001927983 */ /* 0x008ee80000100800 */
[----:B------:R-:W3:Y:S01]  /*f7d20*/  LDL R147, [R1+0x41c] ;  /* 0x00041c0001937983 */ /* 0x000ee20000100800 */
[----:B------:R-:W2:Y:S02]  /*f7d30*/  LDL.LU.64 R190, [R1+0x6e58] ;  /* 0x006e580001be7983 */ /* 0x000ea40000300a00 */
[----:B------:R-:W2:Y:S01]  /*f7d40*/  LDL.LU.64 R188, [R1+0x6e50] ;  /* 0x006e500001bc7983 */ /* 0x000ea20000300a00 */
[----:B-1----:R-:W-:Y:S01]  /*f7d50*/  HMMA.1688.F32.TF32 R20, R4, R94, R20 ;  /* 0x0000005e0414723c */ /* 0x002fe20000081014 */
[----:B------:R-:W3:Y:S01]  /*f7d60*/  LDL.LU.64 R94, [R1+0x6e48] ;  /* 0x006e4800015e7983 */ /* 0x000ee20000300a00 */
        /* <DEDUP_REMOVED lines=27> */
[C---:B------:R-:W-:Y:S08]  /*f7f20*/  HMMA.1688.F32.TF32 R88, R132.reuse, R148, R88 ;  /* 0x000000948458723c */ /* 0x040ff00000081058 */
[----:B------:R-:W-:Y:S08]  /*f7f30*/  HMMA.1688.F32.TF32 R136, R132, R140, R136 ;  /* 0x0000008c8488723c */ /* 0x000ff00000081088 */
[----:B---3--:R-:W-:Y:S01]  /*f7f40*/  HMMA.1688.F32.TF32 R92, R4, R26, R92 ;  /* 0x0000001a045c723c */ /* 0x008fe2000008105c */
[----:B------:R-:W-:Y:S01]  /*f7f50*/  IMAD.MOV.U32 R134, RZ, RZ, R252 ;  /* 0x000000ffff867224 */ /* 0x000fe200078e00fc */
[----:B------:R-:W-:Y:S01]  /*f7f60*/  MOV R135, R3 ;  /* 0x0000000300877202 */ /* 0x000fe20000000f00 */
[----:B------:R-:W-:-:S02]  /*f7f70*/  IMAD.MOV.U32 R252, RZ, RZ, R26 ;  /* 0x000000fffffc7224 */ /* 0x000fc400078e001a */
[----:B------:R-:W-:-:S03]  /*f7f80*/  IMAD.MOV.U32 R3, RZ, RZ, R27 ;  /* 0x000000ffff037224 */ /* 0x000fc600078e001b */
[C---:B------:R-:W-:Y:S01]  /*f7f90*/  HMMA.1688.F32.TF32 R28, R4.reuse, R154, R28 ;  /* 0x0000009a041c723c */ /* 0x040fe2000008101c */
[----:B------:R-:W2:Y:S01]  /*f7fa0*/  LDL.LU.64 R26, [R1+0x6e38] ;  /* 0x006e3800011a7983 */ /* 0x000ea20000300a00 */
[----:B------:R-:W2:Y:S06]  /*f7fb0*/  LDL.LU.64 R24, [R1+0x6e30] ;  /* 0x006e300001187983 */ /* 0x000eac0000300a00 */
[C---:B------:R-:W-:Y:S08]  /*f7fc0*/  HMMA.1688.F32.TF32 R116, R4.reuse, R162, R116 ;  /* 0x000000a20474723c */ /* 0x040ff00000081074 */
[C---:B------:R-:W-:Y:S08]  /*f7fd0*/  HMMA.1688.F32.TF32 R128, R4.reuse, R242, R128 ;  /* 0x000000f20480723c */ /* 0x040ff00000081080 */
[C---:B------:R-:W-:Y:S08]  /*f7fe0*/  HMMA.1688.F32.TF32 R8, R4.reuse, R250, R8 ;  /* 0x000000fa0408723c */ /* 0x040ff00000081008 */
[C---:B------:R-:W-:Y:S08]  /*f7ff0*/  HMMA.1688.F32.TF32 R16, R4.reuse, R246, R16 ;  /* 0x000000f60410723c */ /* 0x040ff00000081010 */
[----:B------:R-:W-:Y:S01]  /*f8000*/  HMMA.1688.F32.TF32 R96, R4, R238, R96 ;  /* 0x000000ee0460723c */ /* 0x000fe20000081060 */
[----:B----4-:R-:W-:Y:S01]  /*f8010*/  IMAD.MOV.U32 R232, RZ, RZ, R231 ;  /* 0x000000ffffe87224 */ /* 0x010fe200078e00e7 */
[----:B------:R-:W-:Y:S01]  /*f8020*/  MOV R233, R223 ;  /* 0x000000df00e97202 */ /* 0x000fe20000000f00 */
[----:B------:R-:W-:-:S02]  /*f8030*/  IMAD.MOV.U32 R176, RZ, RZ, R214 ;  /* 0x000000ffffb07224 */ /* 0x000fc400078e00d6 */
[----:B------:R-:W-:Y:S01]  /*f8040*/  IMAD.MOV.U32 R177, RZ, RZ, R215 ;  /* 0x000000ffffb17224 */ /* 0x000fe200078e00d7 */
[----:B------:R-:W-:Y:S01]  /*f8050*/  MOV R224, R207 ;  /* 0x000000cf00e07202 */ /* 0x000fe20000000f00 */
[----:B------:R-:W-:Y:S01]  /*f8060*/  IMAD.MOV.U32 R225, RZ, RZ, R199 ;  /* 0x000000ffffe17224 */ /* 0x000fe200078e00c7 */
[----:B------:R-:W-:Y:S04]  /*f8070*/  LDS R132, [R2+0x30500] ;  /* 0x0305000002847984 */ /* 0x000fe80000000800 */
[----:B------:R-:W-:Y:S01]  /*f8080*/  LDS R133, [R0+0x30500] ;  /* 0x0305000000857984 */ /* 0x000fe20000000800 */
[----:B--2---:R-:W-:Y:S03]  /*f8090*/  HMMA.1688.F32.TF32 R24, R4, R146, R24 ;  /* 0x000000920418723c */ /* 0x004fe60000081018 */
[----:B------:R-:W2:Y:S01]  /*f80a0*/  LDL.LU.64 R146, [R1+0x6e28] ;  /* 0x006e280001927983 */ /* 0x000ea20000300a00 */
[----:B------:R-:W-:Y:S01]  /*f80b0*/  MOV R246, R238 ;  /* 0x000000ee00f67202 */ /* 0x000fe20000000f00 */
[----:B------:R-:W-:-:S03]  /*f80c0*/  IMAD.MOV.U32 R247, RZ, RZ, R239 ;  /* 0x000000fffff77224 */ /* 0x000fc600078e00ef */
[C---:B------:R-:W-:Y:S01]  /*f80d0*/  HMMA.1688.F32.TF32 R12, R4.reuse, R134, R12 ;  /* 0x00000086040c723c */ /* 0x040fe2000008100c */
[----:B------:R-:W-:Y:S04]  /*f80e0*/  LDS R134, [R2+0x32500] ;  /* 0x0325000002867984 */ /* 0x000fe80000000800 */
[----:B------:R-:W1:Y:S03]  /*f80f0*/  LDS R135, [R0+0x32500] ;  /* 0x0325000000877984 */ /* 0x000e660000000800 */
        /* <DEDUP_REMOVED lines=11> */
[----:B------:R-:W1:Y:S02]  /*f81b0*/  LDL.LU.64 R244, [R1+0x6dd0] ;  /* 0x006dd00001f47983 */ /* 0x000e640000300a00 */
[----:B------:R-:W2:Y:S01]  /*f81c0*/  LDL.LU.64 R238, [R1+0x6dc8] ;  /* 0x006dc80001ee7983 */ /* 0x000ea20000300a00 */
[----:B------:R-:W2:Y:S01]  /*f81d0*/  LDL.LU.64 R236, [R1+0x6dc0] ;  /* 0x006dc00001ec7983 */ /* 0x000ea20000300a00 */
[----:B------:R-:W2:Y:S02]  /*f81e0*/  LDL.LU R231, [R1+0x6dbc] ;  /* 0x006dbc0001e77983 */ /* 0x000ea40000300800 */
[----:B------:R-:W3:Y:S02]  /*f81f0*/  LDL.LU R223, [R1+0x6db8] ;  /* 0x006db80001df7983 */ /* 0x000ee40000300800 */
[----:B------:R-:W3:Y:S01]  /*f8200*/  LDL.LU R214, [R1+0x6db4] ;  /* 0x006db40001d67983 */ /* 0x000ee20000300800 */
[----:B------:R-:W4:Y:S01]  /*f8210*/  LDL.LU R215, [R1+0x6db0] ;  /* 0x006db00001d77983 */ /* 0x000f220000300800 */
[----:B------:R-:W4:Y:S02]  /*f8220*/  LDL.LU R207, [R1+0x6dac] ;  /* 0x006dac0001cf7983 */ /* 0x000f240000300800 */
[----:B------:R-:W4:Y:S01]  /*f8230*/  LDL.LU R199, [R1+0x6da8] ;  /* 0x006da80001c77983 */ /* 0x000f220000300800 */
[C---:B-1----:R-:W-:Y:S01]  /*f8240*/  HMMA.1688.F32.TF32 R20, R132.reuse, R244, R20 ;  /* 0x000000f48414723c */ /* 0x042fe20000081014 */
[----:B--2---:R-:W-:Y:S01]  /*f8250*/  STL.64 [R1+0x6bc8], R230 ;  /* 0x006bc8e601007387 */ /* 0x004fe20000100a00 */
[----:B------:R-:W-:Y:S02]  /*f8260*/  STL.64 [R1+0x6bc0], R228 ;  /* 0x006bc0e401007387 */ /* 0x000fe40000100a00 */
[----:B---3--:R-:W-:Y:S02]  /*f8270*/  STL.64 [R1+0x6bd8], R222 ;  /* 0x006bd8de01007387 */ /* 0x008fe40000100a00 */
[----:B------:R-:W-:Y:S01]  /*f8280*/  STL.64 [R1+0x6bd0], R220 ;  /* 0x006bd0dc01007387 */ /* 0x000fe20000100a00 */
[----:B----4-:R-:W-:Y:S01]  /*f8290*/  STL.64 [R1+0x6be8], R214 ;  /* 0x006be8d601007387 */ /* 0x010fe20000100a00 */
        /* <DEDUP_REMOVED lines=22> */
[----:B------:R1:W-:Y:S01]  /*f8400*/  STL.64 [R1+0xe58], R22 ;  /* 0x000e581601007387 */ /* 0x0003e20000100a00 */
[----:B------:R-:W2:Y:S01]  /*f8410*/  LDL R216, [R1+0x11e0] ;  /* 0x0011e00001d87983 */ /* 0x000ea20000100800 */
[C---:B-1----:R-:W-:Y:S11]  /*f8420*/  HMMA.1688.F32.TF32 R20, R132.reuse, R224, R92 ;  /* 0x000000e08414723c */ /* 0x042ff6000008105c */
[----:B------:R-:W-:Y:S11]  /*f8430*/  @!UPT UIADD3 URZ, URZ, URZ, URZ ;  /* 0x0000003f3f3ff290 */ /* 0x000ff6000fffe03f */
[----:B------:R-:W-:Y:S01]  /*f8440*/  @!UPT UIADD3 URZ, URZ, URZ, URZ ;  /* 0x0000003f3f3ff290 */ /* 0x000fe2000fffe03f */
[----:B------:R-:W-:Y:S01]  /*f8450*/  STL.64 [R1+0xe40], R20 ;  /* 0x000e401401007387 */ /* 0x000fe20000100a00 */
[----:B------:R1:W-:Y:S02]  /*f8460*/  STL.64 [R1+0xe48], R22 ;  /* 0x000e481601007387 */ /* 0x0003e40000100a00 */
[----:B------:R-:W3:Y:S02]  /*f8470*/  LDL R164, [R1+0x1160] ;  /* 0x0011600001a47983 */ /* 0x000ee40000100800 */
[----:B------:R-:W3:Y:S01]  /*f8480*/  LDL R165, [R1+0x1164] ;  /* 0x0011640001a57983 */ /* 0x000ee20000100800 */
[----:B------:R-:W4:Y:S04]  /*f8490*/  LDL R184, [R1+0x1170] ;  /* 0x0011700001b87983 */ /* 0x000f280000100800 */
[----:B------:R-:W4:Y:S04]  /*f84a0*/  LDL R185, [R1+0x1174] ;  /* 0x0011740001b97983 */ /* 0x000f280000100800 */
        /* <DEDUP_REMOVED lines=8> */
[----:B------:R-:W2:Y:S01]  /*f8530*/  LDL R189, [R1+0x11c4] ;  /* 0x0011c40001bd7983 */ /* 0x000ea20000100800 */
[C---:B-1----:R-:W-:Y:S03]  /*f8540*/  HMMA.1688.F32.TF32 R20, R132.reuse, R232, R104 ;  /* 0x000000e88414723c */ /* 0x042fe60000081068 */
        /* <DEDUP_REMOVED lines=8> */
[----:B------:R-:W-:Y:S01]  /*f85d0*/  STL.64 [R1+0xe30], R24 ;  /* 0x000e301801007387 */ /* 0x000fe20000100a00 */
[----:B------:R4:W-:Y:S02]  /*f85e0*/  STL.64 [R1+0xe38], R26 ;  /* 0x000e381a01007387 */ /* 0x0009e40000100a00 */
[----:B------:R-:W-:Y:S02]  /*f85f0*/  STL.64 [R1+0xe20], R20 ;  /* 0x000e201401007387 */ /* 0x000fe40000100a00 */
[----:B------:R2:W-:Y:S01]  /*f8600*/  STL.64 [R1+0xe28], R22 ;  /* 0x000e281601007387 */ /* 0x0005e20000100a00 */
        /* <DEDUP_REMOVED lines=14> */
[C---:B---3--:R-:W-:Y:S08]  /*f86f0*/  HMMA.1688.F32.TF32 R28, R132.reuse, R164, R28 ;  /* 0x000000a4841c723c */ /* 0x048ff0000008101c */
[C---:B----4-:R-:W-:Y:S08]  /*f8700*/  HMMA.1688.F32.TF32 R24, R132.reuse, R184, R116 ;  /* 0x000000b88418723c */ /* 0x050ff00000081074 */
[----:B--2---:R-:W-:Y:S01]  /*f8710*/  HMMA.1688.F32.TF32 R20, R132, R192, R128 ;  /* 0x000000c08414723c */ /* 0x004fe20000081080 */
[----:B------:R-:W-:Y:S01]  /*f8720*/  IMAD.MOV.U32 R184, RZ, RZ, R236 ;  /* 0x000000ffffb87224 */ /* 0x000fe200078e00ec */
[----:B------:R-:W-:-:S05]  /*f8730*/  MOV R185, R237 ;  /* 0x000000ed00b97202 */ /* 0x000fca0000000f00 */
[----:B------:R-:W-:Y:S01]  /*f8740*/  STL.64 [R1+0xe10], R28 ;  /* 0x000e101c01007387 */ /* 0x000fe20000100a00 */
[----:B------:R-:W-:Y:S07]  /*f8750*/  STL.64 [R1+0xe18], R30 ;  /* 0x000e181e01007387 */ /* 0x000fee0000100a00 */
[----:B------:R-:W-:Y:S02]  /*f8760*/  STL.64 [R1+0xe00], R24 ;  /* 0x000e001801007387 */ /* 0x000fe40000100a00 */
[----:B------:R1:W-:Y:S01]  /*f8770*/  STL.64 [R1+0xe08], R26 ;  /* 0x000e081a01007387 */ /* 0x0003e20000100a00 */
[----:B------:R-:W2:Y:S05]  /*f8780*/  LDL.LU R236, [R1+0x6da4] ;  /* 0x006da40001ec7983 */ /* 0x000eaa0000300800 */
[----:B------:R-:W-:Y:S01]  /*f8790*/  STL.64 [R1+0xdf0], R20 ;  /* 0x000df01401007387 */ /* 0x000fe20000100a00 */
[----:B------:R3:W-:Y:S02]  /*f87a0*/  STL.64 [R1+0xdf8], R22 ;  /* 0x000df81601007387 */ /* 0x0007e40000100a00 */
[----:B------:R-:W2:Y:S01]  /*f87b0*/  LDL.LU R237, [R1+0x6da0] ;  /* 0x006da00001ed7983 */ /* 0x000ea20000300800 */
[----:B------:R-:W-:Y:S08]  /*f87c0*/  HMMA.1688.F32.TF32 R100, R4, R170, R100 ;  /* 0x000000aa0464723c */ /* 0x000ff00000081064 */
[C---:B-1----:R-:W-:Y:S08]  /*f87d0*/  HMMA.1688.F32.TF32 R24, R132.reuse, R172, R8 ;  /* 0x000000ac8418723c */ /* 0x042ff00000081008 */
[----:B------:R-:W-:Y:S01]  /*f87e0*/  HMMA.1688.F32.TF32 R8, R132, R188, R16 ;  /* 0x000000bc8408723c */ /* 0x000fe20000081010 */
[----:B------:R-:W4:Y:S07]  /*f87f0*/  LDL.64 R192, [R1+0x12a0] ;  /* 0x0012a00001c07983 */ /* 0x000f2e0000100a00 */
[----:B------:R-:W-:Y:S08]  /*f8800*/  HMMA.1688.F32.TF32 R108, R4, R178, R108 ;  /* 0x000000b2046c723c */ /* 0x000ff0000008106c */
[C---:B---3--:R-:W-:Y:S08]  /*f8810*/  HMMA.1688.F32.TF32 R20, R132.reuse, R180, R12 ;  /* 0x000000b48414723c */ /* 0x048ff0000008100c */
[----:B------:R-:W-:Y:S08]  /*f8820*/  HMMA.1688.F32.TF32 R12, R132, R200, R96 ;  /* 0x000000c8840c723c */ /* 0x000ff00000081060 */
[C---:B------:R-:W-:Y:S08]  /*f8830*/  HMMA.1688.F32.TF32 R112, R4.reuse, R186, R112 ;  /* 0x000000ba0470723c */ /* 0x040ff00000081070 */
[----:B------:R-:W-:Y:S01]  /*f8840*/  HMMA.1688.F32.TF32 R120, R4, R194, R120 ;  /* 0x000000c20478723c */ /* 0x000fe20000081078 */
[----:B------:R-:W-:Y:S01]  /*f8850*/  STL.64 [R1+0xde0], R24 ;  /* 0x000de01801007387 */ /* 0x000fe20000100a00 */
[----:B------:R-:W-:Y:S03]  /*f8860*/  STL.64 [R1+0xde8], R26 ;  /* 0x000de81a01007387 */ /* 0x000fe60000100a00 */
[----:B------:R-:W-:Y:S01]  /*f8870*/  STL.64 [R1+0xdd0], R20 ;  /* 0x000dd01401007387 */ /* 0x000fe20000100a00 */
[----:B------:R-:W-:Y:S02]  /*f8880*/  STL.64 [R1+0xdd8], R22 ;  /* 0x000dd81601007387 */ /* 0x000fe40000100a00 */
[----:B------:R-:W3:Y:S02]  /*f8890*/  LDL.64 R200, [R1+0x12b0] ;  /* 0x0012b00001c87983 */ /* 0x000ee40000100a00 */
[----:B------:R-:W-:Y:S01]  /*f88a0*/  STL.64 [R1+0xdc0], R8 ;  /* 0x000dc00801007387 */ /* 0x000fe20000100a00 */
[----:B------:R1:W-:Y:S01]  /*f88b0*/  STL.64 [R1+0xdc8], R10 ;  /* 0x000dc80a01007387 */ /* 0x0003e20000100a00 */
[C---:B------:R-:W-:Y:S08]  /*f88c0*/  HMMA.1688.F32.TF32 R16, R132.reuse, R216, R108 ;  /* 0x000000d88410723c */ /* 0x040ff0000008106c */
[C---:B-1----:R-:W-:Y:S01]  /*f88d0*/  HMMA.1688.F32.TF32 R8, R132.reuse, R208, R100 ;  /* 0x000000d08408723c */ /* 0x042fe20000081064 */
[----:B------:R-:W-:Y:S01]  /*f88e0*/  STL.64 [R1+0xdb0], R12 ;  /* 0x000db00c01007387 */ /* 0x000fe20000100a00 */
[----:B------:R1:W-:Y:S06]  /*f88f0*/  STL.64 [R1+0xdb8], R14 ;  /* 0x000db80e01007387 */ /* 0x0003ec0000100a00 */
[----:B-1----:R-:W-:Y:S11]  /*f8900*/  HMMA.1688.F32.TF32 R12, R132, R224, R112 ;  /* 0x000000e0840c723c */ /* 0x002ff60000081070 */
[----:B------:R-:W-:Y:S04]  /*f8910*/  @!UPT UIADD3 URZ, URZ, URZ, URZ ;  /* 0x0000003f3f3ff290 */ /* 0x000fe8000fffe03f */
[----:B------:R-:W-:Y:S01]  /*f8920*/  STL.64 [R1+0xda0], R8 ;  /* 0x000da00801007387 */ /* 0x000fe20000100a00 */
[----:B------:R-:W-:Y:S02]  /*f8930*/  STL.64 [R1+0xda8], R10 ;  /* 0x000da80a01007387 */ /* 0x000fe40000100a00 */
[----:B------:R-:W-:Y:S02]  /*f8940*/  STL.64 [R1+0xd90], R16 ;  /* 0x000d901001007387 */ /* 0x000fe40000100a00 */
[----:B------:R-:W-:Y:S01]  /*f8950*/  STL.64 [R1+0xd98], R18 ;  /* 0x000d981201007387 */ /* 0x000fe20000100a00 */
[----:B------:R-:W3:Y:S04]  /*f8960*/  LDL.64 R208, [R1+0x12c0] ;  /* 0x0012c00001d07983 */ /* 0x000ee80000100a00 */
[----:B------:R-:W-:Y:S01]  /*f8970*/  STL.64 [R1+0xd80], R12 ;  /* 0x000d800c01007387 */ /* 0x000fe20000100a00 */
[----:B------:R1:W-:Y:S02]  /*f8980*/  STL.64 [R1+0xd88], R14 ;  /* 0x000d880e01007387 */ /* 0x0003e40000100a00 */
[----:B------:R-:W3:Y:S01]  /*f8990*/  LDL R216, [R1+0x12d0] ;  /* 0x0012d00001d87983 */ /* 0x000ee20000100800 */
[C---:B------:R-:W-:Y:S08]  /*f89a0*/  HMMA.1688.F32.TF32 R124, R4.reuse, R202, R124 ;  /* 0x000000ca047c723c */ /* 0x040ff0000008107c */
[C---:B------:R-:W-:Y:S08]  /*f89b0*/  HMMA.1688.F32.TF32 R32, R4.reuse, R210, R32 ;  /* 0x000000d20420723c */ /* 0x040ff00000081020 */
[C---:B------:R-:W-:Y:S08]  /*f89c0*/  HMMA.1688.F32.TF32 R36, R4.reuse, R218, R36 ;  /* 0x000000da0424723c */ /* 0x040ff00000081024 */
[C---:B------:R-:W-:Y:S08]  /*f89d0*/  HMMA.1688.F32.TF32 R40, R4.reuse, R226, R40 ;  /* 0x000000e20428723c */ /* 0x040ff00000081028 */
[----:B------:R-:W-:Y:S08]  /*f89e0*/  HMMA.1688.F32.TF32 R44, R4, R234, R44 ;  /* 0x000000ea042c723c */ /* 0x000ff0000008102c */
[C---:B-1----:R-:W-:Y:S08]  /*f89f0*/  HMMA.1688.F32.TF32 R12, R132.reuse, R196, R124 ;  /* 0x000000c4840c723c */ /* 0x042ff0000008107c */
[C---:B--2---:R-:W-:Y:S11]  /*f8a00*/  HMMA.1688.F32.TF32 R8, R132.reuse, R236, R120 ;  /* 0x000000ec8408723c */ /* 0x044ff60000081078 */
[----:B------:R-:W-:Y:S11]  /*f8a10*/  @!UPT UIADD3 URZ, URZ, URZ, URZ ;  /* 0x0000003f3f3ff290 */ /* 0x000ff6000fffe03f */
[----:B------:R-:W-:Y:S01]  /*f8a20*/  @!UPT UIADD3 URZ, URZ, URZ, URZ ;  /* 0x0000003f3f3ff290 */ /* 0x000fe2000fffe03f */
[----:B------:R-:W-:Y:S01]  /*f8a30*/  STL.64 [R1+0xd70], R8 ;  /* 0x000d700801007387 */ /* 0x000fe20000100a00 */
[----:B------:R1:W-:Y:S02]  /*f8a40*/  STL.64 [R1+0xd78], R10 ;  /* 0x000d780a01007387 */ /* 0x0003e40000100a00 */
[----:B------:R-:W2:Y:S02]  /*f8a50*/  LDL R217, [R1+0x12d4] ;  /* 0x0012d40001d97983 */ /* 0x000ea40000100800 */
[----:B------:R-:W2:Y:S01]  /*f8a60*/  LDL.64 R224, [R1+0x12e0] ;  /* 0x0012e00001e07983 */ /* 0x000ea20000100a00 */
[C---:B-1----:R-:W-:Y:S01]  /*f8a70*/  HMMA.1688.F32.TF32 R8, R132.reuse, R232, R32 ;  /* 0x000000e88408723c */ /* 0x042fe20000081020 */
[----:B------:R-:W-:Y:S01]  /*f8a80*/  STL [R1+0x6b14], R236 ;  /* 0x006b14ec01007387 */ /* 0x000fe20000100800 */
[----:B------:R-:W-:Y:S02]  /*f8a90*/  STL [R1+0x6b10], R237 ;  /* 0x006b10ed01007387 */ /* 0x000fe40000100800 */
[----:B------:R-:W-:Y:S04]  /*f8aa0*/  STL.64 [R1+0xd60], R12 ;  /* 0x000d600c01007387 */ /* 0x000fe80000100a00 */
[----:B------:R-:W-:Y:S08]  /*f8ab0*/  HMMA.1688.F32.TF32 R16, R132, R204, R36 ;  /* 0x000000cc8410723c */ /* 0x000ff00000081024 */
[C---:B------:R-:W-:Y:S01]  /*f8ac0*/  HMMA.1688.F32.TF32 R48, R4.reuse, R230, R48 ;  /* 0x000000e60430723c */ /* 0x040fe20000081030 */
[----:B------:R1:W-:Y:S07]  /*f8ad0*/  STL.64 [R1+0xd68], R14 ;  /* 0x000d680e01007387 */ /* 0x0003ee0000100a00 */
[C---:B------:R-:W-:Y:S08]  /*f8ae0*/  HMMA.1688.F32.TF32 R52, R4.reuse, R222, R52 ;  /* 0x000000de0434723c */ /* 0x040ff00000081034 */
[----:B------:R-:W-:Y:S08]  /*f8af0*/  HMMA.1688.F32.TF32 R56, R4, R214, R56 ;  /* 0x000000d60438723c */ /* 0x000ff00000081038 */
[C---:B-1----:R-:W-:Y:S01]  /*f8b00*/  HMMA.1688.F32.TF32 R12, R132.reuse, R212, R40 ;  /* 0x000000d4840c723c */ /* 0x042fe20000081028 */
[----:B------:R-:W-:Y:S01]  /*f8b10*/  STL.64 [R1+0xd50], R8 ;  /* 0x000d500801007387 */ /* 0x000fe20000100a00 */
[----:B------:R1:W-:Y:S06]  /*f8b20*/  STL.64 [R1+0xd58], R10 ;  /* 0x000d580a01007387 */ /* 0x0003ec0000100a00 */
[----:B-1----:R-:W-:Y:S01]  /*f8b30*/  HMMA.1688.F32.TF32 R8, R132, R220, R44 ;  /* 0x000000dc8408723c */ /* 0x002fe2000008102c */
[----:B------:R-:W-:Y:S01]  /*f8b40*/  STL.64 [R1+0xd40], R16 ;  /* 0x000d401001007387 */ /* 0x000fe20000100a00 */
[----:B------:R1:W-:Y:S11]  /*f8b50*/  STL.64 [R1+0xd48], R18 ;  /* 0x000d481201007387 */ /* 0x0003f60000100a00 */
[----:B------:R-:W-:Y:S02]  /*f8b60*/  @!UPT UIADD3 URZ, URZ, URZ, URZ ;  /* 0x0000003f3f3ff290 */ /* 0x000fe4000fffe03f */
[----:B------:R-:W-:Y:S01]  /*f8b70*/  STL.64 [R1+0xd30], R12 ;  /* 0x000d300c01007387 */ /* 0x000fe20000100a00 */
[----:B------:R3:W-:Y:S01]  /*f8b80*/  STL.64 [R1+0xd38], R14 ;  /* 0x000d380e01007387 */ /* 0x0007e20000100a00 */
[----:B------:R-:W-:Y:S08]  /*f8b90*/  HMMA.1688.F32.TF32 R60, R4, R206, R60 ;  /* 0x000000ce043c723c */ /* 0x000ff0000008103c */
[----:B-1----:R-:W-:Y:S08]  /*f8ba0*/  HMMA.1688.F32.TF32 R16, R132, R228, R48 ;  /* 0x000000e48410723c */ /* 0x002ff00000081030 */
[----:B------:R-:W-:Y:S08]  /*f8bb0*/  HMMA.1688.F32.TF32 R64, R4, R198, R64 ;  /* 0x000000c60440723c */ /* 0x000ff00000081040 */
[C---:B---3--:R-:W-:Y:S01]  /*f8bc0*/  HMMA.1688.F32.TF32 R12, R132.reuse, R168, R52 ;  /* 0x000000a8840c723c */ /* 0x048fe20000081034 */
[----:B------:R-:W-:Y:S01]  /*f8bd0*/  STL.64 [R1+0xd20], R8 ;  /* 0x000d200801007387 */ /* 0x000fe20000100a00 */
[----:B------:R1:W-:Y:S06]  /*f8be0*/  STL.64 [R1+0xd28], R10 ;  /* 0x000d280a01007387 */ /* 0x0003ec0000100a00 */
[----:B-1----:R-:W-:Y:S01]  /*f8bf0*/  HMMA.1688.F32.TF32 R8, R132, R176, R56 ;  /* 0x000000b08408723c */ /* 0x002fe20000081038 */
[----:B------:R-:W-:Y:S01]  /*f8c00*/  STL.64 [R1+0xd10], R16 ;  /* 0x000d101001007387 */ /* 0x000fe20000100a00 */
[----:B------:R-:W-:Y:S11]  /*f8c10*/  STL.64 [R1+0xd18], R18 ;  /* 0x000d181201007387 */ /* 0x000ff60000100a00 */
[----:B------:R-:W-:Y:S02]  /*f8c20*/  @!UPT UIADD3 URZ, URZ, URZ, URZ ;  /* 0x0000003f3f3ff290 */ /* 0x000fe4000fffe03f */
[----:B------:R-:W-:Y:S01]  /*f8c30*/  STL.64 [R1+0xd00], R12 ;  /* 0x000d000c01007387 */ /* 0x000fe20000100a00 */
[----:B------:R1:W-:Y:S01]  /*f8c40*/  STL.64 [R1+0xd08], R14 ;  /* 0x000d080e01007387 */ /* 0x0003e20000100a00 */
[----:B------:R-:W-:Y:S08]  /*f8c50*/  HMMA.1688.F32.TF32 R68, R4, R190, R68 ;  /* 0x000000be0444723c */ /* 0x000ff00000081044 */
[C---:B-1----:R-:W-:Y:S01]  /*f8c60*/  HMMA.1688.F32.TF32 R12, R132.reuse, R184, R60 ;  /* 0x000000b8840c723c */ /* 0x042fe2000008103c */
[----:B------:R-:W-:Y:S01]  /*f8c70*/  STL.64 [R1+0xcf0], R8 ;  /* 0x000cf00801007387 */ /* 0x000fe20000100a00 */
[----:B------:R4:W-:Y:S06]  /*f8c80*/  STL.64 [R1+0xcf8], R10 ;  /* 0x000cf80a01007387 */ /* 0x0009ec0000100a00 */
[----:B----4-:R-:W-:Y:S01]  /*f8c90*/  HMMA.1688.F32.TF32 R8, R132, R192, R64 ;  /* 0x000000c08408723c */ /* 0x010fe20000081040 */
[----:B------:R-:W-:Y:S01]  /*f8ca0*/  IMAD.MOV.U32 R237, RZ, RZ, R177 ;  /* 0x000000ffffed7224 */ /* 0x000fe200078e00b1 */
[----:B------:R-:W-:-:S04]  /*f8cb0*/  MOV R236, R176 ;  /* 0x000000b000ec7202 */ /* 0x000fc80000000f00 */
[----:B------:R-:W-:Y:S01]  /*f8cc0*/  STL [R1+0x6b1c], R237 ;  /* 0x006b1ced01007387 */ /* 0x000fe20000100800 */
[----:B------:R-:W-:Y:S08]  /*f8cd0*/  STL [R1+0x6b18], R236 ;  /* 0x006b18ec01007387 */ /* 0x000ff00000100800 */
[----:B------:R-:W-:Y:S02]  /*f8ce0*/  STL.64 [R1+0xce0], R12 ;  /* 0x000ce00c01007387 */ /* 0x000fe40000100a00 */
[----:B------:R-:W-:Y:S01]  /*f8cf0*/  STL.64 [R1+0xce8], R14 ;  /* 0x000ce80e01007387 */ /* 0x000fe20000100a00 */
[----:B------:R-:W-:Y:S05]  /*f8d00*/  HMMA.1688.F32.TF32 R72, R4, R182, R72 ;  /* 0x000000b60448723c */ /* 0x000fea0000081048 */
[----:B------:R-:W-:Y:S01]  /*f8d10*/  STL.64 [R1+0xbf0], R8 ;  /* 0x000bf00801007387 */ /* 0x000fe20000100a00 */
[----:B------:R1:W-:Y:S02]  /*f8d20*/  STL.64 [R1+0xbf8], R10 ;  /* 0x000bf80a01007387 */ /* 0x0003e40000100a00 */
[----:B-1----:R-:W-:Y:S01]  /*f8d30*/  HMMA.1688.F32.TF32 R8, R132, R200, R68 ;  /* 0x000000c88408723c */ /* 0x002fe20000081044 */
[----:B------:R-:W-:-:S02]  /*f8d40*/  IMAD.MOV.U32 R233, RZ, RZ, R238 ;  /* 0x000000ffffe97224 */ /* 0x000fc400078e00ee */
[----:B------:R-:W-:Y:S01]  /*f8d50*/  IMAD.MOV.U32 R232, RZ, RZ, R239 ;  /* 0x000000ffffe87224 */ /* 0x000fe200078e00ef */
[----:B------:R-:W-:Y:S01]  /*f8d60*/  MOV R238, R193 ;  /* 0x000000c100ee7202 */ /* 0x000fe20000000f00 */
[----:B------:R-:W-:-:S03]  /*f8d70*/  IMAD.MOV.U32 R239, RZ, RZ, R192 ;  /* 0x000000ffffef7224 */ /* 0x000fc600078e00c0 */
[C---:B------:R-:W-:Y:S01]  /*f8d80*/  HMMA.1688.F32.TF32 R76, R4.reuse, R174, R76 ;  /* 0x000000ae044c723c */ /* 0x040fe2000008104c */
[----:B------:R-:W-:Y:S01]  /*f8d90*/  STL [R1+0x6b24], R238 ;  /* 0x006b24ee01007387 */ /* 0x000fe20000100800 */
[----:B------:R-:W-:Y:S06]  /*f8da0*/  STL [R1+0x6b20], R239 ;  /* 0x006b20ef01007387 */ /* 0x000fec0000100800 */
[----:B------:R-:W-:Y:S07]  /*f8db0*/  HMMA.1688.F32.TF32 R80, R4, R166, R80 ;  /* 0x000000a60450723c */ /* 0x000fee0000081050 */
[----:B------:R-:W-:Y:S01]  /*f8dc0*/  STL.64 [R1+0xbd0], R8 ;  /* 0x000bd00801007387 */ /* 0x000fe20000100a00 */
[----:B------:R1:W-:Y:S02]  /*f8dd0*/  STL.64 [R1+0xbd8], R10 ;  /* 0x000bd80a01007387 */ /* 0x0003e40000100a00 */
[----:B-1----:R-:W-:Y:S01]  /*f8de0*/  HMMA.1688.F32.TF32 R8, R132, R208, R72 ;  /* 0x000000d08408723c */ /* 0x002fe20000081048 */
[----:B------:R-:W-:-:S02]  /*f8df0*/  IMAD.MOV.U32 R236, RZ, RZ, R201 ;  /* 0x000000ffffec7224 */ /* 0x000fc400078e00c9 */
[----:B------:R-:W-:-:S03]  /*f8e00*/  IMAD.MOV.U32 R237, RZ, RZ, R200 ;  /* 0x000000ffffed7224 */ /* 0x000fc600078e00c8 */
[----:B------:R-:W-:Y:S02]  /*f8e10*/  STL [R1+0x6b2c], R236 ;  /* 0x006b2cec01007387 */ /* 0x000fe40000100800 */
[----:B------:R-:W-:Y:S01]  /*f8e20*/  STL [R1+0x6b28], R237 ;  /* 0x006b28ed01007387 */ /* 0x000fe20000100800 */
[----:B------:R-:W-:Y:S11]  /*f8e30*/  HMMA.1688.F32.TF32 R84, R4, R158, R84 ;  /* 0x0000009e0454723c */ /* 0x000ff60000081054 */
[----:B------:R-:W-:Y:S03]  /*f8e40*/  @!UPT UIADD3 URZ, URZ, URZ, URZ ;  /* 0x0000003f3f3ff290 */ /* 0x000fe6000fffe03f */
[----:B------:R-:W-:Y:S01]  /*f8e50*/  STL.64 [R1+0xbb0], R8 ;  /* 0x000bb00801007387 */ /* 0x000fe20000100a00 */
[----:B------:R1:W-:Y:S01]  /*f8e60*/  STL.64 [R1+0xbb8], R10 ;  /* 0x000bb80a01007387 */ /* 0x0003e20000100a00 */
[----:B------:R-:W-:Y:S01]  /*f8e70*/  MOV R238, R208 ;  /* 0x000000d000ee7202 */ /* 0x000fe20000000f00 */
[----:B------:R-:W-:Y:S01]  /*f8e80*/  IMAD.MOV.U32 R239, RZ, RZ, R209 ;  /* 0x000000ffffef7224 */ /* 0x000fe200078e00d1 */
[C---:B--2---:R-:W-:Y:S08]  /*f8e90*/  HMMA.1688.F32.TF32 R12, R132.reuse, R216, R76 ;  /* 0x000000d8840c723c */ /* 0x044ff0000008104c */
[C---:B-1----:R-:W-:Y:S01]  /*f8ea0*/  HMMA.1688.F32.TF32 R8, R132.reuse, R224, R80 ;  /* 0x000000e08408723c */ /* 0x042fe20000081050 */
[----:B------:R-:W-:Y:S01]  /*f8eb0*/  IMAD.MOV.U32 R236, RZ, RZ, R224 ;  /* 0x000000ffffec7224 */ /* 0x000fe200078e00e0 */
[----:B------:R-:W-:Y:S11]  /*f8ec0*/  MOV R237, R225 ;  /* 0x000000e100ed7202 */ /* 0x000ff60000000f00 */
[----:B------:R-:W-:Y:S02]  /*f8ed0*/  @!UPT UIADD3 URZ, URZ, URZ, URZ ;  /* 0x0000003f3f3ff290 */ /* 0x000fe4000fffe03f */
[----:B------:R-:W-:Y:S01]  /*f8ee0*/  STL.64 [R1+0xb90], R12 ;  /* 0x000b900c01007387 */ /* 0x000fe20000100a00 */
[----:B------:R-:W-:Y:S07]  /*f8ef0*/  STL.64 [R1+0xb98], R14 ;  /* 0x000b980e01007387 */ /* 0x000fee0000100a00 */
[----:B------:R-:W-:Y:S02]  /*f8f00*/  STL.64 [R1+0xb70], R8 ;  /* 0x000b700801007387 */ /* 0x000fe40000100a00 */
[----:B------:R1:W-:Y:S02]  /*f8f10*/  STL.64 [R1+0xb78], R10 ;  /* 0x000b780a01007387 */ /* 0x0003e40000100a00 */
[----:B-1----:R-:W-:Y:S01]  /*f8f20*/  HMMA.1688.F32.TF32 R8, R132, R232, R84 ;  /* 0x000000e88408723c */ /* 0x002fe20000081054 */
[----:B------:R-:W-:Y:S01]  /*f8f30*/  STL.64 [R1+0x6b40], R238 ;  /* 0x006b40ee01007387 */ /* 0x000fe20000100a00 */
[----:B------:R-:W-:Y:S02]  /*f8f40*/  STL.64 [R1+0x6b38], R236 ;  /* 0x006b38ec01007387 */ /* 0x000fe40000100a00 */
[----:B------:R-:W2:Y:S11]  /*f8f50*/  LDL R234, [R1+0x1568] ;  /* 0x0015680001ea7983 */ /* 0x000eb60000100800 */
[----:B------:R-:W-:Y:S08]  /*f8f60*/  @!UPT UIADD3 URZ, URZ, URZ, URZ ;  /* 0x0000003f3f3ff290 */ /* 0x000ff0000fffe03f */
[----:B------:R-:W-:Y:S01]  /*f8f70*/  STL.64 [R1+0xb50], R8 ;  /* 0x000b500801007387 */ /* 0x000fe20000100a00 */
[----:B------:R1:W-:Y:S02]  /*f8f80*/  STL.64 [R1+0xb58], R10 ;  /* 0x000b580a01007387 */ /* 0x0003e40000100a00 */
[----:B------:R-:W2:Y:S02]  /*f8f90*/  LDL R235, [R1+0x156c] ;  /* 0x00156c0001eb7983 */ /* 0x000ea40000100800 */
        /* <DEDUP_REMOVED lines=74> */
[----:B------:R-:W4:Y:S01]  /*f9440*/  LDL R18, [R1+0x1478] ;  /* 0x0014780001127983 */ /* 0x000f220000100800 */
[----:B------:R-:W4:Y:S04]  /*f9450*/  LDL R19, [R1+0x147c] ;  /* 0x00147c0001137983 */ /* 0x000f280000100800 */
[----:B------:R-:W4:Y:S04]  /*f9460*/  LDL R14, [R1+0x1468] ;  /* 0x00146800010e7983 */ /* 0x000f280000100800 */
[----:B------:R-:W4:Y:S04]  /*f9470*/  LDL R15, [R1+0x146c] ;  /* 0x00146c00010f7983 */ /* 0x000f280000100800 */
[----:B-1----:R-:W4:Y:S04]  /*f9480*/  LDL R10, [R1+0x1458] ;  /* 0x00145800010a7983 */ /* 0x002f280000100800 */
        /* <DEDUP_REMOVED lines=74> */
[----:B------:R-:W4:Y:S04]  /*f9930*/  LDL.LU R227, [R1+0x288c] ;  /* 0x00288c0001e37983 */ /* 0x000f280000300800 */
[----:B------:R-:W-:Y:S04]  /*f9940*/  LDS R4, [R2+0x14580] ;  /* 0x0145800002047984 */ /* 0x000fe80000000800 */
[----:B------:R-:W-:Y:S04]  /*f9950*/  LDS R6, [R2+0x16580] ;  /* 0x0165800002067984 */ /* 0x000fe80000000800 */
[----:B------:R-:W-:Y:S04]  /*f9960*/  LDS R5, [R0+0x14580] ;  /* 0x0145800000057984 */ /* 0x000fe80000000800 */
[----:B------:R-:W2:Y:S01]  /*f9970*/  LDS R7, [R0+0x16580] ;  /* 0x0165800000077984 */ /* 0x000ea20000000800 */
[----:B------:R-:W-:Y:S01]  /*f9980*/  MOV R239, R248 ;  /* 0x000000f800ef7202 */ /* 0x000fe20000000f00 */
[----:B------:R-:W-:Y:S01]  /*f9990*/  IMAD.MOV.U32 R238, RZ, RZ, R249 ;  /* 0x000000ffffee7224 */ /* 0x000fe200078e00f9 */
[C---:B--2---:R-:W-:Y:S08]  /*f99a0*/  HMMA.1688.F32.TF32 R112, R4.reuse, R114, R120 ;  /* 0x000000720470723c */ /* 0x044ff00000081078 */
[C---:B------:R-:W-:Y:S08]  /*f99b0*/  HMMA.1688.F32.TF32 R120, R4.reuse, R142, R244 ;  /* 0x0000008e0478723c */ /* 0x040ff000000810f4 */
[C---:B---3--:R-:W-:Y:S08]  /*f99c0*/  HMMA.1688.F32.TF32 R96, R4.reuse, R98, R36 ;  /* 0x000000620460723c */ /* 0x048ff00000081024 */
[----:B------:R-:W-:Y:S08]  /*f99d0*/  HMMA.1688.F32.TF32 R36, R4, R190, R180 ;  /* 0x000000be0424723c */ /* 0x000ff000000810b4 */
[C---:B----4-:R-:W-:Y:S08]  /*f99e0*/  HMMA.1688.F32.TF32 R84, R132.reuse, R236, R88 ;  /* 0x000000ec8454723c */ /* 0x050ff00000081058 */
        /* <DEDUP_REMOVED lines=85> */
[----:B------:R-:W-:-:S02]  /*f9f40*/  IMAD.MOV.U32 R247, RZ, RZ, R250 ;  /* 0x000000fffff77224 */ /* 0x000fc400078e00fa */
[----:B------:R-:W2:Y:S01]  /*f9f50*/  LDL.LU R249, [R1+0x2784] ;  /* 0x0027840001f97983 */ /* 0x000ea20000300800 */
[C---:B------:R-:W-:Y:S01]  /*f9f60*/  HMMA.1688.F32.TF32 R104, R4.reuse, R106, R64 ;  /* 0x0000006a0468723c */ /* 0x040fe20000081040 */
[----:B------:R-:W-:Y:S01]  /*f9f70*/  MOV R246, R251 ;  /* 0x000000fb00f67202 */ /* 0x000fe20000000f00 */
        /* <DEDUP_REMOVED lines=15> */
[----:B------:R-:W-:-:S02]  /*fa070*/  IMAD.MOV.U32 R174, RZ, RZ, R241 ;  /* 0x000000ffffae7224 */ /* 0x000fc400078e00f1 */
[----:B------:R-:W-:Y:S02]  /*fa080*/  IMAD.MOV.U32 R175, RZ, RZ, R240 ;  /* 0x000000ffffaf7224 */ /* 0x000fe400078e00f0 */
[----:B------:R-:W2:Y:S01]  /*fa090*/  LDL R241, [R1+0x34] ;  /* 0x0000340001f17983 */ /* 0x000ea20000100800 */
[----:B------:R-:W2:Y:S01]  /*fa0a0*/  LDL R240, [R1+0x30] ;  /* 0x0000300001f07983 */ /* 0x000ea20000100800 */
[C---:B------:R-:W-:Y:S08]  /*fa0b0*/  HMMA.1688.F32.TF32 R108, R4.reuse, R110, R124 ;  /* 0x0000006e046c723c */ /* 0x040ff0000008107c */
[----:B------:R-:W-:Y:S01]  /*fa0c0*/  HMMA.1688.F32.TF32 R124, R4, R158, R148 ;  /* 0x0000009e047c723c */ /* 0x000fe20000081094 */
        /* <DEDUP_REMOVED lines=14> */
[----:B------:R-:W-:-:S02]  /*fa1b0*/  IMAD.MOV.U32 R230, RZ, RZ, R243 ;  /* 0x000000ffffe67224 */ /* 0x000fc400078e00f3 */
        /* <DEDUP_REMOVED lines=105> */
[----:B------:R-:W-:Y:S01]  /*fa850*/  MOV R249, R150 ;  /* 0x0000009600f97202 */ /* 0x000fe20000000f00 */
[----:B------:R-:W-:Y:S01]  /*fa860*/  IMAD.MOV.U32 R248, RZ, RZ, R151 ;  /* 0x000000fffff87224 */ /* 0x000fe200078e0097 */
[C---:B------:R-:W-:Y:S01]  /*fa870*/  HMMA.1688.F32.TF32 R48, R4.reuse, R234, R48 ;  /* 0x000000ea0430723c */ /* 0x040fe20000081030 */
[----:B------:R-:W-:Y:S07]  /*fa880*/  LDS R133, [R0+0x20580] ;  /* 0x0205800000857984 */ /* 0x000fee0000000800 */
        /* <DEDUP_REMOVED lines=13> */
[----:B------:R-:W-:-:S02]  /*fa960*/  IMAD.MOV.U32 R242, RZ, RZ, R215 ;  /* 0x000000fffff27224 */ /* 0x000fc400078e00d7 */
[----:B---3--:R-:W-:Y:S02]  /*fa970*/  IMAD.MOV.U32 R241, RZ, RZ, R166 ;  /* 0x000000fffff17224 */ /* 0x008fe400078e00a6 */
[----:B------:R-:W-:Y:S01]  /*fa980*/  IMAD.MOV.U32 R240, RZ, RZ, R167 ;  /* 0x000000fffff07224 */ /* 0x000fe200078e00a7 */
[----:B------:R-:W-:Y:S04]  /*fa990*/  STL.64 [R1+0x6b60], R242 ;  /* 0x006b60f201007387 */ /* 0x000fe80000100a00 */
        /* <DEDUP_REMOVED lines=399> */
[----:B------:R-:W-:Y:S01]  /*fc290*/  IMAD.MOV.U32 R26, RZ, RZ, R252 ;  /* 0x000000ffff1a7224 */ /* 0x000fe200078e00fc */
[----:B------:R-:W-:Y:S01]  /*fc2a0*/  MOV R27, R3 ;  /* 0x00000003001b7202 */ /* 0x000fe20000000f00 */
        /* <DEDUP_REMOVED lines=10> */
[C---:B----4-:R-:W-:Y:S01]  /*fc350*/  HMMA.1688.F32.TF32 R24, R4.reuse, R146, R24 ;  /* 0x000000920418723c */ /* 0x050fe20000081018 */
[----:B------:R-:W4:Y:S07]  /*fc360*/  LDL.LU.64 R146, [R1+0x6b98] ;  /* 0x006b980001927983 */ /* 0x000f2e0000300a00 */
[----:B--2---:R-:W-:Y:S01]  /*fc370*/  HMMA.1688.F32.TF32 R12, R4, R134, R12 ;  /* 0x00000086040c723c */ /* 0x004fe2000008100c */
[----:B------:R-:W-:-:S02]  /*fc380*/  IMAD.MOV.U32 R3, RZ, RZ, R135 ;  /* 0x000000ffff037224 */ /* 0x000fc400078e0087 */
[----:B------:R-:W-:Y:S01]  /*fc390*/  LDS R134, [R2+0x32580] ;  /* 0x0325800002867984 */ /* 0x000fe20000000800 */
[----:B------:R-:W1:Y:S04]  /*fc3a0*/  LDS R135, [R0+0x32580] ;  /* 0x0325800000877984 */ /* 0x000e680000000800 */
[C---:B----4-:R-:W-:Y:S01]  /*fc3b0*/  HMMA.1688.F32.TF32 R104, R4.reuse, R146, R104 ;  /* 0x000000920468723c */ /* 0x050fe20000081068 */
        /* <DEDUP_REMOVED lines=12> */
[----:B------:R-:W1:Y:S01]  /*fc480*/  LDL.LU.64 R244, [R1+0x6b30] ;  /* 0x006b300001f47983 */ /* 0x000e620000300a00 */
[----:B------:R-:W2:Y:S02]  /*fc490*/  LDL.64 R216, [R1+0x1130] ;  /* 0x0011300001d87983 */ /* 0x000ea40000100a00 */
[----:B------:R-:W4:Y:S02]  /*fc4a0*/  LDL.64 R224, [R1+0x1140] ;  /* 0x0011400001e07983 */ /* 0x000f240000100a00 */
[----:B------:R-:W4:Y:S01]  /*fc4b0*/  LDL.64 R232, [R1+0x1150] ;  /* 0x0011500001e87983 */ /* 0x000f220000100a00 */
[----:B------:R-:W4:Y:S04]  /*fc4c0*/  LDL.64 R184, [R1+0x1160] ;  /* 0x0011600001b87983 */ /* 0x000f280000100a00 */
[----:B------:R-:W4:Y:S04]  /*fc4d0*/  LDL.64 R192, [R1+0x1170] ;  /* 0x0011700001c07983 */ /* 0x000f280000100a00 */
[----:B------:R-:W4:Y:S01]  /*fc4e0*/  LDL.64 R200, [R1+0x1190] ;  /* 0x0011900001c87983 */ /* 0x000f220000100a00 */
        /* <DEDUP_REMOVED lines=20> */
[C---:B------:R-:W-:Y:S01]  /*fc630*/  HMMA.1688.F32.TF32 R100, R4.reuse, R170, R100 ;  /* 0x000000aa0464723c */ /* 0x040fe20000081064 */
[----:B------:R-:W-:Y:S02]  /*fc640*/  STL [R1+0x6894], R150 ;  /* 0x0068949601007387 */ /* 0x000fe40000100800 */
[----:B------:R-:W-:Y:S01]  /*fc650*/  STL [R1+0x6890], R151 ;  /* 0x0068909701007387 */ /* 0x000fe20000100800 */
[----:B------:R-:W-:Y:S01]  /*fc660*/  STL [R1+0x6898], R143 ;  /* 0x0068988f01007387 */ /* 0x000fe20000100800 */
[----:B------:R-:W3:Y:S03]  /*fc670*/  LDL.64 R208, [R1+0x1180] ;  /* 0x0011800001d07983 */ /* 0x000ee60000100a00 */
[C---:B------:R-:W-:Y:S08]  /*fc680*/  HMMA.1688.F32.TF32 R96, R4.reuse, R246, R96 ;  /* 0x000000f60460723c */ /* 0x040ff00000081060 */
[C---:B------:R-:W-:Y:S08]  /*fc690*/  HMMA.1688.F32.TF32 R80, R4.reuse, R166, R80 ;  /* 0x000000a60450723c */ /* 0x040ff00000081050 */
[----:B------:R-:W-:Y:S08]  /*fc6a0*/  HMMA.1688.F32.TF32 R72, R4, R182, R72 ;  /* 0x000000b60448723c */ /* 0x000ff00000081048 */
[C---:B-1----:R-:W-:Y:S08]  /*fc6b0*/  HMMA.1688.F32.TF32 R168, R132.reuse, R244, R20 ;  /* 0x000000f484a8723c */ /* 0x042ff00000081014 */
[C---:B--2---:R-:W-:Y:S01]  /*fc6c0*/  HMMA.1688.F32.TF32 R20, R132.reuse, R216, R92 ;  /* 0x000000d88414723c */ /* 0x044fe2000008105c */
[----:B------:R-:W-:Y:S01]  /*fc6d0*/  IMAD.MOV.U32 R247, RZ, RZ, R216 ;  /* 0x000000fffff77224 */ /* 0x000fe200078e00d8 */
[----:B------:R-:W-:Y:S11]  /*fc6e0*/  MOV R246, R217 ;  /* 0x000000d900f67202 */ /* 0x000ff60000000f00 */
[----:B------:R-:W-:Y:S02]  /*fc6f0*/  @!UPT UIADD3 URZ, URZ, URZ, URZ ;  /* 0x0000003f3f3ff290 */ /* 0x000fe4000fffe03f */
[----:B------:R-:W-:Y:S01]  /*fc700*/  STL.64 [R1+0x4f0], R168 ;  /* 0x0004f0a801007387 */ /* 0x000fe20000100a00 */
[----:B------:R-:W-:Y:S07]  /*fc710*/  STL.64 [R1+0x4f8], R170 ;  /* 0x0004f8aa01007387 */ /* 0x000fee0000100a00 */
[----:B------:R-:W-:Y:S02]  /*fc720*/  STL.64 [R1+0x470], R20 ;  /* 0x0004701401007387 */ /* 0x000fe40000100a00 */
[----:B------:R4:W-:Y:S01]  /*fc730*/  STL.64 [R1+0x478], R22 ;  /* 0x0004781601007387 */ /* 0x0009e20000100a00 */
[----:B------:R-:W2:Y:S01]  /*fc740*/  LDL.64 R216, [R1+0x11a0] ;  /* 0x0011a00001d87983 */ /* 0x000ea20000100a00 */
[----:B----4-:R-:W-:Y:S03]  /*fc750*/  HMMA.1688.F32.TF32 R20, R132, R224, R24 ;  /* 0x000000e08414723c */ /* 0x010fe60000081018 */
[----:B------:R-:W-:Y:S01]  /*fc760*/  STL.64 [R1+0x68a8], R246 ;  /* 0x0068a8f601007387 */ /* 0x000fe20000100a00 */
[----:B------:R-:W-:Y:S02]  /*fc770*/  STL.64 [R1+0x68a0], R244 ;  /* 0x0068a0f401007387 */ /* 0x000fe40000100a00 */
[----:B------:R-:W-:-:S02]  /*fc780*/  IMAD.MOV.U32 R167, RZ, RZ, R224 ;  /* 0x000000ffffa77224 */ /* 0x000fc400078e00e0 */
[----:B------:R-:W-:Y:S11]  /*fc790*/  IMAD.MOV.U32 R252, RZ, RZ, R225 ;  /* 0x000000fffffc7224 */ /* 0x000ff600078e00e1 */
[----:B------:R-:W-:Y:S04]  /*fc7a0*/  @!UPT UIADD3 URZ, URZ, URZ, URZ ;  /* 0x0000003f3f3ff290 */ /* 0x000fe8000fffe03f */
[----:B------:R-:W-:Y:S01]  /*fc7b0*/  STL.64 [R1+0x480], R20 ;  /* 0x0004801401007387 */ /* 0x000fe20000100a00 */
[----:B------:R1:W-:Y:S02]  /*fc7c0*/  STL.64 [R1+0x488], R22 ;  /* 0x0004881601007387 */ /* 0x0003e40000100a00 */
[----:B------:R-:W4:Y:S01]  /*fc7d0*/  LDL.64 R224, [R1+0x11c0] ;  /* 0x0011c00001e07983 */ /* 0x000f220000100a00 */
[C---:B-1----:R-:W-:Y:S01]  /*fc7e0*/  HMMA.1688.F32.TF32 R20, R132.reuse, R232, R104 ;  /* 0x000000e88414723c */ /* 0x042fe20000081068 */
[----:B------:R-:W-:Y:S01]  /*fc7f0*/  MOV R182, R232 ;  /* 0x000000e800b67202 */ /* 0x000fe20000000f00 */
[----:B------:R-:W-:Y:S11]  /*fc800*/  IMAD.MOV.U32 R183, RZ, RZ, R233 ;  /* 0x000000ffffb77224 */ /* 0x000ff600078e00e9 */
[----:B------:R-:W-:Y:S10]  /*fc810*/  @!UPT UIADD3 URZ, URZ, URZ, URZ ;  /* 0x0000003f3f3ff290 */ /* 0x000ff4000fffe03f */
[----:B------:R-:W-:Y:S01]  /*fc820*/  STL.64 [R1+0x490], R20 ;  /* 0x0004901401007387 */ /* 0x000fe20000100a00 */
[----:B------:R1:W-:Y:S02]  /*fc830*/  STL.64 [R1+0x498], R22 ;  /* 0x0004981601007387 */ /* 0x0003e40000100a00 */
[----:B------:R-:W4:Y:S01]  /*fc840*/  LDL.64 R232, [R1+0x11b0] ;  /* 0x0011b00001e87983 */ /* 0x000f220000100a00 */
[----:B-1----:R-:W-:Y:S01]  /*fc850*/  HMMA.1688.F32.TF32 R20, R132, R184, R28 ;  /* 0x000000b88414723c */ /* 0x002fe2000008101c */
[----:B------:R-:W-:Y:S01]  /*fc860*/  STL.64 [R1+0x6940], R182 ;  /* 0x006940b601007387 */ /* 0x000fe20000100a00 */
[----:B------:R-:W-:Y:S06]  /*fc870*/  STL.64 [R1+0x6938], R180 ;  /* 0x006938b401007387 */ /* 0x000fec0000100a00 */
[----:B------:R-:W-:Y:S11]  /*fc880*/  HMMA.1688.F32.TF32 R68, R4, R190, R68 ;  /* 0x000000be0444723c */ /* 0x000ff60000081044 */
[----:B------:R-:W-:Y:S04]  /*fc890*/  @!UPT UIADD3 URZ, URZ, URZ, URZ ;  /* 0x0000003f3f3ff290 */ /* 0x000fe8000fffe03f */
[----:B------:R-:W-:Y:S01]  /*fc8a0*/  STL.64 [R1+0x4a0], R20 ;  /* 0x0004a01401007387 */ /* 0x000fe20000100a00 */
[----:B------:R1:W-:Y:S02]  /*fc8b0*/  STL.64 [R1+0x4a8], R22 ;  /* 0x0004a81601007387 */ /* 0x0003e40000100a00 */
[----:B-1----:R-:W-:Y:S01]  /*fc8c0*/  HMMA.1688.F32.TF32 R20, R132, R192, R116 ;  /* 0x000000c08414723c */ /* 0x002fe20000081074 */
[----:B------:R-:W-:Y:S01]  /*fc8d0*/  IMAD.MOV.U32 R190, RZ, RZ, R184 ;  /* 0x000000ffffbe7224 */ /* 0x000fe200078e00b8 */
[----:B------:R-:W-:-:S05]  /*fc8e0*/  MOV R191, R185 ;  /* 0x000000b900bf7202 */ /* 0x000fca0000000f00 */
[----:B------:R-:W-:Y:S01]  /*fc8f0*/  STL.64 [R1+0x6950], R190 ;  /* 0x006950be01007387 */ /* 0x000fe20000100a00 */
[----:B------:R-:W-:Y:S01]  /*fc900*/  STL.64 [R1+0x6948], R188 ;  /* 0x006948bc01007387 */ /* 0x000fe20000100a00 */
[C---:B---3--:R-:W-:Y:S11]  /*fc910*/  HMMA.1688.F32.TF32 R8, R132.reuse, R208, R8 ;  /* 0x000000d08408723c */ /* 0x048ff60000081008 */
[----:B------:R-:W-:Y:S03]  /*fc920*/  @!UPT UIADD3 URZ, URZ, URZ, URZ ;  /* 0x0000003f3f3ff290 */ /* 0x000fe6000fffe03f */
[----:B------:R-:W-:Y:S01]  /*fc930*/  STL.64 [R1+0x4b0], R20 ;  /* 0x0004b01401007387 */ /* 0x000fe20000100a00 */
[----:B------:R1:W-:Y:S02]  /*fc940*/  STL.64 [R1+0x4b8], R22 ;  /* 0x0004b81601007387 */ /* 0x0003e40000100a00 */
[----:B-1----:R-:W-:Y:S08]  /*fc950*/  HMMA.1688.F32.TF32 R20, R132, R200, R128 ;  /* 0x000000c88414723c */ /* 0x002ff00000081080 */
[C---:B------:R-:W-:Y:S08]  /*fc960*/  HMMA.1688.F32.TF32 R64, R4.reuse, R198, R64 ;  /* 0x000000c60440723c */ /* 0x040ff00000081040 */
[----:B------:R-:W-:Y:S01]  /*fc970*/  HMMA.1688.F32.TF32 R60, R4, R206, R60 ;  /* 0x000000ce043c723c */ /* 0x000fe2000008103c */
[----:B------:R-:W-:-:S02]  /*fc980*/  IMAD.MOV.U32 R198, RZ, RZ, R192 ;  /* 0x000000ffffc67224 */ /* 0x000fc400078e00c0 */
[----:B------:R-:W-:-:S04]  /*fc990*/  IMAD.MOV.U32 R199, RZ, RZ, R193 ;  /* 0x000000ffffc77224 */ /* 0x000fc800078e00c1 */
[----:B------:R-:W-:Y:S01]  /*fc9a0*/  MOV R206, R200 ;  /* 0x000000c800ce7202 */ /* 0x000fe20000000f00 */
[----:B------:R-:W-:Y:S01]  /*fc9b0*/  IMAD.MOV.U32 R207, RZ, RZ, R201 ;  /* 0x000000ffffcf7224 */ /* 0x000fe200078e00c9 */
[----:B------:R-:W-:Y:S01]  /*fc9c0*/  STL.64 [R1+0x6960], R198 ;  /* 0x006960c601007387 */ /* 0x000fe20000100a00 */
[----:B------:R-:W-:Y:S03]  /*fc9d0*/  STL.64 [R1+0x6958], R196 ;  /* 0x006958c401007387 */ /* 0x000fe60000100a00 */
[----:B------:R-:W-:Y:S01]  /*fc9e0*/  STL.64 [R1+0x4c0], R20 ;  /* 0x0004c01401007387 */ /* 0x000fe20000100a00 */
[----:B------:R-:W-:Y:S02]  /*fc9f0*/  STL.64 [R1+0x4c8], R22 ;  /* 0x0004c81601007387 */ /* 0x000fe40000100a00 */
[----:B------:R-:W-:Y:S02]  /*fca00*/  STL.64 [R1+0x6970], R206 ;  /* 0x006970ce01007387 */ /* 0x000fe40000100a00 */
[----:B------:R-:W-:Y:S01]  /*fca10*/  STL.64 [R1+0x6968], R204 ;  /* 0x006968cc01007387 */ /* 0x000fe20000100a00 */
[----:B------:R-:W-:Y:S01]  /*fca20*/  STL.64 [R1+0x4d0], R8 ;  /* 0x0004d00801007387 */ /* 0x000fe20000100a00 */
[----:B------:R2:W-:Y:S01]  /*fca30*/  STL.64 [R1+0x4d8], R10 ;  /* 0x0004d80a01007387 */ /* 0x0005e20000100a00 */
[C---:B------:R-:W-:Y:S08]  /*fca40*/  HMMA.1688.F32.TF32 R52, R4.reuse, R222, R52 ;  /* 0x000000de0434723c */ /* 0x040ff00000081034 */
[----:B------:R-:W-:Y:S01]  /*fca50*/  HMMA.1688.F32.TF32 R56, R4, R214, R56 ;  /* 0x000000d60438723c */ /* 0x000fe20000081038 */
[----:B------:R-:W-:-:S06]  /*fca60*/  IMAD.MOV.U32 R223, RZ, RZ, R208 ;  /* 0x000000ffffdf7224 */ /* 0x000fcc00078e00d0 */
[----:B------:R-:W-:Y:S01]  /*fca70*/  MOV R215, R209 ;  /* 0x000000d100d77202 */ /* 0x000fe20000000f00 */
[----:B------:R-:W-:Y:S08]  /*fca80*/  HMMA.1688.F32.TF32 R48, R4, R230, R48 ;  /* 0x000000e60430723c */ /* 0x000ff00000081030 */
[----:B--2---:R-:W-:Y:S01]  /*fca90*/  HMMA.1688.F32.TF32 R8, R132, R216, R12 ;  /* 0x000000d88408723c */ /* 0x004fe2000008100c */
[----:B------:R-:W-:-:S02]  /*fcaa0*/  IMAD.MOV.U32 R222, RZ, RZ, R217 ;  /* 0x000000ffffde7224 */ /* 0x000fc400078e00d9 */
[----:B------:R-:W-:Y:S11]  /*fcab0*/  IMAD.MOV.U32 R214, RZ, RZ, R216 ;  /* 0x000000ffffd67224 */ /* 0x000ff600078e00d8 */
[----:B------:R-:W-:Y:S09]  /*fcac0*/  @!UPT UIADD3 URZ, URZ, URZ, URZ ;  /* 0x0000003f3f3ff290 */ /* 0x000ff2000fffe03f */
[----:B------:R-:W-:Y:S01]  /*fcad0*/  STL.64 [R1+0x4e0], R8 ;  /* 0x0004e00801007387 */ /* 0x000fe20000100a00 */
[----:B------:R4:W-:Y:S02]  /*fcae0*/  STL.64 [R1+0x4e8], R10 ;  /* 0x0004e80a01007387 */ /* 0x0009e40000100a00 */
[C---:B----4-:R-:W-:Y:S01]  /*fcaf0*/  HMMA.1688.F32.TF32 R8, R132.reuse, R224, R16 ;  /* 0x000000e08408723c */ /* 0x050fe20000081010 */
        /* <DEDUP_REMOVED lines=12> */
[----:B------:R-:W-:Y:S02]  /*fcbc0*/  STL.64 [R1+0x6998], R228 ;  /* 0x006998e401007387 */ /* 0x000fe40000100a00 */
[----:B------:R-:W-:Y:S11]  /*fcbd0*/  IMAD.MOV.U32 R225, RZ, RZ, R237 ;  /* 0x000000ffffe17224 */ /* 0x000ff600078e00ed */
[----:B------:R-:W-:Y:S03]  /*fcbe0*/  @!UPT UIADD3 URZ, URZ, URZ, URZ ;  /* 0x0000003f3f3ff290 */ /* 0x000fe6000fffe03f */
[----:B------:R-:W-:Y:S01]  /*fcbf0*/  STL.64 [R1+0x500], R8 ;  /* 0x0005000801007387 */ /* 0x000fe20000100a00 */
[----:B------:R1:W-:Y:S02]  /*fcc00*/  STL.64 [R1+0x508], R10 ;  /* 0x0005080a01007387 */ /* 0x0003e40000100a00 */
[----:B------:R-:W2:Y:S02]  /*fcc10*/  LDL.LU R236, [R1+0x6b2c] ;  /* 0x006b2c0001ec7983 */ /* 0x000ea40000300800 */
[----:B------:R-:W3:Y:S01]  /*fcc20*/  LDL.LU R237, [R1+0x6b28] ;  /* 0x006b280001ed7983 */ /* 0x000ee20000300800 */
[----:B------:R-:W1:Y:S04]  /*fcc30*/  LDL.64 R116, [R1+0x11d0] ;  /* 0x0011d00001747983 */ /* 0x000e680000100a00 */
[----:B------:R-:W4:Y:S04]  /*fcc40*/  LDL R216, [R1+0x12d0] ;  /* 0x0012d00001d87983 */ /* 0x000f280000100800 */
[----:B------:R-:W4:Y:S01]  /*fcc50*/  LDL R217, [R1+0x12d4] ;  /* 0x0012d40001d97983 */ /* 0x000f220000100800 */
[----:B------:R-:W-:-:S02]  /*fcc60*/  MOV R208, R238 ;  /* 0x000000ee00d07202 */ /* 0x000fc40000000f00 */
[----:B------:R-:W4:Y:S02]  /*fcc70*/  LDL.LU R238, [R1+0x6b24] ;  /* 0x006b240001ee7983 */ /* 0x000f240000300800 */
[----:B------:R-:W-:Y:S02]  /*fcc80*/  IMAD.MOV.U32 R209, RZ, RZ, R239 ;  /* 0x000000ffffd17224 */ /* 0x000fe400078e00ef */
[----:B------:R-:W4:Y:S01]  /*fcc90*/  LDL.LU R239, [R1+0x6b20] ;  /* 0x006b200001ef7983 */ /* 0x000f220000300800 */
[----:B------:R-:W4:Y:S01]  /*fcca0*/  LDL.64 R188, [R1+0x11e0] ;  /* 0x0011e00001bc7983 */ /* 0x000f220000100a00 */
[----:B--2---:R-:W-:Y:S01]  /*fccb0*/  MOV R201, R236 ;  /* 0x000000ec00c97202 */ /* 0x004fe20000000f00 */
[----:B---3--:R-:W-:Y:S02]  /*fccc0*/  IMAD.MOV.U32 R200, RZ, RZ, R237 ;  /* 0x000000ffffc87224 */ /* 0x008fe400078e00ed */
[----:B------:R-:W2:Y:S01]  /*fccd0*/  LDL.LU R237, [R1+0x6b1c] ;  /* 0x006b1c0001ed7983 */ /* 0x000ea20000300800 */
[----:B------:R-:W3:Y:S02]  /*fcce0*/  LDL.LU R236, [R1+0x6b18] ;  /* 0x006b180001ec7983 */ /* 0x000ee40000300800 */
[----:B------:R-:W4:Y:S02]  /*fccf0*/  LDL.64 R28, [R1+0x1200] ;  /* 0x00120000011c7983 */ /* 0x000f240000100a00 */
        /* <DEDUP_REMOVED lines=16> */
[----:B------:R-:W-:Y:S07]  /*fce00*/  HMMA.1688.F32.TF32 R76, R4, R174, R76 ;  /* 0x000000ae044c723c */ /* 0x000fee000008104c */
[----:B------:R-:W-:Y:S01]  /*fce10*/  IMAD.MOV.U32 R174, RZ, RZ, R232 ;  /* 0x000000ffffae7224 */ /* 0x000fe200078e00e8 */
[----:B------:R-:W-:Y:S01]  /*fce20*/  MOV R175, R233 ;  /* 0x000000e900af7202 */ /* 0x000fe20000000f00 */
[----:B-1----:R-:W-:Y:S08]  /*fce30*/  HMMA.1688.F32.TF32 R8, R132, R116, R100 ;  /* 0x000000748408723c */ /* 0x002ff00000081064 */
[C---:B------:R-:W-:Y:S08]  /*fce40*/  HMMA.1688.F32.TF32 R108, R4.reuse, R178, R108 ;  /* 0x000000b2046c723c */ /* 0x040ff0000008106c */
[----:B------:R-:W-:Y:S01]  /*fce50*/  HMMA.1688.F32.TF32 R112, R4, R186, R112 ;  /* 0x000000ba0470723c */ /* 0x000fe20000081070 */
[----:B------:R-:W-:Y:S01]  /*fce60*/  MOV R166, R117 ;  /* 0x0000007500a67202 */ /* 0x000fe20000000f00 */
[----:B--2---:R-:W-:-:S02]  /*fce70*/  IMAD.MOV.U32 R177, RZ, RZ, R237 ;  /* 0x000000ffffb17224 */ /* 0x004fc400078e00ed */
[----:B---3--:R-:W-:Y:S02]  /*fce80*/  IMAD.MOV.U32 R176, RZ, RZ, R236 ;  /* 0x000000ffffb07224 */ /* 0x008fe400078e00ec */
[----:B------:R-:W2:Y:S01]  /*fce90*/  LDL.LU R236, [R1+0x6b14] ;  /* 0x006b140001ec7983 */ /* 0x000ea20000300800 */
[----:B------:R-:W2:Y:S02]  /*fcea0*/  LDL.LU R237, [R1+0x6b10] ;  /* 0x006b100001ed7983 */ /* 0x000ea40000300800 */
[----:B------:R-:W3:Y:S02]  /*fceb0*/  LDL.64 R232, [R1+0x12f0] ;  /* 0x0012f00001e87983 */ /* 0x000ee40000100a00 */
[----:B------:R-:W-:Y:S01]  /*fcec0*/  STL.64 [R1+0x69b0], R174 ;  /* 0x0069b0ae01007387 */ /* 0x000fe20000100a00 */
[----:B------:R-:W-:Y:S01]  /*fced0*/  STL.64 [R1+0x69a8], R172 ;  /* 0x0069a8ac01007387 */ /* 0x000fe20000100a00 */
[----:B------:R-:W-:Y:S02]  /*fcee0*/  STL.64 [R1+0x510], R8 ;  /* 0x0005100801007387 */ /* 0x000fe40000100a00 */
[----:B------:R4:W-:Y:S02]  /*fcef0*/  STL.64 [R1+0x518], R10 ;  /* 0x0005180a01007387 */ /* 0x0009e40000100a00 */
[----:B----4-:R-:W-:Y:S01]  /*fcf00*/  HMMA.1688.F32.TF32 R8, R132, R188, R108 ;  /* 0x000000bc8408723c */ /* 0x010fe2000008106c */
[----:B------:R-:W-:Y:S01]  /*fcf10*/  STL.64 [R1+0x69c0], R166 ;  /* 0x0069c0a601007387 */ /* 0x000fe20000100a00 */
[----:B------:R-:W-:Y:S06]  /*fcf20*/  STL.64 [R1+0x69b8], R164 ;  /* 0x0069b8a401007387 */ /* 0x000fec0000100a00 */
[C---:B------:R-:W-:Y:S08]  /*fcf30*/  HMMA.1688.F32.TF32 R120, R4.reuse, R194, R120 ;  /* 0x000000c20478723c */ /* 0x040ff00000081078 */
[----:B------:R-:W-:Y:S07]  /*fcf40*/  HMMA.1688.F32.TF32 R84, R4, R158, R84 ;  /* 0x0000009e0454723c */ /* 0x000fee0000081054 */
[----:B------:R-:W-:Y:S01]  /*fcf50*/  STL.64 [R1+0x520], R8 ;  /* 0x0005200801007387 */ /* 0x000fe20000100a00 */
[----:B------:R1:W-:Y:S02]  /*fcf60*/  STL.64 [R1+0x528], R10 ;  /* 0x0005280a01007387 */ /* 0x0003e40000100a00 */
[----:B-1----:R-:W-:Y:S01]  /*fcf70*/  HMMA.1688.F32.TF32 R8, R132, R28, R112 ;  /* 0x0000001c8408723c */ /* 0x002fe20000081070 */
[----:B------:R-:W-:-:S02]  /*fcf80*/  IMAD.MOV.U32 R159, RZ, RZ, R116 ;  /* 0x000000ffff9f7224 */ /* 0x000fc400078e0074 */
[----:B------:R-:W-:-:S05]  /*fcf90*/  IMAD.MOV.U32 R158, RZ, RZ, R189 ;  /* 0x000000ffff9e7224 */ /* 0x000fca00078e00bd */
[C---:B------:R-:W-:Y:S08]  /*fcfa0*/  HMMA.1688.F32.TF32 R124, R4.reuse, R202, R124 ;  /* 0x000000ca047c723c */ /* 0x040ff0000008107c */
[C---:B------:R-:W-:Y:S01]  /*fcfb0*/  HMMA.1688.F32.TF32 R32, R4.reuse, R210, R32 ;  /* 0x000000d20420723c */ /* 0x040fe20000081020 */
[----:B------:R-:W-:Y:S01]  /*fcfc0*/  STL.64 [R1+0x69d0], R158 ;  /* 0x0069d09e01007387 */ /* 0x000fe20000100a00 */
[----:B------:R-:W-:Y:S06]  /*fcfd0*/  STL.64 [R1+0x69c8], R156 ;  /* 0x0069c89c01007387 */ /* 0x000fec0000100a00 */
[C---:B------:R-:W-:Y:S01]  /*fcfe0*/  HMMA.1688.F32.TF32 R36, R4.reuse, R218, R36 ;  /* 0x000000da0424723c */ /* 0x040fe20000081024 */
[----:B------:R-:W-:Y:S01]  /*fcff0*/  STL.64 [R1+0x530], R8 ;  /* 0x0005300801007387 */ /* 0x000fe20000100a00 */
[----:B------:R2:W-:Y:S06]  /*fd000*/  STL.64 [R1+0x538], R10 ;  /* 0x0005380a01007387 */ /* 0x0005ec0000100a00 */
[C---:B------:R-:W-:Y:S08]  /*fd010*/  HMMA.1688.F32.TF32 R88, R4.reuse, R150, R88 ;  /* 0x000000960458723c */ /* 0x040ff00000081058 */
[----:B------:R-:W-:Y:S01]  /*fd020*/  HMMA.1688.F32.TF32 R136, R4, R142, R136 ;  /* 0x0000008e0488723c */ /* 0x000fe20000081088 */
[----:B------:R-:W-:-:S02]  /*fd030*/  IMAD.MOV.U32 R151, RZ, RZ, R188 ;  /* 0x000000ffff977224 */ /* 0x000fc400078e00bc */
[----:B------:R-:W-:-:S04]  /*fd040*/  IMAD.MOV.U32 R150, RZ, RZ, R29 ;  /* 0x000000ffff967224 */ /* 0x000fc800078e001d */
[----:B------:R-:W-:Y:S01]  /*fd050*/  MOV R143, R28 ;  /* 0x0000001c008f7202 */ /* 0x000fe20000000f00 */
[----:B------:R-:W-:Y:S01]  /*fd060*/  HMMA.1688.F32.TF32 R16, R132, R180, R124 ;  /* 0x000000b48410723c */ /* 0x000fe2000008107c */
[----:B------:R-:W-:Y:S01]  /*fd070*/  STL.64 [R1+0x69f0], R150 ;  /* 0x0069f09601007387 */ /* 0x000fe20000100a00 */
[----:B------:R-:W-:Y:S02]  /*fd080*/  STL.64 [R1+0x69e8], R148 ;  /* 0x0069e89401007387 */ /* 0x000fe40000100a00 */
[----:B------:R-:W-:Y:S04]  /*fd090*/  STL.64 [R1+0x69e0], R142 ;  /* 0x0069e08e01007387 */ /* 0x000fe80000100a00 */
[----:B------:R-:W-:Y:S01]  /*fd0a0*/  HMMA.1688.F32.TF32 R40, R4, R226, R40 ;  /* 0x000000e20428723c */ /* 0x000fe20000081028 */
[----:B------:R-:W-:Y:S07]  /*fd0b0*/  STL.64 [R1+0x69d8], R140 ;  /* 0x0069d88c01007387 */ /* 0x000fee0000100a00 */
[----:B------:R-:W-:Y:S08]  /*fd0c0*/  HMMA.1688.F32.TF32 R12, R132, R104, R32 ;  /* 0x00000068840c723c */ /* 0x000ff00000081020 */
[----:B------:R-:W-:Y:S01]  /*fd0d0*/  HMMA.1688.F32.TF32 R44, R4, R234, R44 ;  /* 0x000000ea042c723c */ /* 0x000fe2000008102c */
[----:B------:R-:W-:Y:S01]  /*fd0e0*/  MOV R192, R239 ;  /* 0x000000ef00c07202 */ /* 0x000fe20000000f00 */
[----:B------:R-:W-:Y:S01]  /*fd0f0*/  IMAD.MOV.U32 R193, RZ, RZ, R238 ;  /* 0x000000ffffc17224 */ /* 0x000fe200078e00ee */
[----:B------:R-:W-:Y:S04]  /*fd100*/  LDS R4, [R2+0x14600] ;  /* 0x0146000002047984 */ /* 0x000fe80000000800 */
[----:B------:R-:W-:Y:S04]  /*fd110*/  LDS R6, [R2+0x16600] ;  /* 0x0166000002067984 */ /* 0x000fe80000000800 */
[----:B------:R-:W-:Y:S04]  /*fd120*/  LDS R5, [R0+0x14600] ;  /* 0x0146000000057984 */ /* 0x000fe80000000800 */
[----:B------:R-:W1:Y:S01]  /*fd130*/  LDS R7, [R0+0x16600] ;  /* 0x0166000000077984 */ /* 0x000e620000000800 */
[C---:B--2---:R-:W-:Y:S11]  /*fd140*/  HMMA.1688.F32.TF32 R8, R132.reuse, R236, R120 ;  /* 0x000000ec8408723c */ /* 0x044ff60000081078 */
[----:B------:R-:W-:Y:S11]  /*fd150*/  @!UPT UIADD3 URZ, URZ, URZ, URZ ;  /* 0x0000003f3f3ff290 */ /* 0x000ff6000fffe03f */
[----:B------:R-:W-:Y:S01]  /*fd160*/  @!UPT UIADD3 URZ, URZ, URZ, URZ ;  /* 0x0000003f3f3ff290 */ /* 0x000fe2000fffe03f */
        /* <DEDUP_REMOVED lines=8> */
[C---:B----4-:R-:W-:Y:S07]  /*fd1f0*/  HMMA.1688.F32.TF32 R12, R132.reuse, R92, R44 ;  /* 0x0000005c840c723c */ /* 0x050fee000008102c */
        /* <DEDUP_REMOVED lines=8> */
[C---:B----4-:R-:W-:Y:S01]  /*fd280*/  HMMA.1688.F32.TF32 R12, R132.reuse, R176, R56 ;  /* 0x000000b0840c723c */ /* 0x050fe20000081038 */
        /* <DEDUP_REMOVED lines=20> */
[----:B---3--:R-:W-:Y:S07]  /*fd3d0*/  HMMA.1688.F32.TF32 R8, R132, R232, R84 ;  /* 0x000000e88408723c */ /* 0x008fee0000081054 */
        /* <DEDUP_REMOVED lines=66> */
[----:B------:R-:W1:Y:S02]  /*fd800*/  LDL R110, [R1+0x14a8] ;  /* 0x0014a800016e7983 */ /* 0x000e640000100800 */
[----:B------:R-:W1:Y:S02]  /*fd810*/  LDL R111, [R1+0x14ac] ;  /* 0x0014ac00016f7983 */ /* 0x000e640000100800 */
[----:B------:R-:W1:Y:S01]  /*fd820*/  LDL.LU R124, [R1+0x2d40] ;  /* 0x002d4000017c7983 */ /* 0x000e620000300800 */
[----:B------:R-:W1:Y:S01]  /*fd830*/  LDL.LU R125, [R1+0x2d44] ;  /* 0x002d4400017d7983 */ /* 0x000e620000300800 */
[----:B------:R-:W1:Y:S02]  /*fd840*/  LDL.LU R126, [R1+0x2d48] ;  /* 0x002d4800017e7983 */ /* 0x000e640000300800 */
[----:B------:R-:W1:Y:S02]  /*fd850*/  LDL.LU R127, [R1+0x2d4c] ;  /* 0x002d4c00017f7983 */ /* 0x000e640000300800 */
        /* <DEDUP_REMOVED lines=8> */
[----:B--2---:R-:W2:Y:S01]  /*fd8e0*/  LDL R18, [R1+0x1478] ;  /* 0x0014780001127983 */ /* 0x004ea20000100800 */
[----:B------:R-:W2:Y:S04]  /*fd8f0*/  LDL R19, [R1+0x147c] ;  /* 0x00147c0001137983 */ /* 0x000ea80000100800 */
[----:B---3--:R-:W3:Y:S04]  /*fd900*/  LDL R14, [R1+0x1468] ;  /* 0x00146800010e7983 */ /* 0x008ee80000100800 */
[----:B------:R-:W3:Y:S01]  /*fd910*/  LDL R15, [R1+0x146c] ;  /* 0x00146c00010f7983 */ /* 0x000ee20000100800 */
[----:B------:R-:W3:Y:S02]  /*fd920*/  LDL.LU R44, [R1+0x2b90] ;  /* 0x002b9000012c7983 */ /* 0x000ee40000300800 */
[----:B------:R-:W3:Y:S02]  /*fd930*/  LDL.LU R45, [R1+0x2b94] ;  /* 0x002b9400012d7983 */ /* 0x000ee40000300800 */
[----:B------:R-:W3:Y:S01]  /*fd940*/  LDL.LU R46, [R1+0x2b98] ;  /* 0x002b9800012e7983 */ /* 0x000ee20000300800 */
[----:B------:R-:W3:Y:S01]  /*fd950*/  LDL.LU R47, [R1+0x2b9c] ;  /* 0x002b9c00012f7983 */ /* 0x000ee20000300800 */
        /* <DEDUP_REMOVED lines=72> */
[----:B------:R-:W-:Y:S01]  /*fdde0*/  IMAD.MOV.U32 R239, RZ, RZ, R232 ;  /* 0x000000ffffef7224 */ /* 0x000fe200078e00e8 */
[----:B------:R-:W-:-:S05]  /*fddf0*/  MOV R238, R233 ;  /* 0x000000e900ee7202 */ /* 0x000fca0000000f00 */
[----:B------:R-:W-:Y:S01]  /*fde00*/  STL.64 [R1+0x68b8], R238 ;  /* 0x0068b8ee01007387 */ /* 0x000fe20000100a00 */
[----:B------:R-:W-:Y:S01]  /*fde10*/  STL.64 [R1+0x68b0], R236 ;  /* 0x0068b0ec01007387 */ /* 0x000fe20000100a00 */
[C---:B-1----:R-:W-:Y:S08]  /*fde20*/  HMMA.1688.F32.TF32 R108, R4.reuse, R110, R124 ;  /* 0x0000006e046c723c */ /* 0x042ff0000008107c */
[C---:B----4-:R-:W-:Y:S08]  /*fde30*/  HMMA.1688.F32.TF32 R100, R4.reuse, R102, R32 ;  /* 0x000000660464723c */ /* 0x050ff00000081020 */
[C---:B------:R-:W-:Y:S08]  /*fde40*/  HMMA.1688.F32.TF32 R124, R4.reuse, R166, R156 ;  /* 0x000000a6047c723c */ /* 0x040ff0000008109c */
[C---:B------:R-:W-:Y:S08]  /*fde50*/  HMMA.1688.F32.TF32 R32, R4.reuse, R230, R172 ;  /* 0x000000e60420723c */ /* 0x040ff000000810ac */
[C---:B---3--:R-:W-:Y:S08]  /*fde60*/  HMMA.1688.F32.TF32 R12, R4.reuse, R14, R44 ;  /* 0x0000000e040c723c */ /* 0x048ff0000008102c */
[----:B------:R-:W-:Y:S08]  /*fde70*/  HMMA.1688.F32.TF32 R44, R4, R182, R188 ;  /* 0x000000b6042c723c */ /* 0x000ff000000810bc */
[C---:B--2---:R-:W-:Y:S08]  /*fde80*/  HMMA.1688.F32.TF32 R84, R132.reuse, R84, R88 ;  /* 0x000000548454723c */ /* 0x044ff00000081058 */
        /* <DEDUP_REMOVED lines=354> */
[C---:B------:R-:W-:Y:S01]  /*ff4b0*/  HMMA.1688.F32.TF32 R28, R4.reuse, R134, R28 ;  /* 0x00000086041c723c */ /* 0x040fe2000008101c */
[----:B------:R-:W-:Y:S04]  /*ff4c0*/  LDS R134, [R2+0x22600] ;  /* 0x0226000002867984 */ /* 0x000fe80000000800 */
[----:B------:R-:W2:Y:S03]  /*ff4d0*/  LDS R135, [R0+0x22600] ;  /* 0x0226000000877984 */ /* 0x000ea60000000800 */
        /* <DEDUP_REMOVED lines=292> */
[----:B------:R-:W2:Y:S01]  /*100720*/  LDL R134, [R1+0x1d8] ;  /* 0x0001d80001867983 */ /* 0x000ea20000100800 */
[----:B------:R-:W4:Y:S02]  /*100730*/  LDL.LU.64 R94, [R1+0x6930] ;  /* 0x00693000015e7983 */ /* 0x000f240000300a00 */
[----:B------:R-:W4:Y:S04]  /*100740*/  LDL.LU.64 R92, [R1+0x6928] ;  /* 0x00692800015c7983 */ /* 0x000f280000300a00 */
[C---:B------:R-:W-:Y:S08]  /*100750*/  HMMA.1688.F32.TF32 R28, R4.reuse, R154, R28 ;  /* 0x0000009a041c723c */ /* 0x040ff0000008101c */
[C---:B------:R-:W-:Y:S08]  /*100760*/  HMMA.1688.F32.TF32 R116, R4.reuse, R162, R116 ;  /* 0x000000a20474723c */ /* 0x040ff00000081074 */
[----:B------:R-:W-:Y:S01]  /*100770*/  HMMA.1688.F32.TF32 R128, R4, R242, R128 ;  /* 0x000000f20480723c */ /* 0x000fe20000081080 */
[----:B------:R-:W-:Y:S01]  /*100780*/  IMAD.MOV.U32 R135, RZ, RZ, R3 ;  /* 0x000000ffff877224 */ /* 0x000fe200078e0003 */
[----:B------:R-:W-:-:S06]  /*100790*/  MOV R3, R27 ;  /* 0x0000001b00037202 */ /* 0x000fcc0000000f00 */
[C---:B------:R-:W-:Y:S08]  /*1007a0*/  HMMA.1688.F32.TF32 R8, R4.reuse, R250, R8 ;  /* 0x000000fa0408723c */ /* 0x040ff00000081008 */
[C---:B------:R-:W-:Y:S08]  /*1007b0*/  HMMA.1688.F32.TF32 R16, R4.reuse, R238, R16 ;  /* 0x000000ee0410723c */ /* 0x040ff00000081010 */
[----:B------:R-:W-:Y:S01]  /*1007c0*/  HMMA.1688.F32.TF32 R96, R4, R246, R96 ;  /* 0x000000f60460723c */ /* 0x000fe20000081060 */
        /* <DEDUP_REMOVED lines=14> */
[----:B------:R-:W-:Y:S04]  /*1008b0*/  LDS R132, [R2+0x30600] ;  /* 0x0306000002847984 */ /* 0x000fe80000000800 */
[----:B------:R-:W-:Y:S01]  /*1008c0*/  LDS R133, [R0+0x30600] ;  /* 0x0306000000857984 */ /* 0x000fe20000000800 */
[C---:B----4-:R-:W-:Y:S03]  /*1008d0*/  HMMA.1688.F32.TF32 R92, R4.reuse, R26, R92 ;  /* 0x0000001a045c723c */ /* 0x050fe6000008105c */
[----:B------:R-:W3:Y:S01]  /*1008e0*/  LDL.LU.64 R26, [R1+0x6920] ;  /* 0x00692000011a7983 */ /* 0x000ee20000300a00 */
[----:B------:R-:W3:Y:S04]  /*1008f0*/  LDL.LU.64 R24, [R1+0x6918] ;  /* 0x0069180001187983 */ /* 0x000ee80000300a00 */
[C---:B---3--:R-:W-:Y:S01]  /*100900*/  HMMA.1688.F32.TF32 R24, R4.reuse, R146, R24 ;  /* 0x000000920418723c */ /* 0x048fe20000081018 */
[----:B------:R-:W3:Y:S07]  /*100910*/  LDL.LU.64 R146, [R1+0x6910] ;  /* 0x0069100001927983 */ /* 0x000eee0000300a00 */
[----:B---3--:R-:W-:Y:S01]  /*100920*/  HMMA.1688.F32.TF32 R104, R4, R146, R104 ;  /* 0x000000920468723c */ /* 0x008fe20000081068 */
        /* <DEDUP_REMOVED lines=28> */
[----:B------:R-:W3:Y:S04]  /*100af0*/  LDL.64 R224, [R1+0x1210] ;  /* 0x0012100001e07983 */ /* 0x000ee80000100a00 */
[----:B------:R-:W3:Y:S04]  /*100b00*/  LDL.64 R232, [R1+0x1220] ;  /* 0x0012200001e87983 */ /* 0x000ee80000100a00 */
[----:B--2---:R-:W-:Y:S01]  /*100b10*/  STL.64 [R1+0x6670], R230 ;  /* 0x006670e601007387 */ /* 0x004fe20000100a00 */
[----:B------:R1:W-:Y:S02]  /*100b20*/  STL.64 [R1+0x6668], R228 ;  /* 0x006668e401007387 */ /* 0x0003e40000100a00 */
[----:B-1----:R-:W-:Y:S01]  /*100b30*/  MOV R228, R206 ;  /* 0x000000ce00e47202 */ /* 0x002fe20000000f00 */
[----:B------:R-:W-:Y:S01]  /*100b40*/  IMAD.MOV.U32 R229, RZ, RZ, R207 ;  /* 0x000000ffffe57224 */ /* 0x000fe200078e00cf */
[----:B------:R-:W2:Y:S01]  /*100b50*/  LDL.LU R206, [R1+0x6860] ;  /* 0x0068600001ce7983 */ /* 0x000ea20000300800 */
[----:B------:R-:W2:Y:S02]  /*100b60*/  LDL.LU R207, [R1+0x685c] ;  /* 0x00685c0001cf7983 */ /* 0x000ea40000300800 */
[----:B---3--:R-:W-:Y:S02]  /*100b70*/  STL.64 [R1+0x6680], R222 ;  /* 0x006680de01007387 */ /* 0x008fe40000100a00 */
[----:B------:R1:W-:Y:S02]  /*100b80*/  STL.64 [R1+0x6678], R220 ;  /* 0x006678dc01007387 */ /* 0x0003e40000100a00 */
[----:B-1----:R-:W-:Y:S01]  /*100b90*/  IMAD.MOV.U32 R220, RZ, RZ, R198 ;  /* 0x000000ffffdc7224 */ /* 0x002fe200078e00c6 */
[----:B------:R-:W-:Y:S01]  /*100ba0*/  MOV R221, R199 ;  /* 0x000000c700dd7202 */ /* 0x000fe20000000f00 */
[----:B------:R-:W3:Y:S01]  /*100bb0*/  LDL.LU R198, [R1+0x6858] ;  /* 0x0068580001c67983 */ /* 0x000ee20000300800 */
[----:B------:R-:W3:Y:S02]  /*100bc0*/  LDL.LU R199, [R1+0x6854] ;  /* 0x0068540001c77983 */ /* 0x000ee40000300800 */
[----:B------:R-:W-:Y:S02]  /*100bd0*/  STL.64 [R1+0x6690], R214 ;  /* 0x006690d601007387 */ /* 0x000fe40000100a00 */
[----:B------:R1:W-:Y:S02]  /*100be0*/  STL.64 [R1+0x6688], R212 ;  /* 0x006688d401007387 */ /* 0x0003e40000100a00 */
[----:B-1----:R-:W-:-:S02]  /*100bf0*/  IMAD.MOV.U32 R212, RZ, RZ, R190 ;  /* 0x000000ffffd47224 */ /* 0x002fc400078e00be */
[----:B------:R-:W-:Y:S01]  /*100c00*/  IMAD.MOV.U32 R213, RZ, RZ, R191 ;  /* 0x000000ffffd57224 */ /* 0x000fe200078e00bf */
[----:B------:R-:W4:Y:S01]  /*100c10*/  LDL.LU R190, [R1+0x6850] ;  /* 0x0068500001be7983 */ /* 0x000f220000300800 */
[----:B------:R-:W4:Y:S03]  /*100c20*/  LDL.LU R191, [R1+0x684c] ;  /* 0x00684c0001bf7983 */ /* 0x000f260000300800 */
        /* <DEDUP_REMOVED lines=8> */
[----:B-1----:R-:W-:-:S02]  /*100cb0*/  IMAD.MOV.U32 R196, RZ, RZ, R167 ;  /* 0x000000ffffc47224 */ /* 0x002fc400078e00a7 */
[----:B------:R-:W3:Y:S01]  /*100cc0*/  LDL.LU R167, [R1+0x6840] ;  /* 0x0068400001a77983 */ /* 0x000ee20000300800 */
[C---:B------:R-:W-:Y:S01]  /*100cd0*/  HMMA.1688.F32.TF32 R12, R4.reuse, R134, R12 ;  /* 0x00000086040c723c */ /* 0x040fe2000008100c */
[----:B------:R-:W-:Y:S04]  /*100ce0*/  LDS R134, [R2+0x32600] ;  /* 0x0326000002867984 */ /* 0x000fe80000000800 */
[----:B------:R-:W1:Y:S01]  /*100cf0*/  LDS R135, [R0+0x32600] ;  /* 0x0326000000877984 */ /* 0x000e620000000800 */
[----:B----4-:R-:W-:Y:S03]  /*100d00*/  STL.64 [R1+0x66c0], R190 ;  /* 0x0066c0be01007387 */ /* 0x010fe60000100a00 */
[----:B------:R4:W-:Y:S01]  /*100d10*/  STL.64 [R1+0x66b8], R188 ;  /* 0x0066b8bc01007387 */ /* 0x0009e20000100a00 */
[----:B------:R-:W-:Y:S01]  /*100d20*/  HMMA.1688.F32.TF32 R136, R4, R142, R136 ;  /* 0x0000008e0488723c */ /* 0x000fe20000081088 */
[----:B----4-:R-:W-:-:S02]  /*100d30*/  IMAD.MOV.U32 R188, RZ, RZ, R247 ;  /* 0x000000ffffbc7224 */ /* 0x010fc400078e00f7 */
[----:B------:R-:W-:Y:S01]  /*100d40*/  IMAD.MOV.U32 R189, RZ, RZ, R246 ;  /* 0x000000ffffbd7224 */ /* 0x000fe200078e00f6 */
[----:B------:R-:W-:-:S04]  /*100d50*/  MOV R197, R252 ;  /* 0x000000fc00c57202 */ /* 0x000fc80000000f00 */
[C---:B------:R-:W-:Y:S08]  /*100d60*/  HMMA.1688.F32.TF32 R100, R4.reuse, R170, R100 ;  /* 0x000000aa0464723c */ /* 0x040ff00000081064 */
[C---:B------:R-:W-:Y:S08]  /*100d70*/  HMMA.1688.F32.TF32 R108, R4.reuse, R178, R108 ;  /* 0x000000b2046c723c */ /* 0x040ff0000008106c */
[C---:B------:R-:W-:Y:S08]  /*100d80*/  HMMA.1688.F32.TF32 R112, R4.reuse, R186, R112 ;  /* 0x000000ba0470723c */ /* 0x040ff00000081070 */
[----:B------:R-:W-:Y:S08]  /*100d90*/  HMMA.1688.F32.TF32 R120, R4, R194, R120 ;  /* 0x000000c20478723c */ /* 0x000ff00000081078 */
[----:B-1----:R-:W-:Y:S08]  /*100da0*/  HMMA.1688.F32.TF32 R16, R132, R184, R16 ;  /* 0x000000b88410723c */ /* 0x002ff00000081010 */
[C---:B------:R-:W-:Y:S08]  /*100db0*/  HMMA.1688.F32.TF32 R124, R4.reuse, R202, R124 ;  /* 0x000000ca047c723c */ /* 0x040ff0000008107c */
[----:B------:R-:W-:Y:S01]  /*100dc0*/  HMMA.1688.F32.TF32 R32, R4, R210, R32 ;  /* 0x000000d20420723c */ /* 0x000fe20000081020 */
[----:B------:R-:W-:Y:S01]  /*100dd0*/  MOV R246, R224 ;  /* 0x000000e000f67202 */ /* 0x000fe20000000f00 */
[----:B--2---:R-:W-:Y:S01]  /*100de0*/  STL.64 [R1+0x66d0], R182 ;  /* 0x0066d0b601007387 */ /* 0x004fe20000100a00 */
[----:B------:R-:W-:Y:S02]  /*100df0*/  STL.64 [R1+0x66c8], R180 ;  /* 0x0066c8b401007387 */ /* 0x000fe40000100a00 */
[----:B------:R-:W-:Y:S02]  /*100e00*/  STL.64 [R1+0x66e0], R174 ;  /* 0x0066e0ae01007387 */ /* 0x000fe40000100a00 */
[----:B------:R-:W-:Y:S01]  /*100e10*/  STL.64 [R1+0x66d8], R172 ;  /* 0x0066d8ac01007387 */ /* 0x000fe20000100a00 */
[----:B---3--:R-:W-:Y:S01]  /*100e20*/  STL.64 [R1+0x66f0], R166 ;  /* 0x0066f0a601007387 */ /* 0x008fe20000100a00 */
[----:B------:R-:W-:Y:S02]  /*100e30*/  STL.64 [R1+0x66e8], R164 ;  /* 0x0066e8a401007387 */ /* 0x000fe40000100a00 */
[----:B------:R-:W-:Y:S02]  /*100e40*/  STL.64 [R1+0x6700], R158 ;  /* 0x0067009e01007387 */ /* 0x000fe40000100a00 */
[----:B------:R-:W-:Y:S01]  /*100e50*/  STL.64 [R1+0x66f8], R156 ;  /* 0x0066f89c01007387 */ /* 0x000fe20000100a00 */
[----:B------:R-:W-:Y:S01]  /*100e60*/  STL.64 [R1+0x6710], R150 ;  /* 0x0067109601007387 */ /* 0x000fe20000100a00 */
[----:B------:R-:W-:Y:S02]  /*100e70*/  STL.64 [R1+0x6708], R148 ;  /* 0x0067089401007387 */ /* 0x000fe40000100a00 */
[----:B------:R-:W-:Y:S02]  /*100e80*/  STL.64 [R1+0x6720], R142 ;  /* 0x0067208e01007387 */ /* 0x000fe40000100a00 */
[----:B------:R1:W-:Y:S02]  /*100e90*/  STL.64 [R1+0x6718], R140 ;  /* 0x0067188c01007387 */ /* 0x0003e40000100a00 */
[C---:B-1----:R-:W-:Y:S08]  /*100ea0*/  HMMA.1688.F32.TF32 R140, R132.reuse, R244, R20 ;  /* 0x000000f4848c723c */ /* 0x042ff00000081014 */
[C---:B------:R-:W-:Y:S08]  /*100eb0*/  HMMA.1688.F32.TF32 R20, R132.reuse, R188, R92 ;  /* 0x000000bc8414723c */ /* 0x040ff0000008105c */
[C---:B------:R-:W-:Y:S08]  /*100ec0*/  HMMA.1688.F32.TF32 R92, R132.reuse, R196, R24 ;  /* 0x000000c4845c723c */ /* 0x040ff00000081018 */
[C---:B------:R-:W-:Y:S01]  /*100ed0*/  HMMA.1688.F32.TF32 R24, R132.reuse, R204, R104 ;  /* 0x000000cc8418723c */ /* 0x040fe20000081068 */
[----:B------:R-:W-:Y:S01]  /*100ee0*/  STL.64 [R1+0x6e0], R140 ;  /* 0x0006e08c01007387 */ /* 0x000fe20000100a00 */
[----:B------:R-:W-:Y:S05]  /*100ef0*/  STL.64 [R1+0x6e8], R142 ;  /* 0x0006e88e01007387 */ /* 0x000fea0000100a00 */
[----:B------:R-:W-:Y:S02]  /*100f00*/  STL.64 [R1+0x700], R20 ;  /* 0x0007001401007387 */ /* 0x000fe40000100a00 */
[----:B------:R1:W-:Y:S02]  /*100f10*/  STL.64 [R1+0x708], R22 ;  /* 0x0007081601007387 */ /* 0x0003e40000100a00 */
[C---:B-1----:R-:W-:Y:S04]  /*100f20*/  HMMA.1688.F32.TF32 R20, R132.reuse, R212, R28 ;  /* 0x000000d48414723c */ /* 0x042fe8000008101c */
[----:B------:R-:W-:Y:S01]  /*100f30*/  STL.64 [R1+0x720], R92 ;  /* 0x0007205c01007387 */ /* 0x000fe20000100a00 */
[----:B------:R-:W-:Y:S03]  /*100f40*/  STL.64 [R1+0x728], R94 ;  /* 0x0007285e01007387 */ /* 0x000fe60000100a00 */
[C---:B------:R-:W-:Y:S04]  /*100f50*/  HMMA.1688.F32.TF32 R28, R132.reuse, R220, R116 ;  /* 0x000000dc841c723c */ /* 0x040fe80000081074 */
[----:B------:R-:W-:Y:S01]  /*100f60*/  STL.64 [R1+0x740], R24 ;  /* 0x0007401801007387 */ /* 0x000fe20000100a00 */
[----:B------:R1:W-:Y:S03]  /*100f70*/  STL.64 [R1+0x748], R26 ;  /* 0x0007481a01007387 */ /* 0x0003e60000100a00 */
[C---:B-1----:R-:W-:Y:S07]  /*100f80*/  HMMA.1688.F32.TF32 R24, R132.reuse, R228, R128 ;  /* 0x000000e48418723c */ /* 0x042fee0000081080 */
[----:B------:R-:W-:Y:S01]  /*100f90*/  STL.64 [R1+0x760], R20 ;  /* 0x0007601401007387 */ /* 0x000fe20000100a00 */
[----:B------:R1:W-:Y:S02]  /*100fa0*/  STL.64 [R1+0x768], R22 ;  /* 0x0007681601007387 */ /* 0x0003e40000100a00 */
[C---:B-1----:R-:W-:Y:S08]  /*100fb0*/  HMMA.1688.F32.TF32 R20, R132.reuse, R168, R8 ;  /* 0x000000a88414723c */ /* 0x042ff00000081008 */
[C---:B------:R-:W-:Y:S01]  /*100fc0*/  HMMA.1688.F32.TF32 R8, R132.reuse, R176, R12 ;  /* 0x000000b08408723c */ /* 0x040fe2000008100c */
[----:B------:R-:W-:Y:S01]  /*100fd0*/  STL.64 [R1+0x780], R28 ;  /* 0x0007801c01007387 */ /* 0x000fe20000100a00 */
[----:B------:R-:W-:Y:S03]  /*100fe0*/  STL.64 [R1+0x788], R30 ;  /* 0x0007881e01007387 */ /* 0x000fe60000100a00 */
[----:B------:R-:W-:Y:S02]  /*100ff0*/  STL.64 [R1+0x7a0], R24 ;  /* 0x0007a01801007387 */ /* 0x000fe40000100a00 */
[----:B------:R-:W-:Y:S01]  /*101000*/  STL.64 [R1+0x7a8], R26 ;  /* 0x0007a81a01007387 */ /* 0x000fe20000100a00 */
[C---:B------:R-:W-:Y:S07]  /*101010*/  HMMA.1688.F32.TF32 R12, R132.reuse, R192, R96 ;  /* 0x000000c0840c723c */ /* 0x040fee0000081060 */
[----:B------:R-:W-:Y:S01]  /*101020*/  STL.64 [R1+0x7c0], R20 ;  /* 0x0007c01401007387 */ /* 0x000fe20000100a00 */
[----:B------:R-:W-:Y:S07]  /*101030*/  STL.64 [R1+0x7c8], R22 ;  /* 0x0007c81601007387 */ /* 0x000fee0000100a00 */
[----:B------:R-:W-:Y:S02]  /*101040*/  STL.64 [R1+0x7e0], R8 ;  /* 0x0007e00801007387 */ /* 0x000fe40000100a00 */
[----:B------:R1:W-:Y:S02]  /*101050*/  STL.64 [R1+0x7e8], R10 ;  /* 0x0007e80a01007387 */ /* 0x0003e40000100a00 */
[C---:B-1----:R-:W-:Y:S01]  /*101060*/  HMMA.1688.F32.TF32 R8, R132.reuse, R200, R100 ;  /* 0x000000c88408723c */ /* 0x042fe20000081064 */
[----:B------:R-:W-:Y:S01]  /*101070*/  STL.64 [R1+0x810], R16 ;  /* 0x0008101001007387 */ /* 0x000fe20000100a00 */
[----:B------:R1:W-:Y:S02]  /*101080*/  STL.64 [R1+0x818], R18 ;  /* 0x0008181201007387 */ /* 0x0003e40000100a00 */
[----:B------:R-:W-:Y:S02]  /*101090*/  STL.64 [R1+0x830], R12 ;  /* 0x0008300c01007387 */ /* 0x000fe40000100a00 */
[----:B------:R2:W-:Y:S02]  /*1010a0*/  STL.64 [R1+0x838], R14 ;  /* 0x0008380e01007387 */ /* 0x0005e40000100a00 */
[C---:B-1----:R-:W-:Y:S08]  /*1010b0*/  HMMA.1688.F32.TF32 R16, R132.reuse, R208, R108 ;  /* 0x000000d08410723c */ /* 0x042ff0000008106c */
[C---:B--2---:R-:W-:Y:S07]  /*1010c0*/  HMMA.1688.F32.TF32 R12, R132.reuse, R216, R112 ;  /* 0x000000d8840c723c */ /* 0x044fee0000081070 */
[----:B------:R-:W-:Y:S01]  /*1010d0*/  STL.64 [R1+0x850], R8 ;  /* 0x0008500801007387 */ /* 0x000fe20000100a00 */
[----:B------:R1:W-:Y:S02]  /*1010e0*/  STL.64 [R1+0x858], R10 ;  /* 0x0008580a01007387 */ /* 0x0003e40000100a00 */
[C---:B-1----:R-:W-:Y:S05]  /*1010f0*/  HMMA.1688.F32.TF32 R8, R132.reuse, R236, R120 ;  /* 0x000000ec8408723c */ /* 0x042fea0000081078 */
[----:B------:R-:W-:Y:S01]  /*101100*/  STL.64 [R1+0x870], R16 ;  /* 0x0008701001007387 */ /* 0x000fe20000100a00 */
[----:B------:R-:W-:Y:S02]  /*101110*/  STL.64 [R1+0x878], R18 ;  /* 0x0008781201007387 */ /* 0x000fe40000100a00 */
[----:B------:R-:W2:Y:S05]  /*101120*/  LDL.64 R204, [R1+0x1230] ;  /* 0x0012300001cc7983 */ /* 0x000eaa0000100a00 */
[----:B------:R-:W-:Y:S01]  /*101130*/  STL.64 [R1+0x890], R12 ;  /* 0x0008900c01007387 */ /* 0x000fe20000100a00 */
[----:B------:R-:W-:Y:S01]  /*101140*/  STL.64 [R1+0x898], R14 ;  /* 0x0008980e01007387 */ /* 0x000fe20000100a00 */
[----:B------:R-:W-:Y:S08]  /*101150*/  STL [R1+0x65b4], R236 ;  /* 0x0065b4ec01007387 */ /* 0x000ff00000100800 */
[----:B------:R-:W-:Y:S01]  /*101160*/  STL.64 [R1+0x8b0], R8 ;  /* 0x0008b00801007387 */ /* 0x000fe20000100a00 */
[----:B------:R1:W-:Y:S02]  /*101170*/  STL.64 [R1+0x8b8], R10 ;  /* 0x0008b80a01007387 */ /* 0x0003e40000100a00 */
[C---:B-1----:R-:W-:Y:S01]  /*101180*/  HMMA.1688.F32.TF32 R8, R132.reuse, R224, R124 ;  /* 0x000000e08408723c */ /* 0x042fe2000008107c */
[----:B------:R-:W-:Y:S11]  /*101190*/  STL [R1+0x65b0], R237 ;  /* 0x0065b0ed01007387 */ /* 0x000ff60000100800 */
[----:B------:R-:W-:Y:S11]  /*1011a0*/  @!UPT UIADD3 URZ, URZ, URZ, URZ ;  /* 0x0000003f3f3ff290 */ /* 0x000ff6000fffe03f */
[----:B------:R-:W-:Y:S01]  /*1011b0*/  STL.64 [R1+0x8d0], R8 ;  /* 0x0008d00801007387 */ /* 0x000fe20000100a00 */
[----:B------:R1:W-:Y:S02]  /*1011c0*/  STL.64 [R1+0x8d8], R10 ;  /* 0x0008d80a01007387 */ /* 0x0003e40000100a00 */
[----:B------:R-:W3:Y:S02]  /*1011d0*/  LDL.64 R212, [R1+0x1240] ;  /* 0x0012400001d47983 */ /* 0x000ee40000100a00 */
[----:B------:R-:W4:Y:S01]  /*1011e0*/  LDL.64 R220, [R1+0x1250] ;  /* 0x0012500001dc7983 */ /* 0x000f220000100a00 */
[----:B-1----:R-:W-:Y:S01]  /*1011f0*/  HMMA.1688.F32.TF32 R8, R132, R232, R32 ;  /* 0x000000e88408723c */ /* 0x002fe20000081020 */
[----:B------:R-:W-:-:S05]  /*101200*/  IMAD.MOV.U32 R244, RZ, RZ, R225 ;  /* 0x000000fffff47224 */ /* 0x000fca00078e00e1 */
[----:B------:R-:W-:Y:S01]  /*101210*/  STL [R1+0x65bc], R244 ;  /* 0x0065bcf401007387 */ /* 0x000fe20000100800 */
[----:B------:R-:W-:Y:S11]  /*101220*/  STL [R1+0x65b8], R246 ;  /* 0x0065b8f601007387 */ /* 0x000ff60000100800 */
[----:B------:R-:W-:Y:S05]  /*101230*/  @!UPT UIADD3 URZ, URZ, URZ, URZ ;  /* 0x0000003f3f3ff290 */ /* 0x000fea000fffe03f */
[----:B------:R-:W-:Y:S01]  /*101240*/  STL.64 [R1+0x8f0], R8 ;  /* 0x0008f00801007387 */ /* 0x000fe20000100a00 */
[----:B------:R2:W-:Y:S02]  /*101250*/  STL.64 [R1+0x8f8], R10 ;  /* 0x0008f80a01007387 */ /* 0x0005e40000100a00 */
[----:B------:R-:W4:Y:S02]  /*101260*/  LDL.64 R228, [R1+0x1260] ;  /* 0x0012600001e47983 */ /* 0x000f240000100a00 */
[----:B------:R-:W4:Y:S01]  /*101270*/  LDL R168, [R1+0x1270] ;  /* 0x0012700001a87983 */ /* 0x000f220000100800 */
[----:B------:R-:W4:Y:S04]  /*101280*/  LDL R169, [R1+0x1274] ;  /* 0x0012740001a97983 */ /* 0x000f280000100800 */
[----:B------:R-:W4:Y:S04]  /*101290*/  LDL.64 R176, [R1+0x1280] ;  /* 0x0012800001b07983 */ /* 0x000f280000100a00 */
        /* <DEDUP_REMOVED lines=13> */
[----:B------:R-:W-:Y:S01]  /*101370*/  HMMA.1688.F32.TF32 R40, R4, R226, R40 ;  /* 0x000000e20428723c */ /* 0x000fe20000081028 */
[----:B------:R-:W-:Y:S01]  /*101380*/  MOV R247, R233 ;  /* 0x000000e900f77202 */ /* 0x000fe20000000f00 */
[----:B------:R-:W-:-:S04]  /*101390*/  IMAD.MOV.U32 R252, RZ, RZ, R232 ;  /* 0x000000fffffc7224 */ /* 0x000fc800078e00e8 */
        /* <DEDUP_REMOVED lines=14> */
[----:B------:R-:W-:Y:S08]  /*101480*/  HMMA.1688.F32.TF32 R84, R4, R158, R84 ;  /* 0x0000009e0454723c */ /* 0x000ff00000081054 */
[C---:B--2---:R-:W-:Y:S01]  /*101490*/  HMMA.1688.F32.TF32 R8, R132.reuse, R204, R36 ;  /* 0x000000cc8408723c */ /* 0x044fe20000081024 */
[----:B------:R-:W-:Y:S01]  /*1014a0*/  IMAD.MOV.U32 R237, RZ, RZ, R205 ;  /* 0x000000ffffed7224 */ /* 0x000fe200078e00cd */
[----:B------:R-:W-:Y:S11]  /*1014b0*/  MOV R236, R204 ;  /* 0x000000cc00ec7202 */ /* 0x000ff60000000f00 */
[----:B------:R-:W-:Y:S10]  /*1014c0*/  @!UPT UIADD3 URZ, URZ, URZ, URZ ;  /* 0x0000003f3f3ff290 */ /* 0x000ff4000fffe03f */
[----:B------:R-:W-:Y:S01]  /*1014d0*/  STL.64 [R1+0x910], R8 ;  /* 0x0009100801007387 */ /* 0x000fe20000100a00 */
[----:B------:R3:W-:Y:S02]  /*1014e0*/  STL.64 [R1+0x918], R10 ;  /* 0x0009180a01007387 */ /* 0x0007e40000100a00 */
[----:B------:R-:W-:Y:S02]  /*1014f0*/  STL [R1+0x65cc], R237 ;  /* 0x0065cced01007387 */ /* 0x000fe40000100800 */
[----:B------:R-:W-:Y:S01]  /*101500*/  STL [R1+0x65c8], R236 ;  /* 0x0065c8ec01007387 */ /* 0x000fe20000100800 */
[C---:B---3--:R-:W-:Y:S11]  /*101510*/  HMMA.1688.F32.TF32 R8, R132.reuse, R212, R40 ;  /* 0x000000d48408723c */ /* 0x048ff60000081028 */
[----:B------:R-:W-:Y:S11]  /*101520*/  @!UPT UIADD3 URZ, URZ, URZ, URZ ;  /* 0x0000003f3f3ff290 */ /* 0x000ff6000fffe03f */
[----:B------:R-:W-:Y:S01]  /*101530*/  @!UPT UIADD3 URZ, URZ, URZ, URZ ;  /* 0x0000003f3f3ff290 */ /* 0x000fe2000fffe03f */
[----:B------:R-:W-:Y:S01]  /*101540*/  STL.64 [R1+0x930], R8 ;  /* 0x0009300801007387 */ /* 0x000fe20000100a00 */
[----:B------:R4:W-:Y:S02]  /*101550*/  STL.64 [R1+0x938], R10 ;  /* 0x0009380a01007387 */ /* 0x0009e40000100a00 */
[C---:B----4-:R-:W-:Y:S01]  /*101560*/  HMMA.1688.F32.TF32 R8, R132.reuse, R220, R44 ;  /* 0x000000dc8408723c */ /* 0x050fe2000008102c */
[----:B------:R-:W-:Y:S01]  /*101570*/  MOV R246, R213 ;  /* 0x000000d500f67202 */ /* 0x000fe20000000f00 */
[----:B------:R-:W-:Y:S02]  /*101580*/  IMAD.MOV.U32 R247, RZ, RZ, R220 ;  /* 0x000000fffff77224 */ /* 0x000fe400078e00dc */
[----:B------:R-:W-:Y:S11]  /*101590*/  IMAD.MOV.U32 R244, RZ, RZ, R212 ;  /* 0x000000fffff47224 */ /* 0x000ff600078e00d4 */
[----:B------:R-:W-:Y:S08]  /*1015a0*/  @!UPT UIADD3 URZ, URZ, URZ, URZ ;  /* 0x0000003f3f3ff290 */ /* 0x000ff0000fffe03f */
[----:B------:R-:W-:Y:S01]  /*1015b0*/  STL.64 [R1+0x950], R8 ;  /* 0x0009500801007387 */ /* 0x000fe20000100a00 */
        /* <DEDUP_REMOVED lines=8> */
[C---:B-1----:R-:W-:Y:S05]  /*101640*/  HMMA.1688.F32.TF32 R8, R132.reuse, R176, R56 ;  /* 0x000000b08408723c */ /* 0x042fea0000081038 */
[----:B------:R-:W-:Y:S01]  /*101650*/  STL.64 [R1+0x9a0], R12 ;  /* 0x0009a00c01007387 */ /* 0x000fe20000100a00 */
[----:B------:R-:W-:Y:S02]  /*101660*/  STL.64 [R1+0x9a8], R14 ;  /* 0x0009a80e01007387 */ /* 0x000fe40000100a00 */
[----:B------:R-:W-:Y:S01]  /*101670*/  IMAD.MOV.U32 R239, RZ, RZ, R176 ;  /* 0x000000ffffef7224 */ /* 0x000fe200078e00b0 */
[----:B------:R-:W-:Y:S11]  /*101680*/  MOV R238, R177 ;  /* 0x000000b100ee7202 */ /* 0x000ff60000000f00 */
[----:B------:R-:W-:Y:S03]  /*101690*/  @!UPT UIADD3 URZ, URZ, URZ, URZ ;  /* 0x0000003f3f3ff290 */ /* 0x000fe6000fffe03f */
[----:B------:R-:W-:Y:S01]  /*1016a0*/  STL.64 [R1+0x9b0], R8 ;  /* 0x0009b00801007387 */ /* 0x000fe20000100a00 */
[----:B------:R1:W-:Y:S02]  /*1016b0*/  STL.64 [R1+0x9b8], R10 ;  /* 0x0009b80a01007387 */ /* 0x0003e40000100a00 */
[----:B-1----:R-:W-:Y:S01]  /*1016c0*/  HMMA.1688.F32.TF32 R8, R132, R184, R60 ;  /* 0x000000b88408723c */ /* 0x002fe2000008103c */
[----:B------:R-:W-:Y:S01]  /*1016d0*/  MOV R237, R228 ;  /* 0x000000e400ed7202 */ /* 0x000fe20000000f00 */
[----:B------:R-:W-:-:S06]  /*1016e0*/  IMAD.MOV.U32 R236, RZ, RZ, R229 ;  /* 0x000000ffffec7224 */ /* 0x000fcc00078e00e5 */
[C---:B------:R-:W-:Y:S01]  /*1016f0*/  HMMA.1688.F32.TF32 R16, R132.reuse, R192, R64 ;  /* 0x000000c08410723c */ /* 0x040fe20000081040 */
[----:B------:R-:W-:Y:S01]  /*101700*/  STL.64 [R1+0x65e8], R238 ;  /* 0x0065e8ee01007387 */ /* 0x000fe20000100a00 */
[----:B------:R-:W-:Y:S06]  /*101710*/  STL.64 [R1+0x65e0], R236 ;  /* 0x0065e0ec01007387 */ /* 0x000fec0000100a00 */
        /* <DEDUP_REMOVED lines=14> */
[----:B------:R1:W-:Y:S02]  /*101800*/  STL.64 [R1+0xa58], R18 ;  /* 0x000a581201007387 */ /* 0x0003e40000100a00 */
[----:B------:R-:W2:Y:S05]  /*101810*/  LDL R234, [R1+0x1568] ;  /* 0x0015680001ea7983 */ /* 0x000eaa0000100800 */
[----:B------:R-:W-:Y:S01]  /*101820*/  STL.64 [R1+0xa70], R12 ;  /* 0x000a700c01007387 */ /* 0x000fe20000100a00 */
[----:B------:R3:W-:Y:S07]  /*101830*/  STL.64 [R1+0xa78], R14 ;  /* 0x000a780e01007387 */ /* 0x0007ee0000100a00 */
[----:B------:R-:W-:Y:S01]  /*101840*/  STL.64 [R1+0xa90], R8 ;  /* 0x000a900801007387 */ /* 0x000fe20000100a00 */
[----:B------:R4:W-:Y:S02]  /*101850*/  STL.64 [R1+0xa98], R10 ;  /* 0x000a980a01007387 */ /* 0x0009e40000100a00 */
        /* <DEDUP_REMOVED lines=44> */
[----:B------:R-:W-:Y:S01]  /*101b20*/  HMMA.1688.F32.TF32 R88, R4, R150, R88 ;  /* 0x000000960458723c */ /* 0x000fe20000081058 */
[----:B------:R-:W2:Y:S01]  /*101b30*/  LDL.LU R149, [R1+0x3074] ;  /* 0x0030740001957983 */ /* 0x000ea20000300800 */
[----:B------:R-:W2:Y:S01]  /*101b40*/  LDL.LU R150, [R1+0x3078] ;  /* 0x0030780001967983 */ /* 0x000ea20000300800 */
[----:B------:R-:W2:Y:S02]  /*101b50*/  LDL.LU R151, [R1+0x307c] ;  /* 0x00307c0001977983 */ /* 0x000ea40000300800 */
[----:B------:R-:W2:Y:S02]  /*101b60*/  LDL R142, [R1+0x14c8] ;  /* 0x0014c800018e7983 */ /* 0x000ea40000100800 */
[----:B------:R-:W2:Y:S01]  /*101b70*/  LDL R143, [R1+0x14cc] ;  /* 0x0014cc00018f7983 */ /* 0x000ea20000100800 */
[----:B------:R-:W2:Y:S01]  /*101b80*/  LDL.LU R120, [R1+0x3080] ;  /* 0x0030800001787983 */ /* 0x000ea20000300800 */
[----:B------:R-:W2:Y:S02]  /*101b90*/  LDL.LU R121, [R1+0x3084] ;  /* 0x0030840001797983 */ /* 0x000ea40000300800 */
[----:B------:R-:W2:Y:S02]  /*101ba0*/  LDL.LU R122, [R1+0x3088] ;  /* 0x00308800017a7983 */ /* 0x000ea40000300800 */
[----:B------:R-:W2:Y:S01]  /*101bb0*/  LDL.LU R123, [R1+0x308c] ;  /* 0x00308c00017b7983 */ /* 0x000ea20000300800 */
        /* <DEDUP_REMOVED lines=20> */
[----:B-1----:R-:W2:Y:S01]  /*101d00*/  LDL R18, [R1+0x1478] ;  /* 0x0014780001127983 */ /* 0x002ea20000100800 */
[----:B------:R-:W2:Y:S04]  /*101d10*/  LDL R19, [R1+0x147c] ;  /* 0x00147c0001137983 */ /* 0x000ea80000100800 */
[----:B---3--:R-:W3:Y:S04]  /*101d20*/  LDL R14, [R1+0x1468] ;  /* 0x00146800010e7983 */ /* 0x008ee80000100800 */
[----:B------:R-:W3:Y:S04]  /*101d30*/  LDL R15, [R1+0x146c] ;  /* 0x00146c00010f7983 */ /* 0x000ee80000100800 */
[----:B----4-:R-:W4:Y:S04]  /*101d40*/  LDL R10, [R1+0x1458] ;  /* 0x00145800010a7983 */ /* 0x010f280000100800 */
[----:B------:R-:W4:Y:S01]  /*101d50*/  LDL R11, [R1+0x145c] ;  /* 0x00145c00010b7983 */ /* 0x000f220000100800 */
        /* <DEDUP_REMOVED lines=78> */
[----:B------:R-:W-:Y:S01]  /*102240*/  IMAD.MOV.U32 R252, RZ, RZ, R221 ;  /* 0x000000fffffc7224 */ /* 0x000fe200078e00dd */
[C---:B--2---:R-:W-:Y:S08]  /*102250*/  HMMA.1688.F32.TF32 R120, R4.reuse, R142, R120 ;  /* 0x0000008e0478723c */ /* 0x044ff00000081078 */
[C---:B------:R-:W-:Y:S08]  /*102260*/  HMMA.1688.F32.TF32 R100, R4.reuse, R102, R36 ;  /* 0x000000660464723c */ /* 0x040ff00000081024 */
[C---:B------:R-:W-:Y:S08]  /*102270*/  HMMA.1688.F32.TF32 R96, R4.reuse, R98, R40 ;  /* 0x000000620460723c */ /* 0x040ff00000081028 */
[C---:B------:R-:W-:Y:S08]  /*102280*/  HMMA.1688.F32.TF32 R36, R4.reuse, R190, R180 ;  /* 0x000000be0424723c */ /* 0x040ff000000810b4 */
[----:B------:R-:W-:Y:S08]  /*102290*/  HMMA.1688.F32.TF32 R40, R4, R206, R196 ;  /* 0x000000ce0428723c */ /* 0x000ff000000810c4 */
[C---:B---3--:R-:W-:Y:S08]  /*1022a0*/  HMMA.1688.F32.TF32 R80, R132.reuse, R80, R88 ;  /* 0x000000508450723c */ /* 0x048ff00000081058 */
[----:B----4-:R-:W-:Y:S08]  /*1022b0*/  HMMA.1688.F32.TF32 R76, R132, R76, R136 ;  /* 0x0000004c844c723c */ /* 0x010ff00000081088 */
        /* <DEDUP_REMOVED lines=8> */
[----:B------:R1:W-:Y:S03]  /*102340*/  STL.64 [R1+0xac8], R82 ;  /* 0x000ac85201007387 */ /* 0x0003e60000100a00 */
[----:B------:R-:W-:Y:S01]  /*102350*/  STL.64 [R1+0xab0], R76 ;  /* 0x000ab04c01007387 */ /* 0x000fe20000100a00 */
[----:B------:R2:W-:Y:S03]  /*102360*/  STL.64 [R1+0xab8], R78 ;  /* 0x000ab84e01007387 */ /* 0x0005e60000100a00 */
        /* <DEDUP_REMOVED lines=37> */
[C---:B------:R-:W-:Y:S01]  /*1025c0*/  HMMA.1688.F32.TF32 R56, R4.reuse, R202, R192 ;  /* 0x000000ca0438723c */ /* 0x040fe200000810c0 */
[----:B------:R-:W4:Y:S01]  /*1025d0*/  LDL.LU R201, [R1+0x2e34] ;  /* 0x002e340001c97983 */ /* 0x000f220000300800 */
[----:B------:R-:W4:Y:S02]  /*1025e0*/  LDL.LU R202, [R1+0x2e38] ;  /* 0x002e380001ca7983 */ /* 0x000f240000300800 */
[----:B------:R-:W4:Y:S02]  /*1025f0*/  LDL.LU R203, [R1+0x2e3c] ;  /* 0x002e3c0001cb7983 */ /* 0x000f240000300800 */
[----:B-1----:R-:W4:Y:S01]  /*102600*/  LDL R82, [R1+0x15a8] ;  /* 0x0015a80001527983 */ /* 0x002f220000100800 */
[----:B------:R-:W4:Y:S01]  /*102610*/  LDL R83, [R1+0x15ac] ;  /* 0x0015ac0001537983 */ /* 0x000f220000100800 */
[----:B------:R-:W4:Y:S02]  /*102620*/  LDL.LU R192, [R1+0x2e40] ;  /* 0x002e400001c07983 */ /* 0x000f240000300800 */
[----:B------:R-:W4:Y:S02]  /*102630*/  LDL.LU R193, [R1+0x2e44] ;  /* 0x002e440001c17983 */ /* 0x000f240000300800 */
[----:B------:R-:W4:Y:S01]  /*102640*/  LDL.LU R194, [R1+0x2e48] ;  /* 0x002e480001c27983 */ /* 0x000f220000300800 */
[C---:B------:R-:W-:Y:S08]  /*102650*/  HMMA.1688.F32.TF32 R20, R4.reuse, R22, R72 ;  /* 0x000000160414723c */ /* 0x040ff00000081048 */
[C---:B------:R-:W-:Y:S01]  /*102660*/  HMMA.1688.F32.TF32 R128, R4.reuse, R130, R52 ;  /* 0x000000820480723c */ /* 0x040fe20000081034 */
[----:B------:R-:W4:Y:S07]  /*102670*/  LDL.LU R195, [R1+0x2e4c] ;  /* 0x002e4c0001c37983 */ /* 0x000f2e0000300800 */
[C---:B------:R-:W-:Y:S01]  /*102680*/  HMMA.1688.F32.TF32 R52, R4.reuse, R186, R176 ;  /* 0x000000ba0434723c */ /* 0x040fe200000810b0 */
[----:B--2---:R-:W2:Y:S02]  /*102690*/  LDL R78, [R1+0x1598] ;  /* 0x00159800014e7983 */ /* 0x004ea40000100800 */
        /* <DEDUP_REMOVED lines=19> */
[----:B------:R-:W-:Y:S01]  /*1027d0*/  MOV R239, R248 ;  /* 0x000000f800ef7202 */ /* 0x000fe20000000f00 */
[----:B------:R-:W2:Y:S01]  /*1027e0*/  LDL.LU R187, [R1+0x2e5c] ;  /* 0x002e5c0001bb7983 */ /* 0x000ea20000300800 */
[----:B------:R-:W-:-:S02]  /*1027f0*/  IMAD.MOV.U32 R238, RZ, RZ, R249 ;  /* 0x000000ffffee7224 */ /* 0x000fc400078e00f9 */
[----:B------:R-:W2:Y:S02]  /*102800*/  LDL.LU R248, [R1+0x2d80] ;  /* 0x002d800001f87983 */ /* 0x000ea40000300800 */
[----:B------:R-:W-:Y:S01]  /*102810*/  IMAD.MOV.U32 R247, RZ, RZ, R250 ;  /* 0x000000fffff77224 */ /* 0x000fe200078e00fa */
[----:B------:R-:W2:Y:S01]  /*102820*/  LDL.LU R249, [R1+0x2d84] ;  /* 0x002d840001f97983 */ /* 0x000ea20000300800 */
[C---:B------:R-:W-:Y:S01]  /*102830*/  HMMA.1688.F32.TF32 R24, R4.reuse, R26, R64 ;  /* 0x0000001a0418723c */ /* 0x040fe20000081040 */
[----:B------:R-:W-:Y:S01]  /*102840*/  MOV R246, R251 ;  /* 0x000000fb00f67202 */ /* 0x000fe20000000f00 */
[----:B------:R-:W2:Y:S06]  /*102850*/  LDL.LU R250, [R1+0x2d88] ;  /* 0x002d880001fa7983 */ /* 0x000eac0000300800 */
[C---:B------:R-:W-:Y:S01]  /*102860*/  HMMA.1688.F32.TF32 R64, R4.reuse, R234, R224 ;  /* 0x000000ea0440723c */ /* 0x040fe200000810e0 */
[----:B------:R-:W2:Y:S01]  /*102870*/  LDL.LU R251, [R1+0x2d8c] ;  /* 0x002d8c0001fb7983 */ /* 0x000ea20000300800 */
[----:B------:R-:W2:Y:S02]  /*102880*/  LDL R224, [R1+0x10] ;  /* 0x0000100001e07983 */ /* 0x000ea40000100800 */
[----:B------:R-:W2:Y:S02]  /*102890*/  LDL R225, [R1+0x14] ;  /* 0x0000140001e17983 */ /* 0x000ea40000100800 */
[----:B------:R-:W2:Y:S01]  /*1028a0*/  LDL R216, [R1] ;  /* 0x0000000001d87983 */ /* 0x000ea20000100800 */
        /* <DEDUP_REMOVED lines=33> */
[C---:B------:R-:W-:Y:S08]  /*102ac0*/  HMMA.1688.F32.TF32 R80, R4.reuse, R82, R192 ;  /* 0x000000520450723c */ /* 0x040ff000000810c0 */
[C---:B--2---:R-:W-:Y:S08]  /*102ad0*/  HMMA.1688.F32.TF32 R72, R4.reuse, R74, R176 ;  /* 0x0000004a0448723c */ /* 0x044ff000000810b0 */
        /* <DEDUP_REMOVED lines=537> */
[----:B------:R-:W-:Y:S01]  /*104c70*/  MOV R3, R135 ;  /* 0x0000008700037202 */ /* 0x000fe20000000f00 */
[----:B------:R-:W-:Y:S01]  /*104c80*/  LDS R134, [R2+0x32680] ;  /* 0x0326800002867984 */ /* 0x000fe20000000800 */
[----:B------:R-:W1:Y:S05]  /*104c90*/  LDS R135, [R0+0x32680] ;  /* 0x0326800000877984 */ /* 0x000e6a0000000800 */
[C---:B---3--:R-:W-:Y:S01]  /*104ca0*/  HMMA.1688.F32.TF32 R104, R4.reuse, R146, R104 ;  /* 0x000000920468723c */ /* 0x048fe20000081068 */
[----:B------:R-:W2:Y:S01]  /*104cb0*/  LDL.LU.64 R146, [R1+0x6638] ;  /* 0x0066380001927983 */ /* 0x000ea20000300a00 */
[----:B------:R-:W3:Y:S02]  /*104cc0*/  LDL.LU.64 R144, [R1+0x6630] ;  /* 0x0066300001907983 */ /* 0x000ee40000300a00 */
[----:B------:R-:W1:Y:S02]  /*104cd0*/  LDL.LU.64 R154, [R1+0x6628] ;  /* 0x00662800019a7983 */ /* 0x000e640000300a00 */
        /* <DEDUP_REMOVED lines=11> */
[----:B------:R-:W1:Y:S02]  /*104d90*/  LDL R208, [R1+0x1120] ;  /* 0x0011200001d07983 */ /* 0x000e640000100800 */
[----:B------:R-:W3:Y:S01]  /*104da0*/  LDL.64 R216, [R1+0x1130] ;  /* 0x0011300001d87983 */ /* 0x000ee20000100a00 */
        /* <DEDUP_REMOVED lines=13> */
[----:B------:R4:W-:Y:S01]  /*104e80*/  STL.64 [R1+0x63e8], R188 ;  /* 0x0063e8bc01007387 */ /* 0x0009e20000100a00 */
        /* <DEDUP_REMOVED lines=11> */
[C---:B------:R-:W-:Y:S01]  /*104f40*/  HMMA.1688.F32.TF32 R136, R4.reuse, R142, R136 ;  /* 0x0000008e0488723c */ /* 0x040fe20000081088 */
[----:B------:R1:W-:Y:S07]  /*104f50*/  STL.64 [R1+0x6448], R140 ;  /* 0x0064488c01007387 */ /* 0x0003ee0000100a00 */
[----:B------:R-:W-:Y:S01]  /*104f60*/  HMMA.1688.F32.TF32 R56, R4, R214, R56 ;  /* 0x000000d60438723c */ /* 0x000fe20000081038 */
[----:B----4-:R-:W-:Y:S01]  /*104f70*/  MOV R189, R252 ;  /* 0x000000fc00bd7202 */ /* 0x010fe20000000f00 */
[----:B--2---:R-:W-:-:S07]  /*104f80*/  IMAD.MOV.U32 R209, RZ, RZ, R245 ;  /* 0x000000ffffd17224 */ /* 0x004fce00078e00f5 */
[C---:B-1----:R-:W-:Y:S08]  /*104f90*/  HMMA.1688.F32.TF32 R140, R132.reuse, R208, R20 ;  /* 0x000000d0848c723c */ /* 0x042ff00000081014 */
[C---:B---3--:R-:W-:Y:S01]  /*104fa0*/  HMMA.1688.F32.TF32 R20, R132.reuse, R216, R92 ;  /* 0x000000d88414723c */ /* 0x048fe2000008105c */
[----:B------:R-:W-:Y:S01]  /*104fb0*/  IMAD.MOV.U32 R214, RZ, RZ, R216 ;  /* 0x000000ffffd67224 */ /* 0x000fe200078e00d8 */
[----:B------:R-:W-:Y:S11]  /*104fc0*/  MOV R215, R217 ;  /* 0x000000d900d77202 */ /* 0x000ff60000000f00 */
[----:B------:R-:W-:Y:S02]  /*104fd0*/  @!UPT UIADD3 URZ, URZ, URZ, URZ ;  /* 0x0000003f3f3ff290 */ /* 0x000fe4000fffe03f */
[----:B------:R-:W-:Y:S01]  /*104fe0*/  STL.64 [R1+0xae0], R140 ;  /* 0x000ae08c01007387 */ /* 0x000fe20000100a00 */
[----:B------:R-:W-:Y:S07]  /*104ff0*/  STL.64 [R1+0xae8], R142 ;  /* 0x000ae88e01007387 */ /* 0x000fee0000100a00 */
[----:B------:R-:W-:Y:S02]  /*105000*/  STL.64 [R1+0xad0], R20 ;  /* 0x000ad01401007387 */ /* 0x000fe40000100a00 */
[----:B------:R1:W-:Y:S02]  /*105010*/  STL.64 [R1+0xad8], R22 ;  /* 0x000ad81601007387 */ /* 0x0003e40000100a00 */
[C---:B-1----:R-:W-:Y:S01]  /*105020*/  HMMA.1688.F32.TF32 R20, R132.reuse, R224, R24 ;  /* 0x000000e08414723c */ /* 0x042fe20000081018 */
[----:B------:R-:W-:Y:S01]  /*105030*/  STL.64 [R1+0x6460], R214 ;  /* 0x006460d601007387 */ /* 0x000fe20000100a00 */
[----:B------:R-:W-:Y:S11]  /*105040*/  STL.64 [R1+0x6458], R212 ;  /* 0x006458d401007387 */ /* 0x000ff60000100a00 */
[----:B------:R-:W-:Y:S10]  /*105050*/  @!UPT UIADD3 URZ, URZ, URZ, URZ ;  /* 0x0000003f3f3ff290 */ /* 0x000ff4000fffe03f */
[----:B------:R-:W-:Y:S01]  /*105060*/  STL.64 [R1+0xaa0], R20 ;  /* 0x000aa01401007387 */ /* 0x000fe20000100a00 */
[----:B------:R1:W-:Y:S02]  /*105070*/  STL.64 [R1+0xaa8], R22 ;  /* 0x000aa81601007387 */ /* 0x0003e40000100a00 */
[----:B-1----:R-:W-:Y:S01]  /*105080*/  HMMA.1688.F32.TF32 R20, R132, R232, R104 ;  /* 0x000000e88414723c */ /* 0x002fe20000081068 */
[----:B------:R-:W-:Y:S01]  /*105090*/  MOV R196, R237 ;  /* 0x000000ed00c47202 */ /* 0x000fe20000000f00 */
[----:B------:R-:W-:Y:S11]  /*1050a0*/  IMAD.MOV.U32 R197, RZ, RZ, R236 ;  /* 0x000000ffffc57224 */ /* 0x000ff600078e00ec */
[----:B------:R-:W-:Y:S10]  /*1050b0*/  @!UPT UIADD3 URZ, URZ, URZ, URZ ;  /* 0x0000003f3f3ff290 */ /* 0x000ff4000fffe03f */
[----:B------:R1:W-:Y:S01]  /*1050c0*/  STL.64 [R1+0xa80], R20 ;  /* 0x000a801401007387 */ /* 0x0003e20000100a00 */
[----:B------:R-:W-:Y:S02]  /*1050d0*/  STL.64 [R1+0xa88], R22 ;  /* 0x000a881601007387 */ /* 0x000fe40000100a00 */
[----:B------:R-:W2:Y:S02]  /*1050e0*/  LDL.LU R237, [R1+0x65cc] ;  /* 0x0065cc0001ed7983 */ /* 0x000ea40000300800 */
[----:B------:R-:W3:Y:S02]  /*1050f0*/  LDL.LU R236, [R1+0x65c8] ;  /* 0x0065c80001ec7983 */ /* 0x000ee40000300800 */
[----:B------:R-:W-:Y:S02]  /*105100*/  IMAD.MOV.U32 R188, RZ, RZ, R247 ;  /* 0x000000ffffbc7224 */ /* 0x000fe400078e00f7 */
[----:B------:R-:W-:Y:S01]  /*105110*/  IMAD.MOV.U32 R180, RZ, RZ, R244 ;  /* 0x000000ffffb47224 */ /* 0x000fe200078e00f4 */
[----:B------:R-:W4:Y:S01]  /*105120*/  LDL.LU R247, [R1+0x65c4] ;  /* 0x0065c40001f77983 */ /* 0x000f220000300800 */
[----:B------:R-:W4:Y:S02]  /*105130*/  LDL.LU R252, [R1+0x65c0] ;  /* 0x0065c00001fc7983 */ /* 0x000f240000300800 */
[----:B------:R-:W4:Y:S02]  /*105140*/  LDL.LU R244, [R1+0x65bc] ;  /* 0x0065bc0001f47983 */ /* 0x000f240000300800 */
[----:B------:R-:W-:-:S02]  /*105150*/  IMAD.MOV.U32 R181, RZ, RZ, R246 ;  /* 0x000000ffffb57224 */ /* 0x000fc400078e00f6 */
[----:B------:R-:W4:Y:S01]  /*105160*/  LDL.LU R246, [R1+0x65b8] ;  /* 0x0065b80001f67983 */ /* 0x000f220000300800 */
[----:B------:R-:W4:Y:S02]  /*105170*/  LDL.64 R184, [R1+0x1160] ;  /* 0x0011600001b87983 */ /* 0x000f240000100a00 */
[----:B------:R-:W-:Y:S02]  /*105180*/  IMAD.MOV.U32 R245, RZ, RZ, R21 ;  /* 0x000000fffff57224 */ /* 0x000fe400078e0015 */
[----:B-1----:R-:W4:Y:S01]  /*105190*/  LDL R20, [R1+0x1170] ;  /* 0x0011700001147983 */ /* 0x002f220000100800 */
        /* <DEDUP_REMOVED lines=17> */
[----:B------:R-:W-:-:S06]  /*1052b0*/  IMAD.MOV.U32 R231, RZ, RZ, R224 ;  /* 0x000000ffffe77224 */ /* 0x000fcc00078e00e0 */
[----:B------:R-:W-:Y:S01]  /*1052c0*/  IMAD.MOV.U32 R223, RZ, RZ, R225 ;  /* 0x000000ffffdf7224 */ /* 0x000fe200078e00e1 */
[----:B------:R-:W4:Y:S04]  /*1052d0*/  LDL R224, [R1+0x1200] ;  /* 0x0012000001e07983 */ /* 0x000f280000100800 */
[----:B------:R-:W4:Y:S01]  /*1052e0*/  LDL R225, [R1+0x1204] ;  /* 0x0012040001e17983 */ /* 0x000f220000100800 */
[----:B------:R-:W-:Y:S01]  /*1052f0*/  MOV R222, R232 ;  /* 0x000000e800de7202 */ /* 0x000fe20000000f00 */
[----:B------:R-:W-:Y:S01]  /*105300*/  IMAD.MOV.U32 R230, RZ, RZ, R233 ;  /* 0x000000ffffe67224 */ /* 0x000fe200078e00e9 */
[C---:B------:R-:W-:Y:S08]  /*105310*/  HMMA.1688.F32.TF32 R60, R4.reuse, R206, R60 ;  /* 0x000000ce043c723c */ /* 0x040ff0000008103c */
[C---:B------:R-:W-:Y:S08]  /*105320*/  HMMA.1688.F32.TF32 R100, R4.reuse, R170, R100 ;  /* 0x000000aa0464723c */ /* 0x040ff00000081064 */
[C---:B------:R-:W-:Y:S08]  /*105330*/  HMMA.1688.F32.TF32 R108, R4.reuse, R178, R108 ;  /* 0x000000b2046c723c */ /* 0x040ff0000008106c */
[----:B------:R-:W-:Y:S01]  /*105340*/  HMMA.1688.F32.TF32 R112, R4, R186, R112 ;  /* 0x000000ba0470723c */ /* 0x000fe20000081070 */
[----:B--2---:R-:W-:Y:S01]  /*105350*/  IMAD.MOV.U32 R233, RZ, RZ, R237 ;  /* 0x000000ffffe97224 */ /* 0x004fe200078e00ed */
[----:B---3--:R-:W-:-:S02]  /*105360*/  MOV R232, R236 ;  /* 0x000000ec00e87202 */ /* 0x008fc40000000f00 */
[----:B------:R-:W2:Y:S01]  /*105370*/  LDL.LU R236, [R1+0x65b4] ;  /* 0x0065b40001ec7983 */ /* 0x000ea20000300800 */
[----:B------:R-:W2:Y:S02]  /*105380*/  LDL.LU R237, [R1+0x65b0] ;  /* 0x0065b00001ed7983 */ /* 0x000ea40000300800 */
[----:B------:R-:W3:Y:S01]  /*105390*/  LDL.64 R168, [R1+0x1270] ;  /* 0x0012700001a87983 */ /* 0x000ee20000100a00 */
[C---:B----4-:R-:W-:Y:S01]  /*1053a0*/  HMMA.1688.F32.TF32 R24, R132.reuse, R184, R28 ;  /* 0x000000b88418723c */ /* 0x050fe2000008101c */
[----:B------:R-:W-:Y:S01]  /*1053b0*/  STL.64 [R1+0x6480], R230 ;  /* 0x006480e601007387 */ /* 0x000fe20000100a00 */
[----:B------:R-:W-:Y:S02]  /*1053c0*/  STL.64 [R1+0x6478], R228 ;  /* 0x006478e401007387 */ /* 0x000fe40000100a00 */
[----:B------:R-:W-:Y:S02]  /*1053d0*/  STL.64 [R1+0x6470], R222 ;  /* 0x006470de01007387 */ /* 0x000fe40000100a00 */
[----:B------:R-:W-:Y:S01]  /*1053e0*/  STL.64 [R1+0x6468], R220 ;  /* 0x006468dc01007387 */ /* 0x000fe20000100a00 */
[----:B------:R-:W-:Y:S01]  /*1053f0*/  STL [R1+0x6300], R245 ;  /* 0x006300f501007387 */ /* 0x000fe20000100800 */
[----:B------:R-:W-:Y:S01]  /*105400*/  MOV R206, R184 ;  /* 0x000000b800ce7202 */ /* 0x000fe20000000f00 */
[----:B------:R-:W-:Y:S11]  /*105410*/  IMAD.MOV.U32 R207, RZ, RZ, R185 ;  /* 0x000000ffffcf7224 */ /* 0x000ff600078e00b9 */
[----:B------:R-:W-:Y:S03]  /*105420*/  @!UPT UIADD3 URZ, URZ, URZ, URZ ;  /* 0x0000003f3f3ff290 */ /* 0x000fe6000fffe03f */
[----:B------:R-:W-:Y:S01]  /*105430*/  STL.64 [R1+0xa60], R24 ;  /* 0x000a601801007387 */ /* 0x000fe20000100a00 */
[----:B------:R1:W-:Y:S02]  /*105440*/  STL.64 [R1+0xa68], R26 ;  /* 0x000a681a01007387 */ /* 0x0003e40000100a00 */
[----:B------:R-:W4:Y:S01]  /*105450*/  LDL.64 R184, [R1+0x1290] ;  /* 0x0012900001b87983 */ /* 0x000f220000100a00 */
[C---:B-1----:R-:W-:Y:S08]  /*105460*/  HMMA.1688.F32.TF32 R24, R132.reuse, R20, R116 ;  /* 0x000000148418723c */ /* 0x042ff00000081074 */
[C---:B------:R-:W-:Y:S01]  /*105470*/  HMMA.1688.F32.TF32 R20, R132.reuse, R192, R128 ;  /* 0x000000c08414723c */ /* 0x040fe20000081080 */
[----:B------:R-:W-:Y:S01]  /*105480*/  STL.64 [R1+0x6490], R206 ;  /* 0x006490ce01007387 */ /* 0x000fe20000100a00 */
[----:B------:R-:W-:Y:S02]  /*105490*/  STL.64 [R1+0x6488], R204 ;  /* 0x006488cc01007387 */ /* 0x000fe40000100a00 */
[----:B------:R-:W3:Y:S04]  /*1054a0*/  LDL.64 R192, [R1+0x12a0] ;  /* 0x0012a00001c07983 */ /* 0x000ee80000100a00 */
[C---:B------:R-:W-:Y:S08]  /*1054b0*/  HMMA.1688.F32.TF32 R8, R132.reuse, R200, R8 ;  /* 0x000000c88408723c */ /* 0x040ff00000081008 */
[C---:B------:R-:W-:Y:S08]  /*1054c0*/  HMMA.1688.F32.TF32 R12, R132.reuse, R140, R12 ;  /* 0x0000008c840c723c */ /* 0x040ff0000008100c */
[C---:B------:R-:W-:Y:S01]  /*1054d0*/  HMMA.1688.F32.TF32 R16, R132.reuse, R148, R16 ;  /* 0x000000948410723c */ /* 0x040fe20000081010 */
[----:B------:R-:W-:Y:S01]  /*1054e0*/  STL.64 [R1+0xa40], R24 ;  /* 0x000a401801007387 */ /* 0x000fe20000100a00 */
[----:B------:R-:W-:Y:S02]  /*1054f0*/  STL.64 [R1+0xa48], R26 ;  /* 0x000a481a01007387 */ /* 0x000fe40000100a00 */
[----:B------:R-:W-:Y:S02]  /*105500*/  STL.64 [R1+0xa20], R20 ;  /* 0x000a201401007387 */ /* 0x000fe40000100a00 */
[----:B------:R-:W-:Y:S01]  /*105510*/  STL.64 [R1+0xa28], R22 ;  /* 0x000a281601007387 */ /* 0x000fe20000100a00 */
[----:B------:R-:W3:Y:S01]  /*105520*/  LDL.64 R200, [R1+0x12b0] ;  /* 0x0012b00001c87983 */ /* 0x000ee20000100a00 */
[----:B------:R-:W-:Y:S02]  /*105530*/  STL.64 [R1+0xa00], R8 ;  /* 0x000a000801007387 */ /* 0x000fe40000100a00 */
[----:B------:R1:W-:Y:S05]  /*105540*/  STL.64 [R1+0xa08], R10 ;  /* 0x000a080a01007387 */ /* 0x0003ea0000100a00 */
[----:B------:R-:W-:Y:S01]  /*105550*/  STL.64 [R1+0x9e0], R12 ;  /* 0x0009e00c01007387 */ /* 0x000fe20000100a00 */
[----:B------:R1:W-:Y:S07]  /*105560*/  STL.64 [R1+0x9e8], R14 ;  /* 0x0009e80e01007387 */ /* 0x0003ee0000100a00 */
[----:B------:R-:W-:Y:S02]  /*105570*/  STL.64 [R1+0xc10], R16 ;  /* 0x000c101001007387 */ /* 0x000fe40000100a00 */
[----:B------:R-:W-:Y:S01]  /*105580*/  STL.64 [R1+0xc18], R18 ;  /* 0x000c181201007387 */ /* 0x000fe20000100a00 */
[C---:B-1----:R-:W-:Y:S08]  /*105590*/  HMMA.1688.F32.TF32 R8, R132.reuse, R156, R96 ;  /* 0x0000009c8408723c */ /* 0x042ff00000081060 */
[----:B------:R-:W-:Y:S01]  /*1055a0*/  HMMA.1688.F32.TF32 R12, R132, R208, R100 ;  /* 0x000000d0840c723c */ /* 0x000fe20000081064 */
[----:B------:R-:W3:Y:S07]  /*1055b0*/  LDL.64 R208, [R1+0x12c0] ;  /* 0x0012c00001d07983 */ /* 0x000eee0000100a00 */
[C---:B------:R-:W-:Y:S08]  /*1055c0*/  HMMA.1688.F32.TF32 R120, R4.reuse, R194, R120 ;  /* 0x000000c20478723c */ /* 0x040ff00000081078 */
[----:B------:R-:W-:Y:S01]  /*1055d0*/  HMMA.1688.F32.TF32 R124, R4, R202, R124 ;  /* 0x000000ca047c723c */ /* 0x000fe2000008107c */
[----:B------:R-:W-:Y:S01]  /*1055e0*/  STL.64 [R1+0xc30], R8 ;  /* 0x000c300801007387 */ /* 0x000fe20000100a00 */
[----:B------:R1:W-:Y:S05]  /*1055f0*/  STL.64 [R1+0xc38], R10 ;  /* 0x000c380a01007387 */ /* 0x0003ea0000100a00 */
[----:B------:R-:W-:Y:S02]  /*105600*/  STL.64 [R1+0xc50], R12 ;  /* 0x000c500c01007387 */ /* 0x000fe40000100a00 */
[----:B------:R1:W-:Y:S02]  /*105610*/  STL.64 [R1+0xc58], R14 ;  /* 0x000c580e01007387 */ /* 0x0003e40000100a00 */
[C---:B-1----:R-:W-:Y:S08]  /*105620*/  HMMA.1688.F32.TF32 R8, R132.reuse, R216, R108 ;  /* 0x000000d88408723c */ /* 0x042ff0000008106c */
[----:B------:R-:W-:Y:S01]  /*105630*/  HMMA.1688.F32.TF32 R12, R132, R224, R112 ;  /* 0x000000e0840c723c */ /* 0x000fe20000081070 */
[----:B------:R-:W4:Y:S01]  /*105640*/  LDL.64 R216, [R1+0x12d0] ;  /* 0x0012d00001d87983 */ /* 0x000f220000100a00 */
[----:B------:R-:W-:-:S02]  /*105650*/  IMAD.MOV.U32 R164, RZ, RZ, R246 ;  /* 0x000000ffffa47224 */ /* 0x000fc400078e00f6 */
[----:B------:R-:W-:-:S04]  /*105660*/  IMAD.MOV.U32 R165, RZ, RZ, R244 ;  /* 0x000000ffffa57224 */ /* 0x000fc800078e00f4 */
[----:B------:R-:W-:Y:S08]  /*105670*/  HMMA.1688.F32.TF32 R36, R4, R218, R36 ;  /* 0x000000da0424723c */ /* 0x000ff00000081024 */
[C---:B------:R-:W-:Y:S01]  /*105680*/  HMMA.1688.F32.TF32 R16, R132.reuse, R164, R124 ;  /* 0x000000a48410723c */ /* 0x040fe2000008107c */
[----:B------:R-:W-:Y:S01]  /*105690*/  STL.64 [R1+0xc80], R8 ;  /* 0x000c800801007387 */ /* 0x000fe20000100a00 */
[----:B------:R-:W-:Y:S05]  /*1056a0*/  STL.64 [R1+0xc88], R10 ;  /* 0x000c880a01007387 */ /* 0x000fea0000100a00 */
[----:B------:R-:W-:Y:S02]  /*1056b0*/  STL.64 [R1+0xca0], R12 ;  /* 0x000ca00c01007387 */ /* 0x000fe40000100a00 */
[----:B------:R1:W-:Y:S01]  /*1056c0*/  STL.64 [R1+0xca8], R14 ;  /* 0x000ca80e01007387 */ /* 0x0003e20000100a00 */
[----:B------:R-:W4:Y:S06]  /*1056d0*/  LDL.64 R224, [R1+0x12e0] ;  /* 0x0012e00001e07983 */ /* 0x000f2c0000100a00 */
[----:B-1----:R-:W-:Y:S08]  /*1056e0*/  HMMA.1688.F32.TF32 R12, R132, R232, R36 ;  /* 0x000000e8840c723c */ /* 0x002ff00000081024 */
[----:B------:R-:W-:Y:S01]  /*1056f0*/  HMMA.1688.F32.TF32 R32, R4, R210, R32 ;  /* 0x000000d20420723c */ /* 0x000fe20000081020 */
[----:B------:R-:W-:Y:S01]  /*105700*/  IMAD.MOV.U32 R172, RZ, RZ, R252 ;  /* 0x000000ffffac7224 */ /* 0x000fe200078e00fc */
[----:B------:R-:W-:-:S06]  /*105710*/  MOV R173, R247 ;  /* 0x000000f700ad7202 */ /* 0x000fcc0000000f00 */
[----:B------:R-:W-:Y:S08]  /*105720*/  HMMA.1688.F32.TF32 R40, R4, R226, R40 ;  /* 0x000000e20428723c */ /* 0x000ff00000081028 */
[C---:B--2---:R-:W-:Y:S01]  /*105730*/  HMMA.1688.F32.TF32 R8, R132.reuse, R236, R120 ;  /* 0x000000ec8408723c */ /* 0x044fe20000081078 */
[----:B------:R-:W-:Y:S11]  /*105740*/  STL [R1+0x6308], R236 ;  /* 0x006308ec01007387 */ /* 0x000ff60000100800 */
[----:B------:R-:W-:Y:S11]  /*105750*/  @!UPT UIADD3 URZ, URZ, URZ, URZ ;  /* 0x0000003f3f3ff290 */ /* 0x000ff6000fffe03f */
[----:B------:R-:W-:Y:S01]  /*105760*/  STL.64 [R1+0xcc0], R8 ;  /* 0x000cc00801007387 */ /* 0x000fe20000100a00 */
[----:B------:R1:W-:Y:S02]  /*105770*/  STL.64 [R1+0xcc8], R10 ;  /* 0x000cc80a01007387 */ /* 0x0003e40000100a00 */
[----:B------:R-:W-:Y:S02]  /*105780*/  STL [R1+0x6304], R237 ;  /* 0x006304ed01007387 */ /* 0x000fe40000100800 */
[----:B------:R-:W-:Y:S01]  /*105790*/  STL.64 [R1+0xcd0], R16 ;  /* 0x000cd01001007387 */ /* 0x000fe20000100a00 */
[----:B------:R-:W-:Y:S01]  /*1057a0*/  STL.64 [R1+0xcd8], R18 ;  /* 0x000cd81201007387 */ /* 0x000fe20000100a00 */
[----:B------:R-:W2:Y:S01]  /*1057b0*/  LDL.64 R232, [R1+0x12f0] ;  /* 0x0012f00001e87983 */ /* 0x000ea20000100a00 */
[----:B-1----:R-:W-:Y:S08]  /*1057c0*/  HMMA.1688.F32.TF32 R8, R132, R172, R32 ;  /* 0x000000ac8408723c */ /* 0x002ff00000081020 */
[----:B------:R-:W-:Y:S11]  /*1057d0*/  HMMA.1688.F32.TF32 R44, R4, R234, R44 ;  /* 0x000000ea042c723c */ /* 0x000ff6000008102c */
[----:B------:R-:W-:Y:S04]  /*1057e0*/  @!UPT UIADD3 URZ, URZ, URZ, URZ ;  /* 0x0000003f3f3ff290 */ /* 0x000fe8000fffe03f */
[----:B------:R-:W-:Y:S01]  /*1057f0*/  STL.64 [R1+0xcb0], R8 ;  /* 0x000cb00801007387 */ /* 0x000fe20000100a00 */
[----:B------:R1:W-:Y:S02]  /*105800*/  STL.64 [R1+0xcb8], R10 ;  /* 0x000cb80a01007387 */ /* 0x0003e40000100a00 */
[C---:B-1----:R-:W-:Y:S01]  /*105810*/  HMMA.1688.F32.TF32 R8, R132.reuse, R180, R40 ;  /* 0x000000b48408723c */ /* 0x042fe20000081028 */
[----:B------:R-:W-:Y:S07]  /*105820*/  STL.64 [R1+0xc90], R12 ;  /* 0x000c900c01007387 */ /* 0x000fee0000100a00 */
[C---:B------:R-:W-:Y:S01]  /*105830*/  HMMA.1688.F32.TF32 R16, R132.reuse, R188, R44 ;  /* 0x000000bc8410723c */ /* 0x040fe2000008102c */
[----:B------:R1:W-:Y:S07]  /*105840*/  STL.64 [R1+0xc98], R14 ;  /* 0x000c980e01007387 */ /* 0x0003ee0000100a00 */
[C---:B-1----:R-:W-:Y:S07]  /*105850*/  HMMA.1688.F32.TF32 R12, R132.reuse, R196, R48 ;  /* 0x000000c4840c723c */ /* 0x042fee0000081030 */
[----:B------:R-:W-:Y:S01]  /*105860*/  STL.64 [R1+0xc70], R8 ;  /* 0x000c700801007387 */ /* 0x000fe20000100a00 */
[----:B------:R3:W-:Y:S02]  /*105870*/  STL.64 [R1+0xc78], R10 ;  /* 0x000c780a01007387 */ /* 0x0007e40000100a00 */
[----:B---3--:R-:W-:Y:S01]  /*105880*/  HMMA.1688.F32.TF32 R8, R132, R168, R52 ;  /* 0x000000a88408723c */ /* 0x008fe20000081034 */
[----:B------:R-:W-:Y:S01]  /*105890*/  IMAD.MOV.U32 R176, RZ, RZ, R239 ;  /* 0x000000ffffb07224 */ /* 0x000fe200078e00ef */
[----:B------:R-:W-:Y:S01]  /*1058a0*/  MOV R177, R238 ;  /* 0x000000ee00b17202 */ /* 0x000fe20000000f00 */
[----:B------:R-:W-:-:S02]  /*1058b0*/  IMAD.MOV.U32 R236, RZ, RZ, R169 ;  /* 0x000000ffffec7224 */ /* 0x000fc400078e00a9 */
[----:B------:R-:W-:Y:S01]  /*1058c0*/  STL.64 [R1+0xc60], R16 ;  /* 0x000c601001007387 */ /* 0x000fe20000100a00 */
[----:B------:R-:W-:Y:S07]  /*1058d0*/  STL.64 [R1+0xc68], R18 ;  /* 0x000c681201007387 */ /* 0x000fee0000100a00 */
[----:B------:R-:W-:Y:S02]  /*1058e0*/  STL.64 [R1+0xc40], R12 ;  /* 0x000c400c01007387 */ /* 0x000fe40000100a00 */
[----:B------:R1:W-:Y:S01]  /*1058f0*/  STL.64 [R1+0xc48], R14 ;  /* 0x000c480e01007387 */ /* 0x0003e20000100a00 */
[----:B------:R-:W-:Y:S01]  /*105900*/  STL [R1+0x630c], R236 ;  /* 0x00630cec01007387 */ /* 0x000fe20000100800 */
[C---:B------:R-:W-:Y:S08]  /*105910*/  HMMA.1688.F32.TF32 R64, R4.reuse, R198, R64 ;  /* 0x000000c60440723c */ /* 0x040ff00000081040 */
[----:B------:R-:W-:Y:S08]  /*105920*/  HMMA.1688.F32.TF32 R68, R4, R190, R68 ;  /* 0x000000be0444723c */ /* 0x000ff00000081044 */
[C---:B-1----:R-:W-:Y:S01]  /*105930*/  HMMA.1688.F32.TF32 R12, R132.reuse, R176, R56 ;  /* 0x000000b0840c723c */ /* 0x042fe20000081038 */
[----:B------:R-:W-:Y:S01]  /*105940*/  STL.64 [R1+0xc20], R8 ;  /* 0x000c200801007387 */ /* 0x000fe20000100a00 */
[----:B------:R4:W-:Y:S06]  /*105950*/  STL.64 [R1+0xc28], R10 ;  /* 0x000c280a01007387 */ /* 0x0009ec0000100a00 */
[----:B----4-:R-:W-:Y:S08]  /*105960*/  HMMA.1688.F32.TF32 R8, R132, R184, R60 ;  /* 0x000000b88408723c */ /* 0x010ff0000008103c */
[----:B------:R-:W-:Y:S07]  /*105970*/  HMMA.1688.F32.TF32 R72, R4, R182, R72 ;  /* 0x000000b60448723c */ /* 0x000fee0000081048 */
[----:B------:R-:W-:Y:S01]  /*105980*/  STL.64 [R1+0xc00], R12 ;  /* 0x000c000c01007387 */ /* 0x000fe20000100a00 */
[----:B------:R1:W-:Y:S02]  /*105990*/  STL.64 [R1+0xc08], R14 ;  /* 0x000c080e01007387 */ /* 0x0003e40000100a00 */
[C---:B-1----:R-:W-:Y:S05]  /*1059a0*/  HMMA.1688.F32.TF32 R12, R132.reuse, R192, R64 ;  /* 0x000000c0840c723c */ /* 0x042fea0000081040 */
[----:B------:R-:W-:Y:S01]  /*1059b0*/  STL.64 [R1+0xbe0], R8 ;  /* 0x000be00801007387 */ /* 0x000fe20000100a00 */
[----:B------:R1:W-:Y:S02]  /*1059c0*/  STL.64 [R1+0xbe8], R10 ;  /* 0x000be80a01007387 */ /* 0x0003e40000100a00 */
[----:B-1----:R-:W-:Y:S01]  /*1059d0*/  HMMA.1688.F32.TF32 R8, R132, R200, R68 ;  /* 0x000000c88408723c */ /* 0x002fe20000081044 */
[----:B------:R-:W-:Y:S01]  /*1059e0*/  MOV R245, R185 ;  /* 0x000000b900f57202 */ /* 0x000fe20000000f00 */
[----:B------:R-:W-:-:S04]  /*1059f0*/  IMAD.MOV.U32 R237, RZ, RZ, R184 ;  /* 0x000000ffffed7224 */ /* 0x000fc800078e00b8 */
        /* <DEDUP_REMOVED lines=8> */
[----:B------:R-:W-:Y:S01]  /*105a80*/  MOV R239, R201 ;  /* 0x000000c900ef7202 */ /* 0x000fe20000000f00 */
[----:B------:R-:W-:-:S04]  /*105a90*/  IMAD.MOV.U32 R238, RZ, RZ, R200 ;  /* 0x000000ffffee7224 */ /* 0x000fc800078e00c8 */
[----:B------:R-:W-:Y:S01]  /*105aa0*/  STL [R1+0x631c], R239 ;  /* 0x00631cef01007387 */ /* 0x000fe20000100800 */
[----:B------:R-:W-:Y:S01]  /*105ab0*/  STL [R1+0x6318], R238 ;  /* 0x006318ee01007387 */ /* 0x000fe20000100800 */
[----:B------:R-:W-:Y:S11]  /*105ac0*/  HMMA.1688.F32.TF32 R80, R4, R166, R80 ;  /* 0x000000a60450723c */ /* 0x000ff60000081050 */
[----:B------:R-:W-:Y:S04]  /*105ad0*/  @!UPT UIADD3 URZ, URZ, URZ, URZ ;  /* 0x0000003f3f3ff290 */ /* 0x000fe8000fffe03f */
[----:B------:R-:W-:Y:S01]  /*105ae0*/  STL.64 [R1+0xb80], R8 ;  /* 0x000b800801007387 */ /* 0x000fe20000100a00 */
[----:B------:R1:W-:Y:S02]  /*105af0*/  STL.64 [R1+0xb88], R10 ;  /* 0x000b880a01007387 */ /* 0x0003e40000100a00 */
[----:B-1----:R-:W-:Y:S08]  /*105b00*/  HMMA.1688.F32.TF32 R8, R132, R216, R76 ;  /* 0x000000d88408723c */ /* 0x002ff0000008104c */
[----:B------:R-:W-:Y:S11]  /*105b10*/  HMMA.1688.F32.TF32 R84, R4, R158, R84 ;  /* 0x0000009e0454723c */ /* 0x000ff60000081054 */
[----:B------:R-:W-:Y:S04]  /*105b20*/  @!UPT UIADD3 URZ, URZ, URZ, URZ ;  /* 0x0000003f3f3ff290 */ /* 0x000fe8000fffe03f */
[----:B------:R-:W-:Y:S01]  /*105b30*/  STL.64 [R1+0xb60], R8 ;  /* 0x000b600801007387 */ /* 0x000fe20000100a00 */
[----:B------:R1:W-:Y:S02]  /*105b40*/  STL.64 [R1+0xb68], R10 ;  /* 0x000b680a01007387 */ /* 0x0003e40000100a00 */
[C---:B-1----:R-:W-:Y:S01]  /*105b50*/  HMMA.1688.F32.TF32 R8, R132.reuse, R224, R80 ;  /* 0x000000e08408723c */ /* 0x042fe20000081050 */
[----:B------:R-:W-:Y:S01]  /*105b60*/  IMAD.MOV.U32 R239, RZ, RZ, R224 ;  /* 0x000000ffffef7224 */ /* 0x000fe200078e00e0 */
[----:B------:R-:W-:Y:S01]  /*105b70*/  MOV R238, R225 ;  /* 0x000000e100ee7202 */ /* 0x000fe20000000f00 */
[----:B------:R-:W-:Y:S02]  /*105b80*/  IMAD.MOV.U32 R236, RZ, RZ, R193 ;  /* 0x000000ffffec7224 */ /* 0x000fe400078e00c1 */
[----:B------:R-:W-:Y:S11]  /*105b90*/  IMAD.MOV.U32 R237, RZ, RZ, R209 ;  /* 0x000000ffffed7224 */ /* 0x000ff600078e00d1 */
[----:B------:R-:W-:Y:S07]  /*105ba0*/  @!UPT UIADD3 URZ, URZ, URZ, URZ ;  /* 0x0000003f3f3ff290 */ /* 0x000fee000fffe03f */
[----:B------:R-:W-:Y:S01]  /*105bb0*/  STL.64 [R1+0xb40], R8 ;  /* 0x000b400801007387 */ /* 0x000fe20000100a00 */
[----:B------:R2:W-:Y:S02]  /*105bc0*/  STL.64 [R1+0xb48], R10 ;  /* 0x000b480a01007387 */ /* 0x0005e40000100a00 */
[----:B--2---:R-:W-:Y:S01]  /*105bd0*/  HMMA.1688.F32.TF32 R8, R132, R232, R84 ;  /* 0x000000e88408723c */ /* 0x004fe20000081054 */
[----:B------:R-:W-:Y:S01]  /*105be0*/  STL.64 [R1+0x6348], R238 ;  /* 0x006348ee01007387 */ /* 0x000fe20000100a00 */
[----:B------:R-:W-:Y:S02]  /*105bf0*/  STL.64 [R1+0x6340], R236 ;  /* 0x006340ec01007387 */ /* 0x000fe40000100a00 */
[----:B------:R-:W-:Y:S11]  /*105c00*/  IMAD.MOV.U32 R245, RZ, RZ, R208 ;  /* 0x000000fffff57224 */ /* 0x000ff600078e00d0 */
[----:B------:R-:W-:Y:S08]  /*105c10*/  @!UPT UIADD3 URZ, URZ, URZ, URZ ;  /* 0x0000003f3f3ff290 */ /* 0x000ff0000fffe03f */
[----:B------:R-:W-:Y:S01]  /*105c20*/  STL.64 [R1+0xb20], R8 ;  /* 0x000b200801007387 */ /* 0x000fe20000100a00 */
[----:B------:R1:W-:Y:S02]  /*105c30*/  STL.64 [R1+0xb28], R10 ;  /* 0x000b280a01007387 */ /* 0x0003e40000100a00 */
[----:B------:R-:W2:Y:S02]  /*105c40*/  LDL R234, [R1+0x1568] ;  /* 0x0015680001ea7983 */ /* 0x000ea40000100800 */
[----:B------:R-:W2:Y:S01]  /*105c50*/  LDL R235, [R1+0x156c] ;  /* 0x00156c0001eb7983 */ /* 0x000ea20000100800 */
[----:B------:R-:W2:Y:S01]  /*105c60*/  LDL.LU R224, [R1+0x3350] ;  /* 0x0033500001e07983 */ /* 0x000ea20000300800 */
[----:B------:R-:W2:Y:S02]  /*105c70*/  LDL.LU R225, [R1+0x3354] ;  /* 0x0033540001e17983 */ /* 0x000ea40000300800 */
[----:B------:R-:W2:Y:S02]  /*105c80*/  LDL.LU R226, [R1+0x3358] ;  /* 0x0033580001e27983 */ /* 0x000ea40000300800 */
[----:B------:R-:W2:Y:S01]  /*105c90*/  LDL.LU R227, [R1+0x335c] ;  /* 0x00335c0001e37983 */ /* 0x000ea20000300800 */
        /* <DEDUP_REMOVED lines=55> */
[----:B------:R-:W3:Y:S02]  /*106010*/  LDL R110, [R1+0x14a8] ;  /* 0x0014a800016e7983 */ /* 0x000ee40000100800 */
[----:B------:R-:W3:Y:S02]  /*106020*/  LDL R111, [R1+0x14ac] ;  /* 0x0014ac00016f7983 */ /* 0x000ee40000100800 */
[----:B------:R-:W3:Y:S01]  /*106030*/  LDL.LU R32, [R1+0x3410] ;  /* 0x0034100001207983 */ /* 0x000ee20000300800 */
[----:B------:R-:W3:Y:S01]  /*106040*/  LDL.LU R33, [R1+0x3414] ;  /* 0x0034140001217983 */ /* 0x000ee20000300800 */
[----:B------:R-:W3:Y:S02]  /*106050*/  LDL.LU R34, [R1+0x3418] ;  /* 0x0034180001227983 */ /* 0x000ee40000300800 */
[----:B------:R-:W3:Y:S02]  /*106060*/  LDL.LU R35, [R1+0x341c] ;  /* 0x00341c0001237983 */ /* 0x000ee40000300800 */
        /* <DEDUP_REMOVED lines=19> */
[----:B------:R-:W4:Y:S01]  /*1061a0*/  LDL.LU R53, [R1+0x3274] ;  /* 0x0032740001357983 */ /* 0x000f220000300800 */
[----:B------:R-:W4:Y:S02]  /*1061b0*/  LDL.LU R54, [R1+0x3278] ;  /* 0x0032780001367983 */ /* 0x000f240000300800 */
[----:B------:R-:W4:Y:S02]  /*1061c0*/  LDL.LU R55, [R1+0x327c] ;  /* 0x00327c0001377983 */ /* 0x000f240000300800 */
        /* <DEDUP_REMOVED lines=71> */
[----:B------:R-:W-:-:S02]  /*106640*/  IMAD.MOV.U32 R247, RZ, RZ, R217 ;  /* 0x000000fffff77224 */ /* 0x000fc400078e00d9 */
[----:B------:R-:W-:-:S03]  /*106650*/  IMAD.MOV.U32 R244, RZ, RZ, R233 ;  /* 0x000000fffff47224 */ /* 0x000fc600078e00e9 */
[----:B------:R-:W-:Y:S02]  /*106660*/  STL.64 [R1+0x6358], R246 ;  /* 0x006358f601007387 */ /* 0x000fe40000100a00 */
[----:B------:R-:W-:Y:S02]  /*106670*/  STL.64 [R1+0x6350], R244 ;  /* 0x006350f401007387 */ /* 0x000fe40000100a00 */
[----:B------:R-:W-:Y:S01]  /*106680*/  IMAD.MOV.U32 R252, RZ, RZ, R232 ;  /* 0x000000fffffc7224 */ /* 0x000fe200078e00e8 */
[C---:B--2---:R-:W-:Y:S08]  /*106690*/  HMMA.1688.F32.TF32 R112, R4.reuse, R114, R124 ;  /* 0x000000720470723c */ /* 0x044ff0000008107c */
[C---:B---3--:R-:W-:Y:S08]  /*1066a0*/  HMMA.1688.F32.TF32 R108, R4.reuse, R110, R32 ;  /* 0x0000006e046c723c */ /* 0x048ff00000081020 */
[C---:B------:R-:W-:Y:S08]  /*1066b0*/  HMMA.1688.F32.TF32 R124, R4.reuse, R230, R220 ;  /* 0x000000e6047c723c */ /* 0x040ff000000810dc */
[C---:B------:R-:W-:Y:S08]  /*1066c0*/  HMMA.1688.F32.TF32 R32, R4.reuse, R142, R212 ;  /* 0x0000008e0420723c */ /* 0x040ff000000810d4 */
[C---:B----4-:R-:W-:Y:S08]  /*1066d0*/  HMMA.1688.F32.TF32 R100, R4.reuse, R102, R36 ;  /* 0x000000660464723c */ /* 0x050ff00000081024 */
        /* <DEDUP_REMOVED lines=54> */
[----:B--2---:R-:W2:Y:S02]  /*106a40*/  LDL R86, [R1+0x15b8] ;  /* 0x0015b80001567983 */ /* 0x004ea40000100800 */
[----:B------:R-:W2:Y:S02]  /*106a50*/  LDL R87, [R1+0x15bc] ;  /* 0x0015bc0001577983 */ /* 0x000ea40000100800 */
[----:B------:R-:W2:Y:S01]  /*106a60*/  LDL.LU R200, [R1+0x3300] ;  /* 0x0033000001c87983 */ /* 0x000ea20000300800 */
[C---:B------:R-:W-:Y:S01]  /*106a70*/  HMMA.1688.F32.TF32 R56, R4.reuse, R202, R192 ;  /* 0x000000ca0438723c */ /* 0x040fe200000810c0 */
        /* <DEDUP_REMOVED lines=32> */
[----:B------:R-:W-:Y:S02]  /*106c80*/  IMAD.MOV.U32 R222, RZ, RZ, R249 ;  /* 0x000000ffffde7224 */ /* 0x000fe400078e00f9 */
[----:B------:R-:W2:Y:S01]  /*106c90*/  LDL.LU R248, [R1+0x3250] ;  /* 0x0032500001f87983 */ /* 0x000ea20000300800 */
[----:B------:R-:W-:Y:S01]  /*106ca0*/  MOV R231, R250 ;  /* 0x000000fa00e77202 */ /* 0x000fe20000000f00 */
[----:B------:R-:W2:Y:S01]  /*106cb0*/  LDL.LU R249, [R1+0x3254] ;  /* 0x0032540001f97983 */ /* 0x000ea20000300800 */
[----:B------:R-:W-:Y:S02]  /*106cc0*/  IMAD.MOV.U32 R230, RZ, RZ, R251 ;  /* 0x000000ffffe67224 */ /* 0x000fe400078e00fb */
[----:B------:R-:W2:Y:S02]  /*106cd0*/  LDL.LU R250, [R1+0x3258] ;  /* 0x0032580001fa7983 */ /* 0x000ea40000300800 */
[----:B------:R-:W2:Y:S01]  /*106ce0*/  LDL.LU R251, [R1+0x325c] ;  /* 0x00325c0001fb7983 */ /* 0x000ea20000300800 */
[----:B------:R-:W2:Y:S01]  /*106cf0*/  LDL.64 R244, [R1+0x40] ;  /* 0x0000400001f47983 */ /* 0x000ea20000100a00 */
[----:B------:R-:W2:Y:S02]  /*106d00*/  LDL.LU.64 R246, [R1+0x48] ;  /* 0x0000480001f67983 */ /* 0x000ea40000300a00 */
[----:B------:R-:W2:Y:S02]  /*106d10*/  LDL.64 R236, [R1+0x50] ;  /* 0x0000500001ec7983 */ /* 0x000ea40000100a00 */
[----:B------:R-:W2:Y:S01]  /*106d20*/  LDL.LU.64 R238, [R1+0x58] ;  /* 0x0000580001ee7983 */ /* 0x000ea20000300a00 */
[----:B------:R-:W2:Y:S04]  /*106d30*/  LDL R232, [R1+0x20] ;  /* 0x0000200001e87983 */ /* 0x000ea80000100800 */
[----:B------:R-:W2:Y:S01]  /*106d40*/  LDL R233, [R1+0x24] ;  /* 0x0000240001e97983 */ /* 0x000ea20000100800 */
[----:B------:R-:W-:Y:S01]  /*106d50*/  MOV R214, R241 ;  /* 0x000000f100d67202 */ /* 0x000fe20000000f00 */
[----:B------:R-:W-:-:S02]  /*106d60*/  IMAD.MOV.U32 R215, RZ, RZ, R240 ;  /* 0x000000ffffd77224 */ /* 0x000fc400078e00f0 */
[----:B------:R-:W2:Y:S01]  /*106d70*/  LDL R241, [R1+0x34] ;  /* 0x0000340001f17983 */ /* 0x000ea20000100800 */
[----:B------:R-:W2:Y:S04]  /*106d80*/  LDL R240, [R1+0x30] ;  /* 0x0000300001f07983 */ /* 0x000ea80000100800 */
[----:B------:R-:W-:Y:S04]  /*106d90*/  LDS R132, [R2+0x18700] ;  /* 0x0187000002847984 */ /* 0x000fe80000000800 */
[----:B------:R-:W-:Y:S04]  /*106da0*/  LDS R134, [R2+0x1a700] ;  /* 0x01a7000002867984 */ /* 0x000fe80000000800 */
[----:B------:R-:W-:Y:S04]  /*106db0*/  LDS R133, [R0+0x18700] ;  /* 0x0187000000857984 */ /* 0x000fe80000000800 */
[----:B------:R-:W3:Y:S01]  /*106dc0*/  LDS R135, [R0+0x1a700] ;  /* 0x01a7000000877984 */ /* 0x000ee20000000800 */
[----:B------:R-:W-:Y:S03]  /*106dd0*/  HMMA.1688.F32.TF32 R120, R4, R206, R120 ;  /* 0x000000ce0478723c */ /* 0x000fe60000081078 */
[----:B------:R-:W2:Y:S04]  /*106de0*/  LDL R204, [R1+0x60] ;  /* 0x0000600001cc7983 */ /* 0x000ea80000100800 */
[----:B------:R-:W2:Y:S01]  /*106df0*/  LDL R205, [R1+0x64] ;  /* 0x0000640001cd7983 */ /* 0x000ea20000100800 */
[----:B------:R-:W2:Y:S02]  /*106e00*/  LDL R206, [R1+0x68] ;  /* 0x0000680001ce7983 */ /* 0x000ea40000100800 */
[----:B------:R-:W2:Y:S01]  /*106e10*/  LDL R207, [R1+0x6c] ;  /* 0x00006c0001cf7983 */ /* 0x000ea20000100800 */
[----:B------:R-:W2:Y:S01]  /*106e20*/  LDL.64 R140, [R1+0xa0] ;  /* 0x0000a000018c7983 */ /* 0x000ea20000100a00 */
[----:B------:R-:W2:Y:S02]  /*106e30*/  LDL.LU.64 R142, [R1+0xa8] ;  /* 0x0000a800018e7983 */ /* 0x000ea40000300a00 */
[----:B------:R-:W2:Y:S02]  /*106e40*/  LDL R148, [R1+0xb0] ;  /* 0x0000b00001947983 */ /* 0x000ea40000100800 */
[----:B------:R-:W2:Y:S01]  /*106e50*/  LDL R149, [R1+0xb4] ;  /* 0x0000b40001957983 */ /* 0x000ea20000100800 */
[----:B------:R-:W2:Y:S04]  /*106e60*/  LDL R150, [R1+0xb8] ;  /* 0x0000b80001967983 */ /* 0x000ea80000100800 */
[----:B------:R-:W2:Y:S04]  /*106e70*/  LDL R151, [R1+0xbc] ;  /* 0x0000bc0001977983 */ /* 0x000ea80000100800 */
[----:B------:R-:W2:Y:S04]  /*106e80*/  LDL R180, [R1+0xf0] ;  /* 0x0000f00001b47983 */ /* 0x000ea80000100800 */
[----:B------:R-:W2:Y:S04]  /*106e90*/  LDL R181, [R1+0xf4] ;  /* 0x0000f40001b57983 */ /* 0x000ea80000100800 */
[----:B------:R-:W2:Y:S01]  /*106ea0*/  LDL.64 R196, [R1+0x110] ;  /* 0x0001100001c47983 */ /* 0x000ea20000100a00 */
[----:B------:R-:W2:Y:S01]  /*106eb0*/  LDL.LU.64 R198, [R1+0x118] ;  /* 0x0001180001c67983 */ /* 0x000ea20000300a00 */
[----:B------:R-:W-:Y:S01]  /*106ec0*/  MOV R182, R243 ;  /* 0x000000f300b67202 */ /* 0x000fe20000000f00 */
[----:B------:R-:W-:Y:S01]  /*106ed0*/  IMAD.MOV.U32 R183, RZ, RZ, R242 ;  /* 0x000000ffffb77224 */ /* 0x000fe200078e00f2 */
[C---:B---3--:R-:W-:Y:S08]  /*106ee0*/  HMMA.1688.F32.TF32 R24, R132.reuse, R224, R24 ;  /* 0x000000e08418723c */ /* 0x048ff00000081018 */
[----:B----4-:R-:W-:Y:S08]  /*106ef0*/  HMMA.1688.F32.TF32 R92, R132, R216, R92 ;  /* 0x000000d8845c723c */ /* 0x010ff0000008105c */
[C---:B------:R-:W-:Y:S08]  /*106f00*/  HMMA.1688.F32.TF32 R88, R4.reuse, R90, R208 ;  /* 0x0000005a0458723c */ /* 0x040ff000000810d0 */
[C---:B--2---:R-:W-:Y:S08]  /*106f10*/  HMMA.1688.F32.TF32 R84, R4.reuse, R86, R200 ;  /* 0x000000560454723c */ /* 0x044ff000000810c8 */
[C---:B------:R-:W-:Y:S08]  /*106f20*/  HMMA.1688.F32.TF32 R80, R4.reuse, R82, R192 ;  /* 0x000000520450723c */ /* 0x040ff000000810c0 */
        /* <DEDUP_REMOVED lines=97> */
[----:B------:R-:W-:Y:S01]  /*107540*/  IMAD.MOV.U32 R249, RZ, RZ, R246 ;  /* 0x000000fffff97224 */ /* 0x000fe200078e00f6 */
[----:B------:R-:W-:Y:S01]  /*107550*/  MOV R248, R247 ;  /* 0x000000f700f87202 */ /* 0x000fe20000000f00 */
[C---:B------:R-:W-:Y:S01]  /*107560*/  HMMA.1688.F32.TF32 R72, R4.reuse, R186, R72 ;  /* 0x000000ba0448723c */ /* 0x040fe20000081048 */
[----:B------:R-:W-:Y:S04]  /*107570*/  LDS R132, [R2+0x20700] ;  /* 0x0207000002847984 */ /* 0x000fe80000000800 */
[----:B------:R-:W-:Y:S03]  /*107580*/  LDS R133, [R0+0x20700] ;  /* 0x0207000000857984 */ /* 0x000fe60000000800 */
        /* <DEDUP_REMOVED lines=420> */
[C---:B------:R-:W-:Y:S08]  /*108fd0*/  HMMA.1688.F32.TF32 R128, R4.reuse, R242, R128 ;  /* 0x000000f20480723c */ /* 0x040ff00000081080 */
[C---:B------:R-:W-:Y:S08]  /*108fe0*/  HMMA.1688.F32.TF32 R8, R4.reuse, R250, R8 ;  /* 0x000000fa0408723c */ /* 0x040ff00000081008 */
[C---:B------:R-:W-:Y:S08]  /*108ff0*/  HMMA.1688.F32.TF32 R16, R4.reuse, R246, R16 ;  /* 0x000000f60410723c */ /* 0x040ff00000081010 */
        /* <DEDUP_REMOVED lines=16> */
[----:B------:R-:W-:-:S02]  /*109100*/  IMAD.MOV.U32 R135, RZ, RZ, R3 ;  /* 0x000000ffff877224 */ /* 0x000fc400078e0003 */
[----:B------:R-:W-:-:S04]  /*109110*/  IMAD.MOV.U32 R3, RZ, RZ, R155 ;  /* 0x000000ffff037224 */ /* 0x000fc800078e009b */
[C---:B---3--:R-:W-:Y:S01]  /*109120*/  HMMA.1688.F32.TF32 R104, R4.reuse, R146, R104 ;  /* 0x000000920468723c */ /* 0x048fe20000081068 */
[----:B------:R-:W3:Y:S01]  /*109130*/  LDL.LU.64 R146, [R1+0x63a8] ;  /* 0x0063a80001927983 */ /* 0x000ee20000300a00 */
[----:B------:R-:W4:Y:S02]  /*109140*/  LDL.LU.64 R144, [R1+0x63a0] ;  /* 0x0063a00001907983 */ /* 0x000f240000300a00 */
[----:B------:R-:W3:Y:S02]  /*109150*/  LDL.LU.64 R154, [R1+0x6398] ;  /* 0x00639800019a7983 */ /* 0x000ee40000300a00 */
[----:B------:R-:W3:Y:S01]  /*109160*/  LDL.LU.64 R152, [R1+0x6390] ;  /* 0x0063900001987983 */ /* 0x000ee20000300a00 */
[----:B------:R-:W3:Y:S01]  /*109170*/  LDL.LU.64 R162, [R1+0x6388] ;  /* 0x0063880001a27983 */ /* 0x000ee20000300a00 */
[----:B------:R-:W3:Y:S02]  /*109180*/  LDL.LU.64 R160, [R1+0x6380] ;  /* 0x0063800001a07983 */ /* 0x000ee40000300a00 */
        /* <DEDUP_REMOVED lines=16> */
[----:B------:R-:W4:Y:S02]  /*109290*/  LDL R200, [R1+0x1120] ;  /* 0x0011200001c87983 */ /* 0x000f240000100800 */
[----:B------:R-:W4:Y:S01]  /*1092a0*/  LDL R201, [R1+0x1124] ;  /* 0x0011240001c97983 */ /* 0x000f220000100800 */
[C---:B--2---:R-:W-:Y:S01]  /*1092b0*/  HMMA.1688.F32.TF32 R12, R4.reuse, R134, R12 ;  /* 0x00000086040c723c */ /* 0x044fe2000008100c */
[----:B------:R-:W-:Y:S04]  /*1092c0*/  LDS R134, [R2+0x32700] ;  /* 0x0327000002867984 */ /* 0x000fe80000000800 */
[----:B------:R-:W1:Y:S03]  /*1092d0*/  LDS R135, [R0+0x32700] ;  /* 0x0327000000877984 */ /* 0x000e660000000800 */
[----:B------:R-:W-:Y:S01]  /*1092e0*/  HMMA.1688.F32.TF32 R136, R4, R142, R136 ;  /* 0x0000008e0488723c */ /* 0x000fe20000081088 */
[----:B---3--:R-:W-:Y:S01]  /*1092f0*/  STL.64 [R1+0x6120], R230 ;  /* 0x006120e601007387 */ /* 0x008fe20000100a00 */
[----:B------:R-:W-:Y:S02]  /*109300*/  STL.64 [R1+0x6118], R228 ;  /* 0x006118e401007387 */ /* 0x000fe40000100a00 */
[----:B----4-:R-:W-:Y:S02]  /*109310*/  STL.64 [R1+0x6130], R222 ;  /* 0x006130de01007387 */ /* 0x010fe40000100a00 */
        /* <DEDUP_REMOVED lines=29> */
[----:B-1----:R-:W-:Y:S04]  /*1094f0*/  HMMA.1688.F32.TF32 R20, R132, R232, R28 ;  /* 0x000000e88414723c */ /* 0x002fe8000008101c */
[----:B------:R-:W-:Y:S01]  /*109500*/  STL.64 [R1+0x960], R92 ;  /* 0x0009605c01007387 */ /* 0x000fe20000100a00 */
[----:B------:R-:W-:Y:S07]  /*109510*/  STL.64 [R1+0x968], R94 ;  /* 0x0009685e01007387 */ /* 0x000fee0000100a00 */
[----:B------:R1:W-:Y:S02]  /*109520*/  STL.64 [R1+0x940], R24 ;  /* 0x0009401801007387 */ /* 0x0003e40000100a00 */
[----:B------:R-:W-:Y:S01]  /*109530*/  IMAD.MOV.U32 R224, RZ, RZ, R239 ;  /* 0x000000ffffe07224 */ /* 0x000fe200078e00ef */
[----:B------:R-:W-:Y:S01]  /*109540*/  STL.64 [R1+0x948], R26 ;  /* 0x0009481a01007387 */ /* 0x000fe20000100a00 */
[----:B------:R-:W2:Y:S01]  /*109550*/  LDL.LU R239, [R1+0x631c] ;  /* 0x00631c0001ef7983 */ /* 0x000ea20000300800 */
[----:B------:R-:W-:Y:S01]  /*109560*/  MOV R225, R238 ;  /* 0x000000ee00e17202 */ /* 0x000fe20000000f00 */
[----:B------:R-:W-:-:S02]  /*109570*/  IMAD.MOV.U32 R208, RZ, RZ, R245 ;  /* 0x000000ffffd07224 */ /* 0x000fc400078e00f5 */
[----:B------:R-:W-:Y:S01]  /*109580*/  IMAD.MOV.U32 R209, RZ, RZ, R237 ;  /* 0x000000ffffd17224 */ /* 0x000fe200078e00ed */
[----:B------:R-:W-:Y:S02]  /*109590*/  MOV R193, R236 ;  /* 0x000000ec00c17202 */ /* 0x000fe40000000f00 */
[----:B------:R3:W-:Y:S01]  /*1095a0*/  STL.64 [R1+0x920], R20 ;  /* 0x0009201401007387 */ /* 0x0007e20000100a00 */
[----:B------:R4:W-:Y:S02]  /*1095b0*/  STL.64 [R1+0x928], R22 ;  /* 0x0009281601007387 */ /* 0x0009e40000100a00 */
[----:B------:R-:W4:Y:S02]  /*1095c0*/  LDL.LU R238, [R1+0x6318] ;  /* 0x0063180001ee7983 */ /* 0x000f240000300800 */
[----:B------:R-:W4:Y:S01]  /*1095d0*/  LDL.LU R245, [R1+0x6314] ;  /* 0x0063140001f57983 */ /* 0x000f220000300800 */
[----:B------:R-:W4:Y:S01]  /*1095e0*/  LDL.LU R237, [R1+0x6310] ;  /* 0x0063100001ed7983 */ /* 0x000f220000300800 */
[----:B------:R-:W4:Y:S02]  /*1095f0*/  LDL R192, [R1+0x12a0] ;  /* 0x0012a00001c07983 */ /* 0x000f240000100800 */
[----:B------:R-:W4:Y:S02]  /*109600*/  LDL.LU R236, [R1+0x630c] ;  /* 0x00630c0001ec7983 */ /* 0x000f240000300800 */
[----:B-1----:R-:W4:Y:S01]  /*109610*/  LDL R24, [R1+0x1170] ;  /* 0x0011700001187983 */ /* 0x002f220000100800 */
[----:B------:R-:W4:Y:S04]  /*109620*/  LDL R25, [R1+0x1174] ;  /* 0x0011740001197983 */ /* 0x000f280000100800 */
[----:B------:R-:W4:Y:S04]  /*109630*/  LDL R92, [R1+0x1190] ;  /* 0x00119000015c7983 */ /* 0x000f280000100800 */
[----:B------:R-:W4:Y:S04]  /*109640*/  LDL R93, [R1+0x1194] ;  /* 0x00119400015d7983 */ /* 0x000f280000100800 */
        /* <DEDUP_REMOVED lines=14> */
[----:B------:R-:W3:Y:S02]  /*109730*/  LDL.LU.64 R180, [R1+0x1200] ;  /* 0x0012000001b47983 */ /* 0x000ee40000300a00 */
[----:B------:R-:W3:Y:S02]  /*109740*/  LDL R228, [R1+0x1260] ;  /* 0x0012600001e47983 */ /* 0x000ee40000100800 */
        /* <DEDUP_REMOVED lines=12> */
[----:B------:R-:W-:Y:S01]  /*109810*/  MOV R216, R246 ;  /* 0x000000f600d87202 */ /* 0x000fe20000000f00 */
[----:B------:R-:W-:Y:S01]  /*109820*/  IMAD.MOV.U32 R217, RZ, RZ, R247 ;  /* 0x000000ffffd97224 */ /* 0x000fe200078e00f7 */
[C---:B------:R-:W-:Y:S08]  /*109830*/  HMMA.1688.F32.TF32 R100, R4.reuse, R170, R100 ;  /* 0x000000aa0464723c */ /* 0x040ff00000081064 */
[C---:B------:R-:W-:Y:S08]  /*109840*/  HMMA.1688.F32.TF32 R108, R4.reuse, R178, R108 ;  /* 0x000000b2046c723c */ /* 0x040ff0000008106c */
[----:B------:R-:W-:Y:S01]  /*109850*/  HMMA.1688.F32.TF32 R112, R4, R186, R112 ;  /* 0x000000ba0470723c */ /* 0x000fe20000081070 */
[----:B--2---:R-:W-:-:S02]  /*109860*/  IMAD.MOV.U32 R201, RZ, RZ, R239 ;  /* 0x000000ffffc97224 */ /* 0x004fc400078e00ef */
[----:B----4-:R-:W-:Y:S02]  /*109870*/  IMAD.MOV.U32 R184, RZ, RZ, R237 ;  /* 0x000000ffffb87224 */ /* 0x010fe400078e00ed */
[----:B------:R-:W-:Y:S02]  /*109880*/  IMAD.MOV.U32 R169, RZ, RZ, R236 ;  /* 0x000000ffffa97224 */ /* 0x000fe400078e00ec */
[----:B------:R-:W2:Y:S01]  /*109890*/  LDL.LU R236, [R1+0x6308] ;  /* 0x0063080001ec7983 */ /* 0x000ea20000300800 */
[----:B------:R-:W2:Y:S01]  /*1098a0*/  LDL.LU R237, [R1+0x6304] ;  /* 0x0063040001ed7983 */ /* 0x000ea20000300800 */
[----:B------:R-:W-:Y:S01]  /*1098b0*/  MOV R185, R245 ;  /* 0x000000f500b97202 */ /* 0x000fe20000000f00 */
[----:B------:R-:W-:Y:S01]  /*1098c0*/  IMAD.MOV.U32 R200, RZ, RZ, R238 ;  /* 0x000000ffffc87224 */ /* 0x000fe200078e00ee */
[----:B------:R-:W4:Y:S01]  /*1098d0*/  LDL.LU R245, [R1+0x6300] ;  /* 0x0063000001f57983 */ /* 0x000f220000300800 */
[----:B------:R-:W4:Y:S02]  /*1098e0*/  LDL.LU R238, [R1+0x62fc] ;  /* 0x0062fc0001ee7983 */ /* 0x000f240000300800 */
[----:B------:R-:W4:Y:S02]  /*1098f0*/  LDL.LU R239, [R1+0x62f8] ;  /* 0x0062f80001ef7983 */ /* 0x000f240000300800 */
[----:B------:R-:W4:Y:S01]  /*109900*/  LDL.LU R246, [R1+0x62f4] ;  /* 0x0062f40001f67983 */ /* 0x000f220000300800 */
[----:B------:R-:W4:Y:S01]  /*109910*/  LDL.LU R247, [R1+0x62f0] ;  /* 0x0062f00001f77983 */ /* 0x000f220000300800 */
[C---:B------:R-:W-:Y:S08]  /*109920*/  HMMA.1688.F32.TF32 R28, R132.reuse, R24, R116 ;  /* 0x00000018841c723c */ /* 0x040ff00000081074 */
[C---:B------:R-:W-:Y:S08]  /*109930*/  HMMA.1688.F32.TF32 R24, R132.reuse, R92, R128 ;  /* 0x0000005c8418723c */ /* 0x040ff00000081080 */
[C---:B---3--:R-:W-:Y:S08]  /*109940*/  HMMA.1688.F32.TF32 R8, R132.reuse, R20, R8 ;  /* 0x000000148408723c */ /* 0x048ff00000081008 */
[C---:B------:R-:W-:Y:S08]  /*109950*/  HMMA.1688.F32.TF32 R20, R132.reuse, R140, R12 ;  /* 0x0000008c8414723c */ /* 0x040ff0000008100c */
[C---:B------:R-:W-:Y:S01]  /*109960*/  HMMA.1688.F32.TF32 R12, R132.reuse, R148, R16 ;  /* 0x00000094840c723c */ /* 0x040fe20000081010 */
[----:B------:R-:W-:Y:S01]  /*109970*/  STL.64 [R1+0x900], R28 ;  /* 0x0009001c01007387 */ /* 0x000fe20000100a00 */
[----:B------:R-:W-:Y:S02]  /*109980*/  STL.64 [R1+0x908], R30 ;  /* 0x0009081e01007387 */ /* 0x000fe40000100a00 */
[----:B------:R-:W-:Y:S02]  /*109990*/  STL.64 [R1+0x8e0], R24 ;  /* 0x0008e01801007387 */ /* 0x000fe40000100a00 */
[----:B------:R-:W-:Y:S01]  /*1099a0*/  STL.64 [R1+0x8e8], R26 ;  /* 0x0008e81a01007387 */ /* 0x000fe20000100a00 */
[----:B------:R-:W-:Y:S01]  /*1099b0*/  STL.64 [R1+0x8c0], R8 ;  /* 0x0008c00801007387 */ /* 0x000fe20000100a00 */
[----:B------:R1:W-:Y:S02]  /*1099c0*/  STL.64 [R1+0x8c8], R10 ;  /* 0x0008c80a01007387 */ /* 0x0003e40000100a00 */
[C---:B-1----:R-:W-:Y:S05]  /*1099d0*/  HMMA.1688.F32.TF32 R8, R132.reuse, R156, R96 ;  /* 0x0000009c8408723c */ /* 0x042fea0000081060 */
[----:B------:R-:W-:Y:S01]  /*1099e0*/  STL.64 [R1+0x8a0], R20 ;  /* 0x0008a01401007387 */ /* 0x000fe20000100a00 */
[----:B------:R-:W-:Y:S02]  /*1099f0*/  STL.64 [R1+0x8a8], R22 ;  /* 0x0008a81601007387 */ /* 0x000fe40000100a00 */
[----:B------:R-:W-:Y:S05]  /*109a00*/  HMMA.1688.F32.TF32 R16, R132, R164, R100 ;  /* 0x000000a48410723c */ /* 0x000fea0000081064 */
[----:B------:R-:W-:Y:S01]  /*109a10*/  STL.64 [R1+0x880], R12 ;  /* 0x0008800c01007387 */ /* 0x000fe20000100a00 */
[----:B------:R1:W-:Y:S02]  /*109a20*/  STL.64 [R1+0x888], R14 ;  /* 0x0008880e01007387 */ /* 0x0003e40000100a00 */
[----:B------:R-:W-:Y:S08]  /*109a30*/  HMMA.1688.F32.TF32 R120, R4, R194, R120 ;  /* 0x000000c20478723c */ /* 0x000ff00000081078 */
[C---:B-1----:R-:W-:Y:S01]  /*109a40*/  HMMA.1688.F32.TF32 R12, R132.reuse, R172, R108 ;  /* 0x000000ac840c723c */ /* 0x042fe2000008106c */
[----:B------:R-:W-:Y:S01]  /*109a50*/  STL.64 [R1+0x860], R8 ;  /* 0x0008600801007387 */ /* 0x000fe20000100a00 */
[----:B------:R1:W-:Y:S06]  /*109a60*/  STL.64 [R1+0x868], R10 ;  /* 0x0008680a01007387 */ /* 0x0003ec0000100a00 */
[----:B-1----:R-:W-:Y:S01]  /*109a70*/  HMMA.1688.F32.TF32 R8, R132, R180, R112 ;  /* 0x000000b48408723c */ /* 0x002fe20000081070 */
[----:B------:R-:W-:Y:S01]  /*109a80*/  STL.64 [R1+0x840], R16 ;  /* 0x0008401001007387 */ /* 0x000fe20000100a00 */
[----:B------:R1:W-:Y:S06]  /*109a90*/  STL.64 [R1+0x848], R18 ;  /* 0x0008481201007387 */ /* 0x0003ec0000100a00 */
[C---:B------:R-:W-:Y:S07]  /*109aa0*/  HMMA.1688.F32.TF32 R124, R4.reuse, R202, R124 ;  /* 0x000000ca047c723c */ /* 0x040fee000008107c */
[----:B------:R-:W-:Y:S01]  /*109ab0*/  STL.64 [R1+0x820], R12 ;  /* 0x0008200c01007387 */ /* 0x000fe20000100a00 */
[----:B------:R3:W-:Y:S01]  /*109ac0*/  STL.64 [R1+0x828], R14 ;  /* 0x0008280e01007387 */ /* 0x0007e20000100a00 */
[C---:B------:R-:W-:Y:S08]  /*109ad0*/  HMMA.1688.F32.TF32 R32, R4.reuse, R210, R32 ;  /* 0x000000d20420723c */ /* 0x040ff00000081020 */
[----:B------:R-:W-:Y:S01]  /*109ae0*/  HMMA.1688.F32.TF32 R36, R4, R218, R36 ;  /* 0x000000da0424723c */ /* 0x000fe20000081024 */
[----:B------:R-:W-:Y:S01]  /*109af0*/  STL.64 [R1+0x800], R8 ;  /* 0x0008000801007387 */ /* 0x000fe20000100a00 */
[----:B------:R2:W-:Y:S01]  /*109b00*/  STL.64 [R1+0x808], R10 ;  /* 0x0008080a01007387 */ /* 0x0005e20000100a00 */
[----:B------:R-:W-:Y:S01]  /*109b10*/  MOV R233, R244 ;  /* 0x000000f400e97202 */ /* 0x000fe20000000f00 */
[----:B------:R-:W-:-:S04]  /*109b20*/  IMAD.MOV.U32 R244, RZ, RZ, R180 ;  /* 0x000000fffff47224 */ /* 0x000fc800078e00b4 */
[----:B-1----:R-:W-:Y:S08]  /*109b30*/  HMMA.1688.F32.TF32 R16, R132, R188, R124 ;  /* 0x000000bc8410723c */ /* 0x002ff0000008107c */
[----:B------:R-:W-:Y:S08]  /*109b40*/  HMMA.1688.F32.TF32 R40, R4, R226, R40 ;  /* 0x000000e20428723c */ /* 0x000ff00000081028 */
[----:B---3--:R-:W-:Y:S08]  /*109b50*/  HMMA.1688.F32.TF32 R12, R132, R196, R32 ;  /* 0x000000c4840c723c */ /* 0x008ff00000081020 */
        /* <DEDUP_REMOVED lines=12> */
[C---:B--2---:R-:W-:Y:S01]  /*109c20*/  HMMA.1688.F32.TF32 R8, R132.reuse, R236, R120 ;  /* 0x000000ec8408723c */ /* 0x044fe20000081078 */
[----:B----4-:R-:W-:Y:S01]  /*109c30*/  STL.64 [R1+0x60d0], R246 ;  /* 0x0060d0f601007387 */ /* 0x010fe20000100a00 */
[----:B------:R-:W-:Y:S02]  /*109c40*/  STL.64 [R1+0x60c8], R244 ;  /* 0x0060c8f401007387 */ /* 0x000fe40000100a00 */
[----:B------:R-:W-:Y:S02]  /*109c50*/  STL.64 [R1+0x60e0], R238 ;  /* 0x0060e0ee01007387 */ /* 0x000fe40000100a00 */
[----:B------:R-:W-:Y:S11]  /*109c60*/  STL.64 [R1+0x60d8], R236 ;  /* 0x0060d8ec01007387 */ /* 0x000ff60000100a00 */
[----:B------:R-:W-:Y:S06]  /*109c70*/  @!UPT UIADD3 URZ, URZ, URZ, URZ ;  /* 0x0000003f3f3ff290 */ /* 0x000fec000fffe03f */
[----:B------:R-:W-:Y:S01]  /*109c80*/  STL.64 [R1+0x7f0], R8 ;  /* 0x0007f00801007387 */ /* 0x000fe20000100a00 */
        /* <DEDUP_REMOVED lines=40> */
[----:B------:R-:W2:Y:S05]  /*109f10*/  LDL.LU R234, [R1+0x1568] ;  /* 0x0015680001ea7983 */ /* 0x000eaa0000300800 */
[----:B------:R-:W-:Y:S01]  /*109f20*/  STL.64 [R1+0x620], R12 ;  /* 0x0006200c01007387 */ /* 0x000fe20000100a00 */
[----:B------:R3:W-:Y:S07]  /*109f30*/  STL.64 [R1+0x628], R14 ;  /* 0x0006280e01007387 */ /* 0x0007ee0000100a00 */
        /* <DEDUP_REMOVED lines=46> */
[----:B------:R-:W2:Y:S01]  /*10a220*/  LDL.LU R148, [R1+0x3820] ;  /* 0x0038200001947983 */ /* 0x000ea20000300800 */
        /* <DEDUP_REMOVED lines=76> */
[----:B------:R-:W3:Y:S01]  /*10a6f0*/  LDL R76, [R1+0x1300] ;  /* 0x00130000014c7983 */ /* 0x000ee20000100800 */
[----:B------:R-:W3:Y:S01]  /*10a700*/  LDL R77, [R1+0x1304] ;  /* 0x00130400014d7983 */ /* 0x000ee20000100800 */
        /* <DEDUP_REMOVED lines=35> */
[----:B------:R-:W1:Y:S01]  /*10a940*/  LDS R7, [R0+0x16780] ;  /* 0x0167800000077984 */ /* 0x000e620000000800 */
[C---:B--2---:R-:W-:Y:S08]  /*10a950*/  HMMA.1688.F32.TF32 R80, R132.reuse, R80, R88 ;  /* 0x000000508450723c */ /* 0x044ff00000081058 */
[----:B---3--:R-:W-:Y:S08]  /*10a960*/  HMMA.1688.F32.TF32 R76, R132, R76, R136 ;  /* 0x0000004c844c723c */ /* 0x008ff00000081088 */
[C---:B-1----:R-:W-:Y:S08]  /*10a970*/  HMMA.1688.F32.TF32 R104, R4.reuse, R106, R48 ;  /* 0x0000006a0468723c */ /* 0x042ff00000081030 */
[C---:B------:R-:W-:Y:S08]  /*10a980*/  HMMA.1688.F32.TF32 R48, R4.reuse, R222, R212 ;  /* 0x000000de0430723c */ /* 0x040ff000000810d4 */
[C---:B----4-:R-:W-:Y:S08]  /*10a990*/  HMMA.1688.F32.TF32 R8, R4.reuse, R10, R44 ;  /* 0x0000000a0408723c */ /* 0x050ff0000008102c */
[C---:B------:R-:W-:Y:S08]  /*10a9a0*/  HMMA.1688.F32.TF32 R44, R4.reuse, R206, R196 ;  /* 0x000000ce042c723c */ /* 0x040ff000000810c4 */
[C---:B------:R-:W-:Y:S01]  /*10a9b0*/  HMMA.1688.F32.TF32 R12, R4.reuse, R14, R40 ;  /* 0x0000000e040c723c */ /* 0x040fe20000081028 */
[----:B------:R-:W-:Y:S01]  /*10a9c0*/  STL.64 [R1+0x5e0], R80 ;  /* 0x0005e05001007387 */ /* 0x000fe20000100a00 */
[----:B------:R1:W-:Y:S02]  /*10a9d0*/  STL.64 [R1+0x5e8], R82 ;  /* 0x0005e85201007387 */ /* 0x0003e40000100a00 */
[----:B------:R-:W-:Y:S02]  /*10a9e0*/  STL.64 [R1+0x460], R76 ;  /* 0x0004604c01007387 */ /* 0x000fe40000100a00 */
[----:B------:R2:W-:Y:S01]  /*10a9f0*/  STL.64 [R1+0x468], R78 ;  /* 0x0004684e01007387 */ /* 0x0005e20000100a00 */
[----:B------:R-:W3:Y:S01]  /*10aa00*/  LDL.LU R220, [R1+0x100] ;  /* 0x0001000001dc7983 */ /* 0x000ee20000300800 */
[----:B------:R-:W3:Y:S02]  /*10aa10*/  LDL.LU R221, [R1+0x104] ;  /* 0x0001040001dd7983 */ /* 0x000ee40000300800 */
[----:B------:R-:W4:Y:S02]  /*10aa20*/  LDL.LU R222, [R1+0x108] ;  /* 0x0001080001de7983 */ /* 0x000f240000300800 */
[----:B------:R-:W4:Y:S01]  /*10aa30*/  LDL.LU R223, [R1+0x10c] ;  /* 0x00010c0001df7983 */ /* 0x000f220000300800 */
        /* <DEDUP_REMOVED lines=9> */
[C---:B------:R-:W-:Y:S01]  /*10aad0*/  HMMA.1688.F32.TF32 R40, R4.reuse, R190, R180 ;  /* 0x000000be0428723c */ /* 0x040fe200000810b4 */
        /* <DEDUP_REMOVED lines=9> */
[C---:B------:R-:W-:Y:S01]  /*10ab70*/  HMMA.1688.F32.TF32 R16, R4.reuse, R18, R36 ;  /* 0x000000120410723c */ /* 0x040fe20000081024 */
[----:B------:R-:W3:Y:S07]  /*10ab80*/  LDL.LU R156, [R1+0x80] ;  /* 0x00008000019c7983 */ /* 0x000eee0000300800 */
        /* <DEDUP_REMOVED lines=9> */
[----:B------:R-:W3:Y:S07]  /*10ac20*/  LDL.LU R244, [R1+0x50] ;  /* 0x0000500001f47983 */ /* 0x000eee0000300800 */
[C---:B------:R-:W-:Y:S01]  /*10ac30*/  HMMA.1688.F32.TF32 R124, R4.reuse, R246, R236 ;  /* 0x000000f6047c723c */ /* 0x040fe200000810ec */
[----:B------:R-:W3:Y:S01]  /*10ac40*/  LDL.LU R245, [R1+0x54] ;  /* 0x0000540001f57983 */ /* 0x000ee20000300800 */
[----:B------:R-:W3:Y:S06]  /*10ac50*/  LDL.LU R236, [R1+0x40] ;  /* 0x0000400001ec7983 */ /* 0x000eec0000300800 */
[C---:B------:R-:W-:Y:S01]  /*10ac60*/  HMMA.1688.F32.TF32 R20, R4.reuse, R22, R32 ;  /* 0x000000160414723c */ /* 0x040fe20000081020 */
[----:B------:R-:W3:Y:S07]  /*10ac70*/  LDL.LU R237, [R1+0x44] ;  /* 0x0000440001ed7983 */ /* 0x000eee0000300800 */
[C---:B------:R-:W-:Y:S01]  /*10ac80*/  HMMA.1688.F32.TF32 R32, R4.reuse, R118, R108 ;  /* 0x000000760420723c */ /* 0x040fe2000008106c */
[----:B------:R-:W3:Y:S07]  /*10ac90*/  LDL.LU R138, [R1+0x15d8] ;  /* 0x0015d800018a7983 */ /* 0x000eee0000300800 */
[C---:B------:R-:W-:Y:S01]  /*10aca0*/  HMMA.1688.F32.TF32 R116, R4.reuse, R142, R92 ;  /* 0x0000008e0474723c */ /* 0x040fe2000008105c */
[----:B------:R-:W3:Y:S07]  /*10acb0*/  LDL.LU R139, [R1+0x15dc] ;  /* 0x0015dc00018b7983 */ /* 0x000eee0000300800 */
        /* <DEDUP_REMOVED lines=8> */
[----:B------:R-:W4:Y:S01]  /*10ad40*/  LDL.LU R90, [R1+0x15b8] ;  /* 0x0015b800015a7983 */ /* 0x000f220000300800 */
[----:B------:R-:W4:Y:S01]  /*10ad50*/  LDL.LU R91, [R1+0x15bc] ;  /* 0x0015bc00015b7983 */ /* 0x000f220000300800 */
[C---:B------:R-:W-:Y:S01]  /*10ad60*/  HMMA.1688.F32.TF32 R120, R4.reuse, R122, R60 ;  /* 0x0000007a0478723c */ /* 0x040fe2000008103c */
[----:B------:R-:W4:Y:S07]  /*10ad70*/  LDL.LU R200, [R1+0x3740] ;  /* 0x0037400001c87983 */ /* 0x000f2e0000300800 */
        /* <DEDUP_REMOVED lines=10> */
[----:B-1----:R-:W4:Y:S02]  /*10ae20*/  LDL.LU R82, [R1+0x1598] ;  /* 0x0015980001527983 */ /* 0x002f240000300800 */
[----:B------:R-:W4:Y:S01]  /*10ae30*/  LDL.LU R83, [R1+0x159c] ;  /* 0x00159c0001537983 */ /* 0x000f220000300800 */
[C---:B------:R-:W-:Y:S01]  /*10ae40*/  HMMA.1688.F32.TF32 R100, R4.reuse, R102, R56 ;  /* 0x000000660464723c */ /* 0x040fe20000081038 */
[----:B--2---:R-:W2:Y:S07]  /*10ae50*/  LDL.LU R78, [R1+0x1588] ;  /* 0x00158800014e7983 */ /* 0x004eae0000300800 */
        /* <DEDUP_REMOVED lines=8> */
[----:B------:R-:W2:Y:S05]  /*10aee0*/  LDL.LU R75, [R1+0x157c] ;  /* 0x00157c00014b7983 */ /* 0x000eaa0000300800 */
[C---:B------:R-:W-:Y:S01]  /*10aef0*/  HMMA.1688.F32.TF32 R112, R4.reuse, R114, R52 ;  /* 0x000000720470723c */ /* 0x040fe20000081034 */
[----:B------:R-:W2:Y:S07]  /*10af00*/  LDL.LU R168, [R1+0x3780] ;  /* 0x0037800001a87983 */ /* 0x000eae0000300800 */
[----:B------:R-:W-:Y:S01]  /*10af10*/  HMMA.1688.F32.TF32 R52, R4, R170, R228 ;  /* 0x000000aa0434723c */ /* 0x000fe200000810e4 */
[----:B------:R-:W2:Y:S01]  /*10af20*/  LDL.LU R169, [R1+0x3784] ;  /* 0x0037840001a97983 */ /* 0x000ea20000300800 */
[----:B------:R-:W2:Y:S02]  /*10af30*/  LDL.LU R170, [R1+0x3788] ;  /* 0x0037880001aa7983 */ /* 0x000ea40000300800 */
[----:B------:R-:W2:Y:S02]  /*10af40*/  LDL.LU R171, [R1+0x378c] ;  /* 0x00378c0001ab7983 */ /* 0x000ea40000300800 */
[----:B------:R-:W2:Y:S01]  /*10af50*/  LDL.LU R184, [R1+0x3760] ;  /* 0x0037600001b87983 */ /* 0x000ea20000300800 */
[----:B------:R-:W2:Y:S01]  /*10af60*/  LDL.LU R185, [R1+0x3764] ;  /* 0x0037640001b97983 */ /* 0x000ea20000300800 */
[----:B------:R-:W2:Y:S02]  /*10af70*/  LDL.LU R186, [R1+0x3768] ;  /* 0x0037680001ba7983 */ /* 0x000ea40000300800 */
[----:B------:R-:W-:-:S02]  /*10af80*/  IMAD.MOV.U32 R239, RZ, RZ, R248 ;  /* 0x000000ffffef7224 */ /* 0x000fc400078e00f8 */
[----:B------:R-:W2:Y:S02]  /*10af90*/  LDL.LU R187, [R1+0x376c] ;  /* 0x00376c0001bb7983 */ /* 0x000ea40000300800 */
[----:B------:R-:W-:Y:S01]  /*10afa0*/  IMAD.MOV.U32 R238, RZ, RZ, R249 ;  /* 0x000000ffffee7224 */ /* 0x000fe200078e00f9 */
[----:B------:R-:W2:Y:S01]  /*10afb0*/  LDL.LU R248, [R1+0x3650] ;  /* 0x0036500001f87983 */ /* 0x000ea20000300800 */
[----:B------:R-:W-:Y:S01]  /*10afc0*/  MOV R247, R250 ;  /* 0x000000fa00f77202 */ /* 0x000fe20000000f00 */
[----:B------:R-:W2:Y:S02]  /*10afd0*/  LDL.LU R249, [R1+0x3654] ;  /* 0x0036540001f97983 */ /* 0x000ea40000300800 */
[----:B------:R-:W-:Y:S01]  /*10afe0*/  IMAD.MOV.U32 R246, RZ, RZ, R251 ;  /* 0x000000fffff67224 */ /* 0x000fe200078e00fb */
[----:B------:R-:W2:Y:S01]  /*10aff0*/  LDL.LU R250, [R1+0x3658] ;  /* 0x0036580001fa7983 */ /* 0x000ea20000300800 */
[C---:B------:R-:W-:Y:S01]  /*10b000*/  HMMA.1688.F32.TF32 R68, R4.reuse, R234, R224 ;  /* 0x000000ea0444723c */ /* 0x040fe200000810e0 */
[----:B------:R-:W2:Y:S02]  /*10b010*/  LDL.LU R251, [R1+0x365c] ;  /* 0x00365c0001fb7983 */ /* 0x000ea40000300800 */
[----:B------:R-:W2:Y:S01]  /*10b020*/  LDL.LU R224, [R1+0x10] ;  /* 0x0000100001e07983 */ /* 0x000ea20000300800 */
[----:B------:R-:W2:Y:S01]  /*10b030*/  LDL.LU R225, [R1+0x14] ;  /* 0x0000140001e17983 */ /* 0x000ea20000300800 */
[----:B------:R-:W2:Y:S02]  /*10b040*/  LDL.LU R216, [R1] ;  /* 0x0000000001d87983 */ /* 0x000ea40000300800 */
[----:B------:R-:W2:Y:S02]  /*10b050*/  LDL.LU R217, [R1+0x4] ;  /* 0x0000040001d97983 */ /* 0x000ea40000300800 */
[----:B------:R-:W2:Y:S01]  /*10b060*/  LDL.LU R140, [R1+0x60] ;  /* 0x00006000018c7983 */ /* 0x000ea20000300800 */
[----:B------:R-:W2:Y:S01]  /*10b070*/  LDL.LU R141, [R1+0x64] ;  /* 0x00006400018d7983 */ /* 0x000ea20000300800 */
[C---:B------:R-:W-:Y:S01]  /*10b080*/  HMMA.1688.F32.TF32 R108, R4.reuse, R174, R164 ;  /* 0x000000ae046c723c */ /* 0x040fe200000810a4 */
[----:B------:R-:W2:Y:S02]  /*10b090*/  LDL.LU R142, [R1+0x68] ;  /* 0x00006800018e7983 */ /* 0x000ea40000300800 */
[----:B------:R-:W2:Y:S05]  /*10b0a0*/  LDL.LU R143, [R1+0x6c] ;  /* 0x00006c00018f7983 */ /* 0x000eaa0000300800 */
[C---:B------:R-:W-:Y:S01]  /*10b0b0*/  HMMA.1688.F32.TF32 R24, R4.reuse, R26, R128 ;  /* 0x0000001a0418723c */ /* 0x040fe20000081080 */
[----:B------:R-:W-:Y:S04]  /*10b0c0*/  LDS R128, [R2+0x18780] ;  /* 0x0187800002807984 */ /* 0x000fe80000000800 */
[----:B------:R-:W-:Y:S04]  /*10b0d0*/  LDS R130, [R2+0x1a780] ;  /* 0x01a7800002827984 */ /* 0x000fe80000000800 */
[----:B------:R-:W-:Y:S01]  /*10b0e0*/  LDS R129, [R0+0x18780] ;  /* 0x0187800000817984 */ /* 0x000fe20000000800 */
[----:B------:R-:W-:Y:S01]  /*10b0f0*/  IMAD.MOV.U32 R175, RZ, RZ, R240 ;  /* 0x000000ffffaf7224 */ /* 0x000fe200078e00f0 */
[----:B------:R-:W-:Y:S01]  /*10b100*/  MOV R174, R241 ;  /* 0x000000f100ae7202 */ /* 0x000fe20000000f00 */
[----:B------:R-:W2:Y:S01]  /*10b110*/  LDL.LU R240, [R1+0x30] ;  /* 0x0000300001f07983 */ /* 0x000ea20000300800 */
[----:B------:R-:W2:Y:S01]  /*10b120*/  LDL.LU R241, [R1+0x34] ;  /* 0x0000340001f17983 */ /* 0x000ea20000300800 */
[----:B------:R-:W2:Y:S02]  /*10b130*/  LDL.LU R232, [R1+0x20] ;  /* 0x0000200001e87983 */ /* 0x000ea40000300800 */
[----:B------:R-:W2:Y:S01]  /*10b140*/  LDL.LU R233, [R1+0x24] ;  /* 0x0000240001e97983 */ /* 0x000ea20000300800 */
[----:B------:R-:W1:Y:S01]  /*10b150*/  LDS R131, [R0+0x1a780] ;  /* 0x01a7800000837984 */ /* 0x000e620000000800 */
        /* <DEDUP_REMOVED lines=10> */
[----:B------:R-:W-:Y:S01]  /*10b200*/  MOV R230, R243 ;  /* 0x000000f300e67202 */ /* 0x000fe20000000f00 */
[----:B------:R-:W-:Y:S01]  /*10b210*/  IMAD.MOV.U32 R231, RZ, RZ, R242 ;  /* 0x000000ffffe77224 */ /* 0x000fe200078e00f2 */
[----:B------:R-:W-:Y:S04]  /*10b220*/  LDS R136, [R2+0x1c780] ;  /* 0x01c7800002887984 */ /* 0x000fe80000000800 */
[----:B------:R-:W-:Y:S01]  /*10b230*/  LDS R137, [R0+0x1c780] ;  /* 0x01c7800000897984 */ /* 0x000fe20000000800 */
        /* <DEDUP_REMOVED lines=26> */
[----:B------:R-:W3:Y:S01]  /*10b3e0*/  LDL.LU.64 R224, [R1+0x6260] ;  /* 0x0062600001e07983 */ /* 0x000ee20000300a00 */
[----:B------:R-:W-:Y:S04]  /*10b3f0*/  LDS R138, [R2+0x1e780] ;  /* 0x01e78000028a7984 */ /* 0x000fe80000000800 */
[----:B------:R-:W1:Y:S04]  /*10b400*/  LDS R139, [R0+0x1e780] ;  /* 0x01e78000008b7984 */ /* 0x000e680000000800 */
[----:B------:R1:W-:Y:S01]  /*10b410*/  STL.64 [R1+0x6238], R122 ;  /* 0x0062387a01007387 */ /* 0x0003e20000100a00 */
[----:B------:R1:W-:Y:S03]  /*10b420*/  STL.64 [R1+0x6230], R120 ;  /* 0x0062307801007387 */ /* 0x0003e60000100a00 */
[----:B-1----:R-:W4:Y:S01]  /*10b430*/  LDL.LU R122, [R1+0x8] ;  /* 0x00000800017a7983 */ /* 0x002f220000300800 */
[----:B------:R-:W4:Y:S01]  /*10b440*/  LDL.LU R123, [R1+0xc] ;  /* 0x00000c00017b7983 */ /* 0x000f220000300800 */
[C---:B------:R-:W-:Y:S01]  /*10b450*/  HMMA.1688.F32.TF32 R100, R128.reuse, R232, R100 ;  /* 0x000000e88064723c */ /* 0x040fe20000081064 */
[----:B------:R-:W4:Y:S01]  /*10b460*/  LDL.LU.64 R234, [R1+0x6258] ;  /* 0x0062580001ea7983 */ /* 0x000f220000300a00 */
[----:B------:R-:W4:Y:S06]  /*10b470*/  LDL.LU.64 R232, [R1+0x6250] ;  /* 0x0062500001e87983 */ /* 0x000f2c0000300a00 */
[C---:B------:R-:W-:Y:S01]  /*10b480*/  HMMA.1688.F32.TF32 R112, R128.reuse, R240, R112 ;  /* 0x000000f08070723c */ /* 0x040fe20000081070 */
[----:B------:R-:W4:Y:S02]  /*10b490*/  LDL.LU.64 R242, [R1+0x6248] ;  /* 0x0062480001f27983 */ /* 0x000f240000300a00 */
[----:B------:R-:W4:Y:S05]  /*10b4a0*/  LDL.LU.64 R240, [R1+0x6240] ;  /* 0x0062400001f07983 */ /* 0x000f2a0000300a00 */
        /* <DEDUP_REMOVED lines=29> */
[----:B------:R-:W2:Y:S01]  /*10b680*/  LDL.LU R130, [R1+0x38] ;  /* 0x0000380001827983 */ /* 0x000ea20000300800 */
[----:B------:R-:W2:Y:S06]  /*10b690*/  LDL.LU R131, [R1+0x3c] ;  /* 0x00003c0001837983 */ /* 0x000eac0000300800 */
[C---:B------:R-:W-:Y:S01]  /*10b6a0*/  HMMA.1688.F32.TF32 R132, R136.reuse, R250, R132 ;  /* 0x000000fa8884723c */ /* 0x040fe20000081084 */
[----:B------:R-:W3:Y:S01]  /*10b6b0*/  LDL.LU R250, [R1+0x28] ;  /* 0x0000280001fa7983 */ /* 0x000ee20000300800 */
[----:B------:R-:W3:Y:S01]  /*10b6c0*/  LDL.LU R251, [R1+0x2c] ;  /* 0x00002c0001fb7983 */ /* 0x000ee20000300800 */
[----:B------:R-:W4:Y:S02]  /*10b6d0*/  LDL.LU.64 R122, [R1+0x6238] ;  /* 0x00623800017a7983 */ /* 0x000f240000300a00 */
[----:B------:R-:W4:Y:S03]  /*10b6e0*/  LDL.LU.64 R120, [R1+0x6230] ;  /* 0x0062300001787983 */ /* 0x000f260000300a00 */
        /* <DEDUP_REMOVED lines=24> */
[----:B-1----:R-:W4:Y:S01]  /*10b870*/  LDL.LU R98, [R1+0x18] ;  /* 0x0000180001627983 */ /* 0x002f220000300800 */
[----:B------:R-:W4:Y:S02]  /*10b880*/  LDL.LU R99, [R1+0x1c] ;  /* 0x00001c0001637983 */ /* 0x000f240000300800 */
[C---:B------:R-:W-:Y:S01]  /*10b890*/  HMMA.1688.F32.TF32 R52, R136.reuse, R234, R52 ;  /* 0x000000ea8834723c */ /* 0x040fe20000081034 */
[----:B------:R-:W-:Y:S07]  /*10b8a0*/  LDS R129, [R0+0x20780] ;  /* 0x0207800000817984 */ /* 0x000fee0000000800 */
[C---:B----4-:R-:W-:Y:S11]  /*10b8b0*/  HMMA.1688.F32.TF32 R120, R136.reuse, R98, R120 ;  /* 0x000000628878723c */ /* 0x050ff60000081078 */
[----:B------:R-:W-:Y:S11]  /*10b8c0*/  @!UPT UIADD3 URZ, URZ, URZ, URZ ;  /* 0x0000003f3f3ff290 */ /* 0x000ff6000fffe03f */
[----:B------:R-:W-:Y:S01]  /*10b8d0*/  @!UPT UIADD3 URZ, URZ, URZ, URZ ;  /* 0x0000003f3f3ff290 */ /* 0x000fe2000fffe03f */
[----:B------:R-:W-:Y:S01]  /*10b8e0*/  STL.64 [R1+0x6218], R122 ;  /* 0x0062187a01007387 */ /* 0x000fe20000100a00 */
[----:B------:R1:W-:Y:S02]  /*10b8f0*/  STL.64 [R1+0x6210], R120 ;  /* 0x0062107801007387 */ /* 0x0003e40000100a00 */
[----:B------:R-:W-:Y:S02]  /*10b900*/  STL.64 [R1+0x6208], R10 ;  /* 0x0062080a01007387 */ /* 0x000fe40000100a00 */
        /* <DEDUP_REMOVED lines=50> */
[C---:B---3--:R-:W-:Y:S01]  /*10bc30*/  HMMA.1688.F32.TF32 R100, R136.reuse, R250, R100 ;  /* 0x000000fa8864723c */ /* 0x048fe20000081064 */
        /* <DEDUP_REMOVED lines=43> */
[----:B-1----:R-:W3:Y:S02]  /*10bef0*/  LDL.LU R120, [R1+0x200] ;  /* 0x0002000001787983 */ /* 0x002ee40000300800 */
[----:B------:R-:W3:Y:S02]  /*10bf00*/  LDL.LU R121, [R1+0x204] ;  /* 0x0002040001797983 */ /* 0x000ee40000300800 */
[----:B------:R-:W3:Y:S01]  /*10bf10*/  LDL.LU R96, [R1+0x1f0] ;  /* 0x0001f00001607983 */ /* 0x000ee20000300800 */
[----:B------:R-:W3:Y:S01]  /*10bf20*/  LDL.LU R97, [R1+0x1f4] ;  /* 0x0001f40001617983 */ /* 0x000ee20000300800 */
[C---:B--2---:R-:W-:Y:S01]  /*10bf30*/  HMMA.1688.F32.TF32 R112, R136.reuse, R130, R112 ;  /* 0x000000828870723c */ /* 0x044fe20000081070 */
[----:B------:R-:W-:Y:S04]  /*10bf40*/  LDS R130, [R2+0x22780] ;  /* 0x0227800002827984 */ /* 0x000fe80000000800 */
[----:B------:R-:W3:Y:S01]  /*10bf50*/  LDS R131, [R0+0x22780] ;  /* 0x0227800000837984 */ /* 0x000ee20000000800 */
[----:B------:R-:W2:Y:S02]  /*10bf60*/  LDL.LU R176, [R1+0x1e0] ;  /* 0x0001e00001b07983 */ /* 0x000ea40000300800 */
        /* <DEDUP_REMOVED lines=14> */
[----:B------:R-:W2:Y:S01]  /*10c050*/  LDL.LU R8, [R1+0x240] ;  /* 0x0002400001087983 */ /* 0x000ea20000300800 */
[----:B------:R-:W2:Y:S01]  /*10c060*/  LDL.LU R9, [R1+0x244] ;  /* 0x0002440001097983 */ /* 0x000ea20000300800 */
[----:B------:R-:W2:Y:S01]  /*10c070*/  LDL.LU R152, [R1+0x260] ;  /* 0x0002600001987983 */ /* 0x000ea20000300800 */
[C---:B------:R-:W-:Y:S01]  /*10c080*/  HMMA.1688.F32.TF32 R92, R136.reuse, R154, R92 ;  /* 0x0000009a885c723c */ /* 0x040fe2000008105c */
[----:B------:R-:W2:Y:S01]  /*10c090*/  LDL.LU R153, [R1+0x264] ;  /* 0x0002640001997983 */ /* 0x000ea20000300800 */
[----:B------:R-:W2:Y:S01]  /*10c0a0*/  LDL.LU R154, [R1+0x268] ;  /* 0x00026800019a7983 */ /* 0x000ea20000300800 */
[----:B------:R-:W2:Y:S02]  /*10c0b0*/  LDL.LU R155, [R1+0x26c] ;  /* 0x00026c00019b7983 */ /* 0x000ea40000300800 */
[----:B------:R-:W2:Y:S03]  /*10c0c0*/  LDL.LU R144, [R1+0x250] ;  /* 0x0002500001907983 */ /* 0x000ea60000300800 */
[----:B------:R-:W-:Y:S01]  /*10c0d0*/  HMMA.1688.F32.TF32 R4, R136, R146, R4 ;  /* 0x000000928804723c */ /* 0x000fe20000081004 */
[----:B------:R-:W2:Y:S01]  /*10c0e0*/  LDL.LU R145, [R1+0x254] ;  /* 0x0002540001917983 */ /* 0x000ea20000300800 */
[----:B------:R-:W2:Y:S02]  /*10c0f0*/  LDL.LU R146, [R1+0x258] ;  /* 0x0002580001927983 */ /* 0x000ea40000300800 */
[----:B------:R-:W2:Y:S02]  /*10c100*/  LDL.LU R147, [R1+0x25c] ;  /* 0x00025c0001937983 */ /* 0x000ea40000300800 */
[----:B------:R-:W2:Y:S01]  /*10c110*/  LDL.LU.64 R98, [R1+0x6228] ;  /* 0x0062280001627983 */ /* 0x000ea20000300a00 */
[----:B------:R-:W-:Y:S04]  /*10c120*/  LDS R136, [R2+0x24780] ;  /* 0x0247800002887984 */ /* 0x000fe80000000800 */
[----:B------:R-:W-:Y:S04]  /*10c130*/  LDS R138, [R2+0x26780] ;  /* 0x02678000028a7984 */ /* 0x000fe80000000800 */
[----:B------:R-:W-:Y:S04]  /*10c140*/  LDS R137, [R0+0x24780] ;  /* 0x0247800000897984 */ /* 0x000fe80000000800 */
[----:B------:R-:W1:Y:S01]  /*10c150*/  LDS R139, [R0+0x26780] ;  /* 0x02678000008b7984 */ /* 0x000e620000000800 */
[C---:B---3--:R-:W-:Y:S03]  /*10c160*/  HMMA.1688.F32.TF32 R132, R128.reuse, R96, R132 ;  /* 0x000000608084723c */ /* 0x048fe60000081084 */
[----:B------:R-:W2:Y:S01]  /*10c170*/  LDL.LU.64 R96, [R1+0x6220] ;  /* 0x0062200001607983 */ /* 0x000ea20000300a00 */
[----:B------:R-:W3:Y:S04]  /*10c180*/  LDL.LU.64 R122, [R1+0x6218] ;  /* 0x00621800017a7983 */ /* 0x000ee80000300a00 */
[C---:B--2---:R-:W-:Y:S01]  /*10c190*/  HMMA.1688.F32.TF32 R96, R128.reuse, R120, R96 ;  /* 0x000000788060723c */ /* 0x044fe20000081060 */
[----:B------:R-:W3:Y:S11]  /*10c1a0*/  LDL.LU.64 R120, [R1+0x6210] ;  /* 0x0062100001787983 */ /* 0x000ef60000300a00 */
[----:B------:R-:W-:Y:S11]  /*10c1b0*/  @!UPT UIADD3 URZ, URZ, URZ, URZ ;  /* 0x0000003f3f3ff290 */ /* 0x000ff6000fffe03f */
[----:B------:R-:W-:Y:S01]  /*10c1c0*/  STL.64 [R1+0x61f8], R98 ;  /* 0x0061f86201007387 */ /* 0x000fe20000100a00 */
[----:B------:R2:W-:Y:S03]  /*10c1d0*/  STL.64 [R1+0x61f0], R96 ;  /* 0x0061f06001007387 */ /* 0x0005e60000100a00 */
[----:B--2---:R-:W3:Y:S01]  /*10c1e0*/  LDL.LU R96, [R1+0x210] ;  /* 0x0002100001607983 */ /* 0x004ee20000300800 */
[----:B------:R-:W3:Y:S01]  /*10c1f0*/  LDL.LU R97, [R1+0x214] ;  /* 0x0002140001617983 */ /* 0x000ee20000300800 */
[C---:B------:R-:W-:Y:S08]  /*10c200*/  HMMA.1688.F32.TF32 R104, R128.reuse, R8, R104 ;  /* 0x000000088068723c */ /* 0x040ff00000081068 */
[C---:B---3--:R-:W-:Y:S11]  /*10c210*/  HMMA.1688.F32.TF32 R120, R128.reuse, R96, R120 ;  /* 0x000000608078723c */ /* 0x048ff60000081078 */
[----:B------:R-:W-:Y:S11]  /*10c220*/  @!UPT UIADD3 URZ, URZ, URZ, URZ ;  /* 0x0000003f3f3ff290 */ /* 0x000ff6000fffe03f */
[----:B------:R-:W-:Y:S01]  /*10c230*/  @!UPT UIADD3 URZ, URZ, URZ, URZ ;  /* 0x0000003f3f3ff290 */ /* 0x000fe2000fffe03f */
[----:B------:R-:W-:Y:S01]  /*10c240*/  STL.64 [R1+0x61e8], R122 ;  /* 0x0061e87a01007387 */ /* 0x000fe20000100a00 */
[----:B------:R-:W-:Y:S02]  /*10c250*/  STL.64 [R1+0x61e0], R120 ;  /* 0x0061e07801007387 */ /* 0x000fe40000100a00 */
[----:B------:R2:W-:Y:S02]  /*10c260*/  STL.64 [R1+0x61d8], R142 ;  /* 0x0061d88e01007387 */ /* 0x0005e40000100a00 */
[----:B--2---:R-:W2:Y:S01]  /*10c270*/  LDL.LU R142, [R1+0x218] ;  /* 0x00021800018e7983 */ /* 0x004ea20000300800 */
[----:B------:R-:W2:Y:S02]  /*10c280*/  LDL.LU R143, [R1+0x21c] ;  /* 0x00021c00018f7983 */ /* 0x000ea40000300800 */
[----:B------:R-:W3:Y:S02]  /*10c290*/  LDL.LU R122, [R1+0x208] ;  /* 0x00020800017a7983 */ /* 0x000ee40000300800 */
[----:B------:R-:W3:Y:S01]  /*10c2a0*/  LDL.LU R123, [R1+0x20c] ;  /* 0x00020c00017b7983 */ /* 0x000ee20000300800 */
[----:B------:R-:W1:Y:S01]  /*10c2b0*/  LDL.LU R98, [R1+0x1f8] ;  /* 0x0001f80001627983 */ /* 0x000e620000300800 */
[----:B------:R-:W1:Y:S02]  /*10c2c0*/  LDL.LU R99, [R1+0x1fc] ;  /* 0x0001fc0001637983 */ /* 0x000e640000300800 */
        /* <DEDUP_REMOVED lines=31> */
[----:B------:R-:W2:Y:S01]  /*10c4c0*/  LDL.LU R130, [R1+0x248] ;  /* 0x0002480001827983 */ /* 0x000ea20000300800 */
[----:B------:R-:W2:Y:S02]  /*10c4d0*/  LDL.LU R131, [R1+0x24c] ;  /* 0x00024c0001837983 */ /* 0x000ea40000300800 */
[----:B------:R-:W3:Y:S02]  /*10c4e0*/  LDL.LU.64 R98, [R1+0x61f8] ;  /* 0x0061f80001627983 */ /* 0x000ee40000300a00 */
[----:B------:R-:W3:Y:S02]  /*10c4f0*/  LDL.LU.64 R96, [R1+0x61f0] ;  /* 0x0061f00001607983 */ /* 0x000ee40000300a00 */
        /* <DEDUP_REMOVED lines=19> */
[C---:B------:R-:W-:Y:S08]  /*10c630*/  HMMA.1688.F32.TF32 R8, R136.reuse, R146, R8 ;  /* 0x000000928808723c */ /* 0x040ff00000081008 */
[C---:B---3--:R-:W-:Y:S01]  /*10c640*/  HMMA.1688.F32.TF32 R100, R136.reuse, R142, R100 ;  /* 0x0000008e8864723c */ /* 0x048fe20000081064 */
[----:B------:R-:W3:Y:S01]  /*10c650*/  LDL.LU.64 R142, [R1+0x61d0] ;  /* 0x0061d000018e7983 */ /* 0x000ee20000300a00 */
[----:B------:R-:W4:Y:S02]  /*10c660*/  LDL.LU.64 R140, [R1+0x61c8] ;  /* 0x0061c800018c7983 */ /* 0x000f240000300a00 */
[----:B------:R-:W3:Y:S02]  /*10c670*/  LDL.LU.64 R150, [R1+0x61c0] ;  /* 0x0061c00001967983 */ /* 0x000ee40000300a00 */
[----:B------:R-:W3:Y:S01]  /*10c680*/  LDL.LU.64 R148, [R1+0x61b8] ;  /* 0x0061b80001947983 */ /* 0x000ee20000300a00 */
        /* <DEDUP_REMOVED lines=52> */
[C---:B--2---:R-:W-:Y:S01]  /*10c9d0*/  HMMA.1688.F32.TF32 R104, R136.reuse, R130, R104 ;  /* 0x000000828868723c */ /* 0x044fe20000081068 */
[----:B------:R-:W-:Y:S04]  /*10c9e0*/  LDS R130, [R2+0x2a780] ;  /* 0x02a7800002827984 */ /* 0x000fe80000000800 */
[----:B------:R-:W3:Y:S04]  /*10c9f0*/  LDS R131, [R0+0x2a780] ;  /* 0x02a7800000837984 */ /* 0x000ee80000000800 */
        /* <DEDUP_REMOVED lines=21> */
[----:B------:R-:W2:Y:S05]  /*10cb50*/  LDL.LU R251, [R1+0x12c] ;  /* 0x00012c0001fb7983 */ /* 0x000eaa0000300800 */
[C---:B------:R-:W-:Y:S01]  /*10cb60*/  HMMA.1688.F32.TF32 R72, R136.reuse, R158, R72 ;  /* 0x0000009e8848723c */ /* 0x040fe20000081048 */
[----:B------:R-:W2:Y:S01]  /*10cb70*/  LDL.LU.64 R158, [R1+0x61b0] ;  /* 0x0061b000019e7983 */ /* 0x000ea20000300a00 */
[----:B------:R-:W2:Y:S06]  /*10cb80*/  LDL.LU.64 R156, [R1+0x61a8] ;  /* 0x0061a800019c7983 */ /* 0x000eac0000300a00 */
[C---:B------:R-:W-:Y:S01]  /*10cb90*/  HMMA.1688.F32.TF32 R76, R136.reuse, R166, R76 ;  /* 0x000000a6884c723c */ /* 0x040fe2000008104c */
[----:B------:R-:W2:Y:S02]  /*10cba0*/  LDL.LU.64 R166, [R1+0x61a0] ;  /* 0x0061a00001a67983 */ /* 0x000ea40000300a00 */
[----:B------:R-:W2:Y:S05]  /*10cbb0*/  LDL.LU.64 R164, [R1+0x6198] ;  /* 0x0061980001a47983 */ /* 0x000eaa0000300a00 */
[C---:B------:R-:W-:Y:S01]  /*10cbc0*/  HMMA.1688.F32.TF32 R80, R136.reuse, R174, R80 ;  /* 0x000000ae8850723c */ /* 0x040fe20000081050 */
[----:B------:R-:W2:Y:S01]  /*10cbd0*/  LDL.LU.64 R174, [R1+0x6190] ;  /* 0x0061900001ae7983 */ /* 0x000ea20000300a00 */
[----:B------:R-:W2:Y:S06]  /*10cbe0*/  LDL.LU.64 R172, [R1+0x6188] ;  /* 0x0061880001ac7983 */ /* 0x000eac0000300a00 */
[C---:B------:R-:W-:Y:S01]  /*10cbf0*/  HMMA.1688.F32.TF32 R84, R136.reuse, R182, R84 ;  /* 0x000000b68854723c */ /* 0x040fe20000081054 */
[----:B------:R-:W2:Y:S01]  /*10cc00*/  LDL.LU.64 R182, [R1+0x6180] ;  /* 0x0061800001b67983 */ /* 0x000ea20000300a00 */
[----:B------:R-:W2:Y:S06]  /*10cc10*/  LDL.LU.64 R180, [R1+0x6178] ;  /* 0x0061780001b47983 */ /* 0x000eac0000300a00 */
[C---:B------:R-:W-:Y:S01]  /*10cc20*/  HMMA.1688.F32.TF32 R88, R136.reuse, R190, R88 ;  /* 0x000000be8858723c */ /* 0x040fe20000081058 */
[----:B------:R-:W2:Y:S02]  /*10cc30*/  LDL.LU.64 R190, [R1+0x6170] ;  /* 0x0061700001be7983 */ /* 0x000ea40000300a00 */
[----:B------:R-:W4:Y:S05]  /*10cc40*/  LDL.LU.64 R188, [R1+0x6168] ;  /* 0x0061680001bc7983 */ /* 0x000f2a0000300a00 */
        /* <DEDUP_REMOVED lines=9> */
[C---:B---3--:R-:W-:Y:S08]  /*10cce0*/  HMMA.1688.F32.TF32 R96, R128.reuse, R220, R96 ;  /* 0x000000dc8060723c */ /* 0x048ff00000081060 */
[----:B------:R-:W-:Y:S01]  /*10ccf0*/  HMMA.1688.F32.TF32 R132, R128, R212, R132 ;  /* 0x000000d48084723c */ /* 0x000fe20000081084 */
[----:B------:R-:W3:Y:S01]  /*10cd00*/  LDL.LU.64 R212, [R1+0x6138] ;  /* 0x0061380001d47983 */ /* 0x000ee20000300a00 */
[----:B------:R-:W3:Y:S02]  /*10cd10*/  LDL.LU.64 R222, [R1+0x6130] ;  /* 0x0061300001de7983 */ /* 0x000ee40000300a00 */
[----:B------:R-:W3:Y:S11]  /*10cd20*/  LDL.LU.64 R220, [R1+0x6128] ;  /* 0x0061280001dc7983 */ /* 0x000ef60000300a00 */
[----:B------:R-:W-:Y:S01]  /*10cd30*/  STL.64 [R1+0x6108], R98 ;  /* 0x0061086201007387 */ /* 0x000fe20000100a00 */
[----:B------:R1:W-:Y:S03]  /*10cd40*/  STL.64 [R1+0x6100], R96 ;  /* 0x0061006001007387 */ /* 0x0003e60000100a00 */
[----:B-1----:R-:W3:Y:S01]  /*10cd50*/  LDL.LU R96, [R1+0x410] ;  /* 0x0004100001607983 */ /* 0x002ee20000300800 */
[----:B------:R-:W3:Y:S01]  /*10cd60*/  LDL.LU R97, [R1+0x414] ;  /* 0x0004140001617983 */ /* 0x000ee20000300800 */
[----:B------:R-:W-:Y:S08]  /*10cd70*/  HMMA.1688.F32.TF32 R68, R136, R230, R68 ;  /* 0x000000e68844723c */ /* 0x000ff00000081044 */
[C---:B--2---:R-:W-:Y:S01]  /*10cd80*/  HMMA.1688.F32.TF32 R112, R128.reuse, R228, R112 ;  /* 0x000000e48070723c */ /* 0x044fe20000081070 */
[----:B------:R-:W-:Y:S04]  /*10cd90*/  LDS R136, [R2+0x2c780] ;  /* 0x02c7800002887984 */ /* 0x000fe80000000800 */
[----:B------:R-:W-:Y:S04]  /*10cda0*/  LDS R138, [R2+0x2e780] ;  /* 0x02e78000028a7984 */ /* 0x000fe80000000800 */
[----:B------:R-:W-:Y:S04]  /*10cdb0*/  LDS R137, [R0+0x2c780] ;  /* 0x02c7800000897984 */ /* 0x000fe80000000800 */
[----:B------:R-:W1:Y:S01]  /*10cdc0*/  LDS R139, [R0+0x2e780] ;  /* 0x02e78000008b7984 */ /* 0x000e620000000800 */
        /* <DEDUP_REMOVED lines=43> */
[----:B------:R-:W2:Y:S07]  /*10d080*/  LDL.LU R130, [R1+0x438] ;  /* 0x0004380001827983 */ /* 0x000eae0000300800 */
[C---:B------:R-:W-:Y:S08]  /*10d090*/  HMMA.1688.F32.TF32 R16, R136.reuse, R202, R16 ;  /* 0x000000ca8810723c */ /* 0x040ff00000081010 */
[C---:B------:R-:W-:Y:S08]  /*10d0a0*/  HMMA.1688.F32.TF32 R104, R136.reuse, R162, R104 ;  /* 0x000000a28868723c */ /* 0x040ff00000081068 */
[C---:B------:R-:W-:Y:S08]  /*10d0b0*/  HMMA.1688.F32.TF32 R8, R136.reuse, R178, R8 ;  /* 0x000000b28808723c */ /* 0x040ff00000081008 */
[C---:B------:R-:W-:Y:S08]  /*10d0c0*/  HMMA.1688.F32.TF32 R12, R136.reuse, R194, R12 ;  /* 0x000000c2880c723c */ /* 0x040ff0000008100c */
[----:B------:R-:W-:Y:S01]  /*10d0d0*/  HMMA.1688.F32.TF32 R28, R136, R234, R28 ;  /* 0x000000ea881c723c */ /* 0x000fe2000008101c */
[----:B------:R-:W-:-:S07]  /*10d0e0*/  IMAD.MOV.U32 R131, RZ, RZ, R3 ;  /* 0x000000ffff837224 */ /* 0x000fce00078e0003 */
[C---:B------:R-:W-:Y:S01]  /*10d0f0*/  HMMA.1688.F32.TF32 R20, R136.reuse, R210, R20 ;  /* 0x000000d28814723c */ /* 0x040fe20000081014 */
[----:B------:R-:W4:Y:S01]  /*10d100*/  LDL.LU R3, [R1+0x6110] ;  /* 0x0061100001037983 */ /* 0x000f220000300800 */
[----:B------:R-:W3:Y:S02]  /*10d110*/  LDL.LU.64 R98, [R1+0x6108] ;  /* 0x0061080001627983 */ /* 0x000ee40000300a00 */
[----:B------:R-:W3:Y:S04]  /*10d120*/  LDL.LU.64 R96, [R1+0x6100] ;  /* 0x0061000001607983 */ /* 0x000ee80000300a00 */
[C---:B------:R-:W-:Y:S08]  /*10d130*/  HMMA.1688.F32.TF32 R24, R136.reuse, R218, R24 ;  /* 0x000000da8818723c */ /* 0x040ff00000081018 */
        /* <DEDUP_REMOVED lines=26> */
[C---:B---3--:R-:W-:Y:S01]  /*10d2e0*/  HMMA.1688.F32.TF32 R100, R136.reuse, R238, R100 ;  /* 0x000000ee8864723c */ /* 0x048fe20000081064 */
[----:B------:R-:W3:Y:S01]  /*10d2f0*/  LDL.LU.64 R238, [R1+0x60e0] ;  /* 0x0060e00001ee7983 */ /* 0x000ee20000300a00 */
[----:B------:R-:W3:Y:S02]  /*10d300*/  LDL.LU.64 R236, [R1+0x60d8] ;  /* 0x0060d80001ec7983 */ /* 0x000ee40000300a00 */
[----:B------:R-:W3:Y:S02]  /*10d310*/  LDL.LU.64 R200, [R1+0x1120] ;  /* 0x0011200001c87983 */ /* 0x000ee40000300a00 */
[----:B------:R-:W3:Y:S01]  /*10d320*/  LDL.64 R202, [R1+0x1128] ;  /* 0x0011280001ca7983 */ /* 0x000ee20000100a00 */
[----:B------:R-:W3:Y:S01]  /*10d330*/  LDL.LU.64 R160, [R1+0x1130] ;  /* 0x0011300001a07983 */ /* 0x000ee20000300a00 */
[----:B------:R-:W3:Y:S02]  /*10d340*/  LDL.64 R162, [R1+0x1138] ;  /* 0x0011380001a27983 */ /* 0x000ee40000100a00 */
        /* <DEDUP_REMOVED lines=11> */
[----:B------:R-:W3:Y:S01]  /*10d400*/  LDL.LU.64 R244, [R1+0x60c8] ;  /* 0x0060c80001f47983 */ /* 0x000ee20000300a00 */
[C---:B------:R-:W-:Y:S08]  /*10d410*/  HMMA.1688.F32.TF32 R144, R136.reuse, R226, R40 ;  /* 0x000000e28890723c */ /* 0x040ff00000081028 */
[C---:B------:R-:W-:Y:S08]  /*10d420*/  HMMA.1688.F32.TF32 R52, R136.reuse, R230, R52 ;  /* 0x000000e68834723c */ /* 0x040ff00000081034 */
[----:B--2---:R-:W-:Y:S01]  /*10d430*/  HMMA.1688.F32.TF32 R112, R136, R130, R112 ;  /* 0x000000828870723c */ /* 0x004fe20000081070 */
[----:B------:R-:W-:Y:S04]  /*10d440*/  LDS R130, [R2+0x32780] ;  /* 0x0327800002827984 */ /* 0x000fe80000000800 */
[----:B------:R-:W1:Y:S04]  /*10d450*/  LDS R131, [R0+0x32780] ;  /* 0x0327800000837984 */ /* 0x000e680000000800 */
[----:B------:R-:W-:Y:S04]  /*10d460*/  LDS R40, [R2+0x34380] ;  /* 0x0343800002287984 */ /* 0x000fe80000000800 */
[----:B------:R-:W-:Y:S04]  /*10d470*/  LDS R42, [R2+0x36380] ;  /* 0x03638000022a7984 */ /* 0x000fe80000000800 */
[----:B------:R-:W-:Y:S04]  /*10d480*/  LDS R41, [R0+0x34380] ;  /* 0x0343800000297984 */ /* 0x000fe80000000800 */
[----:B------:R-:W2:Y:S01]  /*10d490*/  LDS R43, [R0+0x36380] ;  /* 0x03638000002b7984 */ /* 0x000ea20000000800 */
[----:B---3--:R-:W-:-:S03]  /*10d4a0*/  MOV R248, R244 ;  /* 0x000000f400f87202 */ /* 0x008fc60000000f00 */
[----:B------:R-:W3:Y:S01]  /*10d4b0*/  LDL.LU R244, [R1+0x60c4] ;  /* 0x0060c40001f47983 */ /* 0x000ee20000300800 */
[----:B------:R-:W2:Y:S02]  /*10d4c0*/  LDL.LU R252, [R1+0x60c0] ;  /* 0x0060c00001fc7983 */ /* 0x000ea40000300800 */
[----:B------:R-:W2:Y:S02]  /*10d4d0*/  LDL.LU.64 R152, [R1+0x11e0] ;  /* 0x0011e00001987983 */ /* 0x000ea40000300a00 */
[----:B------:R-:W2:Y:S01]  /*10d4e0*/  LDL.64 R154, [R1+0x11e8] ;  /* 0x0011e800019a7983 */ /* 0x000ea20000100a00 */
[----:B------:R-:W2:Y:S01]  /*10d4f0*/  LDL.LU.64 R184, [R1+0x1240] ;  /* 0x0012400001b87983 */ /* 0x000ea20000300a00 */
[----:B------:R-:W2:Y:S02]  /*10d500*/  LDL.64 R186, [R1+0x1248] ;  /* 0x0012480001ba7983 */ /* 0x000ea40000100a00 */
        /* <DEDUP_REMOVED lines=23> */
[C---:B-1----:R-:W-:Y:S08]  /*10d680*/  HMMA.1688.F32.TF32 R140, R128.reuse, R200, R132 ;  /* 0x000000c8808c723c */ /* 0x042ff00000081084 */
[C---:B------:R-:W-:Y:S08]  /*10d690*/  HMMA.1688.F32.TF32 R132, R128.reuse, R160, R96 ;  /* 0x000000a08084723c */ /* 0x040ff00000081060 */
[C---:B------:R-:W-:Y:S01]  /*10d6a0*/  HMMA.1688.F32.TF32 R96, R128.reuse, R176, R120 ;  /* 0x000000b08060723c */ /* 0x040fe20000081078 */
[----:B------:R-:W3:Y:S06]  /*10d6b0*/  LDL.64 R138, [R1+0x1188] ;  /* 0x00118800018a7983 */ /* 0x000eec0000100a00 */
[----:B------:R-:W-:Y:S01]  /*10d6c0*/  STL.64 [R1+0x2e60], R140 ;  /* 0x002e608c01007387 */ /* 0x000fe20000100a00 */
[----:B------:R-:W-:Y:S02]  /*10d6d0*/  STL.64 [R1+0x2e68], R142 ;  /* 0x002e688e01007387 */ /* 0x000fe40000100a00 */
[----:B------:R-:W3:Y:S05]  /*10d6e0*/  LDL.LU.64 R120, [R1+0x12a0] ;  /* 0x0012a00001787983 */ /* 0x000eea0000300a00 */
[----:B------:R1:W-:Y:S01]  /*10d6f0*/  STL.64 [R1+0x2e50], R132 ;  /* 0x002e508401007387 */ /* 0x0003e20000100a00 */
[----:B------:R4:W-:Y:S01]  /*10d700*/  STL.64 [R1+0x2e58], R134 ;  /* 0x002e588601007387 */ /* 0x0009e20000100a00 */
[----:B------:R-:W3:Y:S06]  /*10d710*/  LDL.64 R122, [R1+0x12a8] ;  /* 0x0012a800017a7983 */ /* 0x000eec0000100a00 */
[----:B------:R-:W-:Y:S02]  /*10d720*/  STL.64 [R1+0x2e40], R96 ;  /* 0x002e406001007387 */ /* 0x000fe40000100a00 */
[----:B------:R4:W-:Y:S01]  /*10d730*/  STL.64 [R1+0x2e48], R98 ;  /* 0x002e486201007387 */ /* 0x0009e20000100a00 */
[----:B-1----:R-:W3:Y:S01]  /*10d740*/  LDL.LU.64 R132, [R1+0x12b0] ;  /* 0x0012b00001847983 */ /* 0x002ee20000300a00 */
[----:B----4-:R-:W4:Y:S02]  /*10d750*/  LDL.64 R134, [R1+0x12b8] ;  /* 0x0012b80001867983 */ /* 0x010f240000100a00 */
[----:B------:R-:W3:Y:S02]  /*10d760*/  LDL.LU.64 R164, [R1+0x12c0] ;  /* 0x0012c00001a47983 */ /* 0x000ee40000300a00 */
[----:B------:R-:W3:Y:S01]  /*10d770*/  LDL.64 R166, [R1+0x12c8] ;  /* 0x0012c80001a67983 */ /* 0x000ee20000100a00 */
[----:B------:R-:W3:Y:S01]  /*10d780*/  LDL.LU.64 R148, [R1+0x12d0] ;  /* 0x0012d00001947983 */ /* 0x000ee20000300a00 */
[----:B------:R-:W3:Y:S01]  /*10d790*/  LDL.64 R150, [R1+0x12d8] ;  /* 0x0012d80001967983 */ /* 0x000ee20000100a00 */
[C---:B------:R-:W-:Y:S01]  /*10d7a0*/  HMMA.1688.F32.TF32 R96, R128.reuse, R232, R112 ;  /* 0x000000e88060723c */ /* 0x040fe20000081070 */
[----:B------:R-:W3:Y:S07]  /*10d7b0*/  LDL.LU.64 R112, [R1+0x1290] ;  /* 0x0012900001707983 */ /* 0x000eee0000300a00 */
[C---:B------:R-:W-:Y:S08]  /*10d7c0*/  HMMA.1688.F32.TF32 R100, R128.reuse, R192, R100 ;  /* 0x000000c08064723c */ /* 0x040ff00000081064 */
[C---:B------:R-:W-:Y:S11]  /*10d7d0*/  HMMA.1688.F32.TF32 R8, R128.reuse, R216, R8 ;  /* 0x000000d88008723c */ /* 0x040ff60000081008 */
[----:B------:R-:W-:Y:S04]  /*10d7e0*/  @!UPT UIADD3 URZ, URZ, URZ, URZ ;  /* 0x0000003f3f3ff290 */ /* 0x000fe8000fffe03f */
[----:B------:R-:W-:Y:S01]  /*10d7f0*/  STL.64 [R1+0x2e30], R100 ;  /* 0x002e306401007387 */ /* 0x000fe20000100a00 */
[----:B------:R1:W-:Y:S02]  /*10d800*/  STL.64 [R1+0x2e38], R102 ;  /* 0x002e386601007387 */ /* 0x0003e40000100a00 */
[----:B------:R-:W3:Y:S01]  /*10d810*/  LDL.64 R114, [R1+0x1298] ;  /* 0x0012980001727983 */ /* 0x000ee20000100a00 */
[C---:B-1----:R-:W-:Y:S01]  /*10d820*/  HMMA.1688.F32.TF32 R100, R128.reuse, R208, R104 ;  /* 0x000000d08064723c */ /* 0x042fe20000081068 */
[----:B------:R-:W-:Y:S01]  /*10d830*/  STL.64 [R1+0x2e20], R96 ;  /* 0x002e206001007387 */ /* 0x000fe20000100a00 */
[----:B------:R2:W-:Y:S11]  /*10d840*/  STL.64 [R1+0x2e28], R98 ;  /* 0x002e286201007387 */ /* 0x0005f60000100a00 */
[----:B------:R-:W-:Y:S10]  /*10d850*/  @!UPT UIADD3 URZ, URZ, URZ, URZ ;  /* 0x0000003f3f3ff290 */ /* 0x000ff4000fffe03f */
[----:B------:R-:W-:Y:S01]  /*10d860*/  STL.64 [R1+0x2e10], R100 ;  /* 0x002e106401007387 */ /* 0x000fe20000100a00 */
[----:B------:R-:W-:Y:S02]  /*10d870*/  STL.64 [R1+0x2e18], R102 ;  /* 0x002e186601007387 */ /* 0x000fe40000100a00 */
[----:B------:R-:W-:Y:S02]  /*10d880*/  STL.64 [R1+0x2e00], R8 ;  /* 0x002e000801007387 */ /* 0x000fe40000100a00 */
[----:B------:R1:W-:Y:S01]  /*10d890*/  STL.64 [R1+0x2e08], R10 ;  /* 0x002e080a01007387 */ /* 0x0003e20000100a00 */
[C---:B--2---:R-:W-:Y:S08]  /*10d8a0*/  HMMA.1688.F32.TF32 R96, R128.reuse, R136, R12 ;  /* 0x000000888060723c */ /* 0x044ff0000008100c */
[C---:B------:R-:W-:Y:S08]  /*10d8b0*/  HMMA.1688.F32.TF32 R12, R128.reuse, R220, R16 ;  /* 0x000000dc800c723c */ /* 0x040ff00000081010 */
[C---:B-1----:R-:W-:Y:S07]  /*10d8c0*/  HMMA.1688.F32.TF32 R8, R128.reuse, R156, R20 ;  /* 0x0000009c8008723c */ /* 0x042fee0000081014 */
[----:B------:R-:W-:Y:S01]  /*10d8d0*/  STL.64 [R1+0x2df0], R96 ;  /* 0x002df06001007387 */ /* 0x000fe20000100a00 */
[----:B------:R-:W-:Y:S02]  /*10d8e0*/  STL.64 [R1+0x2df8], R98 ;  /* 0x002df86201007387 */ /* 0x000fe40000100a00 */
[----:B------:R-:W2:Y:S05]  /*10d8f0*/  LDL.LU.64 R20, [R1+0x1310] ;  /* 0x0013100001147983 */ /* 0x000eaa0000300a00 */
[----:B------:R-:W-:Y:S01]  /*10d900*/  STL.64 [R1+0x2de0], R12 ;  /* 0x002de00c01007387 */ /* 0x000fe20000100a00 */
[----:B------:R-:W-:Y:S01]  /*10d910*/  STL.64 [R1+0x2de8], R14 ;  /* 0x002de80e01007387 */ /* 0x000fe20000100a00 */
[----:B------:R-:W2:Y:S06]  /*10d920*/  LDL.64 R22, [R1+0x1318] ;  /* 0x0013180001167983 */ /* 0x000eac0000100a00 */
[----:B------:R-:W-:Y:S02]  /*10d930*/  STL.64 [R1+0x2dd0], R8 ;  /* 0x002dd00801007387 */ /* 0x000fe40000100a00 */
[----:B------:R1:W-:Y:S02]  /*10d940*/  STL.64 [R1+0x2dd8], R10 ;  /* 0x002dd80a01007387 */ /* 0x0003e40000100a00 */
[----:B------:R-:W-:Y:S01]  /*10d950*/  IMAD.MOV.U32 R143, RZ, RZ, R252 ;  /* 0x000000ffff8f7224 */ /* 0x000fe200078e00fc */
[----:B------:R-:W-:Y:S01]  /*10d960*/  MOV R250, R247 ;  /* 0x000000f700fa7202 */ /* 0x000fe20000000f00 */
[----:B------:R-:W-:Y:S01]  /*10d970*/  IMAD.MOV.U32 R251, RZ, RZ, R246 ;  /* 0x000000fffffb7224 */ /* 0x000fe200078e00f6 */
[----:B------:R-:W-:Y:S04]  /*10d980*/  LDS R220, [R2+0x34500] ;  /* 0x0345000002dc7984 */ /* 0x000fe80000000800 */
[----:B------:R-:W-:Y:S01]  /*10d990*/  LDS R221, [R0+0x34500] ;  /* 0x0345000000dd7984 */ /* 0x000fe20000000800 */
[C---:B-1----:R-:W-:Y:S03]  /*10d9a0*/  HMMA.1688.F32.TF32 R8, R128.reuse, R180, R24 ;  /* 0x000000b48008723c */ /* 0x042fe60000081018 */
[----:B------:R-:W2:Y:S01]  /*10d9b0*/  LDL.LU.64 R24, [R1+0x1300] ;  /* 0x0013000001187983 */ /* 0x000ea20000300a00 */
[----:B------:R-:W2:Y:S11]  /*10d9c0*/  LDL.64 R26, [R1+0x1308] ;  /* 0x00130800011a7983 */ /* 0x000eb60000100a00 */
[----:B------:R-:W-:Y:S08]  /*10d9d0*/  @!UPT UIADD3 URZ, URZ, URZ, URZ ;  /* 0x0000003f3f3ff290 */ /* 0x000ff0000fffe03f */
[----:B------:R-:W-:Y:S01]  /*10d9e0*/  STL.64 [R1+0x2dc0], R8 ;  /* 0x002dc00801007387 */ /* 0x000fe20000100a00 */
[----:B------:R1:W-:Y:S02]  /*10d9f0*/  STL.64 [R1+0x2dc8], R10 ;  /* 0x002dc80a01007387 */ /* 0x0003e40000100a00 */
[C---:B-1----:R-:W-:Y:S01]  /*10da00*/  HMMA.1688.F32.TF32 R8, R128.reuse, R188, R28 ;  /* 0x000000bc8008723c */ /* 0x042fe2000008101c */
[----:B------:R-:W2:Y:S01]  /*10da10*/  LDL.LU.64 R28, [R1+0x12f0] ;  /* 0x0012f000011c7983 */ /* 0x000ea20000300a00 */
[----:B------:R-:W2:Y:S06]  /*10da20*/  LDL.64 R30, [R1+0x12f8] ;  /* 0x0012f800011e7983 */ /* 0x000eac0000100a00 */
[C---:B------:R-:W-:Y:S11]  /*10da30*/  HMMA.1688.F32.TF32 R12, R128.reuse, R152, R124 ;  /* 0x00000098800c723c */ /* 0x040ff6000008107c */
[----:B------:R-:W-:Y:S04]  /*10da40*/  @!UPT UIADD3 URZ, URZ, URZ, URZ ;  /* 0x0000003f3f3ff290 */ /* 0x000fe8000fffe03f */
[----:B------:R-:W-:Y:S01]  /*10da50*/  STL.64 [R1+0x2db0], R8 ;  /* 0x002db00801007387 */ /* 0x000fe20000100a00 */
[----:B------:R1:W-:Y:S02]  /*10da60*/  STL.64 [R1+0x2db8], R10 ;  /* 0x002db80a01007387 */ /* 0x0003e40000100a00 */
[C---:B-1----:R-:W-:Y:S01]  /*10da70*/  HMMA.1688.F32.TF32 R8, R128.reuse, R248, R32 ;  /* 0x000000f88008723c */ /* 0x042fe20000081020 */
[----:B------:R-:W2:Y:S04]  /*10da80*/  LDL.LU.64 R32, [R1+0x12e0] ;  /* 0x0012e00001207983 */ /* 0x000ea80000300a00 */
[----:B------:R-:W-:Y:S02]  /*10da90*/  STL.64 [R1+0x2da0], R12 ;  /* 0x002da00c01007387 */ /* 0x000fe40000100a00 */
[----:B------:R-:W-:Y:S02]  /*10daa0*/  STL.64 [R1+0x2da8], R14 ;  /* 0x002da80e01007387 */ /* 0x000fe40000100a00 */
[----:B------:R-:W4:Y:S01]  /*10dab0*/  LDL.64 R34, [R1+0x12e8] ;  /* 0x0012e80001227983 */ /* 0x000f220000100a00 */
[C---:B------:R-:W-:Y:S11]  /*10dac0*/  HMMA.1688.F32.TF32 R16, R128.reuse, R236, R116 ;  /* 0x000000ec8010723c */ /* 0x040ff60000081074 */
[----:B------:R-:W-:Y:S02]  /*10dad0*/  @!UPT UIADD3 URZ, URZ, URZ, URZ ;  /* 0x0000003f3f3ff290 */ /* 0x000fe4000fffe03f */
        /* <DEDUP_REMOVED lines=14> */
[C---:B-1----:R-:W-:Y:S01]  /*10dbc0*/  HMMA.1688.F32.TF32 R12, R128.reuse, R204, R48 ;  /* 0x000000cc800c723c */ /* 0x042fe20000081030 */
[----:B------:R-:W4:Y:S06]  /*10dbd0*/  LDL.64 R50, [R1+0x1208] ;  /* 0x0012080001327983 */ /* 0x000f2c0000100a00 */
[----:B------:R-:W-:Y:S01]  /*10dbe0*/  STL.64 [R1+0x2d40], R8 ;  /* 0x002d400801007387 */ /* 0x000fe20000100a00 */
[----:B------:R1:W-:Y:S02]  /*10dbf0*/  STL.64 [R1+0x2d48], R10 ;  /* 0x002d480a01007387 */ /* 0x0003e40000100a00 */
[C---:B-1----:R-:W-:Y:S08]  /*10dc00*/  HMMA.1688.F32.TF32 R8, R128.reuse, R228, R52 ;  /* 0x000000e48008723c */ /* 0x042ff00000081034 */
[C---:B------:R-:W-:Y:S05]  /*10dc10*/  HMMA.1688.F32.TF32 R16, R128.reuse, R168, R56 ;  /* 0x000000a88010723c */ /* 0x040fea0000081038 */
[----:B------:R-:W-:Y:S01]  /*10dc20*/  STL.64 [R1+0x2d30], R12 ;  /* 0x002d300c01007387 */ /* 0x000fe20000100a00 */
[----:B------:R1:W-:Y:S02]  /*10dc30*/  STL.64 [R1+0x2d38], R14 ;  /* 0x002d380e01007387 */ /* 0x0003e40000100a00 */
[C---:B-1----:R-:W-:Y:S07]  /*10dc40*/  HMMA.1688.F32.TF32 R12, R128.reuse, R224, R60 ;  /* 0x000000e0800c723c */ /* 0x042fee000008103c */
[----:B------:R-:W-:Y:S01]  /*10dc50*/  STL.64 [R1+0x2d20], R8 ;  /* 0x002d200801007387 */ /* 0x000fe20000100a00 */
[----:B------:R3:W-:Y:S02]  /*10dc60*/  STL.64 [R1+0x2d28], R10 ;  /* 0x002d280a01007387 */ /* 0x0007e40000100a00 */
[C---:B---3--:R-:W-:Y:S05]  /*10dc70*/  HMMA.1688.F32.TF32 R8, R128.reuse, R112, R64 ;  /* 0x000000708008723c */ /* 0x048fea0000081040 */
        /* <DEDUP_REMOVED lines=90> */
[----:B------:R-:W-:Y:S01]  /*10e220*/  HMMA.1688.F32.TF32 R76, R128, R148, R80 ;  /* 0x00000094804c723c */ /* 0x000fe20000081050 */
[----:B------:R-:W-:-:S02]  /*10e230*/  IMAD.MOV.U32 R248, RZ, RZ, R244 ;  /* 0x000000fffff87224 */ /* 0x000fc400078e00f4 */
[----:B------:R-:W-:-:S05]  /*10e240*/  IMAD.MOV.U32 R249, RZ, RZ, R3 ;  /* 0x000000fffff97224 */ /* 0x000fca00078e0003 */
[C---:B--2---:R-:W-:Y:S08]  /*10e250*/  HMMA.1688.F32.TF32 R72, R128.reuse, R32, R84 ;  /* 0x000000208048723c */ /* 0x044ff00000081054 */
[----:B------:R-:W-:Y:S01]  /*10e260*/  HMMA.1688.F32.TF32 R80, R128, R28, R88 ;  /* 0x0000001c8050723c */ /* 0x000fe20000081058 */
[----:B------:R-:W-:Y:S02]  /*10e270*/  IMAD.MOV.U32 R246, RZ, RZ, c[0x0][0x188] ;  /* 0x00006200fff67624 */ /* 0x000fe400078e00ff */
[----:B------:R-:W-:Y:S01]  /*10e280*/  IMAD.MOV.U32 R247, RZ, RZ, c[0x0][0x18c] ;  /* 0x00006300fff77624 */ /* 0x000fe200078e00ff */
[----:B------:R-:W-:Y:S04]  /*10e290*/  LDS R88, [R2+0x34480] ;  /* 0x0344800002587984 */ /* 0x000fe80000000800 */
[----:B------:R-:W-:Y:S04]  /*10e2a0*/  LDS R90, [R2+0x36480] ;  /* 0x03648000025a7984 */ /* 0x000fe80000000800 */
[----:B------:R-:W-:Y:S01]  /*10e2b0*/  LDS R89, [R0+0x34480] ;  /* 0x0344800000597984 */ /* 0x000fe20000000800 */
[----:B---3--:R-:W-:-:S03]  /*10e2c0*/  MOV R103, R252 ;  /* 0x000000fc00677202 */ /* 0x008fc60000000f00 */
[----:B------:R-:W-:Y:S04]  /*10e2d0*/  LDS R91, [R0+0x36480] ;  /* 0x03648000005b7984 */ /* 0x000fe80000000800 */
[----:B------:R-:W2:Y:S01]  /*10e2e0*/  LDL.LU R252, [R1+0x60b8] ;  /* 0x0060b80001fc7983 */ /* 0x000ea20000300800 */
[----:B------:R-:W3:Y:S02]  /*10e2f0*/  LDL.LU R244, [R1+0x60b4] ;  /* 0x0060b40001f47983 */ /* 0x000ee40000300800 */
[----:B------:R-:W2:Y:S02]  /*10e300*/  LDL.LU R3, [R1+0x60b0] ;  /* 0x0060b00001037983 */ /* 0x000ea40000300800 */
[----:B------:R-:W-:Y:S01]  /*10e310*/  STL.64 [R1+0x2ea0], R76 ;  /* 0x002ea04c01007387 */ /* 0x000fe20000100a00 */
[----:B------:R1:W-:Y:S01]  /*10e320*/  STL.64 [R1+0x2ea8], R78 ;  /* 0x002ea84e01007387 */ /* 0x0003e20000100a00 */
[----:B------:R-:W-:Y:S02]  /*10e330*/  STL.64 [R1+0x2e90], R72 ;  /* 0x002e904801007387 */ /* 0x000fe40000100a00 */
[----:B------:R1:W-:Y:S02]  /*10e340*/  STL.64 [R1+0x2e98], R74 ;  /* 0x002e984a01007387 */ /* 0x0003e40000100a00 */
[C---:B-1----:R-:W-:Y:S08]  /*10e350*/  HMMA.1688.F32.TF32 R76, R128.reuse, R20, R92 ;  /* 0x00000014804c723c */ /* 0x042ff0000008105c */
[----:B------:R-:W-:Y:S01]  /*10e360*/  HMMA.1688.F32.TF32 R72, R128, R24, R4 ;  /* 0x000000188048723c */ /* 0x000fe20000081004 */
[----:B------:R-:W-:Y:S01]  /*10e370*/  STL.64 [R1+0x2e80], R80 ;  /* 0x002e805001007387 */ /* 0x000fe20000100a00 */
[----:B------:R-:W-:Y:S06]  /*10e380*/  STL.64 [R1+0x2e88], R82 ;  /* 0x002e885201007387 */ /* 0x000fec0000100a00 */
[C---:B----4-:R-:W-:Y:S08]  /*10e390*/  HMMA.1688.F32.TF32 R68, R40.reuse, R202, R68 ;  /* 0x000000ca2844723c */ /* 0x050ff00000081044 */
[C---:B------:R-:W-:Y:S01]  /*10e3a0*/  HMMA.1688.F32.TF32 R4, R40.reuse, R162, R64 ;  /* 0x000000a22804723c */ /* 0x040fe20000081040 */
[----:B------:R-:W-:Y:S01]  /*10e3b0*/  STL.64 [R1+0x2e70], R76 ;  /* 0x002e704c01007387 */ /* 0x000fe20000100a00 */
[----:B------:R-:W-:Y:S05]  /*10e3c0*/  STL.64 [R1+0x2e78], R78 ;  /* 0x002e784e01007387 */ /* 0x000fea0000100a00 */
[----:B------:R-:W-:Y:S02]  /*10e3d0*/  STL.64 [R1+0x2cd0], R72 ;  /* 0x002cd04801007387 */ /* 0x000fe40000100a00 */
[----:B------:R-:W-:Y:S01]  /*10e3e0*/  STL.64 [R1+0x2cd8], R74 ;  /* 0x002cd84a01007387 */ /* 0x000fe20000100a00 */
[C---:B------:R-:W-:Y:S08]  /*10e3f0*/  HMMA.1688.F32.TF32 R60, R40.reuse, R178, R60 ;  /* 0x000000b2283c723c */ /* 0x040ff0000008103c */
[C---:B------:R-:W-:Y:S08]  /*10e400*/  HMMA.1688.F32.TF32 R56, R40.reuse, R194, R56 ;  /* 0x000000c22838723c */ /* 0x040ff00000081038 */
[C---:B------:R-:W-:Y:S01]  /*10e410*/  HMMA.1688.F32.TF32 R44, R40.reuse, R210, R44 ;  /* 0x000000d2282c723c */ /* 0x040fe2000008102c */
[----:B------:R-:W-:Y:S01]  /*10e420*/  STL.64 [R1+0x250], R68 ;  /* 0x0002504401007387 */ /* 0x000fe20000100a00 */
[----:B------:R-:W-:Y:S02]  /*10e430*/  STL.64 [R1+0x258], R70 ;  /* 0x0002584601007387 */ /* 0x000fe40000100a00 */
[----:B------:R-:W-:Y:S02]  /*10e440*/  STL.64 [R1+0x240], R4 ;  /* 0x0002400401007387 */ /* 0x000fe40000100a00 */
[----:B------:R1:W-:Y:S02]  /*10e450*/  STL.64 [R1+0x248], R6 ;  /* 0x0002480601007387 */ /* 0x0003e40000100a00 */
        /* <DEDUP_REMOVED lines=12> */
[C---:B----4-:R-:W-:Y:S08]  /*10e520*/  HMMA.1688.F32.TF32 R44, R40.reuse, R222, R36 ;  /* 0x000000de282c723c */ /* 0x050ff00000081024 */
[C---:B------:R-:W-:Y:S01]  /*10e530*/  HMMA.1688.F32.TF32 R36, R40.reuse, R158, R116 ;  /* 0x0000009e2824723c */ /* 0x040fe20000081074 */
[----:B------:R-:W-:Y:S01]  /*10e540*/  STL.64 [R1+0x1f0], R52 ;  /* 0x0001f03401007387 */ /* 0x000fe20000100a00 */
[----:B------:R-:W-:Y:S05]  /*10e550*/  STL.64 [R1+0x1f8], R54 ;  /* 0x0001f83601007387 */ /* 0x000fea0000100a00 */
[----:B------:R-:W-:Y:S01]  /*10e560*/  STL.64 [R1+0x1e0], R4 ;  /* 0x0001e00401007387 */ /* 0x000fe20000100a00 */
[----:B------:R-:W-:Y:S07]  /*10e570*/  STL.64 [R1+0x1e8], R6 ;  /* 0x0001e80601007387 */ /* 0x000fee0000100a00 */
[----:B------:R-:W-:Y:S02]  /*10e580*/  STL.64 [R1+0x1d0], R44 ;  /* 0x0001d02c01007387 */ /* 0x000fe40000100a00 */
[----:B------:R-:W-:Y:S06]  /*10e590*/  STL.64 [R1+0x1d8], R46 ;  /* 0x0001d82e01007387 */ /* 0x000fec0000100a00 */
[----:B------:R-:W-:Y:S01]  /*10e5a0*/  STL.64 [R1+0x1c0], R36 ;  /* 0x0001c02401007387 */ /* 0x000fe20000100a00 */
[----:B------:R1:W-:Y:S03]  /*10e5b0*/  STL.64 [R1+0x1c8], R38 ;  /* 0x0001c82601007387 */ /* 0x0003e60000100a00 */
[----:B------:R-:W-:Y:S04]  /*10e5c0*/  LDS R4, [R2+0x34400] ;  /* 0x0344000002047984 */ /* 0x000fe80000000800 */
[----:B------:R-:W-:Y:S04]  /*10e5d0*/  LDS R6, [R2+0x36400] ;  /* 0x0364000002067984 */ /* 0x000fe80000000800 */
[----:B------:R-:W-:Y:S04]  /*10e5e0*/  LDS R5, [R0+0x34400] ;  /* 0x0344000000057984 */ /* 0x000fe80000000800 */
[----:B------:R-:W4:Y:S01]  /*10e5f0*/  LDS R7, [R0+0x36400] ;  /* 0x0364000000077984 */ /* 0x000f220000000800 */
[C---:B-1----:R-:W-:Y:S08]  /*10e600*/  HMMA.1688.F32.TF32 R36, R40.reuse, R182, R124 ;  /* 0x000000b62824723c */ /* 0x042ff0000008107c */
[C---:B------:R-:W-:Y:S08]  /*10e610*/  HMMA.1688.F32.TF32 R44, R40.reuse, R190, R16 ;  /* 0x000000be282c723c */ /* 0x040ff00000081010 */
[C---:B------:R-:W-:Y:S07]  /*10e620*/  HMMA.1688.F32.TF32 R16, R40.reuse, R50, R8 ;  /* 0x000000322810723c */ /* 0x040fee0000081008 */
[----:B------:R-:W-:Y:S01]  /*10e630*/  STL.64 [R1+0x1b0], R36 ;  /* 0x0001b02401007387 */ /* 0x000fe20000100a00 */
[----:B------:R1:W-:Y:S02]  /*10e640*/  STL.64 [R1+0x1b8], R38 ;  /* 0x0001b82601007387 */ /* 0x0003e40000100a00 */
[C---:B-1----:R-:W-:Y:S08]  /*10e650*/  HMMA.1688.F32.TF32 R36, R40.reuse, R154, R12 ;  /* 0x0000009a2824723c */ /* 0x042ff0000008100c */
[C---:B------:R-:W-:Y:S01]  /*10e660*/  HMMA.1688.F32.TF32 R12, R40.reuse, R238, R104 ;  /* 0x000000ee280c723c */ /* 0x040fe20000081068 */
[----:B------:R-:W-:Y:S01]  /*10e670*/  STL.64 [R1+0x1a0], R44 ;  /* 0x0001a02c01007387 */ /* 0x000fe20000100a00 */
[----:B------:R-:W-:Y:S11]  /*10e680*/  STL.64 [R1+0x1a8], R46 ;  /* 0x0001a82e01007387 */ /* 0x000ff60000100a00 */
[----:B------:R-:W-:Y:S02]  /*10e690*/  @!UPT UIADD3 URZ, URZ, URZ, URZ ;  /* 0x0000003f3f3ff290 */ /* 0x000fe4000fffe03f */
[----:B------:R-:W-:Y:S01]  /*10e6a0*/  STL.64 [R1+0x190], R36 ;  /* 0x0001902401007387 */ /* 0x000fe20000100a00 */
[----:B------:R-:W-:Y:S02]  /*10e6b0*/  STL.64 [R1+0x198], R38 ;  /* 0x0001982601007387 */ /* 0x000fe40000100a00 */
[----:B------:R-:W-:Y:S02]  /*10e6c0*/  STL.64 [R1+0x180], R16 ;  /* 0x0001801001007387 */ /* 0x000fe40000100a00 */
[----:B------:R1:W-:Y:S03]  /*10e6d0*/  STL.64 [R1+0x188], R18 ;  /* 0x0001881201007387 */ /* 0x0003e60000100a00 */
[----:B------:R-:W-:Y:S01]  /*10e6e0*/  STL.64 [R1+0x170], R12 ;  /* 0x0001700c01007387 */ /* 0x000fe20000100a00 */
[----:B------:R4:W-:Y:S01]  /*10e6f0*/  STL.64 [R1+0x178], R14 ;  /* 0x0001780e01007387 */ /* 0x0009e20000100a00 */
[C---:B-1----:R-:W-:Y:S08]  /*10e700*/  HMMA.1688.F32.TF32 R16, R40.reuse, R174, R100 ;  /* 0x000000ae2810723c */ /* 0x042ff00000081064 */
[----:B----4-:R-:W-:Y:S01]  /*10e710*/  HMMA.1688.F32.TF32 R12, R40, R198, R96 ;  /* 0x000000c6280c723c */ /* 0x010fe20000081060 */
[----:B------:R-:W-:Y:S01]  /*10e720*/  IMAD.MOV.U32 R10, RZ, RZ, R238 ;  /* 0x000000ffff0a7224 */ /* 0x000fe200078e00ee */
[----:B------:R-:W-:-:S02]  /*10e730*/  MOV R9, R239 ;  /* 0x000000ef00097202 */ /* 0x000fc40000000f00 */
[----:B------:R-:W4:Y:S01]  /*10e740*/  LDL.LU.64 R238, [R1+0x60a8] ;  /* 0x0060a80001ee7983 */ /* 0x000f220000300a00 */
[----:B------:R-:W4:Y:S03]  /*10e750*/  LDL.LU.64 R236, [R1+0x60a0] ;  /* 0x0060a00001ec7983 */ /* 0x000f260000300a00 */
[C---:B------:R-:W-:Y:S07]  /*10e760*/  HMMA.1688.F32.TF32 R36, R40.reuse, R214, R140 ;  /* 0x000000d62824723c */ /* 0x040fee000008108c */
[----:B------:R-:W-:Y:S01]  /*10e770*/  STL.64 [R1+0x160], R16 ;  /* 0x0001601001007387 */ /* 0x000fe20000100a00 */
[----:B------:R1:W-:Y:S07]  /*10e780*/  STL.64 [R1+0x168], R18 ;  /* 0x0001681201007387 */ /* 0x0003ee0000100a00 */
[----:B------:R-:W-:Y:S02]  /*10e790*/  STL.64 [R1+0x150], R12 ;  /* 0x0001500c01007387 */ /* 0x000fe40000100a00 */
[----:B------:R1:W-:Y:S02]  /*10e7a0*/  STL.64 [R1+0x158], R14 ;  /* 0x0001580e01007387 */ /* 0x0003e40000100a00 */
[C---:B-1----:R-:W-:Y:S08]  /*10e7b0*/  HMMA.1688.F32.TF32 R16, R40.reuse, R186, R240 ;  /* 0x000000ba2810723c */ /* 0x042ff000000810f0 */
[----:B------:R-:W-:Y:S01]  /*10e7c0*/  HMMA.1688.F32.TF32 R12, R40, R206, R248 ;  /* 0x000000ce280c723c */ /* 0x000fe200000810f8 */
[----:B------:R1:W-:Y:S01]  /*10e7d0*/  STL.64 [R1+0x140], R36 ;  /* 0x0001402401007387 */ /* 0x0003e20000100a00 */
[----:B------:R1:W-:Y:S11]  /*10e7e0*/  STL.64 [R1+0x148], R38 ;  /* 0x0001482601007387 */ /* 0x0003f60000100a00 */
[----:B------:R-:W-:Y:S10]  /*10e7f0*/  @!UPT UIADD3 URZ, URZ, URZ, URZ ;  /* 0x0000003f3f3ff290 */ /* 0x000ff4000fffe03f */
[----:B------:R1:W-:Y:S01]  /*10e800*/  STL.64 [R1+0x120], R12 ;  /* 0x0001200c01007387 */ /* 0x0003e20000100a00 */
[----:B------:R-:W-:Y:S02]  /*10e810*/  STL.64 [R1+0x130], R16 ;  /* 0x0001301001007387 */ /* 0x000fe40000100a00 */
        /* <DEDUP_REMOVED lines=62> */
[----:B-1----:R-:W4:Y:S01]  /*10ec00*/  LDL.LU R36, [R1+0x1910] ;  /* 0x0019100001247983 */ /* 0x002f220000300800 */
        /* <DEDUP_REMOVED lines=19> */
[----:B------:R-:W-:Y:S01]  /*10ed40*/  IMAD.SHL.U32 R247, R247, 0x80, RZ ;  /* 0x00000080f7f77824 */ /* 0x000fe200078e00ff */
[----:B------:R-:W-:-:S04]  /*10ed50*/  SHF.L.U32 R246, R246, 0x7, RZ ;  /* 0x00000007f6f67819 */ /* 0x000fc800000006ff */
[----:B------:R-:W-:Y:S01]  /*10ed60*/  SHF.L.U32 R247, R247, 0x2, RZ ;  /* 0x00000002f7f77819 */ /* 0x000fe200000006ff */
[----:B------:R-:W-:Y:S01]  /*10ed70*/  IMAD.SHL.U32 R246, R246, 0x4, RZ ;  /* 0x00000004f6f67824 */ /* 0x000fe200078e00ff */
[----:B--2---:R1:W-:Y:S04]  /*10ed80*/  STL [R1+0x64b0], R3 ;  /* 0x0064b00301007387 */ /* 0x0043e80000100800 */
[----:B------:R-:W-:Y:S01]  /*10ed90*/  STL.64 [R1+0x6448], R246 ;  /* 0x006448f601007387 */ /* 0x000fe20000100a00 */
[----:B---3--:R-:W-:Y:S02]  /*10eda0*/  STL [R1+0x6440], R244 ;  /* 0x006440f401007387 */ /* 0x008fe40000100800 */
[----:B------:R-:W-:Y:S02]  /*10edb0*/  STL [R1+0x6b78], R245 ;  /* 0x006b78f501007387 */ /* 0x000fe40000100800 */
[----:B------:R-:W-:Y:S02]  /*10edc0*/  STL [R1+0x60a0], R252 ;  /* 0x0060a0fc01007387 */ /* 0x000fe40000100800 */
[----:B------:R-:W-:-:S02]  /*10edd0*/  IMAD.MOV.U32 R8, RZ, RZ, R26 ;  /* 0x000000ffff087224 */ /* 0x000fc400078e001a */
[----:B-1----:R-:W-:Y:S01]  /*10ede0*/  IMAD.MOV.U32 R3, RZ, RZ, R27 ;  /* 0x000000ffff037224 */ /* 0x002fe200078e001b */
[C---:B----4-:R-:W-:Y:S08]  /*10edf0*/  HMMA.1688.F32.TF32 R76, R40.reuse, R230, R72 ;  /* 0x000000e6284c723c */ /* 0x050ff00000081048 */
        /* <DEDUP_REMOVED lines=19> */
[----:B------:R-:W-:Y:S01]  /*10ef30*/  STL.64 [R1+0xb0], R52 ;  /* 0x0000b03401007387 */ /* 0x000fe20000100a00 */
[----:B------:R2:W-:Y:S03]  /*10ef40*/  STL.64 [R1+0xb8], R54 ;  /* 0x0000b83601007387 */ /* 0x0005e60000100a00 */
[----:B------:R-:W-:Y:S02]  /*10ef50*/  STL.64 [R1+0xa0], R44 ;  /* 0x0000a02c01007387 */ /* 0x000fe40000100a00 */
[----:B------:R3:W-:Y:S01]  /*10ef60*/  STL.64 [R1+0xa8], R46 ;  /* 0x0000a82e01007387 */ /* 0x0007e20000100a00 */
[C---:B-1----:R-:W-:Y:S08]  /*10ef70*/  HMMA.1688.F32.TF32 R56, R40.reuse, R34, R108 ;  /* 0x000000222838723c */ /* 0x042ff0000008106c */
[C---:B--2---:R-:W-:Y:S08]  /*10ef80*/  HMMA.1688.F32.TF32 R52, R40.reuse, R30, R36 ;  /* 0x0000001e2834723c */ /* 0x044ff00000081024 */
[C---:B---3--:R-:W-:Y:S08]  /*10ef90*/  HMMA.1688.F32.TF32 R44, R40.reuse, R22, R116 ;  /* 0x00000016282c723c */ /* 0x048ff00000081074 */
[----:B------:R-:W-:Y:S08]  /*10efa0*/  HMMA.1688.F32.TF32 R36, R40, R26, R124 ;  /* 0x0000001a2824723c */ /* 0x000ff0000008107c */
        /* <DEDUP_REMOVED lines=18> */
[C---:B-1----:R-:W-:Y:S08]  /*10f0d0*/  HMMA.1688.F32.TF32 R24, R4.reuse, R194, R100 ;  /* 0x000000c20418723c */ /* 0x042ff00000081064 */
[C---:B--2---:R-:W-:Y:S08]  /*10f0e0*/  HMMA.1688.F32.TF32 R16, R4.reuse, R234, R96 ;  /* 0x000000ea0410723c */ /* 0x044ff00000081060 */
[C---:B---3--:R-:W-:Y:S08]  /*10f0f0*/  HMMA.1688.F32.TF32 R12, R4.reuse, R210, R140 ;  /* 0x000000d2040c723c */ /* 0x048ff0000008108c */
[----:B------:R-:W-:Y:S01]  /*10f100*/  HMMA.1688.F32.TF32 R240, R4, R138, R240 ;  /* 0x0000008a04f0723c */ /* 0x000fe200000810f0 */
[----:B------:R-:W-:Y:S01]  /*10f110*/  STL.64 [R1+0x20], R24 ;  /* 0x0000201801007387 */ /* 0x000fe20000100a00 */
[----:B------:R-:W-:Y:S05]  /*10f120*/  STL.64 [R1+0x28], R26 ;  /* 0x0000281a01007387 */ /* 0x000fea0000100a00 */
[----:B------:R-:W-:Y:S02]  /*10f130*/  STL.64 [R1+0x10], R16 ;  /* 0x0000101001007387 */ /* 0x000fe40000100a00 */
[----:B------:R-:W-:Y:S01]  /*10f140*/  STL.64 [R1+0x18], R18 ;  /* 0x0000181201007387 */ /* 0x000fe20000100a00 */
[----:B------:R1:W-:Y:S05]  /*10f150*/  STL.64 [R1+0x6a80], R250 ;  /* 0x006a80fa01007387 */ /* 0x0003ea0000100a00 */
[----:B------:R-:W-:Y:S02]  /*10f160*/  STL.64 [R1], R12 ;  /* 0x0000000c01007387 */ /* 0x000fe40000100a00 */
[----:B------:R-:W-:Y:S02]  /*10f170*/  STL.64 [R1+0x8], R14 ;  /* 0x0000080e01007387 */ /* 0x000fe40000100a00 */
[----:B------:R-:W-:Y:S04]  /*10f180*/  STL.64 [R1+0x6a78], R248 ;  /* 0x006a78f801007387 */ /* 0x000fe80000100a00 */
[----:B------:R2:W-:Y:S01]  /*10f190*/  STL.64 [R1+0x6a90], R242 ;  /* 0x006a90f201007387 */ /* 0x0005e20000100a00 */
[----:B------:R-:W-:Y:S02]  /*10f1a0*/  STL.64 [R1+0x6a88], R240 ;  /* 0x006a88f001007387 */ /* 0x000fe40000100a00 */
[----:B------:R-:W3:Y:S02]  /*10f1b0*/  LDL.LU R96, [R1+0x10c0] ;  /* 0x0010c00001607983 */ /* 0x000ee40000300800 */
[----:B------:R-:W3:Y:S01]  /*10f1c0*/  LDL.LU R97, [R1+0x10c4] ;  /* 0x0010c40001617983 */ /* 0x000ee20000300800 */
[----:B------:R-:W3:Y:S01]  /*10f1d0*/  LDL.LU R98, [R1+0x10c8] ;  /* 0x0010c80001627983 */ /* 0x000ee20000300800 */
[----:B------:R-:W3:Y:S02]  /*10f1e0*/  LDL.LU R99, [R1+0x10cc] ;  /* 0x0010cc0001637983 */ /* 0x000ee40000300800 */
[----:B-1----:R-:W-:Y:S01]  /*10f1f0*/  IMAD.MOV.U32 R251, RZ, RZ, R9 ;  /* 0x000000fffffb7224 */ /* 0x002fe200078e0009 */
[----:B------:R-:W-:Y:S01]  /*10f200*/  MOV R250, R10 ;  /* 0x0000000a00fa7202 */ /* 0x000fe20000000f00 */
[----:B--2---:R-:W-:-:S02]  /*10f210*/  IMAD.MOV.U32 R242, RZ, RZ, R8 ;  /* 0x000000fffff27224 */ /* 0x004fc400078e0008 */
[----:B------:R-:W2:Y:S01]  /*10f220*/  LDL.LU R8, [R1+0x10f0] ;  /* 0x0010f00001087983 */ /* 0x000ea20000300800 */
[----:B------:R-:W2:Y:S02]  /*10f230*/  LDL.LU R9, [R1+0x10f4] ;  /* 0x0010f40001097983 */ /* 0x000ea40000300800 */
[----:B------:R-:W2:Y:S02]  /*10f240*/  LDL.LU R10, [R1+0x10f8] ;  /* 0x0010f800010a7983 */ /* 0x000ea40000300800 */
[----:B------:R-:W2:Y:S01]  /*10f250*/  LDL.LU R11, [R1+0x10fc] ;  /* 0x0010fc00010b7983 */ /* 0x000ea20000300800 */
[----:B------:R-:W4:Y:S01]  /*10f260*/  LDL.LU R16, [R1+0x1100] ;  /* 0x0011000001107983 */ /* 0x000f220000300800 */
[----:B------:R-:W4:Y:S02]  /*10f270*/  LDL.LU R17, [R1+0x1104] ;  /* 0x0011040001117983 */ /* 0x000f240000300800 */
[----:B------:R-:W4:Y:S02]  /*10f280*/  LDL.LU R18, [R1+0x1108] ;  /* 0x0011080001127983 */ /* 0x000f240000300800 */
        /* <DEDUP_REMOVED lines=57> */
[C---:B------:R-:W-:Y:S11]  /*10f620*/  HMMA.1688.F32.TF32 R236, R4.reuse, R222, R236 ;  /* 0x000000de04ec723c */ /* 0x040ff600000810ec */
[----:B------:R-:W-:Y:S11]  /*10f630*/  @!UPT UIADD3 URZ, URZ, URZ, URZ ;  /* 0x0000003f3f3ff290 */ /* 0x000ff6000fffe03f */
[----:B------:R-:W-:Y:S01]  /*10f640*/  @!UPT UIADD3 URZ, URZ, URZ, URZ ;  /* 0x0000003f3f3ff290 */ /* 0x000fe2000fffe03f */
[----:B------:R-:W-:Y:S01]  /*10f650*/  STL [R1+0x6a6c], R236 ;  /* 0x006a6cec01007387 */ /* 0x000fe20000100800 */
[----:B------:R-:W-:Y:S02]  /*10f660*/  STL [R1+0x6a68], R237 ;  /* 0x006a68ed01007387 */ /* 0x000fe40000100800 */
[----:B------:R-:W-:Y:S02]  /*10f670*/  STL [R1+0x6a64], R238 ;  /* 0x006a64ee01007387 */ /* 0x000fe40000100800 */
[----:B------:R-:W-:Y:S01]  /*10f680*/  STL [R1+0x6a60], R239 ;  /* 0x006a60ef01007387 */ /* 0x000fe20000100800 */
[----:B------:R-:W-:Y:S01]  /*10f690*/  MOV R243, R3 ;  /* 0x0000000300f37202 */ /* 0x000fe20000000f00 */
[----:B------:R-:W-:Y:S01]  /*10f6a0*/  IMAD.MOV.U32 R3, RZ, RZ, R51 ;  /* 0x000000ffff037224 */ /* 0x000fe200078e0033 */
[C---:B--2---:R-:W-:Y:S08]  /*10f6b0*/  HMMA.1688.F32.TF32 R60, R4.reuse, R158, R60 ;  /* 0x0000009e043c723c */ /* 0x044ff0000008103c */
[C---:B---3--:R-:W-:Y:S08]  /*10f6c0*/  HMMA.1688.F32.TF32 R56, R4.reuse, R182, R56 ;  /* 0x000000b60438723c */ /* 0x048ff00000081038 */
[C---:B------:R-:W-:Y:S07]  /*10f6d0*/  HMMA.1688.F32.TF32 R40, R4.reuse, R190, R140 ;  /* 0x000000be0428723c */ /* 0x040fee000008108c */
[----:B------:R-:W-:Y:S01]  /*10f6e0*/  STL.64 [R1+0x440], R60 ;  /* 0x0004403c01007387 */ /* 0x000fe20000100a00 */
[----:B------:R-:W-:Y:S02]  /*10f6f0*/  STL.64 [R1+0x448], R62 ;  /* 0x0004483e01007387 */ /* 0x000fe40000100a00 */
[----:B------:R-:W2:Y:S05]  /*10f700*/  LDL.LU R140, [R1+0x10b0] ;  /* 0x0010b000018c7983 */ /* 0x000eaa0000300800 */
[----:B------:R-:W-:Y:S01]  /*10f710*/  STL.64 [R1+0x430], R56 ;  /* 0x0004303801007387 */ /* 0x000fe20000100a00 */
[----:B------:R-:W-:Y:S07]  /*10f720*/  STL.64 [R1+0x438], R58 ;  /* 0x0004383a01007387 */ /* 0x000fee0000100a00 */
[----:B------:R-:W-:Y:S02]  /*10f730*/  STL.64 [R1+0x420], R40 ;  /* 0x0004202801007387 */ /* 0x000fe40000100a00 */
[----:B------:R1:W-:Y:S02]  /*10f740*/  STL.64 [R1+0x428], R42 ;  /* 0x0004282a01007387 */ /* 0x0003e40000100a00 */
[----:B------:R-:W2:Y:S01]  /*10f750*/  LDL.LU R141, [R1+0x10b4] ;  /* 0x0010b400018d7983 */ /* 0x000ea20000300800 */
[----:B------:R-:W2:Y:S01]  /*10f760*/  LDL.LU R142, [R1+0x10b8] ;  /* 0x0010b800018e7983 */ /* 0x000ea20000300800 */
[----:B------:R-:W2:Y:S01]  /*10f770*/  LDL.LU R143, [R1+0x10bc] ;  /* 0x0010bc00018f7983 */ /* 0x000ea20000300800 */
[C---:B----4-:R-:W-:Y:S08]  /*10f780*/  HMMA.1688.F32.TF32 R52, R4.reuse, R154, R52 ;  /* 0x0000009a0434723c */ /* 0x050ff00000081034 */
[C---:B-1----:R-:W-:Y:S08]  /*10f790*/  HMMA.1688.F32.TF32 R40, R4.reuse, R50, R12 ;  /* 0x000000320428723c */ /* 0x042ff0000008100c */
[C---:B------:R-:W-:Y:S07]  /*10f7a0*/  HMMA.1688.F32.TF32 R44, R4.reuse, R250, R44 ;  /* 0x000000fa042c723c */ /* 0x040fee000008102c */
[----:B------:R-:W-:Y:S01]  /*10f7b0*/  STL.64 [R1+0x410], R52 ;  /* 0x0004103401007387 */ /* 0x000fe20000100a00 */
[----:B------:R-:W-:Y:S07]  /*10f7c0*/  STL.64 [R1+0x418], R54 ;  /* 0x0004183601007387 */ /* 0x000fee0000100a00 */
[----:B------:R-:W-:Y:S01]  /*10f7d0*/  STL.64 [R1+0x400], R40 ;  /* 0x0004002801007387 */ /* 0x000fe20000100a00 */
[----:B------:R1:W-:Y:S02]  /*10f7e0*/  STL.64 [R1+0x408], R42 ;  /* 0x0004082a01007387 */ /* 0x0003e40000100a00 */
[----:B-1----:R-:W-:Y:S01]  /*10f7f0*/  HMMA.1688.F32.TF32 R40, R4, R174, R144 ;  /* 0x000000ae0428723c */ /* 0x002fe20000081090 */
[----:B------:R-:W-:-:S07]  /*10f800*/  IMAD.MOV.U32 R12, RZ, RZ, R50 ;  /* 0x000000ffff0c7224 */ /* 0x000fce00078e0032 */
[C---:B------:R-:W-:Y:S01]  /*10f810*/  HMMA.1688.F32.TF32 R48, R4.reuse, R198, R108 ;  /* 0x000000c60430723c */ /* 0x040fe2000008106c */
[----:B------:R-:W-:Y:S01]  /*10f820*/  STL.64 [R1+0x3f0], R44 ;  /* 0x0003f02c01007387 */ /* 0x000fe20000100a00 */
[----:B------:R1:W-:Y:S06]  /*10f830*/  STL.64 [R1+0x3f8], R46 ;  /* 0x0003f82e01007387 */ /* 0x0003ec0000100a00 */
[C---:B------:R-:W-:Y:S08]  /*10f840*/  HMMA.1688.F32.TF32 R24, R4.reuse, R230, R24 ;  /* 0x000000e60418723c */ /* 0x040ff00000081018 */
[C---:B------:R-:W-:Y:S08]  /*10f850*/  HMMA.1688.F32.TF32 R8, R4.reuse, R226, R8 ;  /* 0x000000e20408723c */ /* 0x040ff00000081008 */
[C---:B------:R-:W-:Y:S08]  /*10f860*/  HMMA.1688.F32.TF32 R16, R4.reuse, R170, R16 ;  /* 0x000000aa0410723c */ /* 0x040ff00000081010 */
        /* <DEDUP_REMOVED lines=9> */
[----:B------:R-:W-:Y:S11]  /*10f900*/  MOV R236, R11 ;  /* 0x0000000b00ec7202 */ /* 0x000ff60000000f00 */
[----:B------:R-:W-:Y:S02]  /*10f910*/  @!UPT UIADD3 URZ, URZ, URZ, URZ ;  /* 0x0000003f3f3ff290 */ /* 0x000fe4000fffe03f */
        /* <DEDUP_REMOVED lines=9> */
[----:B------:R1:W-:Y:S02]  /*10f9b0*/  STL [R1+0x2f8], R10 ;  /* 0x0002f80a01007387 */ /* 0x0003e40000100800 */
[C---:B-1----:R-:W-:Y:S01]  /*10f9c0*/  HMMA.1688.F32.TF32 R8, R4.reuse, R114, R104 ;  /* 0x000000720408723c */ /* 0x042fe20000081068 */
[----:B------:R-:W-:Y:S11]  /*10f9d0*/  STL [R1+0x6a70], R236 ;  /* 0x006a70ec01007387 */ /* 0x000ff60000100800 */
[----:B------:R-:W-:Y:S11]  /*10f9e0*/  @!UPT UIADD3 URZ, URZ, URZ, URZ ;  /* 0x0000003f3f3ff290 */ /* 0x000ff6000fffe03f */
[----:B------:R-:W-:Y:S01]  /*10f9f0*/  STL.64 [R1+0x2e0], R8 ;  /* 0x0002e00801007387 */ /* 0x000fe20000100a00 */
[----:B------:R1:W-:Y:S02]  /*10fa00*/  STL.64 [R1+0x2e8], R10 ;  /* 0x0002e80a01007387 */ /* 0x0003e40000100a00 */
[C---:B-1----:R-:W-:Y:S11]  /*10fa10*/  HMMA.1688.F32.TF32 R8, R4.reuse, R122, R100 ;  /* 0x0000007a0408723c */ /* 0x042ff60000081064 */
[----:B------:R-:W-:Y:S11]  /*10fa20*/  @!UPT UIADD3 URZ, URZ, URZ, URZ ;  /* 0x0000003f3f3ff290 */ /* 0x000ff6000fffe03f */
[----:B------:R-:W-:Y:S01]  /*10fa30*/  @!UPT UIADD3 URZ, URZ, URZ, URZ ;  /* 0x0000003f3f3ff290 */ /* 0x000fe2000fffe03f */
[----:B------:R-:W-:Y:S01]  /*10fa40*/  STL.64 [R1+0x2d0], R8 ;  /* 0x0002d00801007387 */ /* 0x000fe20000100a00 */
[----:B------:R1:W-:Y:S02]  /*10fa50*/  STL [R1+0x2d8], R10 ;  /* 0x0002d80a01007387 */ /* 0x0003e40000100800 */
[----:B------:R-:W-:Y:S02]  /*10fa60*/  IMAD.MOV.U32 R236, RZ, RZ, R11 ;  /* 0x000000ffffec7224 */ /* 0x000fe400078e000b */
[----:B-1----:R-:W-:Y:S11]  /*10fa70*/  HMMA.1688.F32.TF32 R8, R4, R134, R96 ;  /* 0x000000860408723c */ /* 0x002ff60000081060 */
[----:B------:R-:W-:Y:S11]  /*10fa80*/  @!UPT UIADD3 URZ, URZ, URZ, URZ ;  /* 0x0000003f3f3ff290 */ /* 0x000ff6000fffe03f */
[----:B------:R-:W-:Y:S01]  /*10fa90*/  @!UPT UIADD3 URZ, URZ, URZ, URZ ;  /* 0x0000003f3f3ff290 */ /* 0x000fe2000fffe03f */
[----:B------:R2:W-:Y:S01]  /*10faa0*/  STL [R1+0x2cc], R11 ;  /* 0x0002cc0b01007387 */ /* 0x0005e20000100800 */
[----:B------:R-:W-:Y:S01]  /*10fab0*/  IMAD.MOV.U32 R237, RZ, RZ, R8 ;  /* 0x000000ffffed7224 */ /* 0x000fe200078e0008 */
[----:B------:R-:W-:Y:S01]  /*10fac0*/  MOV R238, R9 ;  /* 0x0000000900ee7202 */ /* 0x000fe20000000f00 */
[----:B------:R-:W-:-:S05]  /*10fad0*/  IMAD.MOV.U32 R239, RZ, RZ, R10 ;  /* 0x000000ffffef7224 */ /* 0x000fca00078e000a */
[----:B------:R-:W-:Y:S01]  /*10fae0*/  STL.64 [R1+0x6aa0], R238 ;  /* 0x006aa0ee01007387 */ /* 0x000fe20000100a00 */
[----:B------:R-:W-:Y:S01]  /*10faf0*/  STL.64 [R1+0x6a98], R236 ;  /* 0x006a98ec01007387 */ /* 0x000fe20000100a00 */
[----:B------:R-:W-:Y:S01]  /*10fb00*/  MOV R41, R134 ;  /* 0x0000008600297202 */ /* 0x000fe20000000f00 */
[----:B------:R-:W-:Y:S02]  /*10fb10*/  IMAD.MOV.U32 R40, RZ, RZ, R135 ;  /* 0x000000ffff287224 */ /* 0x000fe400078e0087 */
[----:B------:R-:W-:Y:S02]  /*10fb20*/  IMAD.MOV.U32 R57, RZ, RZ, R114 ;  /* 0x000000ffff397224 */ /* 0x000fe400078e0072 */
[----:B------:R-:W-:Y:S01]  /*10fb30*/  IMAD.MOV.U32 R56, RZ, RZ, R115 ;  /* 0x000000ffff387224 */ /* 0x000fe200078e0073 */
[----:B--2---:R-:W-:Y:S11]  /*10fb40*/  HMMA.1688.F32.TF32 R8, R4, R166, R140 ;  /* 0x000000a60408723c */ /* 0x004ff6000008108c */
[----:B------:R-:W-:Y:S11]  /*10fb50*/  @!UPT UIADD3 URZ, URZ, URZ, URZ ;  /* 0x0000003f3f3ff290 */ /* 0x000ff6000fffe03f */
[----:B------:R-:W-:Y:S01]  /*10fb60*/  @!UPT UIADD3 URZ, URZ, URZ, URZ ;  /* 0x0000003f3f3ff290 */ /* 0x000fe2000fffe03f */
[----:B------:R1:W-:Y:S01]  /*10fb70*/  STL.64 [R1+0x2b0], R8 ;  /* 0x0002b00801007387 */ /* 0x0003e20000100a00 */
[----:B------:R2:W-:Y:S02]  /*10fb80*/  STL.64 [R1+0x2b8], R10 ;  /* 0x0002b80a01007387 */ /* 0x0005e40000100a00 */
        /* <DEDUP_REMOVED lines=16> */
[----:B-1----:R-:W3:Y:S02]  /*10fc90*/  LDL.LU R8, [R1+0xef0] ;  /* 0x000ef00001087983 */ /* 0x002ee40000300800 */
[----:B------:R-:W3:Y:S01]  /*10fca0*/  LDL.LU R9, [R1+0xef4] ;  /* 0x000ef40001097983 */ /* 0x000ee20000300800 */
[----:B--2---:R-:W3:Y:S01]  /*10fcb0*/  LDL.LU R10, [R1+0xef8] ;  /* 0x000ef800010a7983 */ /* 0x004ee20000300800 */
[----:B------:R-:W3:Y:S02]  /*10fcc0*/  LDL.LU R11, [R1+0xefc] ;  /* 0x000efc00010b7983 */ /* 0x000ee40000300800 */
        /* <DEDUP_REMOVED lines=23> */
[----:B------:R-:W-:Y:S01]  /*10fe40*/  MOV R52, R167 ;  /* 0x000000a700347202 */ /* 0x000fe20000000f00 */
        /* <DEDUP_REMOVED lines=8> */
[----:B------:R-:W4:Y:S02]  /*10fed0*/  LDL.LU R121, [R1+0xea4] ;  /* 0x000ea40001797983 */ /* 0x000f240000300800 */
[----:B------:R-:W-:Y:S01]  /*10fee0*/  IMAD.MOV.U32 R48, RZ, RZ, R123 ;  /* 0x000000ffff307224 */ /* 0x000fe200078e007b */
[----:B------:R-:W4:Y:S01]  /*10fef0*/  LDL.LU R122, [R1+0xea8] ;  /* 0x000ea800017a7983 */ /* 0x000f220000300800 */
[----:B------:R-:W4:Y:S02]  /*10ff00*/  LDL.LU R123, [R1+0xeac] ;  /* 0x000eac00017b7983 */ /* 0x000f240000300800 */
[----:B------:R-:W4:Y:S02]  /*10ff10*/  LDL.LU R140, [R1+0xe70] ;  /* 0x000e7000018c7983 */ /* 0x000f240000300800 */
[----:B------:R-:W4:Y:S01]  /*10ff20*/  LDL.LU R141, [R1+0xe74] ;  /* 0x000e7400018d7983 */ /* 0x000f220000300800 */
[----:B------:R-:W4:Y:S01]  /*10ff30*/  LDL.LU R142, [R1+0xe78] ;  /* 0x000e7800018e7983 */ /* 0x000f220000300800 */
[----:B------:R-:W4:Y:S01]  /*10ff40*/  LDL.LU R143, [R1+0xe7c] ;  /* 0x000e7c00018f7983 */ /* 0x000f220000300800 */
[----:B------:R-:W-:Y:S01]  /*10ff50*/  MOV R51, R34 ;  /* 0x0000002200337202 */ /* 0x000fe20000000f00 */
[----:B------:R-:W-:-:S02]  /*10ff60*/  IMAD.MOV.U32 R50, RZ, RZ, R35 ;  /* 0x000000ffff327224 */ /* 0x000fc400078e0023 */
[----:B------:R-:W-:Y:S02]  /*10ff70*/  IMAD.MOV.U32 R43, RZ, RZ, R150 ;  /* 0x000000ffff2b7224 */ /* 0x000fe400078e0096 */
[----:B------:R-:W-:Y:S01]  /*10ff80*/  IMAD.MOV.U32 R42, RZ, RZ, R151 ;  /* 0x000000ffff2a7224 */ /* 0x000fe200078e0097 */
[C---:B--2---:R-:W-:Y:S08]  /*10ff90*/  HMMA.1688.F32.TF32 R36, R4.reuse, R150, R36 ;  /* 0x000000960424723c */ /* 0x044ff00000081024 */
[----:B---3--:R-:W-:Y:S08]  /*10ffa0*/  HMMA.1688.F32.TF32 R24, R4, R22, R24 ;  /* 0x000000160418723c */ /* 0x008ff00000081018 */
[----:B------:R-:W-:Y:S07]  /*10ffb0*/  HMMA.1688.F32.TF32 R8, R88, R202, R8 ;  /* 0x000000ca5808723c */ /* 0x000fee0000081008 */
[----:B------:R-:W-:Y:S01]  /*10ffc0*/  STL.64 [R1+0x2a0], R36 ;  /* 0x0002a02401007387 */ /* 0x000fe20000100a00 */
[----:B------:R1:W-:Y:S01]  /*10ffd0*/  STL.64 [R1+0x2a8], R38 ;  /* 0x0002a82601007387 */ /* 0x0003e20000100a00 */
[C---:B----4-:R-:W-:Y:S02]  /*10ffe0*/  HMMA.1688.F32.TF32 R16, R4.reuse, R242, R16 ;  /* 0x000000f20410723c */ /* 0x050fe40000081010 */
[----:B------:R-:W2:Y:S04]  /*10fff0*/  LDL.LU R148, [R1+0x1050] ;  /* 0x0010500001947983 */ /* 0x000ea80000300800 */
[----:B------:R-:W2:Y:S01]  /*110000*/  LDL.LU R149, [R1+0x1054] ;  /* 0x0010540001957983 */ /* 0x000ea20000300800 */
[----:B------:R-:W2:Y:S02]  /*110010*/  LDL.LU R150, [R1+0x1058] ;  /* 0x0010580001967983 */ /* 0x000ea40000300800 */
[----:B------:R-:W2:Y:S01]  /*110020*/  LDL.LU R151, [R1+0x105c] ;  /* 0x00105c0001977983 */ /* 0x000ea20000300800 */
[C---:B-1----:R-:W-:Y:S08]  /*110030*/  HMMA.1688.F32.TF32 R36, R4.reuse, R34, R116 ;  /* 0x000000220424723c */ /* 0x042ff00000081074 */
[----:B------:R-:W-:Y:S08]  /*110040*/  HMMA.1688.F32.TF32 R32, R4, R30, R124 ;  /* 0x0000001e0420723c */ /* 0x000ff0000008107c */
[C---:B------:R-:W-:Y:S07]  /*110050*/  HMMA.1688.F32.TF32 R4, R88.reuse, R162, R164 ;  /* 0x000000a25804723c */ /* 0x040fee00000810a4 */
[----:B------:R-:W-:Y:S01]  /*110060*/  STL.64 [R1+0x290], R36 ;  /* 0x0002902401007387 */ /* 0x000fe20000100a00 */
[----:B------:R-:W-:Y:S07]  /*110070*/  STL.64 [R1+0x298], R38 ;  /* 0x0002982601007387 */ /* 0x000fee0000100a00 */
[----:B------:R-:W-:Y:S02]  /*110080*/  STL.64 [R1+0x280], R32 ;  /* 0x0002802001007387 */ /* 0x000fe40000100a00 */
[----:B------:R-:W-:Y:S01]  /*110090*/  STL.64 [R1+0x288], R34 ;  /* 0x0002882201007387 */ /* 0x000fe20000100a00 */
[----:B------:R-:W-:Y:S01]  /*1100a0*/  STL.64 [R1+0x270], R24 ;  /* 0x0002701801007387 */ /* 0x000fe20000100a00 */
[----:B------:R-:W-:Y:S02]  /*1100b0*/  STL.64 [R1+0x278], R26 ;  /* 0x0002781a01007387 */ /* 0x000fe40000100a00 */
[----:B------:R-:W-:Y:S02]  /*1100c0*/  STL.64 [R1+0x260], R16 ;  /* 0x0002601001007387 */ /* 0x000fe40000100a00 */
[----:B------:R1:W-:Y:S01]  /*1100d0*/  STL.64 [R1+0x268], R18 ;  /* 0x0002681201007387 */ /* 0x0003e20000100a00 */
[----:B------:R-:W3:Y:S01]  /*1100e0*/  LDL.LU R164, [R1+0x1040] ;  /* 0x0010400001a47983 */ /* 0x000ee20000300800 */
[----:B------:R-:W-:Y:S02]  /*1100f0*/  STL.64 [R1+0x3d0], R8 ;  /* 0x0003d00801007387 */ /* 0x000fe40000100a00 */
[----:B------:R4:W-:Y:S02]  /*110100*/  STL.64 [R1+0x3d8], R10 ;  /* 0x0003d80a01007387 */ /* 0x0009e40000100a00 */
[----:B------:R-:W-:Y:S01]  /*110110*/  STL.64 [R1+0x3c0], R4 ;  /* 0x0003c00401007387 */ /* 0x000fe20000100a00 */
[----:B------:R4:W-:Y:S01]  /*110120*/  STL.64 [R1+0x3c8], R6 ;  /* 0x0003c80601007387 */ /* 0x0009e20000100a00 */
[----:B------:R-:W3:Y:S02]  /*110130*/  LDL.LU R165, [R1+0x1044] ;  /* 0x0010440001a57983 */ /* 0x000ee40000300800 */
[----:B------:R-:W3:Y:S02]  /*110140*/  LDL.LU R166, [R1+0x1048] ;  /* 0x0010480001a67983 */ /* 0x000ee40000300800 */
[----:B------:R-:W3:Y:S01]  /*110150*/  LDL.LU R167, [R1+0x104c] ;  /* 0x00104c0001a77983 */ /* 0x000ee20000300800 */
[C---:B-1----:R-:W-:Y:S08]  /*110160*/  HMMA.1688.F32.TF32 R16, R88.reuse, R178, R104 ;  /* 0x000000b25810723c */ /* 0x042ff00000081068 */
[C---:B----4-:R-:W-:Y:S08]  /*110170*/  HMMA.1688.F32.TF32 R8, R88.reuse, R194, R112 ;  /* 0x000000c25808723c */ /* 0x050ff00000081070 */
[C---:B------:R-:W-:Y:S07]  /*110180*/  HMMA.1688.F32.TF32 R4, R88.reuse, R234, R100 ;  /* 0x000000ea5804723c */ /* 0x040fee0000081064 */
[----:B------:R-:W-:Y:S01]  /*110190*/  STL.64 [R1+0x3b0], R16 ;  /* 0x0003b01001007387 */ /* 0x000fe20000100a00 */
[----:B------:R1:W-:Y:S07]  /*1101a0*/  STL.64 [R1+0x3b8], R18 ;  /* 0x0003b81201007387 */ /* 0x0003ee0000100a00 */
[----:B------:R-:W-:Y:S01]  /*1101b0*/  STL.64 [R1+0x3a0], R8 ;  /* 0x0003a00801007387 */ /* 0x000fe20000100a00 */
[----:B------:R4:W-:Y:S07]  /*1101c0*/  STL.64 [R1+0x3a8], R10 ;  /* 0x0003a80a01007387 */ /* 0x0009ee0000100a00 */
[----:B------:R-:W-:Y:S01]  /*1101d0*/  STL.64 [R1+0x390], R4 ;  /* 0x0003900401007387 */ /* 0x000fe20000100a00 */
[----:B------:R4:W-:Y:S01]  /*1101e0*/  STL.64 [R1+0x398], R6 ;  /* 0x0003980601007387 */ /* 0x0009e20000100a00 */
[C---:B-1----:R-:W-:Y:S08]  /*1101f0*/  HMMA.1688.F32.TF32 R16, R88.reuse, R210, R120 ;  /* 0x000000d25810723c */ /* 0x042ff00000081078 */
[C---:B----4-:R-:W-:Y:S08]  /*110200*/  HMMA.1688.F32.TF32 R8, R88.reuse, R218, R96 ;  /* 0x000000da5808723c */ /* 0x050ff00000081060 */
[C---:B------:R-:W-:Y:S07]  /*110210*/  HMMA.1688.F32.TF32 R4, R88.reuse, R138, R132 ;  /* 0x0000008a5804723c */ /* 0x040fee0000081084 */
[----:B------:R-:W-:Y:S01]  /*110220*/  STL.64 [R1+0x380], R16 ;  /* 0x0003801001007387 */ /* 0x000fe20000100a00 */
[----:B------:R-:W-:Y:S07]  /*110230*/  STL.64 [R1+0x388], R18 ;  /* 0x0003881201007387 */ /* 0x000fee0000100a00 */
[----:B------:R-:W-:Y:S02]  /*110240*/  STL.64 [R1+0x370], R8 ;  /* 0x0003700801007387 */ /* 0x000fe40000100a00 */
[----:B------:R-:W-:Y:S06]  /*110250*/  STL.64 [R1+0x378], R10 ;  /* 0x0003780a01007387 */ /* 0x000fec0000100a00 */
[----:B------:R-:W-:Y:S01]  /*110260*/  STL.64 [R1+0x360], R4 ;  /* 0x0003600401007387 */ /* 0x000fe20000100a00 */
[----:B------:R1:W-:Y:S02]  /*110270*/  STL.64 [R1+0x368], R6 ;  /* 0x0003680601007387 */ /* 0x0003e40000100a00 */
[----:B-1----:R-:W-:Y:S01]  /*110280*/  HMMA.1688.F32.TF32 R4, R88, R222, R140 ;  /* 0x000000de5804723c */ /* 0x002fe2000008108c */
[----:B------:R-:W-:Y:S01]  /*110290*/  MOV R105, R138 ;  /* 0x0000008a00697202 */ /* 0x000fe20000000f00 */
[----:B------:R-:W-:Y:S11]  /*1102a0*/  IMAD.MOV.U32 R104, RZ, RZ, R139 ;  /* 0x000000ffff687224 */ /* 0x000ff600078e008b */
[----:B------:R-:W-:Y:S10]  /*1102b0*/  @!UPT UIADD3 URZ, URZ, URZ, URZ ;  /* 0x0000003f3f3ff290 */ /* 0x000ff4000fffe03f */
[----:B------:R-:W-:Y:S01]  /*1102c0*/  STL.64 [R1+0x68b8], R6 ;  /* 0x0068b80601007387 */ /* 0x000fe20000100a00 */
        /* <DEDUP_REMOVED lines=9> */
[----:B------:R-:W-:-:S02]  /*110360*/  IMAD.MOV.U32 R107, RZ, RZ, R158 ;  /* 0x000000ffff6b7224 */ /* 0x000fc400078e009e */
[----:B------:R-:W-:Y:S01]  /*110370*/  IMAD.MOV.U32 R106, RZ, RZ, R159 ;  /* 0x000000ffff6a7224 */ /* 0x000fe200078e009f */
[----:B------:R-:W-:Y:S01]  /*110380*/  MOV R108, R182 ;  /* 0x000000b6006c7202 */ /* 0x000fe20000000f00 */
[----:B-1----:R-:W-:Y:S01]  /*110390*/  IMAD.MOV.U32 R5, RZ, RZ, R191 ;  /* 0x000000ffff057224 */ /* 0x002fe200078e00bf */
[----:B------:R-:W-:Y:S01]  /*1103a0*/  MOV R4, R154 ;  /* 0x0000009a00047202 */ /* 0x000fe20000000f00 */
[C---:B--2---:R-:W-:Y:S11]  /*1103b0*/  HMMA.1688.F32.TF32 R8, R88.reuse, R158, R148 ;  /* 0x0000009e5808723c */ /* 0x044ff60000081094 */
[----:B------:R-:W-:Y:S11]  /*1103c0*/  @!UPT UIADD3 URZ, URZ, URZ, URZ ;  /* 0x0000003f3f3ff290 */ /* 0x000ff6000fffe03f */
[----:B------:R-:W-:Y:S01]  /*1103d0*/  @!UPT UIADD3 URZ, URZ, URZ, URZ ;  /* 0x0000003f3f3ff290 */ /* 0x000fe2000fffe03f */
        /* <DEDUP_REMOVED lines=10> */
[----:B-1----:R-:W-:Y:S01]  /*110480*/  IMAD.MOV.U32 R9, RZ, RZ, R183 ;  /* 0x000000ffff097224 */ /* 0x002fe200078e00b7 */
[----:B---3--:R-:W-:Y:S01]  /*110490*/  HMMA.1688.F32.TF32 R100, R88, R182, R164 ;  /* 0x000000b65864723c */ /* 0x008fe200000810a4 */
[----:B------:R-:W3:Y:S01]  /*1104a0*/  LDL.LU R164, [R1+0xff0] ;  /* 0x000ff00001a47983 */ /* 0x000ee20000300800 */
[----:B------:R-:W3:Y:S02]  /*1104b0*/  LDL.LU R165, [R1+0xff4] ;  /* 0x000ff40001a57983 */ /* 0x000ee40000300800 */
[----:B------:R-:W3:Y:S02]  /*1104c0*/  LDL.LU R166, [R1+0xff8] ;  /* 0x000ff80001a67983 */ /* 0x000ee40000300800 */
[----:B------:R-:W3:Y:S01]  /*1104d0*/  LDL.LU R167, [R1+0xffc] ;  /* 0x000ffc0001a77983 */ /* 0x000ee20000300800 */
[----:B------:R-:W3:Y:S01]  /*1104e0*/  LDL.LU R180, [R1+0xfe0] ;  /* 0x000fe00001b47983 */ /* 0x000ee20000300800 */
[----:B------:R-:W3:Y:S02]  /*1104f0*/  LDL.LU R181, [R1+0xfe4] ;  /* 0x000fe40001b57983 */ /* 0x000ee40000300800 */
[----:B------:R-:W3:Y:S02]  /*110500*/  LDL.LU R182, [R1+0xfe8] ;  /* 0x000fe80001b67983 */ /* 0x000ee40000300800 */
[----:B------:R-:W3:Y:S02]  /*110510*/  LDL.LU R183, [R1+0xfec] ;  /* 0x000fec0001b77983 */ /* 0x000ee40000300800 */
[----:B------:R-:W-:-:S09]  /*110520*/  IMAD.MOV.U32 R8, RZ, RZ, R190 ;  /* 0x000000ffff087224 */ /* 0x000fd200078e00be */
[----:B------:R1:W-:Y:S01]  /*110530*/  STL.64 [R1+0x68a8], R102 ;  /* 0x0068a86601007387 */ /* 0x0003e20000100a00 */
[----:B------:R4:W-:Y:S02]  /*110540*/  STL.64 [R1+0x68a0], R100 ;  /* 0x0068a06401007387 */ /* 0x0009e40000100a00 */
[----:B------:R-:W3:Y:S02]  /*110550*/  LDL.LU R188, [R1+0xfd0] ;  /* 0x000fd00001bc7983 */ /* 0x000ee40000300800 */
[----:B------:R-:W3:Y:S02]  /*110560*/  LDL.LU R189, [R1+0xfd4] ;  /* 0x000fd40001bd7983 */ /* 0x000ee40000300800 */
[----:B-1----:R-:W-:Y:S01]  /*110570*/  IMAD.MOV.U32 R102, RZ, RZ, R12 ;  /* 0x000000ffff667224 */ /* 0x002fe200078e000c */
[----:B------:R-:W-:Y:S01]  /*110580*/  MOV R103, R3 ;  /* 0x0000000300677202 */ /* 0x000fe20000000f00 */
[----:B------:R-:W-:Y:S01]  /*110590*/  IMAD.MOV.U32 R3, RZ, RZ, R155 ;  /* 0x000000ffff037224 */ /* 0x000fe200078e009b */
[C---:B----4-:R-:W-:Y:S01]  /*1105a0*/  HMMA.1688.F32.TF32 R96, R88.reuse, R190, R136 ;  /* 0x000000be5860723c */ /* 0x050fe20000081088 */
[----:B------:R-:W4:Y:S01]  /*1105b0*/  LDL.LU R190, [R1+0xfd8] ;  /* 0x000fd80001be7983 */ /* 0x000f220000300800 */
[----:B------:R-:W4:Y:S06]  /*1105c0*/  LDL.LU R191, [R1+0xfdc] ;  /* 0x000fdc0001bf7983 */ /* 0x000f2c0000300800 */
[----:B------:R-:W-:Y:S11]  /*1105d0*/  HMMA.1688.F32.TF32 R12, R88, R154, R140 ;  /* 0x0000009a580c723c */ /* 0x000ff6000008108c */
[----:B------:R-:W-:Y:S04]  /*1105e0*/  @!UPT UIADD3 URZ, URZ, URZ, URZ ;  /* 0x0000003f3f3ff290 */ /* 0x000fe8000fffe03f */
[----:B------:R-:W-:Y:S01]  /*1105f0*/  STL.64 [R1+0x6898], R98 ;  /* 0x0068986201007387 */ /* 0x000fe20000100a00 */
[----:B------:R1:W-:Y:S02]  /*110600*/  STL.64 [R1+0x6890], R96 ;  /* 0x0068906001007387 */ /* 0x0003e40000100a00 */
[----:B------:R-:W4:Y:S02]  /*110610*/  LDL.LU R152, [R1+0xfc0] ;  /* 0x000fc00001987983 */ /* 0x000f240000300800 */
[----:B------:R-:W4:Y:S01]  /*110620*/  LDL.LU R153, [R1+0xfc4] ;  /* 0x000fc40001997983 */ /* 0x000f220000300800 */
[----:B------:R-:W4:Y:S01]  /*110630*/  LDL.LU R154, [R1+0xfc8] ;  /* 0x000fc800019a7983 */ /* 0x000f220000300800 */
[----:B------:R-:W4:Y:S02]  /*110640*/  LDL.LU R155, [R1+0xfcc] ;  /* 0x000fcc00019b7983 */ /* 0x000f240000300800 */
[----:B------:R-:W-:Y:S02]  /*110650*/  IMAD.MOV.U32 R45, RZ, RZ, R22 ;  /* 0x000000ffff2d7224 */ /* 0x000fe400078e0016 */
[----:B------:R-:W-:-:S02]  /*110660*/  IMAD.MOV.U32 R44, RZ, RZ, R23 ;  /* 0x000000ffff2c7224 */ /* 0x000fc400078e0017 */
[----:B------:R-:W-:Y:S01]  /*110670*/  IMAD.MOV.U32 R47, RZ, RZ, R30 ;  /* 0x000000ffff2f7224 */ /* 0x000fe200078e001e */
[----:B------:R-:W-:Y:S01]  /*110680*/  MOV R46, R31 ;  /* 0x0000001f002e7202 */ /* 0x000fe20000000f00 */
[----:B------:R2:W-:Y:S01]  /*110690*/  STL.64 [R1+0x6888], R14 ;  /* 0x0068880e01007387 */ /* 0x0005e20000100a00 */
[----:B------:R-:W-:Y:S02]  /*1106a0*/  STL.64 [R1+0x6880], R12 ;  /* 0x0068800c01007387 */ /* 0x000fe40000100a00 */
[----:B------:R-:W-:Y:S02]  /*1106b0*/  IMAD.MOV.U32 R137, RZ, RZ, R198 ;  /* 0x000000ffff897224 */ /* 0x000fe400078e00c6 */
[----:B------:R-:W-:Y:S01]  /*1106c0*/  IMAD.MOV.U32 R136, RZ, RZ, R199 ;  /* 0x000000ffff887224 */ /* 0x000fe200078e00c7 */
[----:B------:R-:W-:Y:S01]  /*1106d0*/  MOV R101, R214 ;  /* 0x000000d600657202 */ /* 0x000fe20000000f00 */
[----:B------:R-:W-:Y:S02]  /*1106e0*/  IMAD.MOV.U32 R100, RZ, RZ, R215 ;  /* 0x000000ffff647224 */ /* 0x000fe400078e00d7 */
[----:B-1----:R-:W-:Y:S01]  /*1106f0*/  IMAD.MOV.U32 R97, RZ, RZ, R186 ;  /* 0x000000ffff617224 */ /* 0x002fe200078e00ba */
[----:B------:R-:W-:Y:S01]  /*110700*/  MOV R96, R187 ;  /* 0x000000bb00607202 */ /* 0x000fe20000000f00 */
[C---:B--2---:R-:W-:Y:S08]  /*110710*/  HMMA.1688.F32.TF32 R20, R88.reuse, R250, R156 ;  /* 0x000000fa5814723c */ /* 0x044ff0000008109c */
[C---:B------:R-:W-:Y:S08]  /*110720*/  HMMA.1688.F32.TF32 R16, R88.reuse, R102, R148 ;  /* 0x000000665810723c */ /* 0x040ff00000081094 */
[C---:B---3--:R-:W-:Y:S08]  /*110730*/  HMMA.1688.F32.TF32 R24, R88.reuse, R174, R164 ;  /* 0x000000ae5818723c */ /* 0x048ff000000810a4 */
[C---:B------:R-:W-:Y:S07]  /*110740*/  HMMA.1688.F32.TF32 R28, R88.reuse, R198, R180 ;  /* 0x000000c6581c723c */ /* 0x040fee00000810b4 */
[----:B------:R-:W-:Y:S01]  /*110750*/  STL.64 [R1+0x6878], R18 ;  /* 0x0068781201007387 */ /* 0x000fe20000100a00 */
[----:B------:R-:W-:Y:S02]  /*110760*/  STL.64 [R1+0x6870], R16 ;  /* 0x0068701001007387 */ /* 0x000fe40000100a00 */
[----:B------:R-:W-:Y:S02]  /*110770*/  STL.64 [R1+0x6868], R22 ;  /* 0x0068681601007387 */ /* 0x000fe40000100a00 */
[----:B------:R-:W-:Y:S03]  /*110780*/  STL.64 [R1+0x6860], R20 ;  /* 0x0068601401007387 */ /* 0x000fe60000100a00 */
[----:B------:R-:W-:Y:S01]  /*110790*/  STL.64 [R1+0x68d8], R26 ;  /* 0x0068d81a01007387 */ /* 0x000fe20000100a00 */
[----:B------:R-:W-:Y:S02]  /*1107a0*/  STL.64 [R1+0x68d0], R24 ;  /* 0x0068d01801007387 */ /* 0x000fe40000100a00 */
[----:B------:R-:W2:Y:S02]  /*1107b0*/  LDL.LU R196, [R1+0xfb0] ;  /* 0x000fb00001c47983 */ /* 0x000ea40000300800 */
[----:B------:R-:W2:Y:S01]  /*1107c0*/  LDL.LU R197, [R1+0xfb4] ;  /* 0x000fb40001c57983 */ /* 0x000ea20000300800 */
[----:B------:R-:W2:Y:S01]  /*1107d0*/  LDL.LU R198, [R1+0xfb8] ;  /* 0x000fb80001c67983 */ /* 0x000ea20000300800 */
[----:B------:R-:W2:Y:S02]  /*1107e0*/  LDL.LU R199, [R1+0xfbc] ;  /* 0x000fbc0001c77983 */ /* 0x000ea40000300800 */
[----:B------:R-:W-:Y:S02]  /*1107f0*/  STL.64 [R1+0x6858], R30 ;  /* 0x0068581e01007387 */ /* 0x000fe40000100a00 */
[----:B------:R-:W-:Y:S01]  /*110800*/  STL.64 [R1+0x6850], R28 ;  /* 0x0068501c01007387 */ /* 0x000fe20000100a00 */
[----:B------:R-:W3:Y:S01]  /*110810*/  LDL.LU R212, [R1+0xfa0] ;  /* 0x000fa00001d47983 */ /* 0x000ee20000300800 */
[----:B------:R-:W3:Y:S01]  /*110820*/  LDL.LU R213, [R1+0xfa4] ;  /* 0x000fa40001d57983 */ /* 0x000ee20000300800 */
[C---:B----4-:R-:W-:Y:S02]  /*110830*/  HMMA.1688.F32.TF32 R32, R88.reuse, R214, R188 ;  /* 0x000000d65820723c */ /* 0x050fe400000810bc */
[----:B------:R-:W3:Y:S01]  /*110840*/  LDL.LU R214, [R1+0xfa8] ;  /* 0x000fa80001d67983 */ /* 0x000ee20000300800 */
[----:B------:R-:W3:Y:S11]  /*110850*/  LDL.LU R215, [R1+0xfac] ;  /* 0x000fac0001d77983 */ /* 0x000ef60000300800 */
[----:B------:R-:W-:Y:S09]  /*110860*/  @!UPT UIADD3 URZ, URZ, URZ, URZ ;  /* 0x0000003f3f3ff290 */ /* 0x000ff2000fffe03f */
[----:B------:R-:W-:Y:S01]  /*110870*/  STL.64 [R1+0x6848], R34 ;  /* 0x0068482201007387 */ /* 0x000fe20000100a00 */
[----:B------:R-:W-:Y:S01]  /*110880*/  STL.64 [R1+0x6840], R32 ;  /* 0x0068402001007387 */ /* 0x000fe20000100a00 */
[----:B------:R-:W-:Y:S02]  /*110890*/  HMMA.1688.F32.TF32 R36, R88, R186, R152 ;  /* 0x000000ba5824723c */ /* 0x000fe40000081098 */
        /* <DEDUP_REMOVED lines=8> */
[----:B------:R-:W-:Y:S01]  /*110920*/  MOV R6, R43 ;  /* 0x0000002b00067202 */ /* 0x000fe20000000f00 */
[----:B------:R-:W-:-:S02]  /*110930*/  IMAD.MOV.U32 R7, RZ, RZ, R42 ;  /* 0x000000ffff077224 */ /* 0x000fc400078e002a */
[----:B------:R-:W-:Y:S01]  /*110940*/  IMAD.MOV.U32 R14, RZ, RZ, R47 ;  /* 0x000000ffff0e7224 */ /* 0x000fe200078e002f */
[----:B------:R-:W-:Y:S01]  /*110950*/  MOV R15, R46 ;  /* 0x0000002e000f7202 */ /* 0x000fe20000000f00 */
[----:B------:R-:W-:Y:S02]  /*110960*/  IMAD.MOV.U32 R10, RZ, RZ, R45 ;  /* 0x000000ffff0a7224 */ /* 0x000fe400078e002d */
[----:B------:R-:W-:Y:S02]  /*110970*/  IMAD.MOV.U32 R11, RZ, RZ, R44 ;  /* 0x000000ffff0b7224 */ /* 0x000fe400078e002c */
[----:B------:R1:W-:Y:S02]  /*110980*/  STL.64 [R1+0x68e8], R38 ;  /* 0x0068e82601007387 */ /* 0x0003e40000100a00 */
[----:B-1----:R-:W-:Y:S01]  /*110990*/  IMAD.MOV.U32 R38, RZ, RZ, R41 ;  /* 0x000000ffff267224 */ /* 0x002fe200078e0029 */
[----:B------:R-:W-:Y:S01]  /*1109a0*/  MOV R39, R40 ;  /* 0x0000002800277202 */ /* 0x000fe20000000f00 */
[----:B------:R1:W-:Y:S01]  /*1109b0*/  STL.64 [R1+0x68e0], R36 ;  /* 0x0068e02401007387 */ /* 0x0003e20000100a00 */
[----:B------:R-:W-:Y:S01]  /*1109c0*/  MOV R30, R51 ;  /* 0x00000033001e7202 */ /* 0x000fe20000000f00 */
[----:B------:R-:W-:-:S02]  /*1109d0*/  IMAD.MOV.U32 R31, RZ, RZ, R50 ;  /* 0x000000ffff1f7224 */ /* 0x000fc400078e0032 */
[----:B------:R-:W-:Y:S02]  /*1109e0*/  IMAD.MOV.U32 R98, RZ, RZ, R53 ;  /* 0x000000ffff627224 */ /* 0x000fe400078e0035 */
[----:B------:R-:W-:Y:S02]  /*1109f0*/  IMAD.MOV.U32 R99, RZ, RZ, R52 ;  /* 0x000000ffff637224 */ /* 0x000fe400078e0034 */
[----:B------:R-:W-:Y:S02]  /*110a00*/  IMAD.MOV.U32 R33, RZ, RZ, R207 ;  /* 0x000000ffff217224 */ /* 0x000fe400078e00cf */
[----:B-1----:R-:W-:Y:S01]  /*110a10*/  IMAD.MOV.U32 R36, RZ, RZ, R206 ;  /* 0x000000ffff247224 */ /* 0x002fe200078e00ce */
[C---:B--2---:R-:W-:Y:S11]  /*110a20*/  HMMA.1688.F32.TF32 R40, R88.reuse, R206, R196 ;  /* 0x000000ce5828723c */ /* 0x044ff600000810c4 */
[----:B------:R-:W-:Y:S11]  /*110a30*/  @!UPT UIADD3 URZ, URZ, URZ, URZ ;  /* 0x0000003f3f3ff290 */ /* 0x000ff6000fffe03f */
[----:B------:R-:W-:Y:S01]  /*110a40*/  @!UPT UIADD3 URZ, URZ, URZ, URZ ;  /* 0x0000003f3f3ff290 */ /* 0x000fe2000fffe03f */
[----:B------:R-:W-:Y:S01]  /*110a50*/  STL.64 [R1+0x6838], R42 ;  /* 0x0068382a01007387 */ /* 0x000fe20000100a00 */
[----:B------:R-:W-:Y:S01]  /*110a60*/  STL.64 [R1+0x6830], R40 ;  /* 0x0068302801007387 */ /* 0x000fe20000100a00 */
[C---:B---3--:R-:W-:Y:S11]  /*110a70*/  HMMA.1688.F32.TF32 R44, R88.reuse, R230, R212 ;  /* 0x000000e6582c723c */ /* 0x048ff600000810d4 */
[----:B------:R-:W-:Y:S11]  /*110a80*/  @!UPT UIADD3 URZ, URZ, URZ, URZ ;  /* 0x0000003f3f3ff290 */ /* 0x000ff6000fffe03f */
[----:B------:R-:W-:Y:S01]  /*110a90*/  @!UPT UIADD3 URZ, URZ, URZ, URZ ;  /* 0x0000003f3f3ff290 */ /* 0x000fe2000fffe03f */
[----:B------:R1:W-:Y:S02]  /*110aa0*/  STL.64 [R1+0x6828], R46 ;  /* 0x0068282e01007387 */ /* 0x0003e40000100a00 */
[----:B-1----:R-:W-:Y:S01]  /*110ab0*/  IMAD.MOV.U32 R46, RZ, RZ, R49 ;  /* 0x000000ffff2e7224 */ /* 0x002fe200078e0031 */
[----:B------:R-:W-:Y:S02]  /*110ac0*/  MOV R47, R48 ;  /* 0x00000030002f7202 */ /* 0x000fe40000000f00 */
[C---:B----4-:R-:W-:Y:S01]  /*110ad0*/  HMMA.1688.F32.TF32 R48, R88.reuse, R170, R152 ;  /* 0x000000aa5830723c */ /* 0x050fe20000081098 */
[----:B------:R-:W-:Y:S07]  /*110ae0*/  STL.64 [R1+0x6820], R44 ;  /* 0x0068202c01007387 */ /* 0x000fee0000100a00 */
[----:B------:R-:W-:Y:S11]  /*110af0*/  HMMA.1688.F32.TF32 R52, R88, R226, R184 ;  /* 0x000000e25834723c */ /* 0x000ff600000810b8 */
[----:B------:R-:W-:Y:S04]  /*110b00*/  @!UPT UIADD3 URZ, URZ, URZ, URZ ;  /* 0x0000003f3f3ff290 */ /* 0x000fe8000fffe03f */
[----:B------:R-:W-:Y:S01]  /*110b10*/  STL.64 [R1+0x6818], R50 ;  /* 0x0068183201007387 */ /* 0x000fe20000100a00 */
[----:B------:R-:W-:Y:S02]  /*110b20*/  STL.64 [R1+0x6810], R48 ;  /* 0x0068103001007387 */ /* 0x000fe40000100a00 */
        /* <DEDUP_REMOVED lines=22> */
[----:B------:R-:W3:Y:S01]  /*110c90*/  LDL.LU R225, [R1+0xf04] ;  /* 0x000f040001e17983 */ /* 0x000ee20000300800 */
[----:B------:R-:W-:-:S02]  /*110ca0*/  IMAD.MOV.U32 R25, RZ, RZ, R227 ;  /* 0x000000ffff197224 */ /* 0x000fc400078e00e3 */
[----:B------:R-:W3:Y:S02]  /*110cb0*/  LDL.LU R226, [R1+0xf08] ;  /* 0x000f080001e27983 */ /* 0x000ee40000300800 */
[----:B------:R-:W3:Y:S01]  /*110cc0*/  LDL.LU R227, [R1+0xf0c] ;  /* 0x000f0c0001e37983 */ /* 0x000ee20000300800 */
[----:B------:R-:W3:Y:S01]  /*110cd0*/  LDL.LU R228, [R1+0xf20] ;  /* 0x000f200001e47983 */ /* 0x000ee20000300800 */
[----:B------:R-:W-:Y:S01]  /*110ce0*/  MOV R32, R230 ;  /* 0x000000e600207202 */ /* 0x000fe20000000f00 */
[----:B------:R-:W3:Y:S02]  /*110cf0*/  LDL.LU R229, [R1+0xf24] ;  /* 0x000f240001e57983 */ /* 0x000ee40000300800 */
[----:B------:R-:W-:Y:S01]  /*110d00*/  IMAD.MOV.U32 R29, RZ, RZ, R231 ;  /* 0x000000ffff1d7224 */ /* 0x000fe200078e00e7 */
[----:B------:R-:W3:Y:S01]  /*110d10*/  LDL.LU R230, [R1+0xf28] ;  /* 0x000f280001e67983 */ /* 0x000ee20000300800 */
[----:B------:R-:W3:Y:S02]  /*110d20*/  LDL.LU R231, [R1+0xf2c] ;  /* 0x000f2c0001e77983 */ /* 0x000ee40000300800 */
[----:B------:R-:W3:Y:S02]  /*110d30*/  LDL.LU R168, [R1+0xf10] ;  /* 0x000f100001a87983 */ /* 0x000ee40000300800 */
[----:B------:R-:W-:Y:S01]  /*110d40*/  IMAD.MOV.U32 R28, RZ, RZ, R170 ;  /* 0x000000ffff1c7224 */ /* 0x000fe200078e00aa */
[----:B------:R-:W3:Y:S01]  /*110d50*/  LDL.LU R169, [R1+0xf14] ;  /* 0x000f140001a97983 */ /* 0x000ee20000300800 */
[----:B------:R-:W-:-:S02]  /*110d60*/  IMAD.MOV.U32 R27, RZ, RZ, R171 ;  /* 0x000000ffff1b7224 */ /* 0x000fc400078e00ab */
[----:B------:R-:W3:Y:S02]  /*110d70*/  LDL.LU R170, [R1+0xf18] ;  /* 0x000f180001aa7983 */ /* 0x000ee40000300800 */
[----:B------:R-:W3:Y:S01]  /*110d80*/  LDL.LU R171, [R1+0xf1c] ;  /* 0x000f1c0001ab7983 */ /* 0x000ee20000300800 */
[----:B------:R1:W-:Y:S01]  /*110d90*/  STL.64 [R1+0x6808], R54 ;  /* 0x0068083601007387 */ /* 0x0003e20000100a00 */
[----:B------:R-:W-:Y:S02]  /*110da0*/  STL.64 [R1+0x6800], R52 ;  /* 0x0068003401007387 */ /* 0x000fe40000100a00 */
[----:B-1----:R-:W-:Y:S01]  /*110db0*/  IMAD.MOV.U32 R54, RZ, RZ, R57 ;  /* 0x000000ffff367224 */ /* 0x002fe200078e0039 */
[----:B------:R-:W-:-:S07]  /*110dc0*/  MOV R55, R56 ;  /* 0x0000003800377202 */ /* 0x000fce0000000f00 */
[C---:B--2---:R-:W-:Y:S01]  /*110dd0*/  HMMA.1688.F32.TF32 R56, R88.reuse, R54, R184 ;  /* 0x000000365838723c */ /* 0x044fe200000810b8 */
[----:B------:R-:W2:Y:S01]  /*110de0*/  LDL.LU R184, [R1+0xe60] ;  /* 0x000e600001b87983 */ /* 0x000ea20000300800 */
[----:B------:R-:W2:Y:S02]  /*110df0*/  LDL.LU R185, [R1+0xe64] ;  /* 0x000e640001b97983 */ /* 0x000ea40000300800 */
[----:B------:R-:W2:Y:S02]  /*110e00*/  LDL.LU R186, [R1+0xe68] ;  /* 0x000e680001ba7983 */ /* 0x000ea40000300800 */
[----:B------:R-:W2:Y:S02]  /*110e10*/  LDL.LU R187, [R1+0xe6c] ;  /* 0x000e6c0001bb7983 */ /* 0x000ea40000300800 */
[C---:B----4-:R-:W-:Y:S08]  /*110e20*/  HMMA.1688.F32.TF32 R60, R88.reuse, R46, R196 ;  /* 0x0000002e583c723c */ /* 0x050ff000000810c4 */
[C---:B---3--:R-:W-:Y:S08]  /*110e30*/  HMMA.1688.F32.TF32 R64, R88.reuse, R38, R204 ;  /* 0x000000265840723c */ /* 0x048ff000000810cc */
[C---:B------:R-:W-:Y:S08]  /*110e40*/  HMMA.1688.F32.TF32 R68, R88.reuse, R98, R212 ;  /* 0x000000625844723c */ /* 0x040ff000000810d4 */
[C---:B------:R-:W-:Y:S01]  /*110e50*/  HMMA.1688.F32.TF32 R72, R88.reuse, R6, R152 ;  /* 0x000000065848723c */ /* 0x040fe20000081098 */
[----:B------:R-:W-:Y:S01]  /*110e60*/  STL.64 [R1+0x67f8], R58 ;  /* 0x0067f83a01007387 */ /* 0x000fe20000100a00 */
[----:B------:R-:W-:Y:S03]  /*110e70*/  STL.64 [R1+0x67f0], R56 ;  /* 0x0067f03801007387 */ /* 0x000fe60000100a00 */
[----:B------:R-:W-:Y:S01]  /*110e80*/  STL.64 [R1+0x67c8], R62 ;  /* 0x0067c83e01007387 */ /* 0x000fe20000100a00 */
[----:B------:R-:W-:Y:S03]  /*110e90*/  STL.64 [R1+0x67c0], R60 ;  /* 0x0067c03c01007387 */ /* 0x000fe60000100a00 */
[----:B------:R1:W-:Y:S01]  /*110ea0*/  STL.64 [R1+0x67d8], R66 ;  /* 0x0067d84201007387 */ /* 0x0003e20000100a00 */
[----:B------:R-:W-:Y:S05]  /*110eb0*/  STL.64 [R1+0x67d0], R64 ;  /* 0x0067d04001007387 */ /* 0x000fea0000100a00 */
[----:B------:R3:W-:Y:S01]  /*110ec0*/  STL.64 [R1+0x67e8], R70 ;  /* 0x0067e84601007387 */ /* 0x0007e20000100a00 */
[----:B------:R-:W-:Y:S02]  /*110ed0*/  STL.64 [R1+0x67e0], R68 ;  /* 0x0067e04401007387 */ /* 0x000fe40000100a00 */
[----:B------:R-:W4:Y:S02]  /*110ee0*/  LDL.LU R152, [R1+0xe50] ;  /* 0x000e500001987983 */ /* 0x000f240000300800 */
[----:B------:R-:W4:Y:S01]  /*110ef0*/  LDL.LU R153, [R1+0xe54] ;  /* 0x000e540001997983 */ /* 0x000f220000300800 */
[----:B------:R-:W4:Y:S01]  /*110f00*/  LDL.LU R154, [R1+0xe58] ;  /* 0x000e5800019a7983 */ /* 0x000f220000300800 */
[----:B------:R-:W4:Y:S01]  /*110f10*/  LDL.LU R155, [R1+0xe5c] ;  /* 0x000e5c00019b7983 */ /* 0x000f220000300800 */
[C---:B------:R-:W-:Y:S08]  /*110f20*/  HMMA.1688.F32.TF32 R76, R88.reuse, R30, R228 ;  /* 0x0000001e584c723c */ /* 0x040ff000000810e4 */
[C---:B------:R-:W-:Y:S01]  /*110f30*/  HMMA.1688.F32.TF32 R80, R88.reuse, R14, R168 ;  /* 0x0000000e5850723c */ /* 0x040fe200000810a8 */
[----:B------:R-:W-:Y:S01]  /*110f40*/  STL.64 [R1+0x68f8], R74 ;  /* 0x0068f84a01007387 */ /* 0x000fe20000100a00 */
[----:B------:R-:W-:Y:S06]  /*110f50*/  STL.64 [R1+0x68f0], R72 ;  /* 0x0068f04801007387 */ /* 0x000fec0000100a00 */
[----:B------:R-:W-:Y:S01]  /*110f60*/  HMMA.1688.F32.TF32 R84, R88, R10, R224 ;  /* 0x0000000a5854723c */ /* 0x000fe200000810e0 */
[----:B------:R-:W-:Y:S01]  /*110f70*/  IMAD.MOV.U32 R110, RZ, RZ, R222 ;  /* 0x000000ffff6e7224 */ /* 0x000fe200078e00de */
[----:B------:R-:W-:Y:S01]  /*110f80*/  MOV R109, R223 ;  /* 0x000000df006d7202 */ /* 0x000fe20000000f00 */
[----:B------:R-:W-:Y:S04]  /*110f90*/  LDS R222, [R2+0x36500] ;  /* 0x0365000002de7984 */ /* 0x000fe80000000800 */
[----:B------:R-:W4:Y:S01]  /*110fa0*/  LDS R223, [R0+0x36500] ;  /* 0x0365000000df7984 */ /* 0x000f220000000800 */
[----:B------:R-:W-:-:S02]  /*110fb0*/  IMAD.MOV.U32 R20, RZ, RZ, R202 ;  /* 0x000000ffff147224 */ /* 0x000fc400078e00ca */
[----:B------:R-:W-:Y:S02]  /*110fc0*/  IMAD.MOV.U32 R19, RZ, RZ, R203 ;  /* 0x000000ffff137224 */ /* 0x000fe400078e00cb */
[----:B-1----:R-:W-:Y:S01]  /*110fd0*/  IMAD.MOV.U32 R66, RZ, RZ, R107 ;  /* 0x000000ffff427224 */ /* 0x002fe200078e006b */
[----:B------:R-:W-:Y:S01]  /*110fe0*/  MOV R67, R106 ;  /* 0x0000006a00437202 */ /* 0x000fe20000000f00 */
[----:B------:R-:W-:Y:S01]  /*110ff0*/  IMAD.MOV.U32 R18, RZ, RZ, R178 ;  /* 0x000000ffff127224 */ /* 0x000fe200078e00b2 */
[----:B------:R-:W-:Y:S01]  /*111000*/  MOV R17, R179 ;  /* 0x000000b300117202 */ /* 0x000fe20000000f00 */
[----:B------:R-:W-:Y:S02]  /*111010*/  IMAD.MOV.U32 R50, RZ, RZ, R108 ;  /* 0x000000ffff327224 */ /* 0x000fe400078e006c */
[----:B------:R-:W-:Y:S02]  /*111020*/  IMAD.MOV.U32 R51, RZ, RZ, R9 ;  /* 0x000000ffff337224 */ /* 0x000fe400078e0009 */
[----:B------:R-:W-:Y:S01]  /*111030*/  IMAD.MOV.U32 R12, RZ, RZ, R234 ;  /* 0x000000ffff0c7224 */ /* 0x000fe200078e00ea */
[----:B------:R-:W-:Y:S01]  /*111040*/  MOV R16, R194 ;  /* 0x000000c200107202 */ /* 0x000fe20000000f00 */
[----:B------:R-:W-:-:S02]  /*111050*/  IMAD.MOV.U32 R13, RZ, RZ, R195 ;  /* 0x000000ffff0d7224 */ /* 0x000fc400078e00c3 */
[----:B------:R-:W-:Y:S02]  /*111060*/  IMAD.MOV.U32 R34, RZ, RZ, R8 ;  /* 0x000000ffff227224 */ /* 0x000fe400078e0008 */
[----:B------:R-:W-:Y:S02]  /*111070*/  IMAD.MOV.U32 R35, RZ, RZ, R5 ;  /* 0x000000ffff237224 */ /* 0x000fe400078e0005 */
[----:B------:R-:W-:Y:S01]  /*111080*/  IMAD.MOV.U32 R22, RZ, RZ, R4 ;  /* 0x000000ffff167224 */ /* 0x000fe200078e0004 */
[----:B------:R-:W-:Y:S01]  /*111090*/  STL.64 [R1+0x6908], R78 ;  /* 0x0069084e01007387 */ /* 0x000fe20000100a00 */
[----:B------:R-:W-:Y:S02]  /*1110a0*/  STL.64 [R1+0x6900], R76 ;  /* 0x0069004c01007387 */ /* 0x000fe40000100a00 */
[----:B------:R-:W-:Y:S02]  /*1110b0*/  STL.64 [R1+0x6918], R82 ;  /* 0x0069185201007387 */ /* 0x000fe40000100a00 */
[----:B------:R-:W-:Y:S01]  /*1110c0*/  STL.64 [R1+0x6910], R80 ;  /* 0x0069105001007387 */ /* 0x000fe20000100a00 */
[----:B------:R-:W4:Y:S01]  /*1110d0*/  LDL.LU R224, [R1+0xe40] ;  /* 0x000e400001e07983 */ /* 0x000f220000300800 */
[----:B------:R-:W4:Y:S02]  /*1110e0*/  LDL.LU R225, [R1+0xe44] ;  /* 0x000e440001e17983 */ /* 0x000f240000300800 */
[----:B------:R-:W4:Y:S02]  /*1110f0*/  LDL.LU R226, [R1+0xe48] ;  /* 0x000e480001e27983 */ /* 0x000f240000300800 */
[----:B------:R-:W4:Y:S01]  /*111100*/  LDL.LU R227, [R1+0xe4c] ;  /* 0x000e4c0001e37983 */ /* 0x000f220000300800 */
[----:B------:R-:W-:Y:S01]  /*111110*/  STL.64 [R1+0x67b8], R86 ;  /* 0x0067b85601007387 */ /* 0x000fe20000100a00 */
[----:B------:R-:W-:Y:S02]  /*111120*/  STL.64 [R1+0x67b0], R84 ;  /* 0x0067b05401007387 */ /* 0x000fe40000100a00 */
[----:B------:R-:W4:Y:S02]  /*111130*/  LDL.LU R168, [R1+0xe30] ;  /* 0x000e300001a87983 */ /* 0x000f240000300800 */
[----:B------:R-:W4:Y:S01]  /*111140*/  LDL.LU R169, [R1+0xe34] ;  /* 0x000e340001a97983 */ /* 0x000f220000300800 */
[----:B------:R-:W4:Y:S01]  /*111150*/  LDL.LU R170, [R1+0xe38] ;  /* 0x000e380001aa7983 */ /* 0x000f220000300800 */
[----:B------:R-:W4:Y:S01]  /*111160*/  LDL.LU R171, [R1+0xe3c] ;  /* 0x000e3c0001ab7983 */ /* 0x000f220000300800 */
[----:B------:R-:W-:Y:S01]  /*111170*/  MOV R23, R3 ;  /* 0x0000000300177202 */ /* 0x000fe20000000f00 */
[----:B------:R-:W-:Y:S01]  /*111180*/  IMAD.MOV.U32 R139, RZ, RZ, R174 ;  /* 0x000000ffff8b7224 */ /* 0x000fe200078e00ae */
[----:B------:R-:W-:Y:S01]  /*111190*/  MOV R138, R175 ;  /* 0x000000af008a7202 */ /* 0x000fe20000000f00 */
[----:B------:R-:W-:-:S02]  /*1111a0*/  IMAD.MOV.U32 R24, RZ, RZ, R162 ;  /* 0x000000ffff187224 */ /* 0x000fc400078e00a2 */
[----:B------:R-:W-:Y:S01]  /*1111b0*/  IMAD.MOV.U32 R21, RZ, RZ, R163 ;  /* 0x000000ffff157224 */ /* 0x000fe200078e00a3 */
[----:B---3--:R-:W-:Y:S01]  /*1111c0*/  MOV R70, R28 ;  /* 0x0000001c00467202 */ /* 0x008fe20000000f00 */
[----:B------:R-:W-:Y:S02]  /*1111d0*/  IMAD.MOV.U32 R71, RZ, RZ, R27 ;  /* 0x000000ffff477224 */ /* 0x000fe400078e001b */
[----:B------:R-:W-:Y:S01]  /*1111e0*/  IMAD.MOV.U32 R62, RZ, RZ, R26 ;  /* 0x000000ffff3e7224 */ /* 0x000fe200078e001a */
[----:B------:R-:W-:Y:S01]  /*1111f0*/  MOV R63, R25 ;  /* 0x00000019003f7202 */ /* 0x000fe20000000f00 */
[----:B------:R-:W-:Y:S04]  /*111200*/  LDS R228, [R2+0x34580] ;  /* 0x0345800002e47984 */ /* 0x000fe80000000800 */
[----:B------:R-:W-:Y:S04]  /*111210*/  LDS R230, [R2+0x36580] ;  /* 0x0365800002e67984 */ /* 0x000fe80000000800 */
[----:B------:R-:W-:Y:S04]  /*111220*/  LDS R229, [R0+0x34580] ;  /* 0x0345800000e57984 */ /* 0x000fe80000000800 */
[----:B------:R-:W1:Y:S01]  /*111230*/  LDS R231, [R0+0x36580] ;  /* 0x0365800000e77984 */ /* 0x000e620000000800 */
[----:B--2---:R-:W-:Y:S03]  /*111240*/  HMMA.1688.F32.TF32 R88, R88, R242, R184 ;  /* 0x000000f25858723c */ /* 0x004fe600000810b8 */
[----:B------:R-:W2:Y:S01]  /*111250*/  LDL.LU R184, [R1+0xe20] ;  /* 0x000e200001b87983 */ /* 0x000ea20000300800 */
[----:B------:R-:W2:Y:S02]  /*111260*/  LDL.LU R185, [R1+0xe24] ;  /* 0x000e240001b97983 */ /* 0x000ea40000300800 */
[----:B------:R-:W2:Y:S02]  /*111270*/  LDL.LU R186, [R1+0xe28] ;  /* 0x000e280001ba7983 */ /* 0x000ea40000300800 */
[----:B------:R-:W2:Y:S11]  /*111280*/  LDL.LU R187, [R1+0xe2c] ;  /* 0x000e2c0001bb7983 */ /* 0x000eb60000300800 */
[----:B------:R-:W-:Y:S04]  /*111290*/  @!UPT UIADD3 URZ, URZ, URZ, URZ ;  /* 0x0000003f3f3ff290 */ /* 0x000fe8000fffe03f */
[----:B------:R-:W-:Y:S01]  /*1112a0*/  STL.64 [R1+0x6928], R90 ;  /* 0x0069285a01007387 */ /* 0x000fe20000100a00 */
[----:B------:R-:W-:Y:S02]  /*1112b0*/  STL.64 [R1+0x6920], R88 ;  /* 0x0069205801007387 */ /* 0x000fe40000100a00 */
[----:B------:R-:W3:Y:S02]  /*1112c0*/  LDL.LU R200, [R1+0xe10] ;  /* 0x000e100001c87983 */ /* 0x000ee40000300800 */
[----:B------:R-:W3:Y:S01]  /*1112d0*/  LDL.LU R201, [R1+0xe14] ;  /* 0x000e140001c97983 */ /* 0x000ee20000300800 */
[C---:B----4-:R-:W-:Y:S01]  /*1112e0*/  HMMA.1688.F32.TF32 R92, R220.reuse, R202, R152 ;  /* 0x000000cadc5c723c */ /* 0x050fe20000081098 */
[----:B------:R-:W3:Y:S01]  /*1112f0*/  LDL.LU R202, [R1+0xe18] ;  /* 0x000e180001ca7983 */ /* 0x000ee20000300800 */
[----:B------:R-:W3:Y:S06]  /*111300*/  LDL.LU R203, [R1+0xe1c] ;  /* 0x000e1c0001cb7983 */ /* 0x000eec0000300800 */
[----:B------:R-:W-:Y:S11]  /*111310*/  HMMA.1688.F32.TF32 R224, R220, R162, R224 ;  /* 0x000000a2dce0723c */ /* 0x000ff600000810e0 */
[----:B------:R-:W-:Y:S04]  /*111320*/  @!UPT UIADD3 URZ, URZ, URZ, URZ ;  /* 0x0000003f3f3ff290 */ /* 0x000fe8000fffe03f */
[----:B------:R-:W-:Y:S01]  /*111330*/  STL.64 [R1+0x67a8], R94 ;  /* 0x0067a85e01007387 */ /* 0x000fe20000100a00 */
[----:B------:R-:W-:Y:S07]  /*111340*/  STL.64 [R1+0x67a0], R92 ;  /* 0x0067a05c01007387 */ /* 0x000fee0000100a00 */
[----:B------:R4:W-:Y:S01]  /*111350*/  STL.64 [R1+0x6788], R226 ;  /* 0x006788e201007387 */ /* 0x0009e20000100a00 */
[----:B------:R-:W-:Y:S02]  /*111360*/  STL.64 [R1+0x6780], R224 ;  /* 0x006780e001007387 */ /* 0x000fe40000100a00 */
[----:B------:R-:W3:Y:S02]  /*111370*/  LDL.LU R176, [R1+0xe00] ;  /* 0x000e000001b07983 */ /* 0x000ee40000300800 */
[----:B------:R-:W3:Y:S01]  /*111380*/  LDL.LU R177, [R1+0xe04] ;  /* 0x000e040001b17983 */ /* 0x000ee20000300800 */
[----:B----4-:R-:W-:Y:S01]  /*111390*/  MOV R226, R105 ;  /* 0x0000006900e27202 */ /* 0x010fe20000000f00 */
[----:B------:R-:W-:-:S02]  /*1113a0*/  IMAD.MOV.U32 R227, RZ, RZ, R104 ;  /* 0x000000ffffe37224 */ /* 0x000fc400078e0068 */
[C---:B------:R-:W-:Y:S01]  /*1113b0*/  HMMA.1688.F32.TF32 R104, R220.reuse, R178, R168 ;  /* 0x000000b2dc68723c */ /* 0x040fe200000810a8 */
[----:B------:R-:W4:Y:S01]  /*1113c0*/  LDL.LU R178, [R1+0xe08] ;  /* 0x000e080001b27983 */ /* 0x000f220000300800 */
[----:B------:R-:W4:Y:S01]  /*1113d0*/  LDL.LU R179, [R1+0xe0c] ;  /* 0x000e0c0001b37983 */ /* 0x000f220000300800 */
[----:B------:R-:W-:Y:S01]  /*1113e0*/  MOV R82, R110 ;  /* 0x0000006e00527202 */ /* 0x000fe20000000f00 */
[----:B------:R-:W-:Y:S11]  /*1113f0*/  IMAD.MOV.U32 R83, RZ, RZ, R109 ;  /* 0x000000ffff537224 */ /* 0x000ff600078e006d */
[----:B------:R-:W-:Y:S08]  /*111400*/  @!UPT UIADD3 URZ, URZ, URZ, URZ ;  /* 0x0000003f3f3ff290 */ /* 0x000ff0000fffe03f */
[----:B------:R-:W-:Y:S01]  /*111410*/  STL.64 [R1+0x6798], R106 ;  /* 0x0067986a01007387 */ /* 0x000fe20000100a00 */
[----:B------:R-:W-:Y:S01]  /*111420*/  STL.64 [R1+0x6790], R104 ;  /* 0x0067906801007387 */ /* 0x000fe20000100a00 */
[----:B------:R-:W-:Y:S01]  /*111430*/  MOV R9, R235 ;  /* 0x000000eb00097202 */ /* 0x000fe20000000f00 */
[C---:B--2---:R-:W-:Y:S01]  /*111440*/  HMMA.1688.F32.TF32 R108, R220.reuse, R194, R184 ;  /* 0x000000c2dc6c723c */ /* 0x044fe200000810b8 */
[----:B------:R-:W2:Y:S01]  /*111450*/  LDL.LU R184, [R1+0xdf0] ;  /* 0x000df00001b87983 */ /* 0x000ea20000300800 */
[----:B------:R-:W2:Y:S02]  /*111460*/  LDL.LU R185, [R1+0xdf4] ;  /* 0x000df40001b97983 */ /* 0x000ea40000300800 */
[----:B------:R-:W2:Y:S02]  /*111470*/  LDL.LU R186, [R1+0xdf8] ;  /* 0x000df80001ba7983 */ /* 0x000ea40000300800 */
[----:B------:R-:W2:Y:S11]  /*111480*/  LDL.LU R187, [R1+0xdfc] ;  /* 0x000dfc0001bb7983 */ /* 0x000eb60000300800 */
[----:B------:R-:W-:Y:S06]  /*111490*/  @!UPT UIADD3 URZ, URZ, URZ, URZ ;  /* 0x0000003f3f3ff290 */ /* 0x000fec000fffe03f */
[----:B------:R-:W-:Y:S01]  /*1114a0*/  STL.64 [R1+0x6778], R110 ;  /* 0x0067786e01007387 */ /* 0x000fe20000100a00 */
[----:B------:R-:W-:Y:S02]  /*1114b0*/  STL.64 [R1+0x6770], R108 ;  /* 0x0067706c01007387 */ /* 0x000fe40000100a00 */
[----:B------:R-:W2:Y:S02]  /*1114c0*/  LDL.LU R232, [R1+0xde0] ;  /* 0x000de00001e87983 */ /* 0x000ea40000300800 */
[----:B------:R-:W2:Y:S01]  /*1114d0*/  LDL.LU R233, [R1+0xde4] ;  /* 0x000de40001e97983 */ /* 0x000ea20000300800 */
        /* <DEDUP_REMOVED lines=11> */
[----:B------:R-:W-:Y:S01]  /*111590*/  MOV R8, R210 ;  /* 0x000000d200087202 */ /* 0x000fe20000000f00 */
[----:B------:R-:W-:-:S07]  /*1115a0*/  IMAD.MOV.U32 R5, RZ, RZ, R211 ;  /* 0x000000ffff057224 */ /* 0x000fce00078e00d3 */
[----:B------:R-:W-:Y:S01]  /*1115b0*/  STL.64 [R1+0x6938], R114 ;  /* 0x0069387201007387 */ /* 0x000fe20000100a00 */
[----:B------:R-:W-:Y:S02]  /*1115c0*/  STL.64 [R1+0x6930], R112 ;  /* 0x0069307001007387 */ /* 0x000fe40000100a00 */
[----:B------:R-:W3:Y:S02]  /*1115d0*/  LDL.LU R208, [R1+0xdb0] ;  /* 0x000db00001d07983 */ /* 0x000ee40000300800 */
[----:B------:R-:W3:Y:S02]  /*1115e0*/  LDL.LU R209, [R1+0xdb4] ;  /* 0x000db40001d17983 */ /* 0x000ee40000300800 */
[----:B------:R-:W-:Y:S02]  /*1115f0*/  IMAD.MOV.U32 R4, RZ, RZ, R218 ;  /* 0x000000ffff047224 */ /* 0x000fe400078e00da */
[----:B------:R-:W-:Y:S01]  /*111600*/  IMAD.MOV.U32 R3, RZ, RZ, R219 ;  /* 0x000000ffff037224 */ /* 0x000fe200078e00db */
[C---:B----4-:R-:W-:Y:S01]  /*111610*/  HMMA.1688.F32.TF32 R116, R220.reuse, R210, R176 ;  /* 0x000000d2dc74723c */ /* 0x050fe200000810b0 */
[----:B------:R-:W4:Y:S01]  /*111620*/  LDL.LU R210, [R1+0xdb8] ;  /* 0x000db80001d27983 */ /* 0x000f220000300800 */
[----:B------:R-:W4:Y:S11]  /*111630*/  LDL.LU R211, [R1+0xdbc] ;  /* 0x000dbc0001d37983 */ /* 0x000f360000300800 */
[----:B------:R-:W-:Y:S10]  /*111640*/  @!UPT UIADD3 URZ, URZ, URZ, URZ ;  /* 0x0000003f3f3ff290 */ /* 0x000ff4000fffe03f */
[----:B------:R1:W-:Y:S01]  /*111650*/  STL.64 [R1+0x6948], R118 ;  /* 0x0069487601007387 */ /* 0x0003e20000100a00 */
[----:B------:R-:W-:Y:S02]  /*111660*/  STL.64 [R1+0x6940], R116 ;  /* 0x0069407401007387 */ /* 0x000fe40000100a00 */
[----:B------:R-:W4:Y:S02]  /*111670*/  LDL.LU R216, [R1+0xda0] ;  /* 0x000da00001d87983 */ /* 0x000f240000300800 */
[----:B------:R-:W4:Y:S01]  /*111680*/  LDL.LU R217, [R1+0xda4] ;  /* 0x000da40001d97983 */ /* 0x000f220000300800 */
[C---:B--2---:R-:W-:Y:S01]  /*111690*/  HMMA.1688.F32.TF32 R120, R220.reuse, R218, R184 ;  /* 0x000000dadc78723c */ /* 0x044fe200000810b8 */
[----:B------:R-:W2:Y:S01]  /*1116a0*/  LDL.LU R218, [R1+0xda8] ;  /* 0x000da80001da7983 */ /* 0x000ea20000300800 */
[----:B------:R-:W2:Y:S11]  /*1116b0*/  LDL.LU R219, [R1+0xdac] ;  /* 0x000dac0001db7983 */ /* 0x000eb60000300800 */
[----:B------:R-:W-:Y:S10]  /*1116c0*/  @!UPT UIADD3 URZ, URZ, URZ, URZ ;  /* 0x0000003f3f3ff290 */ /* 0x000ff4000fffe03f */
[----:B------:R-:W-:Y:S01]  /*1116d0*/  STL.64 [R1+0x6958], R122 ;  /* 0x0069587a01007387 */ /* 0x000fe20000100a00 */
[----:B------:R-:W-:Y:S01]  /*1116e0*/  STL.64 [R1+0x6950], R120 ;  /* 0x0069507801007387 */ /* 0x000fe20000100a00 */
[C---:B---3--:R-:W-:Y:S02]  /*1116f0*/  HMMA.1688.F32.TF32 R124, R220.reuse, R226, R232 ;  /* 0x000000e2dc7c723c */ /* 0x048fe400000810e8 */
[----:B------:R-:W3:Y:S01]  /*111700*/  LDL.LU R232, [R1+0xd90] ;  /* 0x000d900001e87983 */ /* 0x000ee20000300800 */
[----:B------:R-:W3:Y:S02]  /*111710*/  LDL.LU R233, [R1+0xd94] ;  /* 0x000d940001e97983 */ /* 0x000ee40000300800 */
[----:B------:R-:W3:Y:S02]  /*111720*/  LDL.LU R234, [R1+0xd98] ;  /* 0x000d980001ea7983 */ /* 0x000ee40000300800 */
[----:B------:R-:W3:Y:S01]  /*111730*/  LDL.LU R235, [R1+0xd9c] ;  /* 0x000d9c0001eb7983 */ /* 0x000ee20000300800 */
[C---:B------:R-:W-:Y:S08]  /*111740*/  HMMA.1688.F32.TF32 R128, R220.reuse, R82, R192 ;  /* 0x00000052dc80723c */ /* 0x040ff000000810c0 */
[----:B------:R-:W-:Y:S01]  /*111750*/  HMMA.1688.F32.TF32 R132, R220, R66, R200 ;  /* 0x00000042dc84723c */ /* 0x000fe200000810c8 */
[----:B-1----:R-:W-:Y:S01]  /*111760*/  IMAD.MOV.U32 R118, RZ, RZ, R137 ;  /* 0x000000ffff767224 */ /* 0x002fe200078e0089 */
[----:B------:R-:W-:-:S05]  /*111770*/  MOV R119, R136 ;  /* 0x0000008800777202 */ /* 0x000fca0000000f00 */
[----:B------:R1:W-:Y:S01]  /*111780*/  STL.64 [R1+0x6968], R126 ;  /* 0x0069687e01007387 */ /* 0x0003e20000100a00 */
[----:B------:R-:W-:Y:S07]  /*111790*/  STL.64 [R1+0x6960], R124 ;  /* 0x0069607c01007387 */ /* 0x000fee0000100a00 */
[----:B------:R-:W-:Y:S01]  /*1117a0*/  STL.64 [R1+0x6978], R130 ;  /* 0x0069788201007387 */ /* 0x000fe20000100a00 */
[----:B------:R-:W-:Y:S07]  /*1117b0*/  STL.64 [R1+0x6970], R128 ;  /* 0x0069708001007387 */ /* 0x000fee0000100a00 */
[----:B------:R-:W-:Y:S02]  /*1117c0*/  STL.64 [R1+0x6988], R134 ;  /* 0x0069888601007387 */ /* 0x000fe40000100a00 */
[----:B------:R-:W-:Y:S01]  /*1117d0*/  STL.64 [R1+0x6980], R132 ;  /* 0x0069808401007387 */ /* 0x000fe20000100a00 */
[----:B------:R-:W3:Y:S01]  /*1117e0*/  LDL.LU R184, [R1+0xd80] ;  /* 0x000d800001b87983 */ /* 0x000ee20000300800 */
[----:B------:R-:W3:Y:S02]  /*1117f0*/  LDL.LU R185, [R1+0xd84] ;  /* 0x000d840001b97983 */ /* 0x000ee40000300800 */
[----:B------:R-:W3:Y:S01]  /*111800*/  LDL.LU R186, [R1+0xd88] ;  /* 0x000d880001ba7983 */ /* 0x000ee20000300800 */
[----:B-1----:R-:W-:Y:S01]  /*111810*/  MOV R126, R139 ;  /* 0x0000008b007e7202 */ /* 0x002fe20000000f00 */
[----:B------:R-:W-:Y:S01]  /*111820*/  IMAD.MOV.U32 R127, RZ, RZ, R138 ;  /* 0x000000ffff7f7224 */ /* 0x000fe200078e008a */
[----:B------:R-:W3:Y:S01]  /*111830*/  LDL.LU R187, [R1+0xd8c] ;  /* 0x000d8c0001bb7983 */ /* 0x000ee20000300800 */
[C---:B----4-:R-:W-:Y:S11]  /*111840*/  HMMA.1688.F32.TF32 R136, R220.reuse, R50, R208 ;  /* 0x00000032dc88723c */ /* 0x050ff600000810d0 */
[----:B------:R-:W-:Y:S11]  /*111850*/  @!UPT UIADD3 URZ, URZ, URZ, URZ ;  /* 0x0000003f3f3ff290 */ /* 0x000ff6000fffe03f */
[----:B------:R-:W-:Y:S01]  /*111860*/  @!UPT UIADD3 URZ, URZ, URZ, URZ ;  /* 0x0000003f3f3ff290 */ /* 0x000fe2000fffe03f */
[----:B------:R-:W-:Y:S01]  /*111870*/  STL.64 [R1+0x6998], R138 ;  /* 0x0069988a01007387 */ /* 0x000fe20000100a00 */
[----:B------:R-:W-:Y:S01]  /*111880*/  STL.64 [R1+0x6990], R136 ;  /* 0x0069908801007387 */ /* 0x000fe20000100a00 */
[C---:B--2---:R-:W-:Y:S02]  /*111890*/  HMMA.1688.F32.TF32 R140, R220.reuse, R34, R216 ;  /* 0x00000022dc8c723c */ /* 0x044fe400000810d8 */
[----:B------:R-:W2:Y:S01]  /*1118a0*/  LDL.LU R216, [R1+0xd70] ;  /* 0x000d700001d87983 */ /* 0x000ea20000300800 */
[----:B------:R-:W2:Y:S02]  /*1118b0*/  LDL.LU R217, [R1+0xd74] ;  /* 0x000d740001d97983 */ /* 0x000ea40000300800 */
[----:B------:R-:W2:Y:S02]  /*1118c0*/  LDL.LU R218, [R1+0xd78] ;  /* 0x000d780001da7983 */ /* 0x000ea40000300800 */
[----:B------:R-:W2:Y:S11]  /*1118d0*/  LDL.LU R219, [R1+0xd7c] ;  /* 0x000d7c0001db7983 */ /* 0x000eb60000300800 */
[----:B------:R-:W-:Y:S05]  /*1118e0*/  @!UPT UIADD3 URZ, URZ, URZ, URZ ;  /* 0x0000003f3f3ff290 */ /* 0x000fea000fffe03f */
[----:B------:R-:W-:Y:S01]  /*1118f0*/  STL.64 [R1+0x69a8], R142 ;  /* 0x0069a88e01007387 */ /* 0x000fe20000100a00 */
[----:B------:R-:W-:Y:S01]  /*111900*/  STL.64 [R1+0x69a0], R140 ;  /* 0x0069a08c01007387 */ /* 0x000fe20000100a00 */
[C---:B---3--:R-:W-:Y:S02]  /*111910*/  HMMA.1688.F32.TF32 R144, R220.reuse, R22, R232 ;  /* 0x00000016dc90723c */ /* 0x048fe400000810e8 */
        /* <DEDUP_REMOVED lines=17> */
[----:B------:R-:W-:Y:S01]  /*111a30*/  STL.64 [R1+0x69b8], R146 ;  /* 0x0069b89201007387 */ /* 0x000fe20000100a00 */
[----:B------:R-:W-:Y:S11]  /*111a40*/  STL.64 [R1+0x69b0], R144 ;  /* 0x0069b09001007387 */ /* 0x000ff60000100a00 */
[----:B------:R-:W-:Y:S10]  /*111a50*/  @!UPT UIADD3 URZ, URZ, URZ, URZ ;  /* 0x0000003f3f3ff290 */ /* 0x000ff4000fffe03f */
[----:B------:R-:W-:Y:S01]  /*111a60*/  STL.64 [R1+0x69c8], R150 ;  /* 0x0069c89601007387 */ /* 0x000fe20000100a00 */
[----:B------:R-:W-:Y:S02]  /*111a70*/  STL.64 [R1+0x69c0], R148 ;  /* 0x0069c09401007387 */ /* 0x000fe40000100a00 */
[----:B------:R-:W-:Y:S02]  /*111a80*/  IMAD.MOV.U32 R106, RZ, RZ, R101 ;  /* 0x000000ffff6a7224 */ /* 0x000fe400078e0065 */
[----:B------:R-:W-:Y:S01]  /*111a90*/  IMAD.MOV.U32 R107, RZ, RZ, R100 ;  /* 0x000000ffff6b7224 */ /* 0x000fe200078e0064 */
[C---:B--2---:R-:W-:Y:S01]  /*111aa0*/  HMMA.1688.F32.TF32 R152, R220.reuse, R250, R216 ;  /* 0x000000fadc98723c */ /* 0x044fe200000810d8 */
[----:B------:R-:W2:Y:S01]  /*111ab0*/  LDL.LU R216, [R1+0xd20] ;  /* 0x000d200001d87983 */ /* 0x000ea20000300800 */
[----:B------:R-:W2:Y:S02]  /*111ac0*/  LDL.LU R217, [R1+0xd24] ;  /* 0x000d240001d97983 */ /* 0x000ea40000300800 */
[----:B------:R-:W2:Y:S02]  /*111ad0*/  LDL.LU R218, [R1+0xd28] ;  /* 0x000d280001da7983 */ /* 0x000ea40000300800 */
[----:B------:R-:W2:Y:S11]  /*111ae0*/  LDL.LU R219, [R1+0xd2c] ;  /* 0x000d2c0001db7983 */ /* 0x000eb60000300800 */
[----:B------:R-:W-:Y:S06]  /*111af0*/  @!UPT UIADD3 URZ, URZ, URZ, URZ ;  /* 0x0000003f3f3ff290 */ /* 0x000fec000fffe03f */
[----:B------:R-:W-:Y:S01]  /*111b00*/  STL.64 [R1+0x69d8], R154 ;  /* 0x0069d89a01007387 */ /* 0x000fe20000100a00 */
[----:B------:R-:W-:Y:S01]  /*111b10*/  STL.64 [R1+0x69d0], R152 ;  /* 0x0069d09801007387 */ /* 0x000fe20000100a00 */
[C---:B---3--:R-:W-:Y:S02]  /*111b20*/  HMMA.1688.F32.TF32 R156, R220.reuse, R126, R232 ;  /* 0x0000007edc9c723c */ /* 0x048fe400000810e8 */
[----:B------:R-:W3:Y:S01]  /*111b30*/  LDL.LU R232, [R1+0xd10] ;  /* 0x000d100001e87983 */ /* 0x000ee20000300800 */
[----:B------:R-:W3:Y:S02]  /*111b40*/  LDL.LU R233, [R1+0xd14] ;  /* 0x000d140001e97983 */ /* 0x000ee40000300800 */
[----:B------:R-:W3:Y:S02]  /*111b50*/  LDL.LU R234, [R1+0xd18] ;  /* 0x000d180001ea7983 */ /* 0x000ee40000300800 */
[----:B------:R-:W3:Y:S01]  /*111b60*/  LDL.LU R235, [R1+0xd1c] ;  /* 0x000d1c0001eb7983 */ /* 0x000ee20000300800 */
[C---:B----4-:R-:W-:Y:S08]  /*111b70*/  HMMA.1688.F32.TF32 R160, R220.reuse, R118, R192 ;  /* 0x00000076dca0723c */ /* 0x050ff000000810c0 */
[----:B------:R-:W-:Y:S07]  /*111b80*/  HMMA.1688.F32.TF32 R164, R220, R106, R200 ;  /* 0x0000006adca4723c */ /* 0x000fee00000810c8 */
[----:B------:R-:W-:Y:S01]  /*111b90*/  STL.64 [R1+0x69e8], R158 ;  /* 0x0069e89e01007387 */ /* 0x000fe20000100a00 */
[----:B------:R-:W-:Y:S07]  /*111ba0*/  STL.64 [R1+0x69e0], R156 ;  /* 0x0069e09c01007387 */ /* 0x000fee0000100a00 */
[----:B------:R-:W-:Y:S01]  /*111bb0*/  STL.64 [R1+0x69f8], R162 ;  /* 0x0069f8a201007387 */ /* 0x000fe20000100a00 */
[----:B------:R-:W-:Y:S07]  /*111bc0*/  STL.64 [R1+0x69f0], R160 ;  /* 0x0069f0a001007387 */ /* 0x000fee0000100a00 */
[----:B------:R-:W-:Y:S02]  /*111bd0*/  STL.64 [R1+0x6a08], R166 ;  /* 0x006a08a601007387 */ /* 0x000fe40000100a00 */
[----:B------:R-:W-:Y:S01]  /*111be0*/  STL.64 [R1+0x6a00], R164 ;  /* 0x006a00a401007387 */ /* 0x000fe20000100a00 */
        /* <DEDUP_REMOVED lines=11> */
[----:B------:R-:W-:-:S04]  /*111ca0*/  MOV R87, R33 ;  /* 0x0000002100577202 */ /* 0x000fc80000000f00 */
[C---:B------:R-:W-:Y:S01]  /*111cb0*/  HMMA.1688.F32.TF32 R168, R220.reuse, R94, R208 ;  /* 0x0000005edca8723c */ /* 0x040fe200000810d0 */
[----:B------:R-:W4:Y:S01]  /*111cc0*/  LDL.LU R208, [R1+0xce0] ;  /* 0x000ce00001d07983 */ /* 0x000f220000300800 */
[----:B------:R-:W4:Y:S02]  /*111cd0*/  LDL.LU R209, [R1+0xce4] ;  /* 0x000ce40001d17983 */ /* 0x000f240000300800 */
[----:B------:R-:W4:Y:S02]  /*111ce0*/  LDL.LU R210, [R1+0xce8] ;  /* 0x000ce80001d27983 */ /* 0x000f240000300800 */
[----:B------:R-:W4:Y:S11]  /*111cf0*/  LDL.LU R211, [R1+0xcec] ;  /* 0x000cec0001d37983 */ /* 0x000f360000300800 */
[----:B------:R-:W-:Y:S06]  /*111d00*/  @!UPT UIADD3 URZ, URZ, URZ, URZ ;  /* 0x0000003f3f3ff290 */ /* 0x000fec000fffe03f */
[----:B------:R-:W-:Y:S01]  /*111d10*/  STL [R1+0x6720], R168 ;  /* 0x006720a801007387 */ /* 0x000fe20000100800 */
[----:B------:R-:W-:Y:S02]  /*111d20*/  STL [R1+0x671c], R169 ;  /* 0x00671ca901007387 */ /* 0x000fe40000100800 */
[----:B------:R-:W-:Y:S02]  /*111d30*/  STL [R1+0x6718], R170 ;  /* 0x006718aa01007387 */ /* 0x000fe40000100800 */
[----:B------:R-:W-:Y:S02]  /*111d40*/  STL [R1+0x6714], R171 ;  /* 0x006714ab01007387 */ /* 0x000fe40000100800 */
[----:B------:R-:W-:Y:S02]  /*111d50*/  IMAD.MOV.U32 R78, RZ, RZ, R32 ;  /* 0x000000ffff4e7224 */ /* 0x000fe400078e0020 */
[----:B------:R-:W-:Y:S01]  /*111d60*/  IMAD.MOV.U32 R79, RZ, RZ, R29 ;  /* 0x000000ffff4f7224 */ /* 0x000fe200078e001d */
[C---:B--2---:R-:W-:Y:S11]  /*111d70*/  HMMA.1688.F32.TF32 R172, R220.reuse, R86, R216 ;  /* 0x00000056dcac723c */ /* 0x044ff600000810d8 */
[----:B------:R-:W-:Y:S11]  /*111d80*/  @!UPT UIADD3 URZ, URZ, URZ, URZ ;  /* 0x0000003f3f3ff290 */ /* 0x000ff6000fffe03f */
[----:B------:R-:W-:Y:S01]  /*111d90*/  @!UPT UIADD3 URZ, URZ, URZ, URZ ;  /* 0x0000003f3f3ff290 */ /* 0x000fe2000fffe03f */
[----:B------:R-:W-:Y:S01]  /*111da0*/  STL [R1+0x6730], R172 ;  /* 0x006730ac01007387 */ /* 0x000fe20000100800 */
[----:B------:R-:W-:Y:S02]  /*111db0*/  STL [R1+0x672c], R173 ;  /* 0x00672cad01007387 */ /* 0x000fe40000100800 */
[----:B------:R-:W-:Y:S02]  /*111dc0*/  STL [R1+0x6728], R174 ;  /* 0x006728ae01007387 */ /* 0x000fe40000100800 */
[----:B------:R-:W-:Y:S01]  /*111dd0*/  STL [R1+0x6724], R175 ;  /* 0x006724af01007387 */ /* 0x000fe20000100800 */
[----:B------:R-:W2:Y:S01]  /*111de0*/  LDL.LU R216, [R1+0xbf0] ;  /* 0x000bf00001d87983 */ /* 0x000ea20000300800 */
[----:B------:R-:W2:Y:S02]  /*111df0*/  LDL.LU R217, [R1+0xbf4] ;  /* 0x000bf40001d97983 */ /* 0x000ea40000300800 */
[----:B------:R-:W2:Y:S02]  /*111e00*/  LDL.LU R218, [R1+0xbf8] ;  /* 0x000bf80001da7983 */ /* 0x000ea40000300800 */
[----:B------:R-:W2:Y:S01]  /*111e10*/  LDL.LU R219, [R1+0xbfc] ;  /* 0x000bfc0001db7983 */ /* 0x000ea20000300800 */
[C---:B---3--:R-:W-:Y:S01]  /*111e20*/  HMMA.1688.F32.TF32 R176, R220.reuse, R78, R232 ;  /* 0x0000004edcb0723c */ /* 0x048fe200000810e8 */
[----:B------:R-:W3:Y:S01]  /*111e30*/  LDL.LU R232, [R1+0xbd0] ;  /* 0x000bd00001e87983 */ /* 0x000ee20000300800 */
[----:B------:R-:W3:Y:S02]  /*111e40*/  LDL.LU R233, [R1+0xbd4] ;  /* 0x000bd40001e97983 */ /* 0x000ee40000300800 */
[----:B------:R-:W3:Y:S02]  /*111e50*/  LDL.LU R234, [R1+0xbd8] ;  /* 0x000bd80001ea7983 */ /* 0x000ee40000300800 */
[----:B------:R-:W3:Y:S02]  /*111e60*/  LDL.LU R235, [R1+0xbdc] ;  /* 0x000bdc0001eb7983 */ /* 0x000ee40000300800 */
[C---:B----4-:R-:W-:Y:S08]  /*111e70*/  HMMA.1688.F32.TF32 R180, R220.reuse, R70, R192 ;  /* 0x00000046dcb4723c */ /* 0x050ff000000810c0 */
[C---:B------:R-:W-:Y:S07]  /*111e80*/  HMMA.1688.F32.TF32 R184, R220.reuse, R62, R200 ;  /* 0x0000003edcb8723c */ /* 0x040fee00000810c8 */
        /* <DEDUP_REMOVED lines=51> */
[C---:B----4-:R-:W-:Y:S11]  /*1121c0*/  HMMA.1688.F32.TF32 R200, R220.reuse, R98, R200 ;  /* 0x00000062dcc8723c */ /* 0x050ff600000810c8 */
[----:B------:R-:W-:Y:S04]  /*1121d0*/  @!UPT UIADD3 URZ, URZ, URZ, URZ ;  /* 0x0000003f3f3ff290 */ /* 0x000fe8000fffe03f */
[----:B------:R-:W-:Y:S01]  /*1121e0*/  STL [R1+0x676c], R197 ;  /* 0x00676cc501007387 */ /* 0x000fe20000100800 */
[----:B------:R-:W-:Y:S02]  /*1121f0*/  STL [R1+0x66f8], R198 ;  /* 0x0066f8c601007387 */ /* 0x000fe40000100800 */
[----:B------:R-:W-:Y:S05]  /*112200*/  STL [R1+0x66f4], R199 ;  /* 0x0066f4c701007387 */ /* 0x000fea0000100800 */
[----:B------:R-:W-:Y:S01]  /*112210*/  STL [R1+0x66f0], R203 ;  /* 0x0066f0cb01007387 */ /* 0x000fe20000100800 */
        /* <DEDUP_REMOVED lines=8> */
[C---:B------:R-:W-:Y:S11]  /*1122a0*/  HMMA.1688.F32.TF32 R204, R220.reuse, R6, R204 ;  /* 0x00000006dccc723c */ /* 0x040ff600000810cc */
[----:B------:R-:W-:Y:S11]  /*1122b0*/  @!UPT UIADD3 URZ, URZ, URZ, URZ ;  /* 0x0000003f3f3ff290 */ /* 0x000ff6000fffe03f */
[----:B------:R-:W-:Y:S01]  /*1122c0*/  @!UPT UIADD3 URZ, URZ, URZ, URZ ;  /* 0x0000003f3f3ff290 */ /* 0x000fe2000fffe03f */
[----:B------:R1:W-:Y:S01]  /*1122d0*/  STL.64 [R1+0x6a18], R206 ;  /* 0x006a18ce01007387 */ /* 0x0003e20000100a00 */
[----:B------:R-:W-:Y:S01]  /*1122e0*/  STL.64 [R1+0x6a10], R204 ;  /* 0x006a10cc01007387 */ /* 0x000fe20000100a00 */
[C---:B--2---:R-:W-:Y:S08]  /*1122f0*/  HMMA.1688.F32.TF32 R208, R220.reuse, R30, R208 ;  /* 0x0000001edcd0723c */ /* 0x044ff000000810d0 */
[C---:B------:R-:W-:Y:S08]  /*112300*/  HMMA.1688.F32.TF32 R212, R220.reuse, R14, R212 ;  /* 0x0000000edcd4723c */ /* 0x040ff000000810d4 */
[C---:B------:R-:W-:Y:S08]  /*112310*/  HMMA.1688.F32.TF32 R216, R220.reuse, R10, R216 ;  /* 0x0000000adcd8723c */ /* 0x040ff000000810d8 */
[----:B---3--:R-:W-:Y:S01]  /*112320*/  HMMA.1688.F32.TF32 R220, R220, R242, R232 ;  /* 0x000000f2dcdc723c */ /* 0x008fe200000810e8 */
[----:B------:R-:W-:Y:S01]  /*112330*/  STL.64 [R1+0x6a28], R210 ;  /* 0x006a28d201007387 */ /* 0x000fe20000100a00 */
[----:B------:R-:W-:Y:S05]  /*112340*/  STL.64 [R1+0x6a20], R208 ;  /* 0x006a20d001007387 */ /* 0x000fea0000100a00 */
[----:B------:R-:W-:Y:S02]  /*112350*/  STL.64 [R1+0x6a38], R214 ;  /* 0x006a38d601007387 */ /* 0x000fe40000100a00 */
[----:B------:R2:W-:Y:S06]  /*112360*/  STL.64 [R1+0x6a30], R212 ;  /* 0x006a30d401007387 */ /* 0x0005ec0000100a00 */
[----:B------:R-:W-:Y:S01]  /*112370*/  STL.64 [R1+0x6a48], R218 ;  /* 0x006a48da01007387 */ /* 0x000fe20000100a00 */
[----:B------:R3:W-:Y:S02]  /*112380*/  STL.64 [R1+0x6a40], R216 ;  /* 0x006a40d801007387 */ /* 0x0007e40000100a00 */
[----:B------:R-:W2:Y:S02]  /*112390*/  LDL.LU R232, [R1+0x480] ;  /* 0x0004800001e87983 */ /* 0x000ea40000300800 */
[----:B------:R-:W2:Y:S01]  /*1123a0*/  LDL.LU R233, [R1+0x484] ;  /* 0x0004840001e97983 */ /* 0x000ea20000300800 */
[----:B------:R-:W2:Y:S01]  /*1123b0*/  LDL.LU R234, [R1+0x488] ;  /* 0x0004880001ea7983 */ /* 0x000ea20000300800 */
[----:B------:R-:W2:Y:S01]  /*1123c0*/  LDL.LU R235, [R1+0x48c] ;  /* 0x00048c0001eb7983 */ /* 0x000ea20000300800 */
[----:B-1----:R-:W-:Y:S01]  /*1123d0*/  MOV R206, R20 ;  /* 0x0000001400ce7202 */ /* 0x002fe20000000f00 */
[----:B------:R-:W-:-:S02]  /*1123e0*/  IMAD.MOV.U32 R207, RZ, RZ, R19 ;  /* 0x000000ffffcf7224 */ /* 0x000fc400078e0013 */
[----:B------:R-:W-:Y:S01]  /*1123f0*/  IMAD.MOV.U32 R110, RZ, RZ, R18 ;  /* 0x000000ffff6e7224 */ /* 0x000fe200078e0012 */
[----:B------:R-:W-:Y:S01]  /*112400*/  MOV R111, R17 ;  /* 0x00000011006f7202 */ /* 0x000fe20000000f00 */
[----:B------:R-:W-:Y:S02]  /*112410*/  IMAD.MOV.U32 R150, RZ, RZ, R16 ;  /* 0x000000ffff967224 */ /* 0x000fe400078e0010 */
[----:B------:R-:W-:Y:S02]  /*112420*/  IMAD.MOV.U32 R162, RZ, RZ, R24 ;  /* 0x000000ffffa27224 */ /* 0x000fe400078e0018 */
[----:B------:R-:W-:Y:S01]  /*112430*/  IMAD.MOV.U32 R163, RZ, RZ, R21 ;  /* 0x000000ffffa37224 */ /* 0x000fe200078e0015 */
[C---:B----4-:R-:W-:Y:S01]  /*112440*/  HMMA.1688.F32.TF32 R16, R228.reuse, R206, R236 ;  /* 0x000000cee410723c */ /* 0x050fe200000810ec */
[----:B------:R-:W-:Y:S01]  /*112450*/  STL.64 [R1+0x6a58], R222 ;  /* 0x006a58de01007387 */ /* 0x000fe20000100a00 */
[----:B------:R1:W-:Y:S02]  /*112460*/  STL.64 [R1+0x6a50], R220 ;  /* 0x006a50dc01007387 */ /* 0x0003e40000100a00 */
[----:B------:R-:W4:Y:S02]  /*112470*/  LDL.LU R24, [R1+0x490] ;  /* 0x0004900001187983 */ /* 0x000f240000300800 */
[----:B------:R-:W4:Y:S01]  /*112480*/  LDL.LU R25, [R1+0x494] ;  /* 0x0004940001197983 */ /* 0x000f220000300800 */
[----:B------:R-:W4:Y:S01]  /*112490*/  LDL.LU R26, [R1+0x498] ;  /* 0x00049800011a7983 */ /* 0x000f220000300800 */
[----:B------:R-:W4:Y:S11]  /*1124a0*/  LDL.LU R27, [R1+0x49c] ;  /* 0x00049c00011b7983 */ /* 0x000f360000300800 */
[----:B------:R-:W-:Y:S05]  /*1124b0*/  @!UPT UIADD3 URZ, URZ, URZ, URZ ;  /* 0x0000003f3f3ff290 */ /* 0x000fea000fffe03f */
[----:B------:R-:W-:Y:S01]  /*1124c0*/  IMAD.MOV.U32 R173, RZ, RZ, R16 ;  /* 0x000000ffffad7224 */ /* 0x000fe200078e0010 */
[----:B------:R-:W-:Y:S01]  /*1124d0*/  MOV R174, R17 ;  /* 0x0000001100ae7202 */ /* 0x000fe20000000f00 */
[----:B------:R-:W-:Y:S02]  /*1124e0*/  IMAD.MOV.U32 R175, RZ, RZ, R18 ;  /* 0x000000ffffaf7224 */ /* 0x000fe400078e0012 */
[----:B------:R-:W-:Y:S02]  /*1124f0*/  IMAD.MOV.U32 R168, RZ, RZ, R19 ;  /* 0x000000ffffa87224 */ /* 0x000fe400078e0013 */
[C---:B------:R-:W-:Y:S01]  /*112500*/  HMMA.1688.F32.TF32 R16, R228.reuse, R162, R244 ;  /* 0x000000a2e410723c */ /* 0x040fe200000810f4 */
[----:B------:R-:W-:Y:S11]  /*112510*/  STL.64 [R1+0x6b80], R162 ;  /* 0x006b80a201007387 */ /* 0x000ff60000100a00 */
[----:B------:R-:W-:Y:S11]  /*112520*/  @!UPT UIADD3 URZ, URZ, URZ, URZ ;  /* 0x0000003f3f3ff290 */ /* 0x000ff6000fffe03f */
[----:B------:R-:W-:Y:S01]  /*112530*/  @!UPT UIADD3 URZ, URZ, URZ, URZ ;  /* 0x0000003f3f3ff290 */ /* 0x000fe2000fffe03f */
[----:B------:R-:W-:Y:S01]  /*112540*/  IMAD.MOV.U32 R176, RZ, RZ, R16 ;  /* 0x000000ffffb07224 */ /* 0x000fe200078e0010 */
[----:B------:R-:W-:Y:S01]  /*112550*/  MOV R177, R17 ;  /* 0x0000001100b17202 */ /* 0x000fe20000000f00 */
[----:B------:R-:W3:Y:S01]  /*112560*/  LDL.LU R16, [R1+0x4a0] ;  /* 0x0004a00001107983 */ /* 0x000ee20000300800 */
[----:B------:R-:W-:Y:S02]  /*112570*/  IMAD.MOV.U32 R178, RZ, RZ, R18 ;  /* 0x000000ffffb27224 */ /* 0x000fe400078e0012 */
[----:B------:R-:W3:Y:S02]  /*112580*/  LDL.LU R17, [R1+0x4a4] ;  /* 0x0004a40001117983 */ /* 0x000ee40000300800 */
[----:B------:R-:W-:Y:S01]  /*112590*/  IMAD.MOV.U32 R172, RZ, RZ, R19 ;  /* 0x000000ffffac7224 */ /* 0x000fe200078e0013 */
        /* <DEDUP_REMOVED lines=10> */
[----:B------:R-:W-:Y:S02]  /*112640*/  STL.64 [R1+0x6ab0], R174 ;  /* 0x006ab0ae01007387 */ /* 0x000fe40000100a00 */
[----:B------:R1:W-:Y:S01]  /*112650*/  STL.64 [R1+0x6aa8], R172 ;  /* 0x006aa8ac01007387 */ /* 0x0003e20000100a00 */
[----:B--2---:R-:W-:Y:S01]  /*112660*/  HMMA.1688.F32.TF32 R40, R228, R110, R232 ;  /* 0x0000006ee428723c */ /* 0x004fe200000810e8 */
[----:B------:R-:W2:Y:S01]  /*112670*/  LDL.LU R232, [R1+0x4d0] ;  /* 0x0004d00001e87983 */ /* 0x000ea20000300800 */
[----:B------:R-:W2:Y:S02]  /*112680*/  LDL.LU R233, [R1+0x4d4] ;  /* 0x0004d40001e97983 */ /* 0x000ea40000300800 */
[----:B------:R-:W2:Y:S02]  /*112690*/  LDL.LU R234, [R1+0x4d8] ;  /* 0x0004d80001ea7983 */ /* 0x000ea40000300800 */
[----:B------:R-:W2:Y:S01]  /*1126a0*/  LDL.LU R235, [R1+0x4dc] ;  /* 0x0004dc0001eb7983 */ /* 0x000ea20000300800 */
[----:B------:R-:W-:Y:S01]  /*1126b0*/  MOV R142, R12 ;  /* 0x0000000c008e7202 */ /* 0x000fe20000000f00 */
[----:B------:R-:W-:Y:S01]  /*1126c0*/  IMAD.MOV.U32 R143, RZ, RZ, R9 ;  /* 0x000000ffff8f7224 */ /* 0x000fe200078e0009 */
[----:B------:R-:W-:Y:S01]  /*1126d0*/  MOV R134, R8 ;  /* 0x0000000800867202 */ /* 0x000fe20000000f00 */
[----:B------:R-:W-:Y:S01]  /*1126e0*/  IMAD.MOV.U32 R135, RZ, RZ, R5 ;  /* 0x000000ffff877224 */ /* 0x000fe200078e0005 */
[----:B------:R-:W-:Y:S01]  /*1126f0*/  MOV R122, R4 ;  /* 0x00000004007a7202 */ /* 0x000fe20000000f00 */
[----:B------:R-:W-:-:S02]  /*112700*/  IMAD.MOV.U32 R123, RZ, RZ, R3 ;  /* 0x000000ffff7b7224 */ /* 0x000fc400078e0003 */
[----:B------:R-:W-:Y:S01]  /*112710*/  IMAD.MOV.U32 R151, RZ, RZ, R13 ;  /* 0x000000ffff977224 */ /* 0x000fe200078e000d */
[C---:B---3--:R-:W-:Y:S11]  /*112720*/  HMMA.1688.F32.TF32 R16, R228.reuse, R142, R16 ;  /* 0x0000008ee410723c */ /* 0x048ff60000081010 */
[----:B------:R-:W-:Y:S11]  /*112730*/  @!UPT UIADD3 URZ, URZ, URZ, URZ ;  /* 0x0000003f3f3ff290 */ /* 0x000ff6000fffe03f */
[----:B------:R-:W-:Y:S02]  /*112740*/  @!UPT UIADD3 URZ, URZ, URZ, URZ ;  /* 0x0000003f3f3ff290 */ /* 0x000fe4000fffe03f */
[----:B------:R-:W-:Y:S02]  /*112750*/  IMAD.MOV.U32 R188, RZ, RZ, R16 ;  /* 0x000000ffffbc7224 */ /* 0x000fe400078e0010 */
[----:B------:R-:W-:Y:S01]  /*112760*/  IMAD.MOV.U32 R189, RZ, RZ, R17 ;  /* 0x000000ffffbd7224 */ /* 0x000fe200078e0011 */
[----:B------:R-:W-:Y:S01]  /*112770*/  MOV R190, R18 ;  /* 0x0000001200be7202 */ /* 0x000fe20000000f00 */
[----:B------:R-:W-:Y:S02]  /*112780*/  IMAD.MOV.U32 R191, RZ, RZ, R19 ;  /* 0x000000ffffbf7224 */ /* 0x000fe400078e0013 */
[C---:B----4-:R-:W-:Y:S08]  /*112790*/  HMMA.1688.F32.TF32 R16, R228.reuse, R134, R236 ;  /* 0x00000086e410723c */ /* 0x050ff000000810ec */
[C---:B------:R-:W-:Y:S11]  /*1127a0*/  HMMA.1688.F32.TF32 R24, R228.reuse, R150, R24 ;  /* 0x00000096e418723c */ /* 0x040ff60000081018 */
[----:B------:R-:W-:Y:S05]  /*1127b0*/  @!UPT UIADD3 URZ, URZ, URZ, URZ ;  /* 0x0000003f3f3ff290 */ /* 0x000fea000fffe03f */
[----:B------:R-:W-:Y:S01]  /*1127c0*/  IMAD.MOV.U32 R197, RZ, RZ, R16 ;  /* 0x000000ffffc57224 */ /* 0x000fe200078e0010 */
[----:B------:R-:W-:Y:S01]  /*1127d0*/  MOV R192, R17 ;  /* 0x0000001100c07202 */ /* 0x000fe20000000f00 */
[----:B------:R-:W-:Y:S02]  /*1127e0*/  IMAD.MOV.U32 R193, RZ, RZ, R18 ;  /* 0x000000ffffc17224 */ /* 0x000fe400078e0012 */
[----:B------:R-:W-:Y:S02]  /*1127f0*/  IMAD.MOV.U32 R194, RZ, RZ, R19 ;  /* 0x000000ffffc27224 */ /* 0x000fe400078e0013 */
[----:B------:R-:W-:Y:S01]  /*112800*/  HMMA.1688.F32.TF32 R16, R228, R122, R244 ;  /* 0x0000007ae410723c */ /* 0x000fe200000810f4 */
[----:B------:R-:W-:Y:S01]  /*112810*/  IMAD.MOV.U32 R179, RZ, RZ, R43 ;  /* 0x000000ffffb37224 */ /* 0x000fe200078e002b */
[----:B------:R-:W-:Y:S01]  /*112820*/  MOV R170, R41 ;  /* 0x0000002900aa7202 */ /* 0x000fe20000000f00 */
[----:B------:R-:W-:Y:S02]  /*112830*/  IMAD.MOV.U32 R171, RZ, RZ, R42 ;  /* 0x000000ffffab7224 */ /* 0x000fe400078e002a */
[----:B------:R-:W-:-:S02]  /*112840*/  IMAD.MOV.U32 R169, RZ, RZ, R40 ;  /* 0x000000ffffa97224 */ /* 0x000fc400078e0028 */
[----:B------:R-:W-:Y:S01]  /*112850*/  IMAD.MOV.U32 R186, RZ, RZ, R26 ;  /* 0x000000ffffba7224 */ /* 0x000fe200078e001a */
[----:B------:R-:W-:Y:S01]  /*112860*/  MOV R187, R27 ;  /* 0x0000001b00bb7202 */ /* 0x000fe20000000f00 */
[----:B------:R-:W-:Y:S01]  /*112870*/  STL.64 [R1+0x6ad0], R178 ;  /* 0x006ad0b201007387 */ /* 0x000fe20000100a00 */
[----:B------:R-:W-:Y:S01]  /*112880*/  MOV R184, R24 ;  /* 0x0000001800b87202 */ /* 0x000fe20000000f00 */
[----:B------:R-:W-:Y:S02]  /*112890*/  IMAD.MOV.U32 R185, RZ, RZ, R25 ;  /* 0x000000ffffb97224 */ /* 0x000fe400078e0019 */
[----:B------:R3:W-:Y:S01]  /*1128a0*/  STL.64 [R1+0x6ac8], R176 ;  /* 0x006ac8b001007387 */ /* 0x0007e20000100a00 */
[----:B------:R-:W-:Y:S01]  /*1128b0*/  STL.64 [R1+0x6ac0], R170 ;  /* 0x006ac0aa01007387 */ /* 0x000fe20000100a00 */
[----:B------:R4:W-:Y:S09]  /*1128c0*/  STL.64 [R1+0x6ab8], R168 ;  /* 0x006ab8a801007387 */ /* 0x0009f20000100a00 */
[----:B------:R-:W-:Y:S01]  /*1128d0*/  MOV R180, R16 ;  /* 0x0000001000b47202 */ /* 0x000fe20000000f00 */
[----:B------:R-:W-:-:S02]  /*1128e0*/  IMAD.MOV.U32 R181, RZ, RZ, R17 ;  /* 0x000000ffffb57224 */ /* 0x000fc400078e0011 */
[----:B------:R-:W-:Y:S01]  /*1128f0*/  IMAD.MOV.U32 R182, RZ, RZ, R18 ;  /* 0x000000ffffb67224 */ /* 0x000fe200078e0012 */
[----:B------:R-:W-:Y:S01]  /*112900*/  MOV R183, R19 ;  /* 0x0000001300b77202 */ /* 0x000fe20000000f00 */
[----:B------:R-:W-:Y:S01]  /*112910*/  STL.64 [R1+0x6ae0], R186 ;  /* 0x006ae0ba01007387 */ /* 0x000fe20000100a00 */
[----:B------:R-:W-:Y:S02]  /*112920*/  STL.64 [R1+0x6ad8], R184 ;  /* 0x006ad8b801007387 */ /* 0x000fe40000100a00 */
[----:B------:R-:W-:Y:S02]  /*112930*/  STL.64 [R1+0x6af0], R190 ;  /* 0x006af0be01007387 */ /* 0x000fe40000100a00 */
[----:B------:R-:W-:Y:S01]  /*112940*/  STL.64 [R1+0x6ae8], R188 ;  /* 0x006ae8bc01007387 */ /* 0x000fe20000100a00 */
        /* <DEDUP_REMOVED lines=10> */
[C---:B--2---:R-:W-:Y:S11]  /*1129f0*/  HMMA.1688.F32.TF32 R16, R228.reuse, R226, R232 ;  /* 0x000000e2e410723c */ /* 0x044ff600000810e8 */
[----:B------:R-:W-:Y:S11]  /*112a00*/  @!UPT UIADD3 URZ, URZ, URZ, URZ ;  /* 0x0000003f3f3ff290 */ /* 0x000ff6000fffe03f */
[----:B------:R-:W-:Y:S02]  /*112a10*/  @!UPT UIADD3 URZ, URZ, URZ, URZ ;  /* 0x0000003f3f3ff290 */ /* 0x000fe4000fffe03f */
[----:B------:R-:W-:Y:S02]  /*112a20*/  IMAD.MOV.U32 R195, RZ, RZ, R16 ;  /* 0x000000ffffc37224 */ /* 0x000fe400078e0010 */
[----:B------:R-:W-:Y:S01]  /*112a30*/  IMAD.MOV.U32 R198, RZ, RZ, R17 ;  /* 0x000000ffffc67224 */ /* 0x000fe200078e0011 */
[----:B------:R-:W2:Y:S01]  /*112a40*/  LDL.LU R16, [R1+0x690] ;  /* 0x0006900001107983 */ /* 0x000ea20000300800 */
[----:B------:R-:W-:Y:S01]  /*112a50*/  MOV R199, R18 ;  /* 0x0000001200c77202 */ /* 0x000fe20000000f00 */
[----:B------:R-:W2:Y:S02]  /*112a60*/  LDL.LU R17, [R1+0x694] ;  /* 0x0006940001117983 */ /* 0x000ea40000300800 */
[----:B------:R-:W-:Y:S01]  /*112a70*/  IMAD.MOV.U32 R203, RZ, RZ, R19 ;  /* 0x000000ffffcb7224 */ /* 0x000fe200078e0013 */
        /* <DEDUP_REMOVED lines=54> */
[----:B---3--:R-:W3:Y:S02]  /*112de0*/  LDL.LU R176, [R1+0x500] ;  /* 0x0005000001b07983 */ /* 0x008ee40000300800 */
[----:B------:R-:W3:Y:S01]  /*112df0*/  LDL.LU R177, [R1+0x504] ;  /* 0x0005040001b17983 */ /* 0x000ee20000300800 */
[----:B------:R-:W3:Y:S01]  /*112e00*/  LDL.LU R178, [R1+0x508] ;  /* 0x0005080001b27983 */ /* 0x000ee20000300800 */
[----:B------:R-:W3:Y:S02]  /*112e10*/  LDL.LU R179, [R1+0x50c] ;  /* 0x00050c0001b37983 */ /* 0x000ee40000300800 */
[----:B------:R-:W2:Y:S02]  /*112e20*/  LDL.LU R232, [R1+0x4e0] ;  /* 0x0004e00001e87983 */ /* 0x000ea40000300800 */
[----:B------:R-:W2:Y:S01]  /*112e30*/  LDL.LU R233, [R1+0x4e4] ;  /* 0x0004e40001e97983 */ /* 0x000ea20000300800 */
[----:B------:R-:W2:Y:S01]  /*112e40*/  LDL.LU R234, [R1+0x4e8] ;  /* 0x0004e80001ea7983 */ /* 0x000ea20000300800 */
[----:B------:R-:W2:Y:S02]  /*112e50*/  LDL.LU R235, [R1+0x4ec] ;  /* 0x0004ec0001eb7983 */ /* 0x000ea40000300800 */
[----:B----4-:R-:W4:Y:S01]  /*112e60*/  LDL.LU R168, [R1+0xaf0] ;  /* 0x000af00001a87983 */ /* 0x010f220000300800 */
[----:B------:R-:W4:Y:S04]  /*112e70*/  LDL.LU R169, [R1+0xaf4] ;  /* 0x000af40001a97983 */ /* 0x000f280000300800 */
        /* <DEDUP_REMOVED lines=23> */
[----:B------:R-:W-:Y:S01]  /*112ff0*/  STL.64 [R1+0x6b28], R200 ;  /* 0x006b28c801007387 */ /* 0x000fe20000100a00 */
[----:B------:R-:W-:Y:S01]  /*113000*/  STL.64 [R1+0x6b20], R198 ;  /* 0x006b20c601007387 */ /* 0x000fe20000100a00 */
[----:B------:R-:W-:Y:S02]  /*113010*/  STL.64 [R1+0x6b18], R196 ;  /* 0x006b18c401007387 */ /* 0x000fe40000100a00 */
[----:B------:R-:W-:Y:S02]  /*113020*/  STL.64 [R1+0x6b10], R194 ;  /* 0x006b10c201007387 */ /* 0x000fe40000100a00 */
[----:B------:R-:W-:Y:S01]  /*113030*/  STL.64 [R1+0x6b08], R192 ;  /* 0x006b08c001007387 */ /* 0x000fe20000100a00 */
[C---:B--2---:R-:W-:Y:S08]  /*113040*/  HMMA.1688.F32.TF32 R180, R228.reuse, R82, R232 ;  /* 0x00000052e4b4723c */ /* 0x044ff000000810e8 */
[C---:B----4-:R-:W-:Y:S08]  /*113050*/  HMMA.1688.F32.TF32 R168, R228.reuse, R66, R168 ;  /* 0x00000042e4a8723c */ /* 0x050ff000000810a8 */
[C---:B---3--:R-:W-:Y:S01]  /*113060*/  HMMA.1688.F32.TF32 R176, R228.reuse, R50, R176 ;  /* 0x00000032e4b0723c */ /* 0x048fe200000810b0 */
[----:B------:R-:W-:Y:S04]  /*113070*/  LDS R232, [R2+0x34600] ;  /* 0x0346000002e87984 */ /* 0x000fe80000000800 */
[----:B------:R-:W-:Y:S04]  /*113080*/  LDS R234, [R2+0x36600] ;  /* 0x0366000002ea7984 */ /* 0x000fe80000000800 */
[----:B------:R-:W-:Y:S04]  /*113090*/  LDS R233, [R0+0x34600] ;  /* 0x0346000000e97984 */ /* 0x000fe80000000800 */
[----:B------:R-:W1:Y:S04]  /*1130a0*/  LDS R235, [R0+0x36600] ;  /* 0x0366000000eb7984 */ /* 0x000e680000000800 */
[----:B------:R-:W-:Y:S01]  /*1130b0*/  STL.64 [R1+0x4e0], R180 ;  /* 0x0004e0b401007387 */ /* 0x000fe20000100a00 */
[----:B------:R-:W-:Y:S03]  /*1130c0*/  STL.64 [R1+0x4e8], R182 ;  /* 0x0004e8b601007387 */ /* 0x000fe60000100a00 */
[----:B------:R-:W-:Y:S01]  /*1130d0*/  STL.64 [R1+0x4f0], R168 ;  /* 0x0004f0a801007387 */ /* 0x000fe20000100a00 */
[----:B------:R2:W-:Y:S02]  /*1130e0*/  STL.64 [R1+0x4f8], R170 ;  /* 0x0004f8aa01007387 */ /* 0x0005e40000100a00 */
[C---:B--2---:R-:W-:Y:S08]  /*1130f0*/  HMMA.1688.F32.TF32 R168, R228.reuse, R34, R172 ;  /* 0x00000022e4a8723c */ /* 0x044ff000000810ac */
[C---:B------:R-:W-:Y:S08]  /*113100*/  HMMA.1688.F32.TF32 R172, R228.reuse, R22, R160 ;  /* 0x00000016e4ac723c */ /* 0x040ff000000810a0 */
[C---:B------:R-:W-:Y:S01]  /*113110*/  HMMA.1688.F32.TF32 R160, R228.reuse, R102, R220 ;  /* 0x00000066e4a0723c */ /* 0x040fe200000810dc */
[----:B------:R-:W-:Y:S01]  /*113120*/  STL.64 [R1+0x500], R176 ;  /* 0x000500b001007387 */ /* 0x000fe20000100a00 */
[----:B------:R-:W-:Y:S05]  /*113130*/  STL.64 [R1+0x508], R178 ;  /* 0x000508b201007387 */ /* 0x000fea0000100a00 */
        /* <DEDUP_REMOVED lines=12> */
[----:B------:R-:W-:Y:S06]  /*113200*/  STL.64 [R1+0x558], R174 ;  /* 0x000558ae01007387 */ /* 0x000fec0000100a00 */
[----:B------:R-:W-:Y:S01]  /*113210*/  STL.64 [R1+0x560], R160 ;  /* 0x000560a001007387 */ /* 0x000fe20000100a00 */
[----:B------:R3:W-:Y:S01]  /*113220*/  STL.64 [R1+0x568], R162 ;  /* 0x000568a201007387 */ /* 0x0007e20000100a00 */
[C---:B--2---:R-:W-:Y:S08]  /*113230*/  HMMA.1688.F32.TF32 R168, R228.reuse, R106, R164 ;  /* 0x0000006ae4a8723c */ /* 0x044ff000000810a4 */
        /* <DEDUP_REMOVED lines=17> */
[----:B------:R-:W2:Y:S04]  /*113350*/  LDS R231, [R0+0x36680] ;  /* 0x0366800000e77984 */ /* 0x000ea80000000800 */
        /* <DEDUP_REMOVED lines=26> */
[----:B------:R-:W3:Y:S02]  /*113500*/  LDL.LU R236, [R1+0xa70] ;  /* 0x000a700001ec7983 */ /* 0x000ee40000300800 */
[----:B------:R-:W-:Y:S01]  /*113510*/  STL.64 [R1+0x6c0], R24 ;  /* 0x0006c01801007387 */ /* 0x000fe20000100a00 */
[----:B------:R-:W-:Y:S01]  /*113520*/  STL.64 [R1+0x6c8], R26 ;  /* 0x0006c81a01007387 */ /* 0x000fe20000100a00 */
[----:B------:R4:W-:Y:S02]  /*113530*/  STL.64 [R1+0x6b0], R16 ;  /* 0x0006b01001007387 */ /* 0x0009e40000100a00 */
[----:B------:R1:W-:Y:S02]  /*113540*/  STL.64 [R1+0x6b8], R18 ;  /* 0x0006b81201007387 */ /* 0x0003e40000100a00 */
[----:B------:R-:W3:Y:S01]  /*113550*/  LDL.LU R237, [R1+0xa74] ;  /* 0x000a740001ed7983 */ /* 0x000ee20000300800 */
[----:B------:R-:W3:Y:S01]  /*113560*/  LDL.LU R238, [R1+0xa78] ;  /* 0x000a780001ee7983 */ /* 0x000ee20000300800 */
[----:B------:R-:W3:Y:S03]  /*113570*/  LDL.LU R239, [R1+0xa7c] ;  /* 0x000a7c0001ef7983 */ /* 0x000ee60000300800 */
        /* <DEDUP_REMOVED lines=118> */
[C---:B---3--:R-:W-:Y:S08]  /*113ce0*/  HMMA.1688.F32.TF32 R192, R232.reuse, R110, R192 ;  /* 0x0000006ee8c0723c */ /* 0x048ff000000810c0 */
[C---:B--2---:R-:W-:Y:S11]  /*113cf0*/  HMMA.1688.F32.TF32 R244, R232.reuse, R162, R244 ;  /* 0x000000a2e8f4723c */ /* 0x044ff600000810f4 */
[----:B------:R-:W-:Y:S11]  /*113d00*/  @!UPT UIADD3 URZ, URZ, URZ, URZ ;  /* 0x0000003f3f3ff290 */ /* 0x000ff6000fffe03f */
[----:B------:R-:W-:Y:S01]  /*113d10*/  @!UPT UIADD3 URZ, URZ, URZ, URZ ;  /* 0x0000003f3f3ff290 */ /* 0x000fe2000fffe03f */
[----:B------:R1:W-:Y:S01]  /*113d20*/  STL.64 [R1+0x700], R244 ;  /* 0x000700f401007387 */ /* 0x0003e20000100a00 */
[----:B------:R-:W-:Y:S03]  /*113d30*/  STL.64 [R1+0x708], R246 ;  /* 0x000708f601007387 */ /* 0x000fe60000100a00 */
[----:B-1----:R-:W2:Y:S01]  /*113d40*/  LDL.LU R245, [R1+0x6b78] ;  /* 0x006b780001f57983 */ /* 0x002ea20000300800 */
[----:B------:R-:W-:Y:S02]  /*113d50*/  STL.64 [R1+0x720], R192 ;  /* 0x000720c001007387 */ /* 0x000fe40000100a00 */
[----:B------:R1:W-:Y:S02]  /*113d60*/  STL.64 [R1+0x728], R194 ;  /* 0x000728c201007387 */ /* 0x0003e40000100a00 */
[C---:B-1----:R-:W-:Y:S08]  /*113d70*/  HMMA.1688.F32.TF32 R192, R232.reuse, R150, R196 ;  /* 0x00000096e8c0723c */ /* 0x042ff000000810c4 */
[C---:B------:R-:W-:Y:S11]  /*113d80*/  HMMA.1688.F32.TF32 R196, R232.reuse, R142, R200 ;  /* 0x0000008ee8c4723c */ /* 0x040ff600000810c8 */
[----:B------:R-:W-:Y:S04]  /*113d90*/  @!UPT UIADD3 URZ, URZ, URZ, URZ ;  /* 0x0000003f3f3ff290 */ /* 0x000fe8000fffe03f */
[----:B------:R-:W-:Y:S01]  /*113da0*/  STL.64 [R1+0x740], R192 ;  /* 0x000740c001007387 */ /* 0x000fe20000100a00 */
[----:B------:R1:W-:Y:S02]  /*113db0*/  STL.64 [R1+0x748], R194 ;  /* 0x000748c201007387 */ /* 0x0003e40000100a00 */
[C---:B-1----:R-:W-:Y:S08]  /*113dc0*/  HMMA.1688.F32.TF32 R192, R232.reuse, R134, R180 ;  /* 0x00000086e8c0723c */ /* 0x042ff000000810b4 */
[C---:B------:R-:W-:Y:S01]  /*113dd0*/  HMMA.1688.F32.TF32 R180, R232.reuse, R122, R188 ;  /* 0x0000007ae8b4723c */ /* 0x040fe200000810bc */
[----:B------:R-:W-:Y:S01]  /*113de0*/  STL.64 [R1+0x760], R196 ;  /* 0x000760c401007387 */ /* 0x000fe20000100a00 */
[----:B------:R-:W-:Y:S06]  /*113df0*/  STL.64 [R1+0x768], R198 ;  /* 0x000768c601007387 */ /* 0x000fec0000100a00 */
        /* <DEDUP_REMOVED lines=12> */
[C---:B------:R-:W-:Y:S08]  /*113ec0*/  HMMA.1688.F32.TF32 R176, R232.reuse, R34, R220 ;  /* 0x00000022e8b0723c */ /* 0x040ff000000810dc */
[C---:B------:R-:W-:Y:S05]  /*113ed0*/  HMMA.1688.F32.TF32 R172, R232.reuse, R22, R216 ;  /* 0x00000016e8ac723c */ /* 0x040fea00000810d8 */
[----:B------:R-:W-:Y:S01]  /*113ee0*/  STL.64 [R1+0x810], R180 ;  /* 0x000810b401007387 */ /* 0x000fe20000100a00 */
[----:B------:R-:W-:Y:S02]  /*113ef0*/  STL.64 [R1+0x818], R182 ;  /* 0x000818b601007387 */ /* 0x000fe40000100a00 */
[----:B------:R-:W-:Y:S02]  /*113f00*/  STL.64 [R1+0x830], R168 ;  /* 0x000830a801007387 */ /* 0x000fe40000100a00 */
[----:B------:R1:W-:Y:S02]  /*113f10*/  STL.64 [R1+0x838], R170 ;  /* 0x000838aa01007387 */ /* 0x0003e40000100a00 */
[C---:B-1----:R-:W-:Y:S03]  /*113f20*/  HMMA.1688.F32.TF32 R168, R232.reuse, R102, R212 ;  /* 0x00000066e8a8723c */ /* 0x042fe600000810d4 */
[----:B------:R-:W-:Y:S01]  /*113f30*/  STL.64 [R1+0x850], R176 ;  /* 0x000850b001007387 */ /* 0x000fe20000100a00 */
[----:B------:R1:W-:Y:S07]  /*113f40*/  STL.64 [R1+0x858], R178 ;  /* 0x000858b201007387 */ /* 0x0003ee0000100a00 */
[----:B------:R-:W-:Y:S02]  /*113f50*/  STL.64 [R1+0x870], R172 ;  /* 0x000870ac01007387 */ /* 0x000fe40000100a00 */
[----:B------:R3:W-:Y:S01]  /*113f60*/  STL.64 [R1+0x878], R174 ;  /* 0x000878ae01007387 */ /* 0x0007e20000100a00 */
[C---:B-1----:R-:W-:Y:S08]  /*113f70*/  HMMA.1688.F32.TF32 R176, R232.reuse, R250, R208 ;  /* 0x000000fae8b0723c */ /* 0x042ff000000810d0 */
[C---:B---3--:R-:W-:Y:S08]  /*113f80*/  HMMA.1688.F32.TF32 R172, R232.reuse, R126, R164 ;  /* 0x0000007ee8ac723c */ /* 0x048ff000000810a4 */
[C---:B------:R-:W-:Y:S01]  /*113f90*/  HMMA.1688.F32.TF32 R164, R232.reuse, R106, R152 ;  /* 0x0000006ae8a4723c */ /* 0x040fe20000081098 */
[----:B------:R-:W-:Y:S01]  /*113fa0*/  STL.64 [R1+0x890], R168 ;  /* 0x000890a801007387 */ /* 0x000fe20000100a00 */
[----:B------:R1:W-:Y:S06]  /*113fb0*/  STL.64 [R1+0x898], R170 ;  /* 0x000898aa01007387 */ /* 0x0003ec0000100a00 */
[C---:B------:R-:W-:Y:S08]  /*113fc0*/  HMMA.1688.F32.TF32 R152, R232.reuse, R86, R136 ;  /* 0x00000056e898723c */ /* 0x040ff00000081088 */
[C---:B------:R-:W-:Y:S08]  /*113fd0*/  HMMA.1688.F32.TF32 R136, R232.reuse, R70, R112 ;  /* 0x00000046e888723c */ /* 0x040ff00000081070 */
[C---:B-1----:R-:W-:Y:S08]  /*113fe0*/  HMMA.1688.F32.TF32 R168, R232.reuse, R118, R156 ;  /* 0x00000076e8a8723c */ /* 0x042ff0000008109c */
[C---:B------:R-:W-:Y:S08]  /*113ff0*/  HMMA.1688.F32.TF32 R156, R232.reuse, R94, R144 ;  /* 0x0000005ee89c723c */ /* 0x040ff00000081090 */
[C---:B------:R-:W-:Y:S08]  /*114000*/  HMMA.1688.F32.TF32 R144, R232.reuse, R78, R128 ;  /* 0x0000004ee890723c */ /* 0x040ff00000081080 */
[C---:B------:R-:W-:Y:S08]  /*114010*/  HMMA.1688.F32.TF32 R128, R232.reuse, R62, R88 ;  /* 0x0000003ee880723c */ /* 0x040ff00000081058 */
[C---:B------:R-:W-:Y:S08]  /*114020*/  HMMA.1688.F32.TF32 R112, R232.reuse, R54, R72 ;  /* 0x00000036e870723c */ /* 0x040ff00000081048 */
[C---:B------:R-:W-:Y:S08]  /*114030*/  HMMA.1688.F32.TF32 R88, R232.reuse, R46, R56 ;  /* 0x0000002ee858723c */ /* 0x040ff00000081038 */
[C---:B------:R-:W-:Y:S01]  /*114040*/  HMMA.1688.F32.TF32 R72, R232.reuse, R38, R40 ;  /* 0x00000026e848723c */ /* 0x040fe20000081028 */
[----:B------:R-:W-:Y:S01]  /*114050*/  STL.64 [R1+0x8b0], R176 ;  /* 0x0008b0b001007387 */ /* 0x000fe20000100a00 */
[----:B------:R-:W-:Y:S06]  /*114060*/  STL.64 [R1+0x8b8], R178 ;  /* 0x0008b8b201007387 */ /* 0x000fec0000100a00 */
[C---:B------:R-:W-:Y:S01]  /*114070*/  HMMA.1688.F32.TF32 R56, R232.reuse, R98, R24 ;  /* 0x00000062e838723c */ /* 0x040fe20000081018 */
[----:B------:R-:W-:Y:S01]  /*114080*/  STL.64 [R1+0x8d0], R172 ;  /* 0x0008d0ac01007387 */ /* 0x000fe20000100a00 */
[----:B------:R-:W-:Y:S06]  /*114090*/  STL.64 [R1+0x8d8], R174 ;  /* 0x0008d8ae01007387 */ /* 0x000fec0000100a00 */
[C---:B----4-:R-:W-:Y:S08]  /*1140a0*/  HMMA.1688.F32.TF32 R40, R232.reuse, R6, R16 ;  /* 0x00000006e828723c */ /* 0x050ff00000081010 */
        /* <DEDUP_REMOVED lines=31> */
[----:B-1----:R-:W2:Y:S01]  /*1142a0*/  LDL.LU R24, [R1+0xc70] ;  /* 0x000c700001187983 */ /* 0x002ea20000300800 */
[----:B------:R-:W2:Y:S02]  /*1142b0*/  LDL.LU R25, [R1+0xc74] ;  /* 0x000c740001197983 */ /* 0x000ea40000300800 */
[----:B----4-:R-:W4:Y:S02]  /*1142c0*/  LDL.LU R26, [R1+0xc78] ;  /* 0x000c7800011a7983 */ /* 0x010f240000300800 */
        /* <DEDUP_REMOVED lines=112> */
[----:B------:R4:W-:Y:S01]  /*1149d0*/  STL.64 [R1+0xb18], R174 ;  /* 0x000b18ae01007387 */ /* 0x0009e20000100a00 */
[----:B------:R-:W-:Y:S01]  /*1149e0*/  STL.64 [R1+0x6b40], R246 ;  /* 0x006b40f601007387 */ /* 0x000fe20000100a00 */
[C---:B--2---:R-:W-:Y:S08]  /*1149f0*/  HMMA.1688.F32.TF32 R176, R228.reuse, R142, R216 ;  /* 0x0000008ee4b0723c */ /* 0x044ff000000810d8 */
[C---:B----4-:R-:W-:Y:S07]  /*114a00*/  HMMA.1688.F32.TF32 R172, R228.reuse, R134, R212 ;  /* 0x00000086e4ac723c */ /* 0x050fee00000810d4 */
[----:B------:R-:W-:Y:S01]  /*114a10*/  STL.64 [R1+0xb30], R168 ;  /* 0x000b30a801007387 */ /* 0x000fe20000100a00 */
[----:B------:R2:W-:Y:S01]  /*114a20*/  STL.64 [R1+0xb38], R170 ;  /* 0x000b38aa01007387 */ /* 0x0005e20000100a00 */
[C---:B------:R-:W-:Y:S08]  /*114a30*/  HMMA.1688.F32.TF32 R152, R228.reuse, R66, R152 ;  /* 0x00000042e498723c */ /* 0x040ff00000081098 */
[C---:B------:R-:W-:Y:S08]  /*114a40*/  HMMA.1688.F32.TF32 R144, R228.reuse, R50, R144 ;  /* 0x00000032e490723c */ /* 0x040ff00000081090 */
[C---:B--2---:R-:W-:Y:S08]  /*114a50*/  HMMA.1688.F32.TF32 R168, R228.reuse, R122, R208 ;  /* 0x0000007ae4a8723c */ /* 0x044ff000000810d0 */
[C---:B------:R-:W-:Y:S01]  /*114a60*/  HMMA.1688.F32.TF32 R112, R228.reuse, R102, R112 ;  /* 0x00000066e470723c */ /* 0x040fe20000081070 */
[----:B------:R-:W-:Y:S01]  /*114a70*/  STL.64 [R1+0x6b38], R244 ;  /* 0x006b38f401007387 */ /* 0x000fe20000100a00 */
[----:B------:R-:W-:Y:S02]  /*114a80*/  STL.64 [R1+0xb70], R176 ;  /* 0x000b70b001007387 */ /* 0x000fe40000100a00 */
[----:B------:R-:W-:Y:S02]  /*114a90*/  STL.64 [R1+0xb78], R178 ;  /* 0x000b78b201007387 */ /* 0x000fe40000100a00 */
[----:B------:R-:W-:Y:S01]  /*114aa0*/  STL.64 [R1+0xb90], R172 ;  /* 0x000b90ac01007387 */ /* 0x000fe20000100a00 */
[----:B------:R-:W-:Y:S08]  /*114ab0*/  STL.64 [R1+0xb98], R174 ;  /* 0x000b98ae01007387 */ /* 0x000ff00000100a00 */
        /* <DEDUP_REMOVED lines=15> */
[----:B------:R3:W-:Y:S02]  /*114bb0*/  STL [R1+0xca8], R114 ;  /* 0x000ca87201007387 */ /* 0x0007e40000100800 */
[----:B------:R-:W-:Y:S01]  /*114bc0*/  IMAD.MOV.U32 R3, RZ, RZ, R115 ;  /* 0x000000ffff037224 */ /* 0x000fe200078e0073 */
[C---:B--2---:R-:W-:Y:S08]  /*114bd0*/  HMMA.1688.F32.TF32 R128, R228.reuse, R250, R88 ;  /* 0x000000fae480723c */ /* 0x044ff00000081058 */
[C---:B---3--:R-:W-:Y:S08]  /*114be0*/  HMMA.1688.F32.TF32 R112, R228.reuse, R126, R72 ;  /* 0x0000007ee470723c */ /* 0x048ff00000081048 */
        /* <DEDUP_REMOVED lines=17> */
[----:B------:R-:W-:Y:S04]  /*114d00*/  STL.64 [R1+0xd68], R42 ;  /* 0x000d682a01007387 */ /* 0x000fe80000100a00 */
[----:B------:R3:W-:Y:S02]  /*114d10*/  STL.64 [R1+0xd80], R24 ;  /* 0x000d801801007387 */ /* 0x0007e40000100a00 */
[----:B------:R4:W-:Y:S02]  /*114d20*/  STL.64 [R1+0xd88], R26 ;  /* 0x000d881a01007387 */ /* 0x0009e40000100a00 */
[----:B------:R-:W2:Y:S01]  /*114d30*/  LDL.LU R17, [R1+0x804] ;  /* 0x0008040001117983 */ /* 0x000ea20000300800 */
[----:B------:R-:W2:Y:S01]  /*114d40*/  LDL.LU R18, [R1+0x808] ;  /* 0x0008080001127983 */ /* 0x000ea20000300800 */
[----:B------:R-:W2:Y:S03]  /*114d50*/  LDL.LU R19, [R1+0x80c] ;  /* 0x00080c0001137983 */ /* 0x000ea60000300800 */
[----:B---3--:R-:W3:Y:S01]  /*114d60*/  LDL.LU R24, [R1+0x820] ;  /* 0x0008200001187983 */ /* 0x008ee20000300800 */
[----:B------:R-:W3:Y:S02]  /*114d70*/  LDL.LU R25, [R1+0x824] ;  /* 0x0008240001197983 */ /* 0x000ee40000300800 */
[----:B----4-:R-:W3:Y:S02]  /*114d80*/  LDL.LU R26, [R1+0x828] ;  /* 0x00082800011a7983 */ /* 0x010ee40000300800 */
[----:B------:R-:W3:Y:S01]  /*114d90*/  LDL.LU R27, [R1+0x82c] ;  /* 0x00082c00011b7983 */ /* 0x000ee20000300800 */
        /* <DEDUP_REMOVED lines=28> */
[----:B------:R-:W1:Y:S01]  /*114f60*/  LDL.LU R164, [R1+0x980] ;  /* 0x0009800001a47983 */ /* 0x000e620000300800 */
[----:B------:R-:W1:Y:S02]  /*114f70*/  LDL.LU R165, [R1+0x984] ;  /* 0x0009840001a57983 */ /* 0x000e640000300800 */
[----:B------:R-:W1:Y:S02]  /*114f80*/  LDL.LU R166, [R1+0x988] ;  /* 0x0009880001a67983 */ /* 0x000e640000300800 */
[----:B------:R-:W1:Y:S01]  /*114f90*/  LDL.LU R167, [R1+0x98c] ;  /* 0x00098c0001a77983 */ /* 0x000e620000300800 */
        /* <DEDUP_REMOVED lines=64> */
[C---:B--2---:R-:W-:Y:S08]  /*1153a0*/  HMMA.1688.F32.TF32 R244, R228.reuse, R70, R196 ;  /* 0x00000046e4f4723c */ /* 0x044ff000000810c4 */
[C---:B------:R-:W-:Y:S08]  /*1153b0*/  HMMA.1688.F32.TF32 R196, R228.reuse, R62, R200 ;  /* 0x0000003ee4c4723c */ /* 0x040ff000000810c8 */
[C---:B---3--:R-:W-:Y:S08]  /*1153c0*/  HMMA.1688.F32.TF32 R192, R228.reuse, R54, R180 ;  /* 0x00000036e4c0723c */ /* 0x048ff000000810b4 */
        /* <DEDUP_REMOVED lines=12> */
[C---:B----4-:R-:W-:Y:S01]  /*115490*/  HMMA.1688.F32.TF32 R180, R228.reuse, R6, R176 ;  /* 0x00000006e4b4723c */ /* 0x050fe200000810b0 */
[----:B------:R-:W-:Y:S01]  /*1154a0*/  STL.64 [R1+0xe10], R188 ;  /* 0x000e10bc01007387 */ /* 0x000fe20000100a00 */
[----:B------:R-:W-:Y:S02]  /*1154b0*/  STL.64 [R1+0xe18], R190 ;  /* 0x000e18be01007387 */ /* 0x000fe40000100a00 */
[----:B------:R-:W-:Y:S02]  /*1154c0*/  STL.64 [R1+0xe30], R184 ;  /* 0x000e30b801007387 */ /* 0x000fe40000100a00 */
[----:B------:R-:W-:Y:S02]  /*1154d0*/  STL.64 [R1+0xe38], R186 ;  /* 0x000e38ba01007387 */ /* 0x000fe40000100a00 */
[C---:B------:R-:W-:Y:S08]  /*1154e0*/  HMMA.1688.F32.TF32 R176, R228.reuse, R14, R220 ;  /* 0x0000000ee4b0723c */ /* 0x040ff000000810dc */
[C---:B------:R-:W-:Y:S07]  /*1154f0*/  HMMA.1688.F32.TF32 R172, R228.reuse, R10, R216 ;  /* 0x0000000ae4ac723c */ /* 0x040fee00000810d8 */
[----:B------:R-:W-:Y:S01]  /*115500*/  STL.64 [R1+0xe50], R180 ;  /* 0x000e50b401007387 */ /* 0x000fe20000100a00 */
[----:B------:R-:W-:Y:S02]  /*115510*/  STL.64 [R1+0xe58], R182 ;  /* 0x000e58b601007387 */ /* 0x000fe40000100a00 */
[----:B------:R-:W-:Y:S02]  /*115520*/  STL.64 [R1+0xe70], R168 ;  /* 0x000e70a801007387 */ /* 0x000fe40000100a00 */
[----:B------:R2:W-:Y:S02]  /*115530*/  STL.64 [R1+0xe78], R170 ;  /* 0x000e78aa01007387 */ /* 0x0005e40000100a00 */
[----:B--2---:R-:W-:Y:S01]  /*115540*/  HMMA.1688.F32.TF32 R168, R228, R242, R212 ;  /* 0x000000f2e4a8723c */ /* 0x004fe200000810d4 */
[----:B------:R-:W-:Y:S01]  /*115550*/  STL.64 [R1+0xe90], R176 ;  /* 0x000e90b001007387 */ /* 0x000fe20000100a00 */
[----:B------:R-:W-:Y:S07]  /*115560*/  STL.64 [R1+0xe98], R178 ;  /* 0x000e98b201007387 */ /* 0x000fee0000100a00 */
[----:B------:R-:W-:Y:S02]  /*115570*/  STL.64 [R1+0xec0], R172 ;  /* 0x000ec0ac01007387 */ /* 0x000fe40000100a00 */
[----:B------:R-:W-:Y:S01]  /*115580*/  STL.64 [R1+0xec8], R174 ;  /* 0x000ec8ae01007387 */ /* 0x000fe20000100a00 */
[C---:B-1----:R-:W-:Y:S08]  /*115590*/  HMMA.1688.F32.TF32 R160, R232.reuse, R162, R164 ;  /* 0x000000a2e8a0723c */ /* 0x042ff000000810a4 */
        /* <DEDUP_REMOVED lines=18> */
[C---:B------:R-:W-:Y:S08]  /*1156c0*/  HMMA.1688.F32.TF32 R24, R232.reuse, R102, R16 ;  /* 0x00000066e818723c */ /* 0x040ff00000081010 */
[C---:B------:R-:W-:Y:S01]  /*1156d0*/  HMMA.1688.F32.TF32 R20, R232.reuse, R250, R236 ;  /* 0x000000fae814723c */ /* 0x040fe200000810ec */
[----:B------:R-:W-:Y:S01]  /*1156e0*/  STL.64 [R1+0xee0], R168 ;  /* 0x000ee0a801007387 */ /* 0x000fe20000100a00 */
[----:B------:R-:W-:Y:S02]  /*1156f0*/  STL.64 [R1+0xee8], R170 ;  /* 0x000ee8aa01007387 */ /* 0x000fe40000100a00 */
[----:B------:R-:W1:Y:S02]  /*115700*/  LDL.64 R108, [R1+0x13a0] ;  /* 0x0013a000016c7983 */ /* 0x000e640000100a00 */
        /* <DEDUP_REMOVED lines=24> */
[----:B------:R-:W2:Y:S01]  /*115890*/  LDL.LU R16, [R1+0x5e0] ;  /* 0x0005e00001107983 */ /* 0x000ea20000300800 */
[----:B------:R3:W-:Y:S01]  /*1158a0*/  STL.64 [R1+0x1090], R24 ;  /* 0x0010901801007387 */ /* 0x0007e20000100a00 */
[----:B------:R4:W-:Y:S02]  /*1158b0*/  STL.64 [R1+0x1098], R26 ;  /* 0x0010981a01007387 */ /* 0x0009e40000100a00 */
        /* <DEDUP_REMOVED lines=8> */
[----:B------:R-:W2:Y:S01]  /*115940*/  LDL.LU R103, [R1+0x64c] ;  /* 0x00064c0001677983 */ /* 0x000ea20000300800 */
        /* <DEDUP_REMOVED lines=60> */
[----:B------:R-:W1:Y:S01]  /*115d10*/  LDL.LU R248, [R1+0x34e0] ;  /* 0x0034e00001f87983 */ /* 0x000e620000300800 */
[----:B------:R-:W1:Y:S02]  /*115d20*/  LDL.LU R249, [R1+0x34e4] ;  /* 0x0034e40001f97983 */ /* 0x000e640000300800 */
[----:B------:R-:W1:Y:S02]  /*115d30*/  LDL.LU R250, [R1+0x34e8] ;  /* 0x0034e80001fa7983 */ /* 0x000e640000300800 */
[----:B------:R-:W1:Y:S01]  /*115d40*/  LDL.LU R251, [R1+0x34ec] ;  /* 0x0034ec0001fb7983 */ /* 0x000e620000300800 */
[C---:B----4-:R-:W-:Y:S08]  /*115d50*/  HMMA.1688.F32.TF32 R52, R232.reuse, R54, R56 ;  /* 0x00000036e834723c */ /* 0x050ff00000081038 */
        /* <DEDUP_REMOVED lines=22> */
[C---:B------:R-:W-:Y:S01]  /*115ec0*/  HMMA.1688.F32.TF32 R28, R232.reuse, R30, R32 ;  /* 0x0000001ee81c723c */ /* 0x040fe20000081020 */
[----:B------:R-:W-:Y:S01]  /*115ed0*/  STL.64 [R1+0x1430], R76 ;  /* 0x0014304c01007387 */ /* 0x000fe20000100a00 */
[----:B------:R-:W-:Y:S06]  /*115ee0*/  STL.64 [R1+0x1438], R78 ;  /* 0x0014384e01007387 */ /* 0x000fec0000100a00 */
[C---:B------:R-:W-:Y:S01]  /*115ef0*/  HMMA.1688.F32.TF32 R20, R232.reuse, R14, R20 ;  /* 0x0000000ee814723c */ /* 0x040fe20000081014 */
[----:B------:R-:W-:Y:S02]  /*115f00*/  STL.64 [R1+0x1460], R68 ;  /* 0x0014604401007387 */ /* 0x000fe40000100a00 */
[----:B------:R-:W-:Y:S05]  /*115f10*/  STL.64 [R1+0x1468], R70 ;  /* 0x0014684601007387 */ /* 0x000fea0000100a00 */
[C---:B------:R-:W-:Y:S01]  /*115f20*/  HMMA.1688.F32.TF32 R8, R232.reuse, R10, R16 ;  /* 0x0000000ae808723c */ /* 0x040fe20000081010 */
[----:B------:R-:W2:Y:S01]  /*115f30*/  LDL.64 R112, [R1+0x1390] ;  /* 0x0013900001707983 */ /* 0x000ea20000100a00 */
[----:B------:R-:W-:Y:S02]  /*115f40*/  STL.64 [R1+0x1470], R60 ;  /* 0x0014703c01007387 */ /* 0x000fe40000100a00 */
[----:B------:R-:W-:Y:S02]  /*115f50*/  STL.64 [R1+0x1478], R62 ;  /* 0x0014783e01007387 */ /* 0x000fe40000100a00 */
[----:B------:R-:W3:Y:S01]  /*115f60*/  LDL.64 R88, [R1+0x1380] ;  /* 0x0013800001587983 */ /* 0x000ee20000100a00 */
[----:B------:R-:W-:Y:S01]  /*115f70*/  STL.64 [R1+0x1480], R52 ;  /* 0x0014803401007387 */ /* 0x000fe20000100a00 */
[----:B------:R-:W-:Y:S02]  /*115f80*/  STL.64 [R1+0x1488], R54 ;  /* 0x0014883601007387 */ /* 0x000fe40000100a00 */
[----:B------:R-:W4:Y:S02]  /*115f90*/  LDL.64 R80, [R1+0x1370] ;  /* 0x0013700001507983 */ /* 0x000f240000100a00 */
[----:B------:R-:W2:Y:S01]  /*115fa0*/  LDL.64 R72, [R1+0x1360] ;  /* 0x0013600001487983 */ /* 0x000ea20000100a00 */
[----:B------:R-:W-:Y:S01]  /*115fb0*/  STL.64 [R1+0x1490], R48 ;  /* 0x0014903001007387 */ /* 0x000fe20000100a00 */
[----:B------:R-:W-:Y:S02]  /*115fc0*/  STL.64 [R1+0x1498], R50 ;  /* 0x0014983201007387 */ /* 0x000fe40000100a00 */
[----:B------:R-:W-:Y:S02]  /*115fd0*/  STL.64 [R1+0x14a0], R44 ;  /* 0x0014a02c01007387 */ /* 0x000fe40000100a00 */
[----:B------:R-:W-:Y:S01]  /*115fe0*/  STL.64 [R1+0x14a8], R46 ;  /* 0x0014a82e01007387 */ /* 0x000fe20000100a00 */
[----:B------:R-:W2:Y:S01]  /*115ff0*/  LDL.64 R24, [R1+0x1350] ;  /* 0x0013500001187983 */ /* 0x000ea20000100a00 */
[----:B------:R-:W-:Y:S02]  /*116000*/  STL.64 [R1+0x14b0], R40 ;  /* 0x0014b02801007387 */ /* 0x000fe40000100a00 */
[----:B------:R-:W-:Y:S02]  /*116010*/  STL.64 [R1+0x14b8], R42 ;  /* 0x0014b82a01007387 */ /* 0x000fe40000100a00 */
[----:B------:R-:W2:Y:S01]  /*116020*/  LDL.64 R4, [R1+0x1340] ;  /* 0x0013400001047983 */ /* 0x000ea20000100a00 */
[----:B------:R-:W-:Y:S01]  /*116030*/  STL.64 [R1+0x14c0], R36 ;  /* 0x0014c02401007387 */ /* 0x000fe20000100a00 */
[----:B------:R-:W-:Y:S02]  /*116040*/  STL.64 [R1+0x14c8], R38 ;  /* 0x0014c82601007387 */ /* 0x000fe40000100a00 */
[----:B------:R-:W2:Y:S02]  /*116050*/  LDL.64 R100, [R1+0x1330] ;  /* 0x0013300001647983 */ /* 0x000ea40000100a00 */
[----:B------:R-:W2:Y:S01]  /*116060*/  LDL.64 R96, [R1+0x1320] ;  /* 0x0013200001607983 */ /* 0x000ea20000100a00 */
[----:B------:R-:W2:Y:S01]  /*116070*/  LDL.64 R12, [R1+0x13b0] ;  /* 0x0013b000010c7983 */ /* 0x000ea20000100a00 */
[----:B------:R1:W-:Y:S02]  /*116080*/  STL.64 [R1+0x14d0], R28 ;  /* 0x0014d01c01007387 */ /* 0x0003e40000100a00 */
[----:B------:R-:W-:Y:S02]  /*116090*/  STL.64 [R1+0x14d8], R30 ;  /* 0x0014d81e01007387 */ /* 0x000fe40000100a00 */
[----:B------:R1:W-:Y:S01]  /*1160a0*/  STL.64 [R1+0x14e0], R20 ;  /* 0x0014e01401007387 */ /* 0x0003e20000100a00 */
[----:B------:R-:W-:Y:S01]  /*1160b0*/  STL.64 [R1+0x14e8], R22 ;  /* 0x0014e81601007387 */ /* 0x000fe20000100a00 */
[----:B------:R-:W-:Y:S01]  /*1160c0*/  STL.64 [R1+0x1500], R8 ;  /* 0x0015000801007387 */ /* 0x000fe20000100a00 */
[----:B------:R-:W-:Y:S01]  /*1160d0*/  HMMA.1688.F32.TF32 R32, R232, R242, R236 ;  /* 0x000000f2e820723c */ /* 0x000fe200000810ec */
[----:B------:R1:W-:Y:S01]  /*1160e0*/  STL [R1+0x1508], R10 ;  /* 0x0015080a01007387 */ /* 0x0003e20000100800 */
[----:B------:R-:W-:Y:S01]  /*1160f0*/  MOV R252, R11 ;  /* 0x0000000b00fc7202 */ /* 0x000fe20000000f00 */
[----:B------:R-:W2:Y:S04]  /*116100*/  LDL.64 R16, [R1+0x13c0] ;  /* 0x0013c00001107983 */ /* 0x000ea80000100a00 */
[----:B------:R-:W-:Y:S04]  /*116110*/  LDS R232, [R2+0x38080] ;  /* 0x0380800002e87984 */ /* 0x000fe80000000800 */
[----:B-1----:R-:W2:Y:S04]  /*116120*/  LDL.64 R28, [R1+0x15e0] ;  /* 0x0015e000011c7983 */ /* 0x002ea80000100a00 */
[----:B------:R-:W-:Y:S04]  /*116130*/  LDS R234, [R2+0x3a080] ;  /* 0x03a0800002ea7984 */ /* 0x000fe80000000800 */
[----:B------:R-:W2:Y:S04]  /*116140*/  LDL.64 R20, [R1+0x13d0] ;  /* 0x0013d00001147983 */ /* 0x000ea80000100a00 */
[----:B------:R-:W-:Y:S04]  /*116150*/  LDS R233, [R0+0x38080] ;  /* 0x0380800000e97984 */ /* 0x000fe80000000800 */
[----:B------:R-:W1:Y:S01]  /*116160*/  LDS R235, [R0+0x3a080] ;  /* 0x03a0800000eb7984 */ /* 0x000e620000000800 */
[C---:B------:R-:W-:Y:S01]  /*116170*/  HMMA.1688.F32.TF32 R8, R228.reuse, R108, R248 ;  /* 0x0000006ce408723c */ /* 0x040fe200000810f8 */
[----:B------:R-:W2:Y:S02]  /*116180*/  LDL.LU R248, [R1+0x3610] ;  /* 0x0036100001f87983 */ /* 0x000ea40000300800 */
[----:B------:R-:W-:Y:S01]  /*116190*/  STL.64 [R1+0x14f0], R32 ;  /* 0x0014f02001007387 */ /* 0x000fe20000100a00 */
[----:B------:R-:W-:Y:S11]  /*1161a0*/  STL.64 [R1+0x14f8], R34 ;  /* 0x0014f82201007387 */ /* 0x000ff60000100a00 */
[----:B------:R-:W-:Y:S08]  /*1161b0*/  @!UPT UIADD3 URZ, URZ, URZ, URZ ;  /* 0x0000003f3f3ff290 */ /* 0x000ff0000fffe03f */
        /* <DEDUP_REMOVED lines=60> */
[C---:B----4-:R-:W-:Y:S08]  /*116580*/  HMMA.1688.F32.TF32 R76, R228.reuse, R80, R76 ;  /* 0x00000050e44c723c */ /* 0x050ff0000008104c */
[C---:B---3--:R-:W-:Y:S08]  /*116590*/  HMMA.1688.F32.TF32 R84, R228.reuse, R88, R84 ;  /* 0x00000058e454723c */ /* 0x048ff00000081054 */
[C---:B--2---:R-:W-:Y:S08]  /*1165a0*/  HMMA.1688.F32.TF32 R92, R228.reuse, R112, R92 ;  /* 0x00000070e45c723c */ /* 0x044ff0000008105c */
        /* <DEDUP_REMOVED lines=10> */
[----:B------:R-:W2:Y:S01]  /*116650*/  LDL.64 R120, [R1+0x16a0] ;  /* 0x0016a00001787983 */ /* 0x000ea20000100a00 */
[----:B------:R1:W-:Y:S02]  /*116660*/  STL.64 [R1+0x1820], R76 ;  /* 0x0018204c01007387 */ /* 0x0003e40000100a00 */
[----:B------:R-:W-:Y:S01]  /*116670*/  STL.64 [R1+0x1828], R78 ;  /* 0x0018284e01007387 */ /* 0x000fe20000100a00 */
[----:B-1----:R-:W3:Y:S01]  /*116680*/  LDL.64 R76, [R1+0x16b0] ;  /* 0x0016b000014c7983 */ /* 0x002ee20000100a00 */
[----:B------:R1:W-:Y:S02]  /*116690*/  STL.64 [R1+0x1810], R8 ;  /* 0x0018100801007387 */ /* 0x0003e40000100a00 */
[----:B------:R-:W-:Y:S02]  /*1166a0*/  STL.64 [R1+0x1818], R10 ;  /* 0x0018180a01007387 */ /* 0x000fe40000100a00 */
[----:B------:R-:W4:Y:S01]  /*1166b0*/  LDL.64 R140, [R1+0x16d0] ;  /* 0x0016d000018c7983 */ /* 0x000f220000100a00 */
[----:B------:R-:W2:Y:S04]  /*1166c0*/  LDL.64 R84, [R1+0x16e0] ;  /* 0x0016e00001547983 */ /* 0x000ea80000100a00 */
[----:B------:R-:W2:Y:S04]  /*1166d0*/  LDL.64 R92, [R1+0x16f0] ;  /* 0x0016f000015c7983 */ /* 0x000ea80000100a00 */
[----:B------:R-:W2:Y:S04]  /*1166e0*/  LDL.64 R104, [R1+0x1710] ;  /* 0x0017100001687983 */ /* 0x000ea80000100a00 */
[----:B------:R-:W2:Y:S04]  /*1166f0*/  LDL.64 R224, [R1+0x1700] ;  /* 0x0017000001e07983 */ /* 0x000ea80000100a00 */
[----:B-1----:R-:W2:Y:S01]  /*116700*/  LDL.64 R8, [R1+0x16c0] ;  /* 0x0016c00001087983 */ /* 0x002ea20000100a00 */
        /* <DEDUP_REMOVED lines=8> */
[----:B------:R-:W-:Y:S02]  /*116790*/  STL.64 [R1+0x6b70], R12 ;  /* 0x006b700c01007387 */ /* 0x000fe40000100a00 */
[----:B------:R-:W-:Y:S02]  /*1167a0*/  STL.64 [R1+0x17c0], R36 ;  /* 0x0017c02401007387 */ /* 0x000fe40000100a00 */
[----:B------:R1:W-:Y:S02]  /*1167b0*/  STL.64 [R1+0x17c8], R38 ;  /* 0x0017c82601007387 */ /* 0x0003e40000100a00 */
[C---:B-1----:R-:W-:Y:S08]  /*1167c0*/  HMMA.1688.F32.TF32 R116, R228.reuse, R16, R236 ;  /* 0x00000010e474723c */ /* 0x042ff000000810ec */
[C---:B------:R-:W-:Y:S08]  /*1167d0*/  HMMA.1688.F32.TF32 R36, R228.reuse, R20, R240 ;  /* 0x00000014e424723c */ /* 0x040ff000000810f0 */
[C---:B------:R-:W-:Y:S07]  /*1167e0*/  HMMA.1688.F32.TF32 R12, R228.reuse, R28, R248 ;  /* 0x0000001ce40c723c */ /* 0x040fee00000810f8 */
[----:B------:R-:W-:Y:S01]  /*1167f0*/  STL.64 [R1+0x17b0], R116 ;  /* 0x0017b07401007387 */ /* 0x000fe20000100a00 */
[----:B------:R-:W-:Y:S02]  /*116800*/  STL.64 [R1+0x17b8], R118 ;  /* 0x0017b87601007387 */ /* 0x000fe40000100a00 */
[----:B------:R-:W2:Y:S05]  /*116810*/  LDL.LU R240, [R1+0x31e0] ;  /* 0x0031e00001f07983 */ /* 0x000eaa0000300800 */
[----:B------:R1:W-:Y:S01]  /*116820*/  STL.64 [R1+0x17a0], R36 ;  /* 0x0017a02401007387 */ /* 0x0003e20000100a00 */
[----:B------:R1:W-:Y:S07]  /*116830*/  STL.64 [R1+0x17a8], R38 ;  /* 0x0017a82601007387 */ /* 0x0003ee0000100a00 */
[----:B------:R-:W-:Y:S02]  /*116840*/  STL.64 [R1+0x1790], R12 ;  /* 0x0017900c01007387 */ /* 0x000fe40000100a00 */
        /* <DEDUP_REMOVED lines=8> */
[----:B-1----:R-:W2:Y:S01]  /*1168d0*/  LDL.LU R36, [R1+0x3200] ;  /* 0x0032000001247983 */ /* 0x002ea20000300800 */
[----:B------:R-:W2:Y:S04]  /*1168e0*/  LDL.LU R37, [R1+0x3204] ;  /* 0x0032040001257983 */ /* 0x000ea80000300800 */
        /* <DEDUP_REMOVED lines=108> */
[----:B------:R-:W-:Y:S02]  /*116fb0*/  STL.64 [R1+0x1768], R194 ;  /* 0x001768c201007387 */ /* 0x000fe40000100a00 */
[C---:B------:R-:W-:Y:S07]  /*116fc0*/  HMMA.1688.F32.TF32 R180, R228.reuse, R48, R184 ;  /* 0x00000030e4b4723c */ /* 0x040fee00000810b8 */
[----:B------:R-:W-:Y:S01]  /*116fd0*/  STL.64 [R1+0x1750], R12 ;  /* 0x0017500c01007387 */ /* 0x000fe20000100a00 */
[----:B------:R4:W-:Y:S02]  /*116fe0*/  STL.64 [R1+0x1758], R14 ;  /* 0x0017580e01007387 */ /* 0x0009e40000100a00 */
[C---:B----4-:R-:W-:Y:S05]  /*116ff0*/  HMMA.1688.F32.TF32 R12, R228.reuse, R52, R168 ;  /* 0x00000034e40c723c */ /* 0x050fea00000810a8 */
        /* <DEDUP_REMOVED lines=21> */
[----:B------:R-:W-:Y:S01]  /*117150*/  STL.64 [R1+0x1598], R174 ;  /* 0x001598ae01007387 */ /* 0x000fe20000100a00 */
[C---:B------:R-:W-:Y:S08]  /*117160*/  HMMA.1688.F32.TF32 R160, R228.reuse, R140, R160 ;  /* 0x0000008ce4a0723c */ /* 0x040ff000000810a0 */
[C---:B-1----:R-:W-:Y:S01]  /*117170*/  HMMA.1688.F32.TF32 R168, R228.reuse, R8, R204 ;  /* 0x00000008e4a8723c */ /* 0x042fe200000810cc */
[----:B------:R-:W-:Y:S01]  /*117180*/  STL.64 [R1+0x1580], R12 ;  /* 0x0015800c01007387 */ /* 0x000fe20000100a00 */
[----:B------:R1:W-:Y:S06]  /*117190*/  STL.64 [R1+0x1588], R14 ;  /* 0x0015880e01007387 */ /* 0x0003ec0000100a00 */
[C---:B-1----:R-:W-:Y:S11]  /*1171a0*/  HMMA.1688.F32.TF32 R12, R228.reuse, R84, R152 ;  /* 0x00000054e40c723c */ /* 0x042ff60000081098 */
[----:B------:R-:W-:Y:S04]  /*1171b0*/  @!UPT UIADD3 URZ, URZ, URZ, URZ ;  /* 0x0000003f3f3ff290 */ /* 0x000fe8000fffe03f */
[----:B------:R-:W-:Y:S01]  /*1171c0*/  STL.64 [R1+0x1570], R168 ;  /* 0x001570a801007387 */ /* 0x000fe20000100a00 */
[----:B------:R-:W-:Y:S01]  /*1171d0*/  STL.64 [R1+0x1578], R170 ;  /* 0x001578aa01007387 */ /* 0x000fe20000100a00 */
[C---:B------:R-:W-:Y:S01]  /*1171e0*/  HMMA.1688.F32.TF32 R148, R228.reuse, R92, R148 ;  /* 0x0000005ce494723c */ /* 0x040fe20000081094 */
[----:B------:R-:W-:Y:S01]  /*1171f0*/  STL.64 [R1+0x1560], R160 ;  /* 0x001560a001007387 */ /* 0x000fe20000100a00 */
[----:B------:R-:W-:Y:S06]  /*117200*/  STL.64 [R1+0x1568], R162 ;  /* 0x001568a201007387 */ /* 0x000fec0000100a00 */
        /* <DEDUP_REMOVED lines=16> */
[C---:B------:R-:W-:Y:S01]  /*117310*/  HMMA.1688.F32.TF32 R128, R232.reuse, R88, R124 ;  /* 0x00000058e880723c */ /* 0x040fe2000008107c */
[----:B------:R-:W-:Y:S01]  /*117320*/  STL.64 [R1+0x1520], R132 ;  /* 0x0015208401007387 */ /* 0x000fe20000100a00 */
[----:B------:R-:W-:Y:S06]  /*117330*/  STL.64 [R1+0x1528], R134 ;  /* 0x0015288601007387 */ /* 0x000fec0000100a00 */
[C---:B------:R-:W-:Y:S07]  /*117340*/  HMMA.1688.F32.TF32 R124, R232.reuse, R80, R116 ;  /* 0x00000050e87c723c */ /* 0x040fee0000081074 */
[----:B------:R-:W-:Y:S01]  /*117350*/  STL.64 [R1+0x1860], R12 ;  /* 0x0018600c01007387 */ /* 0x000fe20000100a00 */
[----:B------:R2:W-:Y:S02]  /*117360*/  STL.64 [R1+0x1868], R14 ;  /* 0x0018680e01007387 */ /* 0x0005e40000100a00 */
[C---:B--2---:R-:W-:Y:S05]  /*117370*/  HMMA.1688.F32.TF32 R12, R232.reuse, R72, R36 ;  /* 0x00000048e80c723c */ /* 0x044fea0000081024 */
        /* <DEDUP_REMOVED lines=8> */
[C---:B--2---:R-:W-:Y:S05]  /*117400*/  HMMA.1688.F32.TF32 R12, R232.reuse, R100, R248 ;  /* 0x00000064e80c723c */ /* 0x044fea00000810f8 */
[----:B------:R-:W-:Y:S01]  /*117410*/  STL.64 [R1+0x18a0], R116 ;  /* 0x0018a07401007387 */ /* 0x000fe20000100a00 */
[----:B------:R-:W-:Y:S02]  /*117420*/  STL.64 [R1+0x18a8], R118 ;  /* 0x0018a87601007387 */ /* 0x000fe40000100a00 */
[----:B------:R-:W2:Y:S05]  /*117430*/  LDL.LU R240, [R1+0x1b40] ;  /* 0x001b400001f07983 */ /* 0x000eaa0000300800 */
[----:B------:R3:W-:Y:S01]  /*117440*/  STL.64 [R1+0x18b0], R36 ;  /* 0x0018b02401007387 */ /* 0x0007e20000100a00 */
[----:B------:R4:W-:Y:S09]  /*117450*/  STL.64 [R1+0x18b8], R38 ;  /* 0x0018b82601007387 */ /* 0x0009f20000100a00 */
[----:B------:R1:W-:Y:S01]  /*117460*/  STL.64 [R1+0x18c0], R12 ;  /* 0x0018c00c01007387 */ /* 0x0003e20000100a00 */
[----:B------:R1:W-:Y:S02]  /*117470*/  STL.64 [R1+0x18c8], R14 ;  /* 0x0018c80e01007387 */ /* 0x0003e40000100a00 */
[----:B------:R-:W2:Y:S02]  /*117480*/  LDL.LU R241, [R1+0x1b44] ;  /* 0x001b440001f17983 */ /* 0x000ea40000300800 */
[----:B------:R-:W2:Y:S01]  /*117490*/  LDL.LU R242, [R1+0x1b48] ;  /* 0x001b480001f27983 */ /* 0x000ea20000300800 */
[----:B------:R-:W2:Y:S01]  /*1174a0*/  LDL.LU R243, [R1+0x1b4c] ;  /* 0x001b4c0001f37983 */ /* 0x000ea20000300800 */
[----:B---3--:R-:W3:Y:S02]  /*1174b0*/  LDL.LU R36, [R1+0x1b60] ;  /* 0x001b600001247983 */ /* 0x008ee40000300800 */
[----:B------:R-:W3:Y:S02]  /*1174c0*/  LDL.LU R37, [R1+0x1b64] ;  /* 0x001b640001257983 */ /* 0x000ee40000300800 */
[----:B----4-:R-:W3:Y:S01]  /*1174d0*/  LDL.LU R38, [R1+0x1b68] ;  /* 0x001b680001267983 */ /* 0x010ee20000300800 */
[----:B------:R-:W3:Y:S01]  /*1174e0*/  LDL.LU R39, [R1+0x1b6c] ;  /* 0x001b6c0001277983 */ /* 0x000ee20000300800 */
        /* <DEDUP_REMOVED lines=113> */
[----:B-1----:R-:W2:Y:S01]  /*117c00*/  LDL.LU.64 R12, [R1+0x6b70] ;  /* 0x006b7000010c7983 */ /* 0x002ea20000300a00 */
[C---:B---3--:R-:W-:Y:S08]  /*117c10*/  HMMA.1688.F32.TF32 R192, R232.reuse, R16, R192 ;  /* 0x00000010e8c0723c */ /* 0x048ff000000810c0 */
[C---:B--2---:R-:W-:Y:S11]  /*117c20*/  HMMA.1688.F32.TF32 R244, R232.reuse, R12, R244 ;  /* 0x0000000ce8f4723c */ /* 0x044ff600000810f4 */
[----:B------:R-:W-:Y:S11]  /*117c30*/  @!UPT UIADD3 URZ, URZ, URZ, URZ ;  /* 0x0000003f3f3ff290 */ /* 0x000ff6000fffe03f */
[----:B------:R-:W-:Y:S01]  /*117c40*/  @!UPT UIADD3 URZ, URZ, URZ, URZ ;  /* 0x0000003f3f3ff290 */ /* 0x000fe2000fffe03f */
[----:B------:R-:W-:Y:S01]  /*117c50*/  STL.64 [R1+0x1a50], R244 ;  /* 0x001a50f401007387 */ /* 0x000fe20000100a00 */
[----:B------:R1:W-:Y:S02]  /*117c60*/  STL.64 [R1+0x1a58], R246 ;  /* 0x001a58f601007387 */ /* 0x0003e40000100a00 */
[----:B------:R-:W-:Y:S02]  /*117c70*/  STL.64 [R1+0x1a40], R192 ;  /* 0x001a40c001007387 */ /* 0x000fe40000100a00 */
[----:B------:R2:W-:Y:S01]  /*117c80*/  STL.64 [R1+0x1a48], R194 ;  /* 0x001a48c201007387 */ /* 0x0005e20000100a00 */
[C---:B-1----:R-:W-:Y:S08]  /*117c90*/  HMMA.1688.F32.TF32 R244, R232.reuse, R20, R196 ;  /* 0x00000014e8f4723c */ /* 0x042ff000000810c4 */
[C---:B------:R-:W-:Y:S08]  /*117ca0*/  HMMA.1688.F32.TF32 R196, R232.reuse, R28, R200 ;  /* 0x0000001ce8c4723c */ /* 0x040ff000000810c8 */
[C---:B--2---:R-:W-:Y:S08]  /*117cb0*/  HMMA.1688.F32.TF32 R192, R232.reuse, R164, R180 ;  /* 0x000000a4e8c0723c */ /* 0x044ff000000810b4 */
        /* <DEDUP_REMOVED lines=12> */
[C---:B-1----:R-:W-:Y:S01]  /*117d80*/  HMMA.1688.F32.TF32 R180, R232.reuse, R44, R176 ;  /* 0x0000002ce8b4723c */ /* 0x042fe200000810b0 */
        /* <DEDUP_REMOVED lines=10> */
[C---:B-1----:R-:W-:Y:S01]  /*117e30*/  HMMA.1688.F32.TF32 R168, R232.reuse, R68, R212 ;  /* 0x00000044e8a8723c */ /* 0x042fe200000810d4 */
[----:B------:R-:W-:Y:S01]  /*117e40*/  STL.64 [R1+0x19b0], R176 ;  /* 0x0019b0b001007387 */ /* 0x000fe20000100a00 */
[----:B------:R1:W-:Y:S07]  /*117e50*/  STL.64 [R1+0x19b8], R178 ;  /* 0x0019b8b201007387 */ /* 0x0003ee0000100a00 */
[----:B------:R-:W-:Y:S02]  /*117e60*/  STL.64 [R1+0x19a0], R172 ;  /* 0x0019a0ac01007387 */ /* 0x000fe40000100a00 */
[----:B------:R2:W-:Y:S01]  /*117e70*/  STL.64 [R1+0x19a8], R174 ;  /* 0x0019a8ae01007387 */ /* 0x0005e20000100a00 */
[C---:B-1----:R-:W-:Y:S08]  /*117e80*/  HMMA.1688.F32.TF32 R176, R232.reuse, R64, R208 ;  /* 0x00000040e8b0723c */ /* 0x042ff000000810d0 */
[C---:B--2---:R-:W-:Y:S03]  /*117e90*/  HMMA.1688.F32.TF32 R172, R232.reuse, R60, R204 ;  /* 0x0000003ce8ac723c */ /* 0x044fe600000810cc */
[----:B------:R-:W-:Y:S01]  /*117ea0*/  STL.64 [R1+0x1990], R168 ;  /* 0x001990a801007387 */ /* 0x000fe20000100a00 */
[----:B------:R1:W-:Y:S04]  /*117eb0*/  STL.64 [R1+0x1998], R170 ;  /* 0x001998aa01007387 */ /* 0x0003e80000100a00 */
[C---:B-1----:R-:W-:Y:S08]  /*117ec0*/  HMMA.1688.F32.TF32 R168, R232.reuse, R120, R160 ;  /* 0x00000078e8a8723c */ /* 0x042ff000000810a0 */
[C---:B------:R-:W-:Y:S08]  /*117ed0*/  HMMA.1688.F32.TF32 R160, R232.reuse, R76, R152 ;  /* 0x0000004ce8a0723c */ /* 0x040ff00000081098 */
[C---:B------:R-:W-:Y:S08]  /*117ee0*/  HMMA.1688.F32.TF32 R152, R232.reuse, R8, R148 ;  /* 0x00000008e898723c */ /* 0x040ff00000081094 */
[C---:B------:R-:W-:Y:S08]  /*117ef0*/  HMMA.1688.F32.TF32 R148, R232.reuse, R140, R144 ;  /* 0x0000008ce894723c */ /* 0x040ff00000081090 */
[C---:B------:R-:W-:Y:S08]  /*117f00*/  HMMA.1688.F32.TF32 R144, R232.reuse, R84, R136 ;  /* 0x00000054e890723c */ /* 0x040ff00000081088 */
[C---:B------:R-:W-:Y:S08]  /*117f10*/  HMMA.1688.F32.TF32 R136, R232.reuse, R92, R132 ;  /* 0x0000005ce888723c */ /* 0x040ff00000081084 */
[C---:B------:R-:W-:Y:S08]  /*117f20*/  HMMA.1688.F32.TF32 R132, R232.reuse, R104, R128 ;  /* 0x00000068e884723c */ /* 0x040ff00000081080 */
[----:B------:R-:W-:Y:S08]  /*117f30*/  HMMA.1688.F32.TF32 R128, R232, R224, R124 ;  /* 0x000000e0e880723c */ /* 0x000ff0000008107c */
[C---:B----4-:R-:W-:Y:S01]  /*117f40*/  HMMA.1688.F32.TF32 R124, R228.reuse, R108, R116 ;  /* 0x0000006ce47c723c */ /* 0x050fe20000081074 */
[----:B------:R-:W-:Y:S07]  /*117f50*/  STL.64 [R1+0x1980], R176 ;  /* 0x001980b001007387 */ /* 0x000fee0000100a00 */
[C---:B------:R-:W-:Y:S01]  /*117f60*/  HMMA.1688.F32.TF32 R116, R228.reuse, R112, R36 ;  /* 0x00000070e474723c */ /* 0x040fe20000081024 */
[----:B------:R-:W-:Y:S02]  /*117f70*/  STL.64 [R1+0x1988], R178 ;  /* 0x001988b201007387 */ /* 0x000fe40000100a00 */
[----:B------:R-:W-:Y:S01]  /*117f80*/  STL.64 [R1+0x1970], R172 ;  /* 0x001970ac01007387 */ /* 0x000fe20000100a00 */
[----:B------:R-:W-:Y:S04]  /*117f90*/  STL.64 [R1+0x1978], R174 ;  /* 0x001978ae01007387 */ /* 0x000fe80000100a00 */
        /* <DEDUP_REMOVED lines=29> */
[C---:B--2---:R-:W-:Y:S08]  /*118170*/  HMMA.1688.F32.TF32 R88, R228.reuse, R80, R240 ;  /* 0x00000050e458723c */ /* 0x044ff000000810f0 */
[C---:B---3--:R-:W-:Y:S01]  /*118180*/  HMMA.1688.F32.TF32 R36, R228.reuse, R72, R248 ;  /* 0x00000048e424723c */ /* 0x048fe200000810f8 */
[----:B------:R-:W2:Y:S11]  /*118190*/  LDL.LU R240, [R1+0x2ee0] ;  /* 0x002ee00001f07983 */ /* 0x000eb60000300800 */
[----:B------:R-:W-:Y:S03]  /*1181a0*/  @!UPT UIADD3 URZ, URZ, URZ, URZ ;  /* 0x0000003f3f3ff290 */ /* 0x000fe6000fffe03f */
[----:B------:R-:W-:Y:S01]  /*1181b0*/  STL.64 [R1+0x1c20], R88 ;  /* 0x001c205801007387 */ /* 0x000fe20000100a00 */
[----:B------:R-:W-:Y:S07]  /*1181c0*/  STL.64 [R1+0x1c28], R90 ;  /* 0x001c285a01007387 */ /* 0x000fee0000100a00 */
        /* <DEDUP_REMOVED lines=111> */
[C---:B---3--:R-:W-:Y:S07]  /*1188c0*/  HMMA.1688.F32.TF32 R112, R228.reuse, R100, R200 ;  /* 0x00000064e470723c */ /* 0x048fee00000810c8 */
[----:B------:R-:W-:Y:S01]  /*1188d0*/  STL.64 [R1+0x1c00], R88 ;  /* 0x001c005801007387 */ /* 0x000fe20000100a00 */
[----:B------:R2:W-:Y:S02]  /*1188e0*/  STL.64 [R1+0x1c08], R90 ;  /* 0x001c085a01007387 */ /* 0x0005e40000100a00 */
[C---:B--2---:R-:W-:Y:S05]  /*1188f0*/  HMMA.1688.F32.TF32 R88, R228.reuse, R96, R180 ;  /* 0x00000060e458723c */ /* 0x044fea00000810b4 */
        /* <DEDUP_REMOVED lines=16> */
[----:B------:R2:W-:Y:S02]  /*118a00*/  STL.64 [R1+0x1ba8], R114 ;  /* 0x001ba87201007387 */ /* 0x0005e40000100a00 */
[C---:B--2---:R-:W-:Y:S07]  /*118a10*/  HMMA.1688.F32.TF32 R112, R228.reuse, R156, R220 ;  /* 0x0000009ce470723c */ /* 0x044fee00000810dc */
        /* <DEDUP_REMOVED lines=13> */
[----:B------:R-:W-:Y:S01]  /*118af0*/  STL.64 [R1+0x1b58], R170 ;  /* 0x001b58aa01007387 */ /* 0x000fe20000100a00 */
[C---:B------:R-:W-:Y:S06]  /*118b00*/  HMMA.1688.F32.TF32 R160, R228.reuse, R52, R160 ;  /* 0x00000034e4a0723c */ /* 0x040fec00000810a0 */
[----:B------:R-:W-:Y:S01]  /*118b10*/  STL.64 [R1+0x1b40], R112 ;  /* 0x001b407001007387 */ /* 0x000fe20000100a00 */
[----:B------:R2:W-:Y:S02]  /*118b20*/  STL.64 [R1+0x1b48], R114 ;  /* 0x001b487201007387 */ /* 0x0005e40000100a00 */
[C---:B--2---:R-:W-:Y:S05]  /*118b30*/  HMMA.1688.F32.TF32 R112, R228.reuse, R56, R152 ;  /* 0x00000038e470723c */ /* 0x044fea0000081098 */
[----:B------:R-:W-:Y:S01]  /*118b40*/  STL.64 [R1+0x1b30], R88 ;  /* 0x001b305801007387 */ /* 0x000fe20000100a00 */
[----:B------:R2:W-:Y:S02]  /*118b50*/  STL.64 [R1+0x1b38], R90 ;  /* 0x001b385a01007387 */ /* 0x0005e40000100a00 */
[C---:B--2---:R-:W-:Y:S06]  /*118b60*/  HMMA.1688.F32.TF32 R88, R228.reuse, R68, R148 ;  /* 0x00000044e458723c */ /* 0x044fec0000081094 */
[----:B------:R-:W-:Y:S01]  /*118b70*/  STL.64 [R1+0x1b20], R160 ;  /* 0x001b20a001007387 */ /* 0x000fe20000100a00 */
[----:B------:R-:W-:Y:S01]  /*118b80*/  STL.64 [R1+0x1b28], R162 ;  /* 0x001b28a201007387 */ /* 0x000fe20000100a00 */
[C---:B------:R-:W-:Y:S07]  /*118b90*/  HMMA.1688.F32.TF32 R144, R228.reuse, R64, R144 ;  /* 0x00000040e490723c */ /* 0x040fee0000081090 */
[----:B------:R-:W-:Y:S01]  /*118ba0*/  STL.64 [R1+0x1b10], R112 ;  /* 0x001b107001007387 */ /* 0x000fe20000100a00 */
[----:B------:R2:W-:Y:S02]  /*118bb0*/  STL.64 [R1+0x1b18], R114 ;  /* 0x001b187201007387 */ /* 0x0005e40000100a00 */
[C---:B--2---:R-:W-:Y:S05]  /*118bc0*/  HMMA.1688.F32.TF32 R112, R228.reuse, R60, R136 ;  /* 0x0000003ce470723c */ /* 0x044fea0000081088 */
[----:B------:R-:W-:Y:S01]  /*118bd0*/  STL.64 [R1+0x1b00], R88 ;  /* 0x001b005801007387 */ /* 0x000fe20000100a00 */
[----:B------:R2:W-:Y:S02]  /*118be0*/  STL.64 [R1+0x1b08], R90 ;  /* 0x001b085a01007387 */ /* 0x0005e40000100a00 */
[C---:B--2---:R-:W-:Y:S05]  /*118bf0*/  HMMA.1688.F32.TF32 R88, R228.reuse, R120, R132 ;  /* 0x00000078e458723c */ /* 0x044fea0000081084 */
[----:B------:R-:W-:Y:S01]  /*118c00*/  STL.64 [R1+0x1af0], R144 ;  /* 0x001af09001007387 */ /* 0x000fe20000100a00 */
[----:B------:R-:W-:Y:S02]  /*118c10*/  STL.64 [R1+0x1af8], R146 ;  /* 0x001af89201007387 */ /* 0x000fe40000100a00 */
[C---:B------:R-:W-:Y:S07]  /*118c20*/  HMMA.1688.F32.TF32 R128, R228.reuse, R76, R128 ;  /* 0x0000004ce480723c */ /* 0x040fee0000081080 */
[----:B------:R-:W-:Y:S01]  /*118c30*/  STL.64 [R1+0x1ae0], R112 ;  /* 0x001ae07001007387 */ /* 0x000fe20000100a00 */
[----:B------:R2:W-:Y:S01]  /*118c40*/  STL.64 [R1+0x1ae8], R114 ;  /* 0x001ae87201007387 */ /* 0x0005e20000100a00 */
[C---:B------:R-:W-:Y:S08]  /*118c50*/  HMMA.1688.F32.TF32 R36, R228.reuse, R84, R36 ;  /* 0x00000054e424723c */ /* 0x040ff00000081024 */
[C---:B--2---:R-:W-:Y:S01]  /*118c60*/  HMMA.1688.F32.TF32 R112, R228.reuse, R8, R124 ;  /* 0x00000008e470723c */ /* 0x044fe2000008107c */
[----:B------:R-:W-:Y:S01]  /*118c70*/  STL.64 [R1+0x1ad0], R88 ;  /* 0x001ad05801007387 */ /* 0x000fe20000100a00 */
[----:B------:R2:W-:Y:S06]  /*118c80*/  STL.64 [R1+0x1ad8], R90 ;  /* 0x001ad85a01007387 */ /* 0x0005ec0000100a00 */
[C---:B--2---:R-:W-:Y:S01]  /*118c90*/  HMMA.1688.F32.TF32 R88, R228.reuse, R140, R116 ;  /* 0x0000008ce458723c */ /* 0x044fe20000081074 */
[----:B------:R-:W-:Y:S01]  /*118ca0*/  STL.64 [R1+0x1ac0], R128 ;  /* 0x001ac08001007387 */ /* 0x000fe20000100a00 */
[----:B------:R-:W-:Y:S11]  /*118cb0*/  STL.64 [R1+0x1ac8], R130 ;  /* 0x001ac88201007387 */ /* 0x000ff60000100a00 */
[----:B------:R-:W-:Y:S02]  /*118cc0*/  @!UPT UIADD3 URZ, URZ, URZ, URZ ;  /* 0x0000003f3f3ff290 */ /* 0x000fe4000fffe03f */
[----:B------:R-:W-:Y:S02]  /*118cd0*/  STL.64 [R1+0x1ab0], R112 ;  /* 0x001ab07001007387 */ /* 0x000fe40000100a00 */
[----:B------:R2:W-:Y:S02]  /*118ce0*/  STL.64 [R1+0x1ab8], R114 ;  /* 0x001ab87201007387 */ /* 0x0005e40000100a00 */
[C---:B--2---:R-:W-:Y:S04]  /*118cf0*/  HMMA.1688.F32.TF32 R112, R228.reuse, R92, R236 ;  /* 0x0000005ce470723c */ /* 0x044fe800000810ec */
[----:B------:R-:W-:Y:S01]  /*118d00*/  STL.64 [R1+0x1aa0], R88 ;  /* 0x001aa05801007387 */ /* 0x000fe20000100a00 */
[----:B------:R2:W-:Y:S02]  /*118d10*/  STL.64 [R1+0x1aa8], R90 ;  /* 0x001aa85a01007387 */ /* 0x0005e40000100a00 */
[----:B------:R-:W-:Y:S02]  /*118d20*/  STL.64 [R1+0x1a90], R36 ;  /* 0x001a902401007387 */ /* 0x000fe40000100a00 */
[----:B------:R3:W-:Y:S01]  /*118d30*/  STL.64 [R1+0x1a98], R38 ;  /* 0x001a982601007387 */ /* 0x0007e20000100a00 */
[C---:B--2---:R-:W-:Y:S08]  /*118d40*/  HMMA.1688.F32.TF32 R88, R228.reuse, R104, R240 ;  /* 0x00000068e458723c */ /* 0x044ff000000810f0 */
[----:B---3--:R-:W-:Y:S01]  /*118d50*/  HMMA.1688.F32.TF32 R36, R228, R224, R248 ;  /* 0x000000e0e424723c */ /* 0x008fe200000810f8 */
[----:B------:R-:W-:Y:S04]  /*118d60*/  LDS R228, [R2+0x38200] ;  /* 0x0382000002e47984 */ /* 0x000fe80000000800 */
[----:B------:R-:W-:Y:S01]  /*118d70*/  STL.64 [R1+0x1a80], R112 ;  /* 0x001a807001007387 */ /* 0x000fe20000100a00 */
[----:B------:R-:W-:Y:S02]  /*118d80*/  STL.64 [R1+0x1a88], R114 ;  /* 0x001a887201007387 */ /* 0x000fe40000100a00 */
[----:B------:R-:W2:Y:S01]  /*118d90*/  LDL.LU R248, [R1+0x29a0] ;  /* 0x0029a00001f87983 */ /* 0x000ea20000300800 */
[----:B------:R-:W-:Y:S04]  /*118da0*/  LDS R230, [R2+0x3a200] ;  /* 0x03a2000002e67984 */ /* 0x000fe80000000800 */
[----:B------:R-:W-:Y:S04]  /*118db0*/  LDS R229, [R0+0x38200] ;  /* 0x0382000000e57984 */ /* 0x000fe80000000800 */
[----:B------:R-:W3:Y:S04]  /*118dc0*/  LDS R231, [R0+0x3a200] ;  /* 0x03a2000000e77984 */ /* 0x000ee80000000800 */
        /* <DEDUP_REMOVED lines=87> */
[----:B----4-:R-:W4:Y:S01]  /*119340*/  LDL.LU R88, [R1+0x2b60] ;  /* 0x002b600001587983 */ /* 0x010f220000300800 */
[----:B------:R-:W4:Y:S01]  /*119350*/  LDL.LU R89, [R1+0x2b64] ;  /* 0x002b640001597983 */ /* 0x000f220000300800 */
[----:B-1----:R-:W4:Y:S02]  /*119360*/  LDL.LU R90, [R1+0x2b68] ;  /* 0x002b6800015a7983 */ /* 0x002f240000300800 */
[----:B------:R-:W4:Y:S02]  /*119370*/  LDL.LU R91, [R1+0x2b6c] ;  /* 0x002b6c00015b7983 */ /* 0x000f240000300800 */
        /* <DEDUP_REMOVED lines=35> */
[----:B------:R1:W-:Y:S01]  /*1195b0*/  STL.64 [R1+0x1a60], R112 ;  /* 0x001a607001007387 */ /* 0x0003e20000100a00 */
[----:B------:R-:W-:Y:S03]  /*1195c0*/  STL.64 [R1+0x1a68], R114 ;  /* 0x001a687201007387 */ /* 0x000fe60000100a00 */
[----:B-1----:R-:W4:Y:S02]  /*1195d0*/  LDL.LU.64 R112, [R1+0x6b68] ;  /* 0x006b680001707983 */ /* 0x002f240000300a00 */
[C---:B----4-:R-:W-:Y:S11]  /*1195e0*/  HMMA.1688.F32.TF32 R88, R232.reuse, R112, R88 ;  /* 0x00000070e858723c */ /* 0x050ff60000081058 */
[----:B------:R-:W-:Y:S11]  /*1195f0*/  @!UPT UIADD3 URZ, URZ, URZ, URZ ;  /* 0x0000003f3f3ff290 */ /* 0x000ff6000fffe03f */
[----:B------:R-:W-:Y:S01]  /*119600*/  @!UPT UIADD3 URZ, URZ, URZ, URZ ;  /* 0x0000003f3f3ff290 */ /* 0x000fe2000fffe03f */
[----:B------:R1:W-:Y:S01]  /*119610*/  STL.64 [R1+0x1c70], R88 ;  /* 0x001c705801007387 */ /* 0x0003e20000100a00 */
[----:B------:R-:W-:Y:S03]  /*119620*/  STL.64 [R1+0x1c78], R90 ;  /* 0x001c785a01007387 */ /* 0x000fe60000100a00 */
[----:B-1----:R-:W2:Y:S01]  /*119630*/  LDL.LU.64 R88, [R1+0x6b60] ;  /* 0x006b600001587983 */ /* 0x002ea20000300a00 */
        /* <DEDUP_REMOVED lines=17> */
[----:B------:R-:W-:Y:S01]  /*119750*/  STL.64 [R1+0x1c90], R244 ;  /* 0x001c90f401007387 */ /* 0x000fe20000100a00 */
[----:B------:R1:W-:Y:S02]  /*119760*/  STL.64 [R1+0x1c98], R246 ;  /* 0x001c98f601007387 */ /* 0x0003e40000100a00 */
[C---:B-1----:R-:W-:Y:S08]  /*119770*/  HMMA.1688.F32.TF32 R244, R232.reuse, R80, R192 ;  /* 0x00000050e8f4723c */ /* 0x042ff000000810c0 */
        /* <DEDUP_REMOVED lines=9> */
[----:B------:R1:W-:Y:S02]  /*119810*/  STL.64 [R1+0x1d18], R182 ;  /* 0x001d18b601007387 */ /* 0x0003e40000100a00 */
[C---:B-1----:R-:W-:Y:S08]  /*119820*/  HMMA.1688.F32.TF32 R180, R232.reuse, R12, R168 ;  /* 0x0000000ce8b4723c */ /* 0x042ff000000810a8 */
[C---:B------:R-:W-:Y:S01]  /*119830*/  HMMA.1688.F32.TF32 R168, R232.reuse, R16, R176 ;  /* 0x00000010e8a8723c */ /* 0x040fe200000810b0 */
[----:B------:R-:W-:Y:S01]  /*119840*/  STL.64 [R1+0x1d30], R188 ;  /* 0x001d30bc01007387 */ /* 0x000fe20000100a00 */
[----:B------:R-:W-:Y:S02]  /*119850*/  STL.64 [R1+0x1d38], R190 ;  /* 0x001d38be01007387 */ /* 0x000fe40000100a00 */
[----:B------:R-:W-:Y:S02]  /*119860*/  STL.64 [R1+0x1d50], R184 ;  /* 0x001d50b801007387 */ /* 0x000fe40000100a00 */
[----:B------:R-:W-:Y:S02]  /*119870*/  STL.64 [R1+0x1d58], R186 ;  /* 0x001d58ba01007387 */ /* 0x000fe40000100a00 */
        /* <DEDUP_REMOVED lines=44> */
[----:B---3--:R-:W-:Y:S07]  /*119b40*/  HMMA.1688.F32.TF32 R36, R232, R92, R248 ;  /* 0x0000005ce824723c */ /* 0x008fee00000810f8 */
[----:B------:R-:W-:Y:S01]  /*119b50*/  STL.64 [R1+0x1dd0], R124 ;  /* 0x001dd07c01007387 */ /* 0x000fe20000100a00 */
[----:B------:R-:W-:Y:S02]  /*119b60*/  STL.64 [R1+0x1dd8], R126 ;  /* 0x001dd87e01007387 */ /* 0x000fe40000100a00 */
[----:B------:R-:W2:Y:S05]  /*119b70*/  LDL.LU R240, [R1+0x2690] ;  /* 0x0026900001f07983 */ /* 0x000eaa0000300800 */
[----:B------:R-:W-:Y:S01]  /*119b80*/  STL.64 [R1+0x1dc0], R116 ;  /* 0x001dc07401007387 */ /* 0x000fe20000100a00 */
[----:B------:R-:W-:Y:S07]  /*119b90*/  STL.64 [R1+0x1dc8], R118 ;  /* 0x001dc87601007387 */ /* 0x000fee0000100a00 */
[----:B------:R1:W-:Y:S02]  /*119ba0*/  STL.64 [R1+0x1db0], R36 ;  /* 0x001db02401007387 */ /* 0x0003e40000100a00 */
[----:B------:R3:W-:Y:S02]  /*119bb0*/  STL.64 [R1+0x1db8], R38 ;  /* 0x001db82601007387 */ /* 0x0007e40000100a00 */
[----:B------:R-:W2:Y:S01]  /*119bc0*/  LDL.LU R241, [R1+0x2694] ;  /* 0x0026940001f17983 */ /* 0x000ea20000300800 */
[----:B------:R-:W2:Y:S01]  /*119bd0*/  LDL.LU R242, [R1+0x2698] ;  /* 0x0026980001f27983 */ /* 0x000ea20000300800 */
[----:B------:R-:W2:Y:S02]  /*119be0*/  LDL.LU R243, [R1+0x269c] ;  /* 0x00269c0001f37983 */ /* 0x000ea40000300800 */
[----:B------:R-:W4:Y:S02]  /*119bf0*/  LDL.LU R236, [R1+0x26a0] ;  /* 0x0026a00001ec7983 */ /* 0x000f240000300800 */
[----:B------:R-:W4:Y:S01]  /*119c00*/  LDL.LU R237, [R1+0x26a4] ;  /* 0x0026a40001ed7983 */ /* 0x000f220000300800 */
[----:B------:R-:W4:Y:S01]  /*119c10*/  LDL.LU R238, [R1+0x26a8] ;  /* 0x0026a80001ee7983 */ /* 0x000f220000300800 */
[----:B------:R-:W4:Y:S03]  /*119c20*/  LDL.LU R239, [R1+0x26ac] ;  /* 0x0026ac0001ef7983 */ /* 0x000f260000300800 */
        /* <DEDUP_REMOVED lines=100> */
[----:B--2---:R-:W-:Y:S08]  /*11a270*/  HMMA.1688.F32.TF32 R180, R228, R112, R180 ;  /* 0x00000070e4b4723c */ /* 0x004ff000000810b4 */
        /* <DEDUP_REMOVED lines=24> */
[C---:B----4-:R-:W-:Y:S08]  /*11a400*/  HMMA.1688.F32.TF32 R180, R228.reuse, R72, R168 ;  /* 0x00000048e4b4723c */ /* 0x050ff000000810a8 */
        /* <DEDUP_REMOVED lines=11> */
[C---:B--2---:R-:W-:Y:S04]  /*11a4c0*/  HMMA.1688.F32.TF32 R168, R228.reuse, R96, R216 ;  /* 0x00000060e4a8723c */ /* 0x044fe800000810d8 */
[----:B------:R-:W-:Y:S01]  /*11a4d0*/  STL.64 [R1+0x20a0], R176 ;  /* 0x0020a0b001007387 */ /* 0x000fe20000100a00 */
[----:B------:R-:W-:Y:S07]  /*11a4e0*/  STL.64 [R1+0x20a8], R178 ;  /* 0x0020a8b201007387 */ /* 0x000fee0000100a00 */
[----:B------:R-:W-:Y:S02]  /*11a4f0*/  STL.64 [R1+0x2090], R172 ;  /* 0x002090ac01007387 */ /* 0x000fe40000100a00 */
[----:B------:R-:W-:Y:S09]  /*11a500*/  STL.64 [R1+0x2098], R174 ;  /* 0x002098ae01007387 */ /* 0x000ff20000100a00 */
[----:B------:R-:W-:Y:S01]  /*11a510*/  STL.64 [R1+0x2080], R168 ;  /* 0x002080a801007387 */ /* 0x000fe20000100a00 */
[----:B------:R2:W-:Y:S02]  /*11a520*/  STL.64 [R1+0x2088], R170 ;  /* 0x002088aa01007387 */ /* 0x0005e40000100a00 */
[C---:B--2---:R-:W-:Y:S08]  /*11a530*/  HMMA.1688.F32.TF32 R168, R228.reuse, R12, R212 ;  /* 0x0000000ce4a8723c */ /* 0x044ff000000810d4 */
[C---:B------:R-:W-:Y:S08]  /*11a540*/  HMMA.1688.F32.TF32 R172, R228.reuse, R16, R208 ;  /* 0x00000010e4ac723c */ /* 0x040ff000000810d0 */
[C---:B------:R-:W-:Y:S08]  /*11a550*/  HMMA.1688.F32.TF32 R160, R228.reuse, R28, R160 ;  /* 0x0000001ce4a0723c */ /* 0x040ff000000810a0 */
[C---:B------:R-:W-:Y:S01]  /*11a560*/  HMMA.1688.F32.TF32 R136, R228.reuse, R40, R136 ;  /* 0x00000028e488723c */ /* 0x040fe20000081088 */
[----:B------:R-:W-:Y:S01]  /*11a570*/  STL.64 [R1+0x2070], R168 ;  /* 0x002070a801007387 */ /* 0x000fe20000100a00 */
[----:B------:R2:W-:Y:S06]  /*11a580*/  STL.64 [R1+0x2078], R170 ;  /* 0x002078aa01007387 */ /* 0x0005ec0000100a00 */
[C---:B--2---:R-:W-:Y:S08]  /*11a590*/  HMMA.1688.F32.TF32 R168, R228.reuse, R20, R204 ;  /* 0x00000014e4a8723c */ /* 0x044ff000000810cc */
[C---:B------:R-:W-:Y:S01]  /*11a5a0*/  HMMA.1688.F32.TF32 R116, R228.reuse, R56, R116 ;  /* 0x00000038e474723c */ /* 0x040fe20000081074 */
[----:B------:R-:W-:Y:S01]  /*11a5b0*/  STL.64 [R1+0x2060], R172 ;  /* 0x002060ac01007387 */ /* 0x000fe20000100a00 */
[----:B------:R-:W-:Y:S11]  /*11a5c0*/  STL.64 [R1+0x2068], R174 ;  /* 0x002068ae01007387 */ /* 0x000ff60000100a00 */
        /* <DEDUP_REMOVED lines=144> */
[C---:B------:R-:W-:Y:S01]  /*11aed0*/  HMMA.1688.F32.TF32 R168, R228.reuse, R224, R168 ;  /* 0x000000e0e4a8723c */ /* 0x040fe200000810a8 */
[----:B------:R-:W-:Y:S01]  /*11aee0*/  STL.64 [R1+0x1f70], R192 ;  /* 0x001f70c001007387 */ /* 0x000fe20000100a00 */
[----:B------:R2:W-:Y:S06]  /*11aef0*/  STL.64 [R1+0x1f78], R194 ;  /* 0x001f78c201007387 */ /* 0x0005ec0000100a00 */
[C---:B--2---:R-:W-:Y:S08]  /*11af00*/  HMMA.1688.F32.TF32 R192, R228.reuse, R84, R180 ;  /* 0x00000054e4c0723c */ /* 0x044ff000000810b4 */
[----:B------:R-:W-:Y:S01]  /*11af10*/  HMMA.1688.F32.TF32 R180, R228, R104, R184 ;  /* 0x00000068e4b4723c */ /* 0x000fe200000810b8 */
[----:B------:R-:W-:Y:S01]  /*11af20*/  STL.64 [R1+0x1f60], R244 ;  /* 0x001f60f401007387 */ /* 0x000fe20000100a00 */
[----:B------:R-:W-:Y:S02]  /*11af30*/  STL.64 [R1+0x1f68], R246 ;  /* 0x001f68f601007387 */ /* 0x000fe40000100a00 */
[----:B------:R-:W-:Y:S02]  /*11af40*/  STL.64 [R1+0x1f50], R196 ;  /* 0x001f50c401007387 */ /* 0x000fe40000100a00 */
[----:B------:R-:W-:Y:S01]  /*11af50*/  STL.64 [R1+0x1f58], R198 ;  /* 0x001f58c601007387 */ /* 0x000fe20000100a00 */
        /* <DEDUP_REMOVED lines=12> */
[C---:B-1----:R-:W-:Y:S08]  /*11b020*/  HMMA.1688.F32.TF32 R180, R232.reuse, R108, R176 ;  /* 0x0000006ce8b4723c */ /* 0x042ff000000810b0 */
[C---:B---3--:R-:W-:Y:S08]  /*11b030*/  HMMA.1688.F32.TF32 R168, R232.reuse, R112, R172 ;  /* 0x00000070e8a8723c */ /* 0x048ff000000810ac */
[C---:B------:R-:W-:Y:S08]  /*11b040*/  HMMA.1688.F32.TF32 R176, R232.reuse, R88, R220 ;  /* 0x00000058e8b0723c */ /* 0x040ff000000810dc */
[C---:B----4-:R-:W-:Y:S01]  /*11b050*/  HMMA.1688.F32.TF32 R172, R232.reuse, R80, R216 ;  /* 0x00000050e8ac723c */ /* 0x050fe200000810d8 */
        /* <DEDUP_REMOVED lines=44> */
[----:B------:R-:W-:Y:S01]  /*11b320*/  STL.64 [R1+0x23d0], R124 ;  /* 0x0023d07c01007387 */ /* 0x000fe20000100a00 */
[----:B------:R1:W-:Y:S02]  /*11b330*/  STL.64 [R1+0x23d8], R126 ;  /* 0x0023d87e01007387 */ /* 0x0003e40000100a00 */
[----:B------:R-:W-:Y:S02]  /*11b340*/  STL.64 [R1+0x23c0], R116 ;  /* 0x0023c07401007387 */ /* 0x000fe40000100a00 */
[----:B------:R3:W-:Y:S02]  /*11b350*/  STL.64 [R1+0x23c8], R118 ;  /* 0x0023c87601007387 */ /* 0x0007e40000100a00 */
[C---:B-1----:R-:W-:Y:S08]  /*11b360*/  HMMA.1688.F32.TF32 R124, R232.reuse, R48, R240 ;  /* 0x00000030e87c723c */ /* 0x042ff000000810f0 */
[C---:B---3--:R-:W-:Y:S07]  /*11b370*/  HMMA.1688.F32.TF32 R116, R232.reuse, R52, R248 ;  /* 0x00000034e874723c */ /* 0x048fee00000810f8 */
[----:B------:R1:W-:Y:S01]  /*11b380*/  STL.64 [R1+0x23b0], R36 ;  /* 0x0023b02401007387 */ /* 0x0003e20000100a00 */
[----:B------:R3:W-:Y:S03]  /*11b390*/  STL.64 [R1+0x23b8], R38 ;  /* 0x0023b82601007387 */ /* 0x0007e60000100a00 */
[----:B-1----:R-:W4:Y:S04]  /*11b3a0*/  LDL.LU R36, [R1+0x1f00] ;  /* 0x001f000001247983 */ /* 0x002f280000300800 */
[----:B------:R-:W-:Y:S02]  /*11b3b0*/  STL.64 [R1+0x23a0], R124 ;  /* 0x0023a07c01007387 */ /* 0x000fe40000100a00 */
[----:B------:R-:W-:Y:S06]  /*11b3c0*/  STL.64 [R1+0x23a8], R126 ;  /* 0x0023a87e01007387 */ /* 0x000fec0000100a00 */
[----:B------:R1:W-:Y:S01]  /*11b3d0*/  STL.64 [R1+0x2390], R116 ;  /* 0x0023907401007387 */ /* 0x0003e20000100a00 */
[----:B------:R2:W-:Y:S01]  /*11b3e0*/  STL.64 [R1+0x2398], R118 ;  /* 0x0023987601007387 */ /* 0x0005e20000100a00 */
[----:B------:R-:W4:Y:S02]  /*11b3f0*/  LDL.LU R37, [R1+0x1f04] ;  /* 0x001f040001257983 */ /* 0x000f240000300800 */
[----:B---3--:R-:W4:Y:S02]  /*11b400*/  LDL.LU R38, [R1+0x1f08] ;  /* 0x001f080001267983 */ /* 0x008f240000300800 */
[----:B------:R-:W4:Y:S01]  /*11b410*/  LDL.LU R39, [R1+0x1f0c] ;  /* 0x001f0c0001277983 */ /* 0x000f220000300800 */
[----:B-1----:R-:W3:Y:S01]  /*11b420*/  LDL.LU R116, [R1+0x2110] ;  /* 0x0021100001747983 */ /* 0x002ee20000300800 */
[----:B------:R-:W3:Y:S02]  /*11b430*/  LDL.LU R117, [R1+0x2114] ;  /* 0x0021140001757983 */ /* 0x000ee40000300800 */
[----:B--2---:R-:W3:Y:S02]  /*11b440*/  LDL.LU R118, [R1+0x2118] ;  /* 0x0021180001767983 */ /* 0x004ee40000300800 */
        /* <DEDUP_REMOVED lines=111> */
[----:B------:R-:W-:Y:S08]  /*11bb40*/  HMMA.1688.F32.TF32 R160, R232, R224, R160 ;  /* 0x000000e0e8a0723c */ /* 0x000ff000000810a0 */
[----:B------:R-:W-:Y:S08]  /*11bb50*/  HMMA.1688.F32.TF32 R152, R228, R108, R152 ;  /* 0x0000006ce498723c */ /* 0x000ff00000081098 */
[C---:B-1----:R-:W-:Y:S08]  /*11bb60*/  HMMA.1688.F32.TF32 R176, R232.reuse, R84, R212 ;  /* 0x00000054e8b0723c */ /* 0x042ff000000810d4 */
[----:B--2---:R-:W-:Y:S01]  /*11bb70*/  HMMA.1688.F32.TF32 R172, R232, R92, R208 ;  /* 0x0000005ce8ac723c */ /* 0x004fe200000810d0 */
[----:B------:R-:W-:Y:S01]  /*11bb80*/  STL.64 [R1+0x2310], R168 ;  /* 0x002310a801007387 */ /* 0x000fe20000100a00 */
[----:B------:R1:W-:Y:S06]  /*11bb90*/  STL.64 [R1+0x2318], R170 ;  /* 0x002318aa01007387 */ /* 0x0003ec0000100a00 */
[C---:B------:R-:W-:Y:S08]  /*11bba0*/  HMMA.1688.F32.TF32 R148, R228.reuse, R112, R148 ;  /* 0x00000070e494723c */ /* 0x040ff00000081094 */
[----:B------:R-:W-:Y:S08]  /*11bbb0*/  HMMA.1688.F32.TF32 R144, R228, R88, R144 ;  /* 0x00000058e490723c */ /* 0x000ff00000081090 */
[----:B-1----:R-:W-:Y:S08]  /*11bbc0*/  HMMA.1688.F32.TF32 R168, R232, R104, R204 ;  /* 0x00000068e8a8723c */ /* 0x002ff000000810cc */
[C---:B------:R-:W-:Y:S08]  /*11bbd0*/  HMMA.1688.F32.TF32 R136, R228.reuse, R80, R136 ;  /* 0x00000050e488723c */ /* 0x040ff00000081088 */
[C---:B------:R-:W-:Y:S08]  /*11bbe0*/  HMMA.1688.F32.TF32 R132, R228.reuse, R72, R132 ;  /* 0x00000048e484723c */ /* 0x040ff00000081084 */
[C---:B------:R-:W-:Y:S08]  /*11bbf0*/  HMMA.1688.F32.TF32 R128, R228.reuse, R24, R128 ;  /* 0x00000018e480723c */ /* 0x040ff00000081080 */
[C---:B------:R-:W-:Y:S01]  /*11bc00*/  HMMA.1688.F32.TF32 R124, R228.reuse, R4, R124 ;  /* 0x00000004e47c723c */ /* 0x040fe2000008107c */
[----:B------:R-:W-:Y:S07]  /*11bc10*/  STL.64 [R1+0x2300], R176 ;  /* 0x002300b001007387 */ /* 0x000fee0000100a00 */
[C---:B------:R-:W-:Y:S01]  /*11bc20*/  HMMA.1688.F32.TF32 R116, R228.reuse, R100, R116 ;  /* 0x00000064e474723c */ /* 0x040fe20000081074 */
[----:B------:R-:W-:Y:S02]  /*11bc30*/  STL.64 [R1+0x2308], R178 ;  /* 0x002308b201007387 */ /* 0x000fe40000100a00 */
[----:B------:R-:W-:Y:S05]  /*11bc40*/  STL.64 [R1+0x22f0], R172 ;  /* 0x0022f0ac01007387 */ /* 0x000fea0000100a00 */
[C---:B------:R-:W-:Y:S01]  /*11bc50*/  HMMA.1688.F32.TF32 R36, R228.reuse, R96, R36 ;  /* 0x00000060e424723c */ /* 0x040fe20000081024 */
[----:B------:R-:W-:Y:S04]  /*11bc60*/  STL.64 [R1+0x22f8], R174 ;  /* 0x0022f8ae01007387 */ /* 0x000fe80000100a00 */
        /* <DEDUP_REMOVED lines=27> */
[C---:B--2---:R-:W-:Y:S01]  /*11be20*/  HMMA.1688.F32.TF32 R36, R228.reuse, R12, R236 ;  /* 0x0000000ce424723c */ /* 0x044fe200000810ec */
[----:B------:R2:W-:Y:S07]  /*11be30*/  STL.64 [R1+0x6b50], R12 ;  /* 0x006b500c01007387 */ /* 0x0005ee0000100a00 */
[C---:B--2---:R-:W-:Y:S11]  /*11be40*/  HMMA.1688.F32.TF32 R12, R228.reuse, R20, R248 ;  /* 0x00000014e40c723c */ /* 0x044ff600000810f8 */
[----:B------:R-:W-:Y:S04]  /*11be50*/  @!UPT UIADD3 URZ, URZ, URZ, URZ ;  /* 0x0000003f3f3ff290 */ /* 0x000fe8000fffe03f */
[----:B------:R-:W-:Y:S01]  /*11be60*/  STL.64 [R1+0x25a0], R36 ;  /* 0x0025a02401007387 */ /* 0x000fe20000100a00 */
[----:B------:R2:W-:Y:S02]  /*11be70*/  STL.64 [R1+0x25a8], R38 ;  /* 0x0025a82601007387 */ /* 0x0005e40000100a00 */
[C---:B--2---:R-:W-:Y:S01]  /*11be80*/  HMMA.1688.F32.TF32 R36, R228.reuse, R16, R240 ;  /* 0x00000010e424723c */ /* 0x044fe200000810f0 */
[----:B------:R-:W-:Y:S11]  /*11be90*/  STL.64 [R1+0x6b48], R16 ;  /* 0x006b481001007387 */ /* 0x000ff60000100a00 */
[----:B------:R-:W-:Y:S11]  /*11bea0*/  @!UPT UIADD3 URZ, URZ, URZ, URZ ;  /* 0x0000003f3f3ff290 */ /* 0x000ff6000fffe03f */
[----:B------:R2:W-:Y:S01]  /*11beb0*/  STL.64 [R1+0x2590], R36 ;  /* 0x0025902401007387 */ /* 0x0005e20000100a00 */
[----:B------:R3:W-:Y:S02]  /*11bec0*/  STL.64 [R1+0x2598], R38 ;  /* 0x0025982601007387 */ /* 0x0007e40000100a00 */
[----:B------:R-:W4:Y:S02]  /*11bed0*/  LDL.LU R240, [R1+0x200] ;  /* 0x0002000001f07983 */ /* 0x000f240000300800 */
[----:B------:R-:W-:Y:S01]  /*11bee0*/  STL.64 [R1+0x2580], R12 ;  /* 0x0025800c01007387 */ /* 0x000fe20000100a00 */
[----:B------:R1:W-:Y:S01]  /*11bef0*/  STL.64 [R1+0x2588], R14 ;  /* 0x0025880e01007387 */ /* 0x0003e20000100a00 */
[----:B------:R-:W4:Y:S02]  /*11bf00*/  LDL.LU R241, [R1+0x204] ;  /* 0x0002040001f17983 */ /* 0x000f240000300800 */
[----:B------:R-:W4:Y:S02]  /*11bf10*/  LDL.LU R242, [R1+0x208] ;  /* 0x0002080001f27983 */ /* 0x000f240000300800 */
[----:B------:R-:W4:Y:S01]  /*11bf20*/  LDL.LU R243, [R1+0x20c] ;  /* 0x00020c0001f37983 */ /* 0x000f220000300800 */
[----:B------:R-:W4:Y:S01]  /*11bf30*/  LDL.LU R236, [R1+0x210] ;  /* 0x0002100001ec7983 */ /* 0x000f220000300800 */
[----:B------:R-:W4:Y:S02]  /*11bf40*/  LDL.LU R237, [R1+0x214] ;  /* 0x0002140001ed7983 */ /* 0x000f240000300800 */
[----:B------:R-:W4:Y:S02]  /*11bf50*/  LDL.LU R238, [R1+0x218] ;  /* 0x0002180001ee7983 */ /* 0x000f240000300800 */
[----:B------:R-:W4:Y:S01]  /*11bf60*/  LDL.LU R239, [R1+0x21c] ;  /* 0x00021c0001ef7983 */ /* 0x000f220000300800 */
[----:B--2---:R-:W2:Y:S01]  /*11bf70*/  LDL.LU R36, [R1+0x220] ;  /* 0x0002200001247983 */ /* 0x004ea20000300800 */
        /* <DEDUP_REMOVED lines=99> */
[C---:B-1----:R-:W-:Y:S08]  /*11c5b0*/  HMMA.1688.F32.TF32 R12, R228.reuse, R164, R196 ;  /* 0x000000a4e40c723c */ /* 0x042ff000000810c4 */
[C---:B--2---:R-:W-:Y:S08]  /*11c5c0*/  HMMA.1688.F32.TF32 R16, R228.reuse, R28, R192 ;  /* 0x0000001ce410723c */ /* 0x044ff000000810c0 */
        /* <DEDUP_REMOVED lines=15> */
[C---:B---3--:R-:W-:Y:S08]  /*11c6c0*/  HMMA.1688.F32.TF32 R16, R228.reuse, R48, R168 ;  /* 0x00000030e410723c */ /* 0x048ff000000810a8 */
[C---:B-1----:R-:W-:Y:S01]  /*11c6d0*/  HMMA.1688.F32.TF32 R12, R228.reuse, R52, R176 ;  /* 0x00000034e40c723c */ /* 0x042fe200000810b0 */
        /* <DEDUP_REMOVED lines=53> */
[----:B------:R-:W-:Y:S02]  /*11ca30*/  STL.64 [R1+0x22b8], R98 ;  /* 0x0022b86201007387 */ /* 0x000fe40000100a00 */
[C---:B----4-:R-:W-:Y:S05]  /*11ca40*/  HMMA.1688.F32.TF32 R36, R232.reuse, R72, R236 ;  /* 0x00000048e824723c */ /* 0x050fea00000810ec */
[----:B------:R-:W-:Y:S01]  /*11ca50*/  STL.64 [R1+0x22a0], R16 ;  /* 0x0022a01001007387 */ /* 0x000fe20000100a00 */
[----:B------:R2:W-:Y:S02]  /*11ca60*/  STL.64 [R1+0x22a8], R18 ;  /* 0x0022a81201007387 */ /* 0x0005e40000100a00 */
[C---:B--2---:R-:W-:Y:S07]  /*11ca70*/  HMMA.1688.F32.TF32 R16, R232.reuse, R24, R240 ;  /* 0x00000018e810723c */ /* 0x044fee00000810f0 */
[----:B------:R-:W-:Y:S01]  /*11ca80*/  STL.64 [R1+0x2290], R12 ;  /* 0x0022900c01007387 */ /* 0x000fe20000100a00 */
[----:B------:R2:W-:Y:S02]  /*11ca90*/  STL.64 [R1+0x2298], R14 ;  /* 0x0022980e01007387 */ /* 0x0005e40000100a00 */
[C---:B--2---:R-:W-:Y:S05]  /*11caa0*/  HMMA.1688.F32.TF32 R12, R232.reuse, R4, R248 ;  /* 0x00000004e80c723c */ /* 0x044fea00000810f8 */
[----:B------:R-:W-:Y:S01]  /*11cab0*/  STL.64 [R1+0x2280], R36 ;  /* 0x0022802401007387 */ /* 0x000fe20000100a00 */
[----:B------:R-:W-:Y:S02]  /*11cac0*/  STL.64 [R1+0x2288], R38 ;  /* 0x0022882601007387 */ /* 0x000fe40000100a00 */
[----:B------:R-:W2:Y:S05]  /*11cad0*/  LDL.LU R116, [R1+0x10] ;  /* 0x0000100001747983 */ /* 0x000eaa0000300800 */
[----:B------:R-:W-:Y:S01]  /*11cae0*/  STL.64 [R1+0x2270], R16 ;  /* 0x0022701001007387 */ /* 0x000fe20000100a00 */
[----:B------:R-:W-:Y:S09]  /*11caf0*/  STL.64 [R1+0x2278], R18 ;  /* 0x0022781201007387 */ /* 0x000ff20000100a00 */
        /* <DEDUP_REMOVED lines=13> */
[----:B------:R-:W1:Y:S02]  /*11cbd0*/  LDL.LU R136, [R1+0x50] ;  /* 0x0000500001887983 */ /* 0x000e640000300800 */
[----:B------:R-:W1:Y:S02]  /*11cbe0*/  LDL.LU R137, [R1+0x54] ;  /* 0x0000540001897983 */ /* 0x000e640000300800 */
[----:B------:R-:W1:Y:S01]  /*11cbf0*/  LDL.LU R138, [R1+0x58] ;  /* 0x00005800018a7983 */ /* 0x000e620000300800 */
[----:B------:R-:W1:Y:S01]  /*11cc00*/  LDL.LU R139, [R1+0x5c] ;  /* 0x00005c00018b7983 */ /* 0x000e620000300800 */
        /* <DEDUP_REMOVED lines=104> */
[----:B------:R-:W2:Y:S02]  /*11d290*/  LDL.LU R36, [R1] ;  /* 0x0000000001247983 */ /* 0x000ea40000300800 */
[----:B------:R-:W2:Y:S02]  /*11d2a0*/  LDL.LU R37, [R1+0x4] ;  /* 0x0000040001257983 */ /* 0x000ea40000300800 */
[----:B------:R-:W2:Y:S01]  /*11d2b0*/  LDL.LU R38, [R1+0x8] ;  /* 0x0000080001267983 */ /* 0x000ea20000300800 */
[----:B------:R-:W2:Y:S01]  /*11d2c0*/  LDL.LU R39, [R1+0xc] ;  /* 0x00000c0001277983 */ /* 0x000ea20000300800 */
[C---:B----4-:R-:W-:Y:S11]  /*11d2d0*/  HMMA.1688.F32.TF32 R96, R232.reuse, R100, R96 ;  /* 0x00000064e860723c */ /* 0x050ff60000081060 */
[----:B------:R-:W-:Y:S11]  /*11d2e0*/  @!UPT UIADD3 URZ, URZ, URZ, URZ ;  /* 0x0000003f3f3ff290 */ /* 0x000ff6000fffe03f */
[----:B------:R-:W-:Y:S01]  /*11d2f0*/  @!UPT UIADD3 URZ, URZ, URZ, URZ ;  /* 0x0000003f3f3ff290 */ /* 0x000fe2000fffe03f */
[----:B------:R4:W-:Y:S01]  /*11d300*/  STL.64 [R1+0x2250], R96 ;  /* 0x0022506001007387 */ /* 0x0009e20000100a00 */
[----:B------:R-:W-:Y:S03]  /*11d310*/  STL.64 [R1+0x2258], R98 ;  /* 0x0022586201007387 */ /* 0x000fe60000100a00 */
[----:B----4-:R-:W3:Y:S02]  /*11d320*/  LDL.LU.64 R96, [R1+0x6b58] ;  /* 0x006b580001607983 */ /* 0x010ee40000300a00 */
[C---:B---3--:R-:W-:Y:S11]  /*11d330*/  HMMA.1688.F32.TF32 R12, R232.reuse, R96, R12 ;  /* 0x00000060e80c723c */ /* 0x048ff6000008100c */
[----:B------:R-:W-:Y:S11]  /*11d340*/  @!UPT UIADD3 URZ, URZ, URZ, URZ ;  /* 0x0000003f3f3ff290 */ /* 0x000ff6000fffe03f */
[----:B------:R-:W-:Y:S01]  /*11d350*/  @!UPT UIADD3 URZ, URZ, URZ, URZ ;  /* 0x0000003f3f3ff290 */ /* 0x000fe2000fffe03f */
[----:B------:R3:W-:Y:S01]  /*11d360*/  STL.64 [R1+0x2240], R12 ;  /* 0x0022400c01007387 */ /* 0x0007e20000100a00 */
[----:B------:R-:W-:Y:S03]  /*11d370*/  STL.64 [R1+0x2248], R14 ;  /* 0x0022480e01007387 */ /* 0x000fe60000100a00 */
[----:B---3--:R-:W2:Y:S02]  /*11d380*/  LDL.LU.64 R12, [R1+0x6b50] ;  /* 0x006b5000010c7983 */ /* 0x008ea40000300a00 */
[C---:B--2---:R-:W-:Y:S11]  /*11d390*/  HMMA.1688.F32.TF32 R16, R232.reuse, R12, R16 ;  /* 0x0000000ce810723c */ /* 0x044ff60000081010 */
[----:B------:R-:W-:Y:S11]  /*11d3a0*/  @!UPT UIADD3 URZ, URZ, URZ, URZ ;  /* 0x0000003f3f3ff290 */ /* 0x000ff6000fffe03f */
[----:B------:R-:W-:Y:S01]  /*11d3b0*/  @!UPT UIADD3 URZ, URZ, URZ, URZ ;  /* 0x0000003f3f3ff290 */ /* 0x000fe2000fffe03f */
[----:B------:R2:W-:Y:S01]  /*11d3c0*/  STL.64 [R1+0x2440], R16 ;  /* 0x0024401001007387 */ /* 0x0005e20000100a00 */
[----:B------:R-:W-:Y:S03]  /*11d3d0*/  STL.64 [R1+0x2448], R18 ;  /* 0x0024481201007387 */ /* 0x000fe60000100a00 */
[----:B--2---:R-:W2:Y:S01]  /*11d3e0*/  LDL.LU.64 R16, [R1+0x6b48] ;  /* 0x006b480001107983 */ /* 0x004ea20000300a00 */
        /* <DEDUP_REMOVED lines=16> */
[----:B------:R2:W-:Y:S03]  /*11d4f0*/  STL.64 [R1+0x2238], R246 ;  /* 0x002238f601007387 */ /* 0x0005e60000100a00 */
[----:B--2---:R-:W2:Y:S01]  /*11d500*/  LDL.LU.64 R246, [R1+0x6b40] ;  /* 0x006b400001f67983 */ /* 0x004ea20000300a00 */
[----:B------:R-:W2:Y:S02]  /*11d510*/  LDL.LU.64 R244, [R1+0x6b38] ;  /* 0x006b380001f47983 */ /* 0x000ea40000300a00 */
[----:B------:R-:W-:Y:S02]  /*11d520*/  STL.64 [R1+0x2210], R200 ;  /* 0x002210c801007387 */ /* 0x000fe40000100a00 */
[----:B------:R3:W-:Y:S02]  /*11d530*/  STL.64 [R1+0x2218], R202 ;  /* 0x002218ca01007387 */ /* 0x0007e40000100a00 */
[----:B---3--:R-:W3:Y:S01]  /*11d540*/  LDL.LU.64 R202, [R1+0x6b30] ;  /* 0x006b300001ca7983 */ /* 0x008ee20000300a00 */
        /* <DEDUP_REMOVED lines=43> */
[----:B-1----:R-:W3:Y:S01]  /*11d800*/  LDL.LU.64 R250, [R1+0x6a80] ;  /* 0x006a800001fa7983 */ /* 0x002ee20000300a00 */
[----:B------:R-:W3:Y:S01]  /*11d810*/  LDL.LU.64 R248, [R1+0x6a78] ;  /* 0x006a780001f87983 */ /* 0x000ee20000300a00 */
[C---:B------:R-:W-:Y:S08]  /*11d820*/  HMMA.1688.F32.TF32 R220, R232.reuse, R120, R220 ;  /* 0x00000078e8dc723c */ /* 0x040ff000000810dc */
[C---:B------:R-:W-:Y:S11]  /*11d830*/  HMMA.1688.F32.TF32 R216, R232.reuse, R76, R216 ;  /* 0x0000004ce8d8723c */ /* 0x040ff600000810d8 */
[----:B------:R-:W-:Y:S04]  /*11d840*/  @!UPT UIADD3 URZ, URZ, URZ, URZ ;  /* 0x0000003f3f3ff290 */ /* 0x000fe8000fffe03f */
[----:B------:R-:W-:Y:S01]  /*11d850*/  STL.64 [R1+0x1d40], R220 ;  /* 0x001d40dc01007387 */ /* 0x000fe20000100a00 */
[----:B------:R1:W-:Y:S07]  /*11d860*/  STL.64 [R1+0x1d48], R222 ;  /* 0x001d48de01007387 */ /* 0x0003ee0000100a00 */
[----:B------:R-:W-:Y:S02]  /*11d870*/  STL.64 [R1+0x1d20], R216 ;  /* 0x001d20d801007387 */ /* 0x000fe40000100a00 */
[----:B------:R1:W-:Y:S02]  /*11d880*/  STL.64 [R1+0x1d28], R218 ;  /* 0x001d28da01007387 */ /* 0x0003e40000100a00 */
[C---:B-1----:R-:W-:Y:S08]  /*11d890*/  HMMA.1688.F32.TF32 R220, R232.reuse, R8, R212 ;  /* 0x00000008e8dc723c */ /* 0x042ff000000810d4 */
        /* <DEDUP_REMOVED lines=38> */
[----:B-1----:R-:W4:Y:S01]  /*11db00*/  LDL.LU R124, [R1+0x2d0] ;  /* 0x0002d000017c7983 */ /* 0x002f220000300800 */
[C---:B--2---:R-:W-:Y:S08]  /*11db10*/  HMMA.1688.F32.TF32 R36, R228.reuse, R100, R240 ;  /* 0x00000064e424723c */ /* 0x044ff000000810f0 */
[----:B---3--:R-:W-:Y:S01]  /*11db20*/  HMMA.1688.F32.TF32 R116, R228, R4, R248 ;  /* 0x00000004e474723c */ /* 0x008fe200000810f8 */
[----:B------:R-:W-:Y:S11]  /*11db30*/  IMAD.MOV.U32 R127, RZ, RZ, R236 ;  /* 0x000000ffff7f7224 */ /* 0x000ff600078e00ec */
[----:B------:R-:W-:Y:S11]  /*11db40*/  @!UPT UIADD3 URZ, URZ, URZ, URZ ;  /* 0x0000003f3f3ff290 */ /* 0x000ff6000fffe03f */
[----:B------:R1:W-:Y:S01]  /*11db50*/  STL.64 [R1+0x10c0], R116 ;  /* 0x0010c07401007387 */ /* 0x0003e20000100a00 */
[----:B------:R2:W-:Y:S02]  /*11db60*/  STL.64 [R1+0x10c8], R118 ;  /* 0x0010c87601007387 */ /* 0x0005e40000100a00 */
[----:B------:R3:W-:Y:S02]  /*11db70*/  STL.64 [R1+0x10a0], R36 ;  /* 0x0010a02401007387 */ /* 0x0007e40000100a00 */
[----:B------:R1:W-:Y:S01]  /*11db80*/  STL.64 [R1+0x10a8], R38 ;  /* 0x0010a82601007387 */ /* 0x0003e20000100a00 */
[----:B------:R-:W4:Y:S01]  /*11db90*/  LDL.LU R125, [R1+0x2d4] ;  /* 0x0002d400017d7983 */ /* 0x000f220000300800 */
[----:B------:R-:W4:Y:S02]  /*11dba0*/  LDL.LU R126, [R1+0x2d8] ;  /* 0x0002d800017e7983 */ /* 0x000f240000300800 */
        /* <DEDUP_REMOVED lines=56> */
[----:B-1----:R-:W-:Y:S01]  /*11df30*/  MOV R116, R237 ;  /* 0x000000ed00747202 */ /* 0x002fe20000000f00 */
[----:B------:R-:W-:-:S02]  /*11df40*/  IMAD.MOV.U32 R117, RZ, RZ, R238 ;  /* 0x000000ffff757224 */ /* 0x000fc400078e00ee */
[----:B--2---:R-:W-:Y:S02]  /*11df50*/  IMAD.MOV.U32 R118, RZ, RZ, R239 ;  /* 0x000000ffff767224 */ /* 0x004fe400078e00ef */
[----:B---3--:R-:W-:Y:S02]  /*11df60*/  IMAD.MOV.U32 R135, RZ, RZ, R236 ;  /* 0x000000ffff877224 */ /* 0x008fe400078e00ec */
        /* <DEDUP_REMOVED lines=9> */
[C---:B--2---:R-:W-:Y:S03]  /*11e000*/  HMMA.1688.F32.TF32 R232, R228.reuse, R96, R236 ;  /* 0x00000060e4e8723c */ /* 0x044fe600000810ec */
[----:B------:R-:W2:Y:S11]  /*11e010*/  LDL.LU R236, [R1+0x340] ;  /* 0x0003400001ec7983 */ /* 0x000eb60000300800 */
[----:B------:R-:W-:Y:S09]  /*11e020*/  @!UPT UIADD3 URZ, URZ, URZ, URZ ;  /* 0x0000003f3f3ff290 */ /* 0x000ff2000fffe03f */
[----:B------:R-:W-:Y:S01]  /*11e030*/  STL.64 [R1+0x1080], R232 ;  /* 0x001080e801007387 */ /* 0x000fe20000100a00 */
[----:B------:R-:W-:Y:S02]  /*11e040*/  STL.64 [R1+0x1088], R234 ;  /* 0x001088ea01007387 */ /* 0x000fe40000100a00 */
[----:B------:R-:W2:Y:S02]  /*11e050*/  LDL.LU R237, [R1+0x344] ;  /* 0x0003440001ed7983 */ /* 0x000ea40000300800 */
[----:B------:R-:W2:Y:S01]  /*11e060*/  LDL.LU R238, [R1+0x348] ;  /* 0x0003480001ee7983 */ /* 0x000ea20000300800 */
[----:B------:R-:W2:Y:S01]  /*11e070*/  LDL.LU R239, [R1+0x34c] ;  /* 0x00034c0001ef7983 */ /* 0x000ea20000300800 */
[C---:B----4-:R-:W-:Y:S08]  /*11e080*/  HMMA.1688.F32.TF32 R220, R228.reuse, R12, R220 ;  /* 0x0000000ce4dc723c */ /* 0x050ff000000810dc */
[C---:B------:R-:W-:Y:S08]  /*11e090*/  HMMA.1688.F32.TF32 R216, R228.reuse, R16, R216 ;  /* 0x00000010e4d8723c */ /* 0x040ff000000810d8 */
        /* <DEDUP_REMOVED lines=15> */
[C---:B------:R-:W-:Y:S08]  /*11e190*/  HMMA.1688.F32.TF32 R124, R228.reuse, R120, R124 ;  /* 0x00000078e47c723c */ /* 0x040ff0000008107c */
[C---:B---3--:R-:W-:Y:S08]  /*11e1a0*/  HMMA.1688.F32.TF32 R116, R228.reuse, R76, R116 ;  /* 0x0000004ce474723c */ /* 0x048ff00000081074 */
[----:B------:R-:W-:Y:S01]  /*11e1b0*/  HMMA.1688.F32.TF32 R36, R228, R8, R36 ;  /* 0x00000008e424723c */ /* 0x000fe20000081024 */
[----:B------:R-:W-:Y:S01]  /*11e1c0*/  MOV R43, R76 ;  /* 0x0000004c002b7202 */ /* 0x000fe20000000f00 */
[----:B------:R-:W-:-:S02]  /*11e1d0*/  IMAD.MOV.U32 R42, RZ, RZ, R77 ;  /* 0x000000ffff2a7224 */ /* 0x000fc400078e004d */
[----:B------:R-:W-:Y:S01]  /*11e1e0*/  IMAD.MOV.U32 R35, RZ, RZ, R120 ;  /* 0x000000ffff237224 */ /* 0x000fe200078e0078 */
[----:B------:R-:W-:Y:S01]  /*11e1f0*/  STL.64 [R1+0x1060], R220 ;  /* 0x001060dc01007387 */ /* 0x000fe20000100a00 */
[----:B------:R1:W-:Y:S02]  /*11e200*/  STL.64 [R1+0x1068], R222 ;  /* 0x001068de01007387 */ /* 0x0003e40000100a00 */
[----:B------:R-:W-:Y:S02]  /*11e210*/  IMAD.MOV.U32 R34, RZ, RZ, R121 ;  /* 0x000000ffff227224 */ /* 0x000fe400078e0079 */
[----:B------:R-:W-:Y:S01]  /*11e220*/  IMAD.MOV.U32 R47, RZ, RZ, R8 ;  /* 0x000000ffff2f7224 */ /* 0x000fe200078e0008 */
[----:B------:R-:W-:Y:S01]  /*11e230*/  MOV R46, R9 ;  /* 0x00000009002e7202 */ /* 0x000fe20000000f00 */
[----:B------:R-:W-:Y:S04]  /*11e240*/  LDS R232, [R2+0x38480] ;  /* 0x0384800002e87984 */ /* 0x000fe80000000800 */
[----:B------:R-:W-:Y:S04]  /*11e250*/  LDS R234, [R2+0x3a480] ;  /* 0x03a4800002ea7984 */ /* 0x000fe80000000800 */
[----:B------:R-:W-:Y:S04]  /*11e260*/  LDS R233, [R0+0x38480] ;  /* 0x0384800000e97984 */ /* 0x000fe80000000800 */
[----:B------:R-:W3:Y:S04]  /*11e270*/  LDS R235, [R0+0x3a480] ;  /* 0x03a4800000eb7984 */ /* 0x000ee80000000800 */
[----:B-1----:R-:W4:Y:S01]  /*11e280*/  LDL.LU.64 R222, [R1+0x6a58] ;  /* 0x006a580001de7983 */ /* 0x002f220000300a00 */
[----:B------:R-:W4:Y:S02]  /*11e290*/  LDL.LU.64 R220, [R1+0x6a50] ;  /* 0x006a500001dc7983 */ /* 0x000f240000300a00 */
[----:B------:R-:W-:Y:S02]  /*11e2a0*/  STL.64 [R1+0x1040], R216 ;  /* 0x001040d801007387 */ /* 0x000fe40000100a00 */
[----:B------:R1:W-:Y:S02]  /*11e2b0*/  STL.64 [R1+0x1048], R218 ;  /* 0x001048da01007387 */ /* 0x0003e40000100a00 */
[----:B-1----:R-:W3:Y:S01]  /*11e2c0*/  LDL.LU.64 R218, [R1+0x6a48] ;  /* 0x006a480001da7983 */ /* 0x002ee20000300a00 */
[----:B------:R-:W3:Y:S02]  /*11e2d0*/  LDL.LU.64 R216, [R1+0x6a40] ;  /* 0x006a400001d87983 */ /* 0x000ee40000300a00 */
        /* <DEDUP_REMOVED lines=12> */
[----:B------:R-:W3:Y:S02]  /*11e3a0*/  LDL.LU.64 R166, [R1+0x6a08] ;  /* 0x006a080001a67983 */ /* 0x000ee40000300a00 */
[----:B------:R-:W3:Y:S01]  /*11e3b0*/  LDL.LU.64 R164, [R1+0x6a00] ;  /* 0x006a000001a47983 */ /* 0x000ee20000300a00 */
[----:B------:R-:W-:Y:S01]  /*11e3c0*/  STL.64 [R1+0xfd0], R160 ;  /* 0x000fd0a001007387 */ /* 0x000fe20000100a00 */
[----:B------:R1:W-:Y:S03]  /*11e3d0*/  STL.64 [R1+0xfd8], R162 ;  /* 0x000fd8a201007387 */ /* 0x0003e60000100a00 */
        /* <DEDUP_REMOVED lines=8> */
[----:B------:R-:W-:Y:S02]  /*11e460*/  STL.64 [R1+0xf90], R148 ;  /* 0x000f909401007387 */ /* 0x000fe40000100a00 */
[----:B------:R1:W-:Y:S02]  /*11e470*/  STL.64 [R1+0xf98], R150 ;  /* 0x000f989601007387 */ /* 0x0003e40000100a00 */
[----:B-1----:R-:W3:Y:S01]  /*11e480*/  LDL.LU.64 R150, [R1+0x69c8] ;  /* 0x0069c80001967983 */ /* 0x002ee20000300a00 */
[----:B------:R-:W3:Y:S01]  /*11e490*/  LDL.LU.64 R148, [R1+0x69c0] ;  /* 0x0069c00001947983 */ /* 0x000ee20000300a00 */
[C---:B--2---:R-:W-:Y:S11]  /*11e4a0*/  HMMA.1688.F32.TF32 R236, R228.reuse, R44, R236 ;  /* 0x0000002ce4ec723c */ /* 0x044ff600000810ec */
[----:B------:R-:W-:Y:S11]  /*11e4b0*/  @!UPT UIADD3 URZ, URZ, URZ, URZ ;  /* 0x0000003f3f3ff290 */ /* 0x000ff6000fffe03f */
[----:B------:R-:W-:Y:S01]  /*11e4c0*/  @!UPT UIADD3 URZ, URZ, URZ, URZ ;  /* 0x0000003f3f3ff290 */ /* 0x000fe2000fffe03f */
[----:B------:R-:W-:Y:S01]  /*11e4d0*/  STL.64 [R1+0xf70], R236 ;  /* 0x000f70ec01007387 */ /* 0x000fe20000100a00 */
[----:B------:R1:W-:Y:S02]  /*11e4e0*/  STL.64 [R1+0xf78], R238 ;  /* 0x000f78ee01007387 */ /* 0x0003e40000100a00 */
[----:B-1----:R-:W-:Y:S01]  /*11e4f0*/  HMMA.1688.F32.TF32 R236, R228, R52, R248 ;  /* 0x00000034e4ec723c */ /* 0x002fe200000810f8 */
[----:B------:R-:W-:Y:S01]  /*11e500*/  STL.64 [R1+0xf50], R240 ;  /* 0x000f50f001007387 */ /* 0x000fe20000100a00 */
[----:B------:R-:W-:Y:S11]  /*11e510*/  STL.64 [R1+0xf58], R242 ;  /* 0x000f58f201007387 */ /* 0x000ff60000100a00 */
        /* <DEDUP_REMOVED lines=59> */
[----:B----4-:R-:W4:Y:S02]  /*11e8d0*/  LDL.LU R38, [R1+0x388] ;  /* 0x0003880001267983 */ /* 0x010f240000300800 */
        /* <DEDUP_REMOVED lines=17> */
[C---:B--2---:R-:W-:Y:S08]  /*11e9f0*/  HMMA.1688.F32.TF32 R144, R228.reuse, R140, R144 ;  /* 0x0000008ce490723c */ /* 0x044ff00000081090 */
[C---:B---3--:R-:W-:Y:S08]  /*11ea00*/  HMMA.1688.F32.TF32 R136, R228.reuse, R84, R136 ;  /* 0x00000054e488723c */ /* 0x048ff00000081088 */
[C---:B------:R-:W-:Y:S08]  /*11ea10*/  HMMA.1688.F32.TF32 R132, R228.reuse, R92, R132 ;  /* 0x0000005ce484723c */ /* 0x040ff00000081084 */
[C---:B------:R-:W-:Y:S08]  /*11ea20*/  HMMA.1688.F32.TF32 R128, R228.reuse, R104, R128 ;  /* 0x00000068e480723c */ /* 0x040ff00000081080 */
[----:B------:R-:W-:Y:S08]  /*11ea30*/  HMMA.1688.F32.TF32 R228, R228, R224, R124 ;  /* 0x000000e0e4e4723c */ /* 0x000ff0000008107c */
[C---:B------:R-:W-:Y:S08]  /*11ea40*/  HMMA.1688.F32.TF32 R116, R232.reuse, R112, R116 ;  /* 0x00000070e874723c */ /* 0x040ff00000081074 */
        /* <DEDUP_REMOVED lines=10> */
[C---:B------:R-:W-:Y:S08]  /*11eaf0*/  HMMA.1688.F32.TF32 R236, R232.reuse, R80, R236 ;  /* 0x00000050e8ec723c */ /* 0x040ff000000810ec */
[C---:B------:R-:W-:Y:S01]  /*11eb00*/  HMMA.1688.F32.TF32 R76, R232.reuse, R72, R76 ;  /* 0x00000048e84c723c */ /* 0x040fe2000008104c */
[----:B-1----:R-:W2:Y:S01]  /*11eb10*/  LDL.LU.64 R138, [R1+0x6998] ;  /* 0x00699800018a7983 */ /* 0x002ea20000300a00 */
[----:B------:R-:W2:Y:S02]  /*11eb20*/  LDL.LU.64 R136, [R1+0x6990] ;  /* 0x0069900001887983 */ /* 0x000ea40000300a00 */
[----:B------:R-:W-:Y:S02]  /*11eb30*/  STL.64 [R1+0xde0], R132 ;  /* 0x000de08401007387 */ /* 0x000fe40000100a00 */
[----:B------:R1:W-:Y:S02]  /*11eb40*/  STL.64 [R1+0xde8], R134 ;  /* 0x000de88601007387 */ /* 0x0003e40000100a00 */
[C---:B----4-:R-:W-:Y:S01]  /*11eb50*/  HMMA.1688.F32.TF32 R36, R232.reuse, R24, R36 ;  /* 0x00000018e824723c */ /* 0x050fe20000081024 */
[----:B-1----:R-:W4:Y:S01]  /*11eb60*/  LDL.LU.64 R134, [R1+0x6988] ;  /* 0x0069880001867983 */ /* 0x002f220000300a00 */
[----:B------:R-:W4:Y:S02]  /*11eb70*/  LDL.LU.64 R132, [R1+0x6980] ;  /* 0x0069800001847983 */ /* 0x000f240000300a00 */
        /* <DEDUP_REMOVED lines=10> */
[C---:B------:R-:W-:Y:S08]  /*11ec20*/  HMMA.1688.F32.TF32 R8, R232.reuse, R4, R8 ;  /* 0x00000004e808723c */ /* 0x040ff00000081008 */
[----:B------:R-:W-:Y:S01]  /*11ec30*/  HMMA.1688.F32.TF32 R248, R232, R100, R248 ;  /* 0x00000064e8f8723c */ /* 0x000fe200000810f8 */
[----:B------:R-:W-:Y:S01]  /*11ec40*/  MOV R107, R100 ;  /* 0x00000064006b7202 */ /* 0x000fe20000000f00 */
[----:B------:R-:W-:Y:S01]  /*11ec50*/  IMAD.MOV.U32 R106, RZ, RZ, R101 ;  /* 0x000000ffff6a7224 */ /* 0x000fe200078e0065 */
[----:B------:R-:W-:Y:S01]  /*11ec60*/  MOV R87, R28 ;  /* 0x0000001c00577202 */ /* 0x000fe20000000f00 */
[----:B------:R-:W-:Y:S01]  /*11ec70*/  IMAD.MOV.U32 R86, RZ, RZ, R29 ;  /* 0x000000ffff567224 */ /* 0x000fe200078e001d */
[----:B------:R-:W-:Y:S04]  /*11ec80*/  LDS R228, [R2+0x38500] ;  /* 0x0385000002e47984 */ /* 0x000fe80000000800 */
[----:B------:R-:W-:Y:S04]  /*11ec90*/  LDS R230, [R2+0x3a500] ;  /* 0x03a5000002e67984 */ /* 0x000fe80000000800 */
[----:B------:R-:W-:Y:S04]  /*11eca0*/  LDS R229, [R0+0x38500] ;  /* 0x0385000000e57984 */ /* 0x000fe80000000800 */
[----:B-1----:R-:W2:Y:S01]  /*11ecb0*/  LDL.LU.64 R122, [R1+0x6958] ;  /* 0x00695800017a7983 */ /* 0x002ea20000300a00 */
[----:B------:R-:W2:Y:S02]  /*11ecc0*/  LDL.LU.64 R120, [R1+0x6950] ;  /* 0x0069500001787983 */ /* 0x000ea40000300a00 */
[----:B------:R-:W-:Y:S02]  /*11ecd0*/  STL.64 [R1+0xd50], R116 ;  /* 0x000d507401007387 */ /* 0x000fe40000100a00 */
[----:B------:R1:W-:Y:S01]  /*11ece0*/  STL.64 [R1+0xd58], R118 ;  /* 0x000d587601007387 */ /* 0x0003e20000100a00 */
[----:B------:R-:W2:Y:S04]  /*11ecf0*/  LDS R231, [R0+0x3a500] ;  /* 0x03a5000000e77984 */ /* 0x000ea80000000800 */
[----:B-1----:R-:W2:Y:S01]  /*11ed00*/  LDL.LU.64 R118, [R1+0x6948] ;  /* 0x0069480001767983 */ /* 0x002ea20000300a00 */
[----:B------:R-:W2:Y:S02]  /*11ed10*/  LDL.LU.64 R116, [R1+0x6940] ;  /* 0x0069400001747983 */ /* 0x000ea40000300a00 */
[----:B------:R-:W2:Y:S02]  /*11ed20*/  LDL.LU.64 R114, [R1+0x6938] ;  /* 0x0069380001727983 */ /* 0x000ea40000300a00 */
[----:B------:R-:W2:Y:S01]  /*11ed30*/  LDL.LU.64 R112, [R1+0x6930] ;  /* 0x0069300001707983 */ /* 0x000ea20000300a00 */
[----:B------:R1:W-:Y:S01]  /*11ed40*/  STL.64 [R1+0xd30], R240 ;  /* 0x000d30f001007387 */ /* 0x0003e20000100a00 */
[----:B------:R-:W-:Y:S02]  /*11ed50*/  STL.64 [R1+0xd38], R242 ;  /* 0x000d38f201007387 */ /* 0x000fe40000100a00 */
[----:B------:R-:W2:Y:S02]  /*11ed60*/  LDL.LU.64 R90, [R1+0x6928] ;  /* 0x00692800015a7983 */ /* 0x000ea40000300a00 */
[----:B-1----:R-:W-:Y:S01]  /*11ed70*/  IMAD.MOV.U32 R241, RZ, RZ, R88 ;  /* 0x000000fffff17224 */ /* 0x002fe200078e0058 */
[----:B------:R-:W-:-:S02]  /*11ed80*/  MOV R240, R89 ;  /* 0x0000005900f07202 */ /* 0x000fc40000000f00 */
[----:B------:R-:W2:Y:S01]  /*11ed90*/  LDL.LU.64 R88, [R1+0x6920] ;  /* 0x0069200001587983 */ /* 0x000ea20000300a00 */
[----:B------:R-:W-:Y:S02]  /*11eda0*/  STL.64 [R1+0xd10], R236 ;  /* 0x000d10ec01007387 */ /* 0x000fe40000100a00 */
[----:B------:R1:W-:Y:S02]  /*11edb0*/  STL.64 [R1+0xd18], R238 ;  /* 0x000d18ee01007387 */ /* 0x0003e40000100a00 */
[----:B------:R-:W2:Y:S02]  /*11edc0*/  LDL.LU.64 R82, [R1+0x6918] ;  /* 0x0069180001527983 */ /* 0x000ea40000300a00 */
[----:B-1----:R-:W-:Y:S02]  /*11edd0*/  IMAD.MOV.U32 R239, RZ, RZ, R80 ;  /* 0x000000ffffef7224 */ /* 0x002fe400078e0050 */
[----:B------:R-:W-:Y:S02]  /*11ede0*/  IMAD.MOV.U32 R238, RZ, RZ, R81 ;  /* 0x000000ffffee7224 */ /* 0x000fe400078e0051 */
[----:B------:R-:W2:Y:S01]  /*11edf0*/  LDL.LU.64 R80, [R1+0x6910] ;  /* 0x0069100001507983 */ /* 0x000ea20000300a00 */
[----:B------:R-:W-:Y:S02]  /*11ee00*/  STL.64 [R1+0xcf0], R76 ;  /* 0x000cf04c01007387 */ /* 0x000fe40000100a00 */
[----:B------:R1:W-:Y:S02]  /*11ee10*/  STL.64 [R1+0xcf8], R78 ;  /* 0x000cf84e01007387 */ /* 0x0003e40000100a00 */
[----:B------:R-:W-:Y:S01]  /*11ee20*/  IMAD.MOV.U32 R237, RZ, RZ, R24 ;  /* 0x000000ffffed7224 */ /* 0x000fe200078e0018 */
[----:B------:R-:W-:Y:S01]  /*11ee30*/  MOV R236, R25 ;  /* 0x0000001900ec7202 */ /* 0x000fe20000000f00 */
        /* <DEDUP_REMOVED lines=17> */
[----:B------:R2:W-:Y:S02]  /*11ef50*/  STL.64 [R1+0xc98], R250 ;  /* 0x000c98fa01007387 */ /* 0x0005e40000100a00 */
[----:B------:R-:W3:Y:S02]  /*11ef60*/  LDL.LU.64 R102, [R1+0x68a8] ;  /* 0x0068a80001667983 */ /* 0x000ee40000300a00 */
[----:B------:R-:W3:Y:S01]  /*11ef70*/  LDL.LU.64 R100, [R1+0x68a0] ;  /* 0x0068a00001647983 */ /* 0x000ee20000300a00 */
[C---:B--2---:R-:W-:Y:S07]  /*11ef80*/  HMMA.1688.F32.TF32 R248, R232.reuse, R96, R4 ;  /* 0x00000060e8f8723c */ /* 0x044fee0000081004 */
[----:B------:R-:W-:Y:S01]  /*11ef90*/  IMAD.MOV.U32 R5, RZ, RZ, R96 ;  /* 0x000000ffff057224 */ /* 0x000fe200078e0060 */
[----:B------:R-:W-:Y:S11]  /*11efa0*/  MOV R4, R97 ;  /* 0x0000006100047202 */ /* 0x000ff60000000f00 */
[----:B------:R-:W-:Y:S04]  /*11efb0*/  @!UPT UIADD3 URZ, URZ, URZ, URZ ;  /* 0x0000003f3f3ff290 */ /* 0x000fe8000fffe03f */
[----:B------:R-:W-:Y:S01]  /*11efc0*/  STL.64 [R1+0xc70], R248 ;  /* 0x000c70f801007387 */ /* 0x000fe20000100a00 */
[----:B------:R-:W-:Y:S02]  /*11efd0*/  STL.64 [R1+0xc78], R250 ;  /* 0x000c78fa01007387 */ /* 0x000fe40000100a00 */
[----:B------:R-:W2:Y:S02]  /*11efe0*/  LDL.LU.64 R98, [R1+0x6898] ;  /* 0x0068980001627983 */ /* 0x000ea40000300a00 */
[----:B------:R-:W2:Y:S01]  /*11eff0*/  LDL.LU.64 R96, [R1+0x6890] ;  /* 0x0068900001607983 */ /* 0x000ea20000300a00 */
[C---:B------:R-:W-:Y:S01]  /*11f000*/  HMMA.1688.F32.TF32 R8, R232.reuse, R12, R8 ;  /* 0x0000000ce808723c */ /* 0x040fe20000081008 */
[----:B------:R-:W-:Y:S02]  /*11f010*/  IMAD.MOV.U32 R243, RZ, RZ, R12 ;  /* 0x000000fffff37224 */ /* 0x000fe400078e000c */
[----:B------:R-:W-:Y:S11]  /*11f020*/  IMAD.MOV.U32 R242, RZ, RZ, R13 ;  /* 0x000000fffff27224 */ /* 0x000ff600078e000d */
[----:B------:R-:W-:Y:S09]  /*11f030*/  @!UPT UIADD3 URZ, URZ, URZ, URZ ;  /* 0x0000003f3f3ff290 */ /* 0x000ff2000fffe03f */
[----:B------:R-:W-:Y:S01]  /*11f040*/  STL.64 [R1+0xc60], R8 ;  /* 0x000c600801007387 */ /* 0x000fe20000100a00 */
[----:B------:R3:W-:Y:S02]  /*11f050*/  STL.64 [R1+0xc68], R10 ;  /* 0x000c680a01007387 */ /* 0x0007e40000100a00 */
[----:B------:R-:W4:Y:S02]  /*11f060*/  LDL.LU.64 R14, [R1+0x6888] ;  /* 0x00688800010e7983 */ /* 0x000f240000300a00 */
[----:B------:R-:W4:Y:S01]  /*11f070*/  LDL.LU.64 R12, [R1+0x6880] ;  /* 0x00688000010c7983 */ /* 0x000f220000300a00 */
[C---:B---3--:R-:W-:Y:S11]  /*11f080*/  HMMA.1688.F32.TF32 R8, R232.reuse, R16, R100 ;  /* 0x00000010e808723c */ /* 0x048ff60000081064 */
[----:B------:R-:W-:Y:S11]  /*11f090*/  @!UPT UIADD3 URZ, URZ, URZ, URZ ;  /* 0x0000003f3f3ff290 */ /* 0x000ff6000fffe03f */
[----:B------:R-:W-:Y:S01]  /*11f0a0*/  @!UPT UIADD3 URZ, URZ, URZ, URZ ;  /* 0x0000003f3f3ff290 */ /* 0x000fe2000fffe03f */
[----:B------:R-:W-:Y:S01]  /*11f0b0*/  STL.64 [R1+0xc40], R8 ;  /* 0x000c400801007387 */ /* 0x000fe20000100a00 */
[----:B------:R2:W-:Y:S01]  /*11f0c0*/  STL.64 [R1+0xc48], R10 ;  /* 0x000c480a01007387 */ /* 0x0005e20000100a00 */
[----:B------:R-:W-:Y:S01]  /*11f0d0*/  MOV R103, R16 ;  /* 0x0000001000677202 */ /* 0x000fe20000000f00 */
[----:B------:R-:W-:Y:S01]  /*11f0e0*/  IMAD.MOV.U32 R102, RZ, RZ, R17 ;  /* 0x000000ffff667224 */ /* 0x000fe200078e0011 */
[----:B------:R-:W3:Y:S01]  /*11f0f0*/  LDL.LU.64 R18, [R1+0x6878] ;  /* 0x0068780001127983 */ /* 0x000ee20000300a00 */
[----:B------:R-:W3:Y:S02]  /*11f100*/  LDL.LU.64 R16, [R1+0x6870] ;  /* 0x0068700001107983 */ /* 0x000ee40000300a00 */
[----:B------:R-:W-:Y:S01]  /*11f110*/  IMAD.MOV.U32 R100, RZ, RZ, R23 ;  /* 0x000000ffff647224 */ /* 0x000fe200078e0017 */
[----:B------:R-:W-:Y:S01]  /*11f120*/  MOV R101, R22 ;  /* 0x0000001600657202 */ /* 0x000fe20000000f00 */
[----:B--2---:R-:W-:Y:S07]  /*11f130*/  HMMA.1688.F32.TF32 R8, R232, R20, R96 ;  /* 0x00000014e808723c */ /* 0x004fee0000081060 */
[----:B------:R-:W-:-:S02]  /*11f140*/  IMAD.MOV.U32 R97, RZ, RZ, R20 ;  /* 0x000000ffff617224 */ /* 0x000fc400078e0014 */
[----:B------:R-:W-:Y:S11]  /*11f150*/  IMAD.MOV.U32 R96, RZ, RZ, R21 ;  /* 0x000000ffff607224 */ /* 0x000ff600078e0015 */
[----:B------:R-:W-:Y:S03]  /*11f160*/  @!UPT UIADD3 URZ, URZ, URZ, URZ ;  /* 0x0000003f3f3ff290 */ /* 0x000fe6000fffe03f */
[----:B------:R-:W-:Y:S01]  /*11f170*/  STL.64 [R1+0xc20], R8 ;  /* 0x000c200801007387 */ /* 0x000fe20000100a00 */
[----:B------:R4:W-:Y:S02]  /*11f180*/  STL.64 [R1+0xc28], R10 ;  /* 0x000c280a01007387 */ /* 0x0009e40000100a00 */
[----:B------:R-:W2:Y:S02]  /*11f190*/  LDL.LU.64 R22, [R1+0x6868] ;  /* 0x0068680001167983 */ /* 0x000ea40000300a00 */
[----:B------:R-:W2:Y:S01]  /*11f1a0*/  LDL.LU.64 R20, [R1+0x6860] ;  /* 0x0068600001147983 */ /* 0x000ea20000300a00 */
[C---:B----4-:R-:W-:Y:S11]  /*11f1b0*/  HMMA.1688.F32.TF32 R8, R232.reuse, R28, R12 ;  /* 0x0000001ce808723c */ /* 0x050ff6000008100c */
[----:B------:R-:W-:Y:S11]  /*11f1c0*/  @!UPT UIADD3 URZ, URZ, URZ, URZ ;  /* 0x0000003f3f3ff290 */ /* 0x000ff6000fffe03f */
[----:B------:R-:W-:Y:S01]  /*11f1d0*/  @!UPT UIADD3 URZ, URZ, URZ, URZ ;  /* 0x0000003f3f3ff290 */ /* 0x000fe2000fffe03f */
[----:B------:R-:W-:Y:S01]  /*11f1e0*/  STL.64 [R1+0xc00], R8 ;  /* 0x000c000801007387 */ /* 0x000fe20000100a00 */
[----:B------:R3:W-:Y:S02]  /*11f1f0*/  STL.64 [R1+0xc08], R10 ;  /* 0x000c080a01007387 */ /* 0x0007e40000100a00 */
[----:B------:R-:W4:Y:S02]  /*11f200*/  LDL.LU.64 R30, [R1+0x6858] ;  /* 0x00685800011e7983 */ /* 0x000f240000300a00 */
[----:B------:R-:W4:Y:S01]  /*11f210*/  LDL.LU.64 R28, [R1+0x6850] ;  /* 0x00685000011c7983 */ /* 0x000f220000300a00 */
[----:B---3--:R-:W-:Y:S07]  /*11f220*/  HMMA.1688.F32.TF32 R8, R232, R100, R16 ;  /* 0x00000064e808723c */ /* 0x008fee0000081010 */
[----:B------:R-:W-:Y:S01]  /*11f230*/  IMAD.MOV.U32 R16, RZ, RZ, R51 ;  /* 0x000000ffff107224 */ /* 0x000fe200078e0033 */
[----:B------:R-:W-:Y:S01]  /*11f240*/  MOV R17, R50 ;  /* 0x0000003200117202 */ /* 0x000fe20000000f00 */
[----:B------:R-:W-:-:S02]  /*11f250*/  IMAD.MOV.U32 R12, RZ, RZ, R35 ;  /* 0x000000ffff0c7224 */ /* 0x000fc400078e0023 */
[----:B------:R-:W-:Y:S11]  /*11f260*/  IMAD.MOV.U32 R13, RZ, RZ, R34 ;  /* 0x000000ffff0d7224 */ /* 0x000ff600078e0022 */
[----:B------:R-:W-:Y:S01]  /*11f270*/  @!UPT UIADD3 URZ, URZ, URZ, URZ ;  /* 0x0000003f3f3ff290 */ /* 0x000fe2000fffe03f */
[----:B------:R1:W-:Y:S01]  /*11f280*/  STL.64 [R1+0xbe0], R8 ;  /* 0x000be00801007387 */ /* 0x0003e20000100a00 */
[----:B------:R-:W-:Y:S01]  /*11f290*/  STL.64 [R1+0xbe8], R10 ;  /* 0x000be80a01007387 */ /* 0x000fe20000100a00 */
[----:B-1----:R-:W-:Y:S01]  /*11f2a0*/  MOV R9, R32 ;  /* 0x0000002000097202 */ /* 0x002fe20000000f00 */
[----:B------:R-:W-:Y:S01]  /*11f2b0*/  IMAD.MOV.U32 R8, RZ, RZ, R33 ;  /* 0x000000ffff087224 */ /* 0x000fe200078e0021 */
[C---:B--2---:R-:W-:Y:S08]  /*11f2c0*/  HMMA.1688.F32.TF32 R248, R232.reuse, R16, R20 ;  /* 0x00000010e8f8723c */ /* 0x044ff00000081014 */
[C---:B------:R-:W-:Y:S11]  /*11f2d0*/  HMMA.1688.F32.TF32 R20, R232.reuse, R32, R24 ;  /* 0x00000020e814723c */ /* 0x040ff60000081018 */
[----:B------:R-:W-:Y:S04]  /*11f2e0*/  @!UPT UIADD3 URZ, URZ, URZ, URZ ;  /* 0x0000003f3f3ff290 */ /* 0x000fe8000fffe03f */
[----:B------:R-:W-:Y:S01]  /*11f2f0*/  STL.64 [R1+0xbc0], R248 ;  /* 0x000bc0f801007387 */ /* 0x000fe20000100a00 */
[----:B------:R-:W-:Y:S07]  /*11f300*/  STL.64 [R1+0xbc8], R250 ;  /* 0x000bc8fa01007387 */ /* 0x000fee0000100a00 */
[----:B------:R-:W-:Y:S02]  /*11f310*/  STL.64 [R1+0xba0], R20 ;  /* 0x000ba01401007387 */ /* 0x000fe40000100a00 */
[----:B------:R4:W-:Y:S01]  /*11f320*/  STL.64 [R1+0xba8], R22 ;  /* 0x000ba81601007387 */ /* 0x0009e20000100a00 */
[----:B------:R-:W2:Y:S01]  /*11f330*/  LDL.LU.64 R34, [R1+0x6848] ;  /* 0x0068480001227983 */ /* 0x000ea20000300a00 */
[----:B------:R-:W2:Y:S01]  /*11f340*/  LDL.LU.64 R32, [R1+0x6840] ;  /* 0x0068400001207983 */ /* 0x000ea20000300a00 */
[----:B----4-:R-:W-:Y:S01]  /*11f350*/  HMMA.1688.F32.TF32 R20, R232, R40, R28 ;  /* 0x00000028e814723c */ /* 0x010fe2000008101c */
[----:B------:R-:W-:Y:S01]  /*11f360*/  IMAD.MOV.U32 R24, RZ, RZ, R43 ;  /* 0x000000ffff187224 */ /* 0x000fe200078e002b */
[----:B------:R-:W-:Y:S01]  /*11f370*/  MOV R25, R42 ;  /* 0x0000002a00197202 */ /* 0x000fe20000000f00 */
[----:B------:R-:W-:-:S02]  /*11f380*/  IMAD.MOV.U32 R11, RZ, RZ, R40 ;  /* 0x000000ffff0b7224 */ /* 0x000fc400078e0028 */
[----:B------:R-:W-:Y:S11]  /*11f390*/  IMAD.MOV.U32 R10, RZ, RZ, R41 ;  /* 0x000000ffff0a7224 */ /* 0x000ff600078e0029 */
[----:B------:R-:W-:Y:S07]  /*11f3a0*/  @!UPT UIADD3 URZ, URZ, URZ, URZ ;  /* 0x0000003f3f3ff290 */ /* 0x000fee000fffe03f */
[----:B------:R-:W-:Y:S01]  /*11f3b0*/  STL.64 [R1+0xb80], R20 ;  /* 0x000b801401007387 */ /* 0x000fe20000100a00 */
[----:B------:R2:W-:Y:S02]  /*11f3c0*/  STL.64 [R1+0xb88], R22 ;  /* 0x000b881601007387 */ /* 0x0005e40000100a00 */
[----:B------:R-:W3:Y:S02]  /*11f3d0*/  LDL.LU.64 R42, [R1+0x6838] ;  /* 0x00683800012a7983 */ /* 0x000ee40000300a00 */
[----:B------:R-:W3:Y:S01]  /*11f3e0*/  LDL.LU.64 R40, [R1+0x6830] ;  /* 0x0068300001287983 */ /* 0x000ee20000300a00 */
[----:B------:R-:W-:Y:S01]  /*11f3f0*/  MOV R28, R47 ;  /* 0x0000002f001c7202 */ /* 0x000fe20000000f00 */
[----:B------:R-:W-:Y:S02]  /*11f400*/  IMAD.MOV.U32 R29, RZ, RZ, R46 ;  /* 0x000000ffff1d7224 */ /* 0x000fe400078e002e */
[----:B------:R-:W-:Y:S01]  /*11f410*/  IMAD.MOV.U32 R31, RZ, RZ, R44 ;  /* 0x000000ffff1f7224 */ /* 0x000fe200078e002c */
[----:B------:R-:W-:Y:S01]  /*11f420*/  MOV R30, R45 ;  /* 0x0000002d001e7202 */ /* 0x000fe20000000f00 */
[C---:B--2---:R-:W-:Y:S11]  /*11f430*/  HMMA.1688.F32.TF32 R20, R232.reuse, R44, R32 ;  /* 0x0000002ce814723c */ /* 0x044ff60000081020 */
[----:B------:R-:W-:Y:S11]  /*11f440*/  @!UPT UIADD3 URZ, URZ, URZ, URZ ;  /* 0x0000003f3f3ff290 */ /* 0x000ff6000fffe03f */
[----:B------:R-:W-:Y:S01]  /*11f450*/  @!UPT UIADD3 URZ, URZ, URZ, URZ ;  /* 0x0000003f3f3ff290 */ /* 0x000fe2000fffe03f */
[----:B------:R-:W-:Y:S01]  /*11f460*/  STL.64 [R1+0xb60], R20 ;  /* 0x000b601401007387 */ /* 0x000fe20000100a00 */
[----:B------:R1:W-:Y:S02]  /*11f470*/  STL.64 [R1+0xb68], R22 ;  /* 0x000b681601007387 */ /* 0x0003e40000100a00 */
[----:B------:R-:W2:Y:S02]  /*11f480*/  LDL.LU.64 R46, [R1+0x6828] ;  /* 0x00682800012e7983 */ /* 0x000ea40000300a00 */
[----:B------:R-:W2:Y:S01]  /*11f490*/  LDL.LU.64 R44, [R1+0x6820] ;  /* 0x00682000012c7983 */ /* 0x000ea20000300a00 */
[C---:B-1----:R-:W-:Y:S01]  /*11f4a0*/  HMMA.1688.F32.TF32 R20, R232.reuse, R48, R36 ;  /* 0x00000030e814723c */ /* 0x042fe20000081024 */
[----:B------:R-:W-:Y:S02]  /*11f4b0*/  IMAD.MOV.U32 R27, RZ, RZ, R48 ;  /* 0x000000ffff1b7224 */ /* 0x000fe400078e0030 */
[----:B------:R-:W-:Y:S11]  /*11f4c0*/  IMAD.MOV.U32 R26, RZ, RZ, R49 ;  /* 0x000000ffff1a7224 */ /* 0x000ff600078e0031 */
[----:B------:R-:W-:Y:S09]  /*11f4d0*/  @!UPT UIADD3 URZ, URZ, URZ, URZ ;  /* 0x0000003f3f3ff290 */ /* 0x000ff2000fffe03f */
[----:B------:R-:W-:Y:S01]  /*11f4e0*/  STL.64 [R1+0xb40], R20 ;  /* 0x000b401401007387 */ /* 0x000fe20000100a00 */
[----:B------:R3:W-:Y:S02]  /*11f4f0*/  STL.64 [R1+0xb48], R22 ;  /* 0x000b481601007387 */ /* 0x0007e40000100a00 */
[----:B------:R-:W4:Y:S02]  /*11f500*/  LDL.LU.64 R50, [R1+0x6818] ;  /* 0x0068180001327983 */ /* 0x000f240000300a00 */
[----:B------:R-:W4:Y:S01]  /*11f510*/  LDL.LU.64 R48, [R1+0x6810] ;  /* 0x0068100001307983 */ /* 0x000f220000300a00 */
[C---:B---3--:R-:W-:Y:S01]  /*11f520*/  HMMA.1688.F32.TF32 R20, R232.reuse, R52, R40 ;  /* 0x00000034e814723c */ /* 0x048fe20000081028 */
[----:B------:R-:W-:Y:S01]  /*11f530*/  MOV R19, R52 ;  /* 0x0000003400137202 */ /* 0x000fe20000000f00 */
[----:B------:R-:W-:Y:S11]  /*11f540*/  IMAD.MOV.U32 R18, RZ, RZ, R53 ;  /* 0x000000ffff127224 */ /* 0x000ff600078e0035 */
[----:B------:R-:W-:Y:S10]  /*11f550*/  @!UPT UIADD3 URZ, URZ, URZ, URZ ;  /* 0x0000003f3f3ff290 */ /* 0x000ff4000fffe03f */
[----:B------:R-:W-:Y:S01]  /*11f560*/  STL.64 [R1+0xb20], R20 ;  /* 0x000b201401007387 */ /* 0x000fe20000100a00 */
[----:B------:R2:W-:Y:S02]  /*11f570*/  STL.64 [R1+0xb28], R22 ;  /* 0x000b281601007387 */ /* 0x0005e40000100a00 */
[----:B------:R-:W3:Y:S02]  /*11f580*/  LDL.LU.64 R54, [R1+0x6808] ;  /* 0x0068080001367983 */ /* 0x000ee40000300a00 */
[----:B------:R-:W3:Y:S02]  /*11f590*/  LDL.LU.64 R52, [R1+0x6800] ;  /* 0x0068000001347983 */ /* 0x000ee40000300a00 */
        /* <DEDUP_REMOVED lines=14> */
[----:B------:R-:W-:Y:S02]  /*11f680*/  IMAD.MOV.U32 R7, RZ, RZ, R68 ;  /* 0x000000ffff077224 */ /* 0x000fe400078e0044 */
[----:B------:R-:W-:Y:S01]  /*11f690*/  IMAD.MOV.U32 R6, RZ, RZ, R69 ;  /* 0x000000ffff067224 */ /* 0x000fe200078e0045 */
[----:B------:R-:W4:Y:S01]  /*11f6a0*/  LDL.LU.64 R70, [R1+0x67e8] ;  /* 0x0067e80001467983 */ /* 0x000f220000300a00 */
[----:B------:R-:W4:Y:S01]  /*11f6b0*/  LDL.LU.64 R68, [R1+0x67e0] ;  /* 0x0067e00001447983 */ /* 0x000f220000300a00 */
[----:B---3--:R-:W-:Y:S11]  /*11f6c0*/  HMMA.1688.F32.TF32 R20, R232, R64, R52 ;  /* 0x00000040e814723c */ /* 0x008ff60000081034 */
[----:B------:R-:W-:Y:S11]  /*11f6d0*/  @!UPT UIADD3 URZ, URZ, URZ, URZ ;  /* 0x0000003f3f3ff290 */ /* 0x000ff6000fffe03f */
[----:B------:R-:W-:Y:S01]  /*11f6e0*/  @!UPT UIADD3 URZ, URZ, URZ, URZ ;  /* 0x0000003f3f3ff290 */ /* 0x000fe2000fffe03f */
[----:B------:R-:W-:Y:S01]  /*11f6f0*/  STL.64 [R1+0xad0], R20 ;  /* 0x000ad01401007387 */ /* 0x000fe20000100a00 */
[----:B------:R2:W-:Y:S02]  /*11f700*/  STL.64 [R1+0xad8], R22 ;  /* 0x000ad81601007387 */ /* 0x0005e40000100a00 */
[----:B------:R-:W-:Y:S01]  /*11f710*/  IMAD.MOV.U32 R39, RZ, RZ, R64 ;  /* 0x000000ffff277224 */ /* 0x000fe200078e0040 */
[----:B------:R-:W-:Y:S01]  /*11f720*/  MOV R38, R65 ;  /* 0x0000004100267202 */ /* 0x000fe20000000f00 */
[----:B------:R-:W3:Y:S01]  /*11f730*/  LDL.LU.64 R66, [R1+0x67d8] ;  /* 0x0067d80001427983 */ /* 0x000ee20000300a00 */
[----:B------:R-:W3:Y:S01]  /*11f740*/  LDL.LU.64 R64, [R1+0x67d0] ;  /* 0x0067d00001407983 */ /* 0x000ee20000300a00 */
[----:B------:R-:W-:Y:S01]  /*11f750*/  MOV R48, R63 ;  /* 0x0000003f00307202 */ /* 0x000fe20000000f00 */
[----:B------:R-:W-:Y:S02]  /*11f760*/  IMAD.MOV.U32 R49, RZ, RZ, R62 ;  /* 0x000000ffff317224 */ /* 0x000fe400078e003e */
[----:B------:R-:W-:-:S02]  /*11f770*/  IMAD.MOV.U32 R35, RZ, RZ, R60 ;  /* 0x000000ffff237224 */ /* 0x000fc400078e003c */
[----:B------:R-:W-:Y:S01]  /*11f780*/  IMAD.MOV.U32 R34, RZ, RZ, R61 ;  /* 0x000000ffff227224 */ /* 0x000fe200078e003d */
[----:B--2---:R-:W-:Y:S11]  /*11f790*/  HMMA.1688.F32.TF32 R20, R232, R60, R56 ;  /* 0x0000003ce814723c */ /* 0x004ff60000081038 */
[----:B------:R-:W-:Y:S11]  /*11f7a0*/  @!UPT UIADD3 URZ, URZ, URZ, URZ ;  /* 0x0000003f3f3ff290 */ /* 0x000ff6000fffe03f */
[----:B------:R-:W-:Y:S01]  /*11f7b0*/  @!UPT UIADD3 URZ, URZ, URZ, URZ ;  /* 0x0000003f3f3ff290 */ /* 0x000fe2000fffe03f */
[----:B------:R1:W-:Y:S01]  /*11f7c0*/  STL.64 [R1+0xaa0], R20 ;  /* 0x000aa01401007387 */ /* 0x0003e20000100a00 */
[----:B------:R-:W-:Y:S02]  /*11f7d0*/  STL.64 [R1+0xaa8], R22 ;  /* 0x000aa81601007387 */ /* 0x000fe40000100a00 */
[----:B------:R-:W2:Y:S02]  /*11f7e0*/  LDL.LU.64 R62, [R1+0x67c8] ;  /* 0x0067c800013e7983 */ /* 0x000ea40000300a00 */
[----:B------:R-:W2:Y:S02]  /*11f7f0*/  LDL.LU.64 R60, [R1+0x67c0] ;  /* 0x0067c000013c7983 */ /* 0x000ea40000300a00 */
[----:B------:R-:W-:Y:S01]  /*11f800*/  IMAD.MOV.U32 R32, RZ, RZ, R243 ;  /* 0x000000ffff207224 */ /* 0x000fe200078e00f3 */
[----:B------:R-:W-:Y:S01]  /*11f810*/  MOV R33, R242 ;  /* 0x000000f200217202 */ /* 0x000fe20000000f00 */
[----:B------:R-:W-:Y:S02]  /*11f820*/  IMAD.MOV.U32 R44, RZ, RZ, R241 ;  /* 0x000000ffff2c7224 */ /* 0x000fe400078e00f1 */
[----:B------:R-:W-:-:S02]  /*11f830*/  IMAD.MOV.U32 R45, RZ, RZ, R240 ;  /* 0x000000ffff2d7224 */ /* 0x000fc400078e00f0 */
[----:B------:R-:W-:Y:S01]  /*11f840*/  IMAD.MOV.U32 R52, RZ, RZ, R11 ;  /* 0x000000ffff347224 */ /* 0x000fe200078e000b */
[----:B------:R-:W-:Y:S01]  /*11f850*/  MOV R53, R10 ;  /* 0x0000000a00357202 */ /* 0x000fe20000000f00 */
[----:B------:R-:W-:Y:S01]  /*11f860*/  IMAD.MOV.U32 R43, RZ, RZ, R84 ;  /* 0x000000ffff2b7224 */ /* 0x000fe200078e0054 */
[----:B------:R-:W-:Y:S02]  /*11f870*/  MOV R42, R85 ;  /* 0x00000055002a7202 */ /* 0x000fe40000000f00 */
[----:B-1----:R-:W-:Y:S01]  /*11f880*/  MOV R20, R87 ;  /* 0x0000005700147202 */ /* 0x002fe20000000f00 */
[----:B------:R-:W-:Y:S01]  /*11f890*/  IMAD.MOV.U32 R21, RZ, RZ, R86 ;  /* 0x000000ffff157224 */ /* 0x000fe200078e0056 */
[----:B--2---:R-:W-:Y:S07]  /*11f8a0*/  HMMA.1688.F32.TF32 R240, R232, R12, R60 ;  /* 0x0000000ce8f0723c */ /* 0x004fee000008103c */
[----:B------:R-:W-:-:S02]  /*11f8b0*/  IMAD.MOV.U32 R60, RZ, RZ, R9 ;  /* 0x000000ffff3c7224 */ /* 0x000fc400078e0009 */
[----:B------:R-:W-:Y:S02]  /*11f8c0*/  IMAD.MOV.U32 R61, RZ, RZ, R8 ;  /* 0x000000ffff3d7224 */ /* 0x000fe400078e0008 */
[C---:B------:R-:W-:Y:S11]  /*11f8d0*/  HMMA.1688.F32.TF32 R8, R232.reuse, R48, R72 ;  /* 0x00000030e808723c */ /* 0x040ff60000081048 */
[----:B------:R-:W-:Y:S01]  /*11f8e0*/  @!UPT UIADD3 URZ, URZ, URZ, URZ ;  /* 0x0000003f3f3ff290 */ /* 0x000fe2000fffe03f */
[----:B------:R-:W-:Y:S01]  /*11f8f0*/  STL.64 [R1+0xa80], R240 ;  /* 0x000a80f001007387 */ /* 0x000fe20000100a00 */
[----:B------:R3:W-:Y:S02]  /*11f900*/  STL.64 [R1+0xa88], R242 ;  /* 0x000a88f201007387 */ /* 0x0007e40000100a00 */
[C---:B---3--:R-:W-:Y:S08]  /*11f910*/  HMMA.1688.F32.TF32 R240, R232.reuse, R24, R64 ;  /* 0x00000018e8f0723c */ /* 0x048ff00000081040 */
[C---:B----4-:R-:W-:Y:S11]  /*11f920*/  HMMA.1688.F32.TF32 R64, R232.reuse, R28, R68 ;  /* 0x0000001ce840723c */ /* 0x050ff60000081044 */
[----:B------:R-:W-:Y:S04]  /*11f930*/  @!UPT UIADD3 URZ, URZ, URZ, URZ ;  /* 0x0000003f3f3ff290 */ /* 0x000fe8000fffe03f */
[----:B------:R-:W-:Y:S01]  /*11f940*/  STL.64 [R1+0xa60], R240 ;  /* 0x000a60f001007387 */ /* 0x000fe20000100a00 */
[----:B------:R-:W-:Y:S07]  /*11f950*/  STL.64 [R1+0xa68], R242 ;  /* 0x000a68f201007387 */ /* 0x000fee0000100a00 */
[----:B------:R-:W-:Y:S02]  /*11f960*/  STL.64 [R1+0xa40], R64 ;  /* 0x000a404001007387 */ /* 0x000fe40000100a00 */
[----:B------:R-:W-:Y:S01]  /*11f970*/  STL.64 [R1+0xa48], R66 ;  /* 0x000a484201007387 */ /* 0x000fe20000100a00 */
[----:B------:R-:W-:Y:S01]  /*11f980*/  STL.64 [R1+0xa20], R8 ;  /* 0x000a200801007387 */ /* 0x000fe20000100a00 */
[----:B------:R1:W-:Y:S02]  /*11f990*/  STL.64 [R1+0xa28], R10 ;  /* 0x000a280a01007387 */ /* 0x0003e40000100a00 */
[C---:B-1----:R-:W-:Y:S11]  /*11f9a0*/  HMMA.1688.F32.TF32 R8, R232.reuse, R84, R76 ;  /* 0x00000054e808723c */ /* 0x042ff6000008104c */
[----:B------:R-:W-:Y:S11]  /*11f9b0*/  @!UPT UIADD3 URZ, URZ, URZ, URZ ;  /* 0x0000003f3f3ff290 */ /* 0x000ff6000fffe03f */
[----:B------:R-:W-:Y:S01]  /*11f9c0*/  @!UPT UIADD3 URZ, URZ, URZ, URZ ;  /* 0x0000003f3f3ff290 */ /* 0x000fe2000fffe03f */
[----:B------:R-:W-:Y:S01]  /*11f9d0*/  STL.64 [R1+0xa00], R8 ;  /* 0x000a000801007387 */ /* 0x000fe20000100a00 */
[----:B------:R1:W-:Y:S02]  /*11f9e0*/  STL.64 [R1+0xa08], R10 ;  /* 0x000a080a01007387 */ /* 0x0003e40000100a00 */
[----:B------:R-:W2:Y:S02]  /*11f9f0*/  LDL.LU.64 R86, [R1+0x67b8] ;  /* 0x0067b80001567983 */ /* 0x000ea40000300a00 */
[----:B------:R-:W2:Y:S01]  /*11fa00*/  LDL.LU.64 R84, [R1+0x67b0] ;  /* 0x0067b00001547983 */ /* 0x000ea20000300a00 */
[----:B-1----:R-:W-:Y:S01]  /*11fa10*/  HMMA.1688.F32.TF32 R8, R232, R92, R80 ;  /* 0x0000005ce808723c */ /* 0x002fe20000081050 */
[----:B------:R-:W-:Y:S01]  /*11fa20*/  MOV R72, R5 ;  /* 0x0000000500487202 */ /* 0x000fe20000000f00 */
[----:B------:R-:W-:Y:S02]  /*11fa30*/  IMAD.MOV.U32 R73, RZ, RZ, R4 ;  /* 0x000000ffff497224 */ /* 0x000fe400078e0004 */
[----:B------:R-:W-:-:S02]  /*11fa40*/  IMAD.MOV.U32 R76, RZ, RZ, R95 ;  /* 0x000000ffff4c7224 */ /* 0x000fc400078e005f */
[----:B------:R-:W-:Y:S01]  /*11fa50*/  IMAD.MOV.U32 R77, RZ, RZ, R94 ;  /* 0x000000ffff4d7224 */ /* 0x000fe200078e005e */
[----:B------:R-:W-:Y:S01]  /*11fa60*/  MOV R5, R92 ;  /* 0x0000005c00057202 */ /* 0x000fe20000000f00 */
[----:B------:R-:W-:Y:S11]  /*11fa70*/  IMAD.MOV.U32 R4, RZ, RZ, R93 ;  /* 0x000000ffff047224 */ /* 0x000ff600078e005d */
[----:B------:R-:W-:Y:S04]  /*11fa80*/  @!UPT UIADD3 URZ, URZ, URZ, URZ ;  /* 0x0000003f3f3ff290 */ /* 0x000fe8000fffe03f */
[----:B------:R-:W-:Y:S01]  /*11fa90*/  STL.64 [R1+0x9e0], R8 ;  /* 0x0009e00801007387 */ /* 0x000fe20000100a00 */
[----:B------:R1:W-:Y:S02]  /*11faa0*/  STL.64 [R1+0x9e8], R10 ;  /* 0x0009e80a01007387 */ /* 0x0003e40000100a00 */
[----:B------:R-:W3:Y:S02]  /*11fab0*/  LDL.LU.64 R94, [R1+0x67a8] ;  /* 0x0067a800015e7983 */ /* 0x000ee40000300a00 */
[----:B------:R-:W3:Y:S02]  /*11fac0*/  LDL.LU.64 R92, [R1+0x67a0] ;  /* 0x0067a000015c7983 */ /* 0x000ee40000300a00 */
[----:B------:R-:W-:Y:S01]  /*11fad0*/  IMAD.MOV.U32 R80, RZ, RZ, R107 ;  /* 0x000000ffff507224 */ /* 0x000fe200078e006b */
[----:B------:R-:W-:Y:S02]  /*11fae0*/  MOV R81, R106 ;  /* 0x0000006a00517202 */ /* 0x000fe40000000f00 */
[----:B------:R-:W-:Y:S01]  /*11faf0*/  MOV R40, R97 ;  /* 0x0000006100287202 */ /* 0x000fe20000000f00 */
[----:B------:R-:W-:-:S02]  /*11fb00*/  IMAD.MOV.U32 R41, RZ, RZ, R96 ;  /* 0x000000ffff297224 */ /* 0x000fc400078e0060 */
[----:B------:R-:W-:Y:S01]  /*11fb10*/  IMAD.MOV.U32 R96, RZ, RZ, R227 ;  /* 0x000000ffff607224 */ /* 0x000fe200078e00e3 */
[----:B------:R-:W-:Y:S01]  /*11fb20*/  MOV R97, R226 ;  /* 0x000000e200617202 */ /* 0x000fe20000000f00 */
[----:B-1----:R-:W-:Y:S02]  /*11fb30*/  IMAD.MOV.U32 R11, RZ, RZ, R104 ;  /* 0x000000ffff0b7224 */ /* 0x002fe400078e0068 */
[----:B------:R-:W-:Y:S01]  /*11fb40*/  IMAD.MOV.U32 R10, RZ, RZ, R105 ;  /* 0x000000ffff0a7224 */ /* 0x000fe200078e0069 */
[----:B------:R-:W-:Y:S01]  /*11fb50*/  MOV R9, R224 ;  /* 0x000000e000097202 */ /* 0x000fe20000000f00 */
[----:B------:R-:W-:Y:S02]  /*11fb60*/  IMAD.MOV.U32 R8, RZ, RZ, R225 ;  /* 0x000000ffff087224 */ /* 0x000fe400078e00e1 */
[----:B------:R-:W-:Y:S02]  /*11fb70*/  IMAD.MOV.U32 R23, RZ, RZ, R108 ;  /* 0x000000ffff177224 */ /* 0x000fe400078e006c */
[----:B------:R-:W-:Y:S01]  /*11fb80*/  IMAD.MOV.U32 R22, RZ, RZ, R109 ;  /* 0x000000ffff167224 */ /* 0x000fe200078e006d */
[C---:B--2---:R-:W-:Y:S11]  /*11fb90*/  HMMA.1688.F32.TF32 R64, R232.reuse, R104, R84 ;  /* 0x00000068e840723c */ /* 0x044ff60000081054 */
[----:B------:R-:W-:Y:S11]  /*11fba0*/  @!UPT UIADD3 URZ, URZ, URZ, URZ ;  /* 0x0000003f3f3ff290 */ /* 0x000ff6000fffe03f */
[----:B------:R-:W-:Y:S01]  /*11fbb0*/  @!UPT UIADD3 URZ, URZ, URZ, URZ ;  /* 0x0000003f3f3ff290 */ /* 0x000fe2000fffe03f */
[----:B------:R-:W-:Y:S01]  /*11fbc0*/  STL.64 [R1+0x9c0], R64 ;  /* 0x0009c04001007387 */ /* 0x000fe20000100a00 */
[----:B------:R1:W-:Y:S02]  /*11fbd0*/  STL.64 [R1+0x9c8], R66 ;  /* 0x0009c84201007387 */ /* 0x0003e40000100a00 */
[----:B------:R-:W2:Y:S02]  /*11fbe0*/  LDL.LU.64 R106, [R1+0x6798] ;  /* 0x00679800016a7983 */ /* 0x000ea40000300a00 */
[----:B------:R-:W2:Y:S01]  /*11fbf0*/  LDL.LU.64 R104, [R1+0x6790] ;  /* 0x0067900001687983 */ /* 0x000ea20000300a00 */
[----:B-1----:R-:W-:Y:S11]  /*11fc00*/  HMMA.1688.F32.TF32 R64, R232, R224, R88 ;  /* 0x000000e0e840723c */ /* 0x002ff60000081058 */
[----:B------:R-:W-:Y:S11]  /*11fc10*/  @!UPT UIADD3 URZ, URZ, URZ, URZ ;  /* 0x0000003f3f3ff290 */ /* 0x000ff6000fffe03f */
[----:B------:R-:W-:Y:S01]  /*11fc20*/  @!UPT UIADD3 URZ, URZ, URZ, URZ ;  /* 0x0000003f3f3ff290 */ /* 0x000fe2000fffe03f */
[----:B------:R-:W-:Y:S01]  /*11fc30*/  STL.64 [R1+0x990], R64 ;  /* 0x0009904001007387 */ /* 0x000fe20000100a00 */
[----:B------:R3:W-:Y:S02]  /*11fc40*/  STL.64 [R1+0x998], R66 ;  /* 0x0009984201007387 */ /* 0x0007e40000100a00 */
[----:B------:R-:W4:Y:S02]  /*11fc50*/  LDL.LU.64 R226, [R1+0x6788] ;  /* 0x0067880001e27983 */ /* 0x000f240000300a00 */
[----:B------:R-:W4:Y:S01]  /*11fc60*/  LDL.LU.64 R224, [R1+0x6780] ;  /* 0x0067800001e07983 */ /* 0x000f220000300a00 */
[----:B---3--:R-:W-:Y:S01]  /*11fc70*/  HMMA.1688.F32.TF32 R64, R228, R108, R92 ;  /* 0x0000006ce440723c */ /* 0x008fe2000008105c */
[----:B------:R-:W-:Y:S01]  /*11fc80*/  IMAD.MOV.U32 R88, RZ, RZ, R111 ;  /* 0x000000ffff587224 */ /* 0x000fe200078e006f */
[----:B------:R-:W-:Y:S11]  /*11fc90*/  MOV R89, R110 ;  /* 0x0000006e00597202 */ /* 0x000ff60000000f00 */
[----:B------:R-:W-:Y:S10]  /*11fca0*/  @!UPT UIADD3 URZ, URZ, URZ, URZ ;  /* 0x0000003f3f3ff290 */ /* 0x000ff4000fffe03f */
[----:B------:R-:W-:Y:S01]  /*11fcb0*/  STL.64 [R1+0x980], R64 ;  /* 0x0009804001007387 */ /* 0x000fe20000100a00 */
[----:B------:R2:W-:Y:S02]  /*11fcc0*/  STL.64 [R1+0x988], R66 ;  /* 0x0009884201007387 */ /* 0x0005e40000100a00 */
[----:B------:R-:W3:Y:S02]  /*11fcd0*/  LDL.LU.64 R110, [R1+0x6778] ;  /* 0x00677800016e7983 */ /* 0x000ee40000300a00 */
[----:B------:R-:W3:Y:S01]  /*11fce0*/  LDL.LU.64 R108, [R1+0x6770] ;  /* 0x00677000016c7983 */ /* 0x000ee20000300a00 */
        /* <DEDUP_REMOVED lines=8> */
[C---:B--2---:R-:W-:Y:S08]  /*11fd70*/  HMMA.1688.F32.TF32 R64, R228.reuse, R44, R104 ;  /* 0x0000002ce440723c */ /* 0x044ff00000081068 */
[C---:B----4-:R-:W-:Y:S11]  /*11fd80*/  HMMA.1688.F32.TF32 R68, R228.reuse, R76, R224 ;  /* 0x0000004ce444723c */ /* 0x050ff600000810e0 */
[----:B------:R-:W-:Y:S11]  /*11fd90*/  @!UPT UIADD3 URZ, URZ, URZ, URZ ;  /* 0x0000003f3f3ff290 */ /* 0x000ff6000fffe03f */
[----:B------:R-:W-:Y:S01]  /*11fda0*/  @!UPT UIADD3 URZ, URZ, URZ, URZ ;  /* 0x0000003f3f3ff290 */ /* 0x000fe2000fffe03f */
[----:B------:R-:W-:Y:S01]  /*11fdb0*/  STL.64 [R1+0x960], R68 ;  /* 0x0009604401007387 */ /* 0x000fe20000100a00 */
[----:B------:R-:W-:Y:S02]  /*11fdc0*/  STL.64 [R1+0x968], R70 ;  /* 0x0009684601007387 */ /* 0x000fe40000100a00 */
[----:B------:R-:W-:Y:S02]  /*11fdd0*/  STL.64 [R1+0x940], R64 ;  /* 0x0009404001007387 */ /* 0x000fe40000100a00 */
[----:B------:R1:W-:Y:S01]  /*11fde0*/  STL.64 [R1+0x948], R66 ;  /* 0x0009484201007387 */ /* 0x0003e20000100a00 */
[C---:B---3--:R-:W-:Y:S08]  /*11fdf0*/  HMMA.1688.F32.TF32 R224, R228.reuse, R56, R108 ;  /* 0x00000038e4e0723c */ /* 0x048ff0000008106c */
[C---:B-1----:R-:W-:Y:S11]  /*11fe00*/  HMMA.1688.F32.TF32 R64, R228.reuse, R96, R112 ;  /* 0x00000060e440723c */ /* 0x042ff60000081070 */
[----:B------:R-:W-:Y:S04]  /*11fe10*/  @!UPT UIADD3 URZ, URZ, URZ, URZ ;  /* 0x0000003f3f3ff290 */ /* 0x000fe8000fffe03f */
[----:B------:R-:W-:Y:S01]  /*11fe20*/  STL.64 [R1+0x920], R224 ;  /* 0x000920e001007387 */ /* 0x000fe20000100a00 */
[----:B------:R-:W-:Y:S07]  /*11fe30*/  STL.64 [R1+0x928], R226 ;  /* 0x000928e201007387 */ /* 0x000fee0000100a00 */
[----:B------:R-:W-:Y:S02]  /*11fe40*/  STL.64 [R1+0x900], R64 ;  /* 0x0009004001007387 */ /* 0x000fe40000100a00 */
[----:B------:R1:W-:Y:S02]  /*11fe50*/  STL.64 [R1+0x908], R66 ;  /* 0x0009084201007387 */ /* 0x0003e40000100a00 */
[----:B-1----:R-:W-:Y:S01]  /*11fe60*/  HMMA.1688.F32.TF32 R64, R228, R92, R116 ;  /* 0x0000005ce440723c */ /* 0x002fe20000081074 */
[----:B------:R-:W-:Y:S01]  /*11fe70*/  IMAD.MOV.U32 R108, RZ, RZ, R11 ;  /* 0x000000ffff6c7224 */ /* 0x000fe200078e000b */
[----:B------:R-:W-:-:S06]  /*11fe80*/  MOV R109, R10 ;  /* 0x0000000a006d7202 */ /* 0x000fcc0000000f00 */
        /* <DEDUP_REMOVED lines=8> */
[----:B------:R-:W-:Y:S01]  /*11ff10*/  STL.64 [R1+0x8a8], R114 ;  /* 0x0008a87201007387 */ /* 0x000fe20000100a00 */
[----:B------:R-:W-:Y:S01]  /*11ff20*/  HMMA.1688.F32.TF32 R116, R228, R36, R136 ;  /* 0x00000024e474723c */ /* 0x000fe20000081088 */
        /* <DEDUP_REMOVED lines=17> */
[----:B------:R-:W-:Y:S01]  /*120040*/  STL.64 [R1+0x880], R64 ;  /* 0x0008804001007387 */ /* 0x000fe20000100a00 */
[----:B------:R1:W-:Y:S02]  /*120050*/  STL.64 [R1+0x888], R66 ;  /* 0x0008884201007387 */ /* 0x0003e40000100a00 */
[----:B------:R-:W-:Y:S02]  /*120060*/  IMAD.MOV.U32 R249, RZ, RZ, R181 ;  /* 0x000000fffff97224 */ /* 0x000fe400078e00b5 */
[----:B------:R-:W-:Y:S01]  /*120070*/  IMAD.MOV.U32 R250, RZ, RZ, R182 ;  /* 0x000000fffffa7224 */ /* 0x000fe200078e00b6 */
[----:B------:R-:W-:-:S02]  /*120080*/  MOV R251, R183 ;  /* 0x000000b700fb7202 */ /* 0x000fc40000000f00 */
        /* <DEDUP_REMOVED lines=8> */
[C---:B-1----:R-:W-:Y:S08]  /*120110*/  HMMA.1688.F32.TF32 R64, R228.reuse, R32, R132 ;  /* 0x00000020e440723c */ /* 0x042ff00000081084 */
        /* <DEDUP_REMOVED lines=11> */
[----:B------:R-:W-:Y:S02]  /*1201d0*/  STL.64 [R1+0x848], R118 ;  /* 0x0008487601007387 */ /* 0x000fe40000100a00 */
[----:B------:R-:W-:Y:S02]  /*1201e0*/  STL.64 [R1+0x820], R112 ;  /* 0x0008207001007387 */ /* 0x000fe40000100a00 */
[----:B------:R-:W-:Y:S11]  /*1201f0*/  STL.64 [R1+0x828], R114 ;  /* 0x0008287201007387 */ /* 0x000ff60000100a00 */
[----:B------:R-:W-:Y:S06]  /*120200*/  @!UPT UIADD3 URZ, URZ, URZ, URZ ;  /* 0x0000003f3f3ff290 */ /* 0x000fec000fffe03f */
[----:B------:R-:W-:Y:S01]  /*120210*/  STL.64 [R1+0x800], R64 ;  /* 0x0008004001007387 */ /* 0x000fe20000100a00 */
[----:B------:R2:W-:Y:S02]  /*120220*/  STL.64 [R1+0x808], R66 ;  /* 0x0008084201007387 */ /* 0x0005e40000100a00 */
[C---:B--2---:R-:W-:Y:S11]  /*120230*/  HMMA.1688.F32.TF32 R64, R228.reuse, R100, R148 ;  /* 0x00000064e440723c */ /* 0x044ff60000081094 */
[----:B------:R-:W-:Y:S11]  /*120240*/  @!UPT UIADD3 URZ, URZ, URZ, URZ ;  /* 0x0000003f3f3ff290 */ /* 0x000ff6000fffe03f */
[----:B------:R-:W-:Y:S01]  /*120250*/  @!UPT UIADD3 URZ, URZ, URZ, URZ ;  /* 0x0000003f3f3ff290 */ /* 0x000fe2000fffe03f */
[----:B------:R-:W-:Y:S01]  /*120260*/  STL.64 [R1+0x7f0], R64 ;  /* 0x0007f04001007387 */ /* 0x000fe20000100a00 */
[----:B------:R2:W-:Y:S02]  /*120270*/  STL.64 [R1+0x7f8], R66 ;  /* 0x0007f84201007387 */ /* 0x0005e40000100a00 */
[C---:B--2---:R-:W-:Y:S11]  /*120280*/  HMMA.1688.F32.TF32 R64, R228.reuse, R16, R152 ;  /* 0x00000010e440723c */ /* 0x044ff60000081098 */
[----:B------:R-:W-:Y:S11]  /*120290*/  @!UPT UIADD3 URZ, URZ, URZ, URZ ;  /* 0x0000003f3f3ff290 */ /* 0x000ff6000fffe03f */
[----:B------:R-:W-:Y:S01]  /*1202a0*/  @!UPT UIADD3 URZ, URZ, URZ, URZ ;  /* 0x0000003f3f3ff290 */ /* 0x000fe2000fffe03f */
[----:B------:R-:W-:Y:S01]  /*1202b0*/  STL.64 [R1+0x7d0], R64 ;  /* 0x0007d04001007387 */ /* 0x000fe20000100a00 */
[----:B------:R2:W-:Y:S02]  /*1202c0*/  STL.64 [R1+0x7d8], R66 ;  /* 0x0007d84201007387 */ /* 0x0005e40000100a00 */
[C---:B--2---:R-:W-:Y:S01]  /*1202d0*/  HMMA.1688.F32.TF32 R64, R228.reuse, R60, R156 ;  /* 0x0000003ce440723c */ /* 0x044fe2000008109c */
[----:B------:R-:W-:Y:S01]  /*1202e0*/  MOV R144, R31 ;  /* 0x0000001f00907202 */ /* 0x000fe20000000f00 */
[----:B------:R-:W-:Y:S11]  /*1202f0*/  IMAD.MOV.U32 R145, RZ, RZ, R30 ;  /* 0x000000ffff917224 */ /* 0x000ff600078e001e */
[----:B------:R-:W-:Y:S10]  /*120300*/  @!UPT UIADD3 URZ, URZ, URZ, URZ ;  /* 0x0000003f3f3ff290 */ /* 0x000ff4000fffe03f */
[----:B------:R-:W-:Y:S01]  /*120310*/  STL.64 [R1+0x7b0], R64 ;  /* 0x0007b04001007387 */ /* 0x000fe20000100a00 */
[----:B------:R2:W-:Y:S02]  /*120320*/  STL.64 [R1+0x7b8], R66 ;  /* 0x0007b84201007387 */ /* 0x0005e40000100a00 */
[C---:B--2---:R-:W-:Y:S11]  /*120330*/  HMMA.1688.F32.TF32 R64, R228.reuse, R52, R160 ;  /* 0x00000034e440723c */ /* 0x044ff600000810a0 */
[----:B------:R-:W-:Y:S11]  /*120340*/  @!UPT UIADD3 URZ, URZ, URZ, URZ ;  /* 0x0000003f3f3ff290 */ /* 0x000ff6000fffe03f */
[----:B------:R-:W-:Y:S01]  /*120350*/  @!UPT UIADD3 URZ, URZ, URZ, URZ ;  /* 0x0000003f3f3ff290 */ /* 0x000fe2000fffe03f */
[----:B------:R-:W-:Y:S01]  /*120360*/  STL.64 [R1+0x790], R64 ;  /* 0x0007904001007387 */ /* 0x000fe20000100a00 */
[----:B------:R2:W-:Y:S02]  /*120370*/  STL.64 [R1+0x798], R66 ;  /* 0x0007984201007387 */ /* 0x0005e40000100a00 */
[----:B------:R-:W3:Y:S01]  /*120380*/  LDL.LU R197, [R1+0x676c] ;  /* 0x00676c0001c57983 */ /* 0x000ee20000300800 */
[----:B--2---:R-:W-:Y:S01]  /*120390*/  HMMA.1688.F32.TF32 R64, R228, R144, R164 ;  /* 0x00000090e440723c */ /* 0x004fe200000810a4 */
[----:B------:R-:W-:Y:S01]  /*1203a0*/  IMAD.MOV.U32 R112, RZ, RZ, R169 ;  /* 0x000000ffff707224 */ /* 0x000fe200078e00a9 */
[----:B------:R-:W-:Y:S11]  /*1203b0*/  MOV R113, R170 ;  /* 0x000000aa00717202 */ /* 0x000ff60000000f00 */
[----:B------:R-:W-:Y:S10]  /*1203c0*/  @!UPT UIADD3 URZ, URZ, URZ, URZ ;  /* 0x0000003f3f3ff290 */ /* 0x000ff4000fffe03f */
[----:B------:R2:W-:Y:S01]  /*1203d0*/  STL.64 [R1+0x770], R64 ;  /* 0x0007704001007387 */ /* 0x0005e20000100a00 */
[----:B------:R4:W-:Y:S02]  /*1203e0*/  STL.64 [R1+0x778], R66 ;  /* 0x0007784201007387 */ /* 0x0009e40000100a00 */
[----:B------:R-:W3:Y:S02]  /*1203f0*/  LDL.LU R192, [R1+0x6768] ;  /* 0x0067680001c07983 */ /* 0x000ee40000300800 */
[----:B------:R-:W3:Y:S01]  /*120400*/  LDL.LU R193, [R1+0x6764] ;  /* 0x0067640001c17983 */ /* 0x000ee20000300800 */
[----:B------:R-:W3:Y:S01]  /*120410*/  LDL.LU R194, [R1+0x6760] ;  /* 0x0067600001c27983 */ /* 0x000ee20000300800 */
[----:B--2---:R-:W-:Y:S02]  /*120420*/  IMAD.MOV.U32 R64, RZ, RZ, R188 ;  /* 0x000000ffff407224 */ /* 0x004fe400078e00bc */
[----:B------:R-:W-:Y:S01]  /*120430*/  IMAD.MOV.U32 R65, RZ, RZ, R189 ;  /* 0x000000ffff417224 */ /* 0x000fe200078e00bd */
[----:B------:R-:W2:Y:S01]  /*120440*/  LDL.LU R188, [R1+0x675c] ;  /* 0x00675c0001bc7983 */ /* 0x000ea20000300800 */
[----:B------:R-:W2:Y:S01]  /*120450*/  LDL.LU R189, [R1+0x6758] ;  /* 0x0067580001bd7983 */ /* 0x000ea20000300800 */
[----:B----4-:R-:W-:Y:S01]  /*120460*/  MOV R66, R190 ;  /* 0x000000be00427202 */ /* 0x010fe20000000f00 */
[----:B------:R-:W-:Y:S01]  /*120470*/  IMAD.MOV.U32 R67, RZ, RZ, R191 ;  /* 0x000000ffff437224 */ /* 0x000fe200078e00bf */
[----:B------:R-:W2:Y:S01]  /*120480*/  LDL.LU R190, [R1+0x6754] ;  /* 0x0067540001be7983 */ /* 0x000ea20000300800 */
[----:B------:R-:W2:Y:S02]  /*120490*/  LDL.LU R191, [R1+0x6750] ;  /* 0x0067500001bf7983 */ /* 0x000ea40000300800 */
        /* <DEDUP_REMOVED lines=13> */
[----:B------:R-:W3:Y:S02]  /*120570*/  LDL.LU R170, [R1+0x6718] ;  /* 0x0067180001aa7983 */ /* 0x000ee40000300800 */
[----:B------:R-:W-:-:S02]  /*120580*/  IMAD.MOV.U32 R114, RZ, RZ, R171 ;  /* 0x000000ffff727224 */ /* 0x000fc400078e00ab */
[----:B------:R-:W3:Y:S01]  /*120590*/  LDL.LU R171, [R1+0x6714] ;  /* 0x0067140001ab7983 */ /* 0x000ee20000300800 */
[----:B------:R-:W-:Y:S02]  /*1205a0*/  IMAD.MOV.U32 R115, RZ, RZ, R179 ;  /* 0x000000ffff737224 */ /* 0x000fe400078e00b3 */
[----:B------:R-:W3:Y:S02]  /*1205b0*/  LDL.LU R179, [R1+0x6710] ;  /* 0x0067100001b37983 */ /* 0x000ee40000300800 */
[----:B------:R-:W-:Y:S01]  /*1205c0*/  IMAD.MOV.U32 R148, RZ, RZ, R27 ;  /* 0x000000ffff947224 */ /* 0x000fe200078e001b */
[----:B------:R-:W-:Y:S02]  /*1205d0*/  MOV R149, R26 ;  /* 0x0000001a00957202 */ /* 0x000fe40000000f00 */
[----:B------:R-:W-:Y:S01]  /*1205e0*/  MOV R152, R19 ;  /* 0x0000001300987202 */ /* 0x000fe20000000f00 */
[----:B------:R-:W-:Y:S02]  /*1205f0*/  IMAD.MOV.U32 R153, RZ, RZ, R18 ;  /* 0x000000ffff997224 */ /* 0x000fe400078e0012 */
[----:B------:R-:W-:Y:S01]  /*120600*/  IMAD.MOV.U32 R156, RZ, RZ, R15 ;  /* 0x000000ffff9c7224 */ /* 0x000fe200078e000f */
[----:B------:R-:W-:Y:S01]  /*120610*/  MOV R157, R14 ;  /* 0x0000000e009d7202 */ /* 0x000fe20000000f00 */
[----:B------:R-:W4:Y:S01]  /*120620*/  LDL.LU R180, [R1+0x670c] ;  /* 0x00670c0001b47983 */ /* 0x000f220000300800 */
[----:B------:R-:W4:Y:S02]  /*120630*/  LDL.LU R181, [R1+0x6708] ;  /* 0x0067080001b57983 */ /* 0x000f240000300800 */
[----:B------:R-:W4:Y:S02]  /*120640*/  LDL.LU R182, [R1+0x6704] ;  /* 0x0067040001b67983 */ /* 0x000f240000300800 */
[----:B------:R-:W4:Y:S01]  /*120650*/  LDL.LU R183, [R1+0x6700] ;  /* 0x0067000001b77983 */ /* 0x000f220000300800 */
[C---:B--2---:R-:W-:Y:S08]  /*120660*/  HMMA.1688.F32.TF32 R132, R228.reuse, R152, R172 ;  /* 0x00000098e484723c */ /* 0x044ff000000810ac */
[C---:B---3--:R-:W-:Y:S08]  /*120670*/  HMMA.1688.F32.TF32 R136, R228.reuse, R148, R168 ;  /* 0x00000094e488723c */ /* 0x048ff000000810a8 */
[----:B------:R-:W-:Y:S11]  /*120680*/  HMMA.1688.F32.TF32 R128, R228, R156, R176 ;  /* 0x0000009ce480723c */ /* 0x000ff600000810b0 */
[----:B------:R-:W-:Y:S04]  /*120690*/  @!UPT UIADD3 URZ, URZ, URZ, URZ ;  /* 0x0000003f3f3ff290 */ /* 0x000fe8000fffe03f */
[----:B------:R-:W-:Y:S01]  /*1206a0*/  STL.64 [R1+0x750], R136 ;  /* 0x0007508801007387 */ /* 0x000fe20000100a00 */
[----:B------:R-:W-:Y:S02]  /*1206b0*/  STL.64 [R1+0x758], R138 ;  /* 0x0007588a01007387 */ /* 0x000fe40000100a00 */
[----:B------:R-:W-:Y:S02]  /*1206c0*/  STL.64 [R1+0x730], R132 ;  /* 0x0007308401007387 */ /* 0x000fe40000100a00 */
[----:B------:R4:W-:Y:S03]  /*1206d0*/  STL.64 [R1+0x738], R134 ;  /* 0x0007388601007387 */ /* 0x0009e60000100a00 */
[----:B------:R-:W-:Y:S01]  /*1206e0*/  STL.64 [R1+0x710], R128 ;  /* 0x0007108001007387 */ /* 0x000fe20000100a00 */
[----:B------:R2:W-:Y:S02]  /*1206f0*/  STL.64 [R1+0x718], R130 ;  /* 0x0007188201007387 */ /* 0x0005e40000100a00 */
[----:B------:R-:W3:Y:S02]  /*120700*/  LDL.LU R195, [R1+0x66fc] ;  /* 0x0066fc0001c37983 */ /* 0x000ee40000300800 */
[----:B------:R-:W3:Y:S01]  /*120710*/  LDL.LU R198, [R1+0x66f8] ;  /* 0x0066f80001c67983 */ /* 0x000ee20000300800 */
[----:B------:R-:W3:Y:S01]  /*120720*/  LDL.LU R199, [R1+0x66f4] ;  /* 0x0066f40001c77983 */ /* 0x000ee20000300800 */
[----:B------:R-:W3:Y:S02]  /*120730*/  LDL.LU R203, [R1+0x66f0] ;  /* 0x0066f00001cb7983 */ /* 0x000ee40000300800 */
[----:B------:R-:W-:-:S02]  /*120740*/  IMAD.MOV.U32 R160, RZ, RZ, R7 ;  /* 0x000000ffffa07224 */ /* 0x000fc400078e0007 */
[----:B------:R-:W-:-:S07]  /*120750*/  IMAD.MOV.U32 R161, RZ, RZ, R6 ;  /* 0x000000ffffa17224 */ /* 0x000fce00078e0006 */
[C---:B----4-:R-:W-:Y:S08]  /*120760*/  HMMA.1688.F32.TF32 R132, R228.reuse, R160, R180 ;  /* 0x000000a0e484723c */ /* 0x050ff000000810b4 */
[----:B--2---:R-:W-:Y:S01]  /*120770*/  HMMA.1688.F32.TF32 R128, R228, R84, R184 ;  /* 0x00000054e480723c */ /* 0x004fe200000810b8 */
[----:B------:R-:W-:Y:S02]  /*120780*/  IMAD.MOV.U32 R176, RZ, RZ, R5 ;  /* 0x000000ffffb07224 */ /* 0x000fe400078e0005 */
[----:B------:R-:W-:-:S05]  /*120790*/  IMAD.MOV.U32 R177, RZ, RZ, R4 ;  /* 0x000000ffffb17224 */ /* 0x000fca00078e0004 */
[----:B------:R-:W-:Y:S07]  /*1207a0*/  HMMA.1688.F32.TF32 R4, R228, R68, R188 ;  /* 0x00000044e404723c */ /* 0x000fee00000810bc */
[----:B------:R-:W-:Y:S01]  /*1207b0*/  STL.64 [R1+0x6f0], R132 ;  /* 0x0006f08401007387 */ /* 0x000fe20000100a00 */
[----:B------:R3:W-:Y:S07]  /*1207c0*/  STL.64 [R1+0x6f8], R134 ;  /* 0x0006f88601007387 */ /* 0x0007ee0000100a00 */
[----:B------:R-:W-:Y:S02]  /*1207d0*/  STL.64 [R1+0x6d0], R128 ;  /* 0x0006d08001007387 */ /* 0x000fe40000100a00 */
[----:B------:R2:W-:Y:S06]  /*1207e0*/  STL.64 [R1+0x6d8], R130 ;  /* 0x0006d88201007387 */ /* 0x0005ec0000100a00 */
[----:B------:R-:W-:Y:S01]  /*1207f0*/  STL.64 [R1+0x6a0], R4 ;  /* 0x0006a00401007387 */ /* 0x000fe20000100a00 */
[----:B------:R4:W-:Y:S02]  /*120800*/  STL.64 [R1+0x6a8], R6 ;  /* 0x0006a80601007387 */ /* 0x0009e40000100a00 */
[----:B------:R-:W-:-:S02]  /*120810*/  IMAD.MOV.U32 R116, RZ, RZ, R23 ;  /* 0x000000ffff747224 */ /* 0x000fc400078e0017 */
[----:B------:R-:W-:Y:S01]  /*120820*/  IMAD.MOV.U32 R117, RZ, RZ, R22 ;  /* 0x000000ffff757224 */ /* 0x000fe200078e0016 */
[C---:B-1----:R-:W-:Y:S08]  /*120830*/  HMMA.1688.F32.TF32 R248, R8.reuse, R88, R248 ;  /* 0x0000005808f8723c */ /* 0x042ff000000810f8 */
[----:B------:R-:W-:Y:S08]  /*120840*/  HMMA.1688.F32.TF32 R240, R8, R80, R240 ;  /* 0x0000005008f0723c */ /* 0x000ff000000810f0 */
[C---:B---3--:R-:W-:Y:S08]  /*120850*/  HMMA.1688.F32.TF32 R132, R228.reuse, R12, R192 ;  /* 0x0000000ce484723c */ /* 0x048ff000000810c0 */
[C---:B--2---:R-:W-:Y:S08]  /*120860*/  HMMA.1688.F32.TF32 R128, R228.reuse, R24, R196 ;  /* 0x00000018e480723c */ /* 0x044ff000000810c4 */
[C---:B----4-:R-:W-:Y:S07]  /*120870*/  HMMA.1688.F32.TF32 R4, R228.reuse, R28, R200 ;  /* 0x0000001ce404723c */ /* 0x050fee00000810c8 */
        /* <DEDUP_REMOVED lines=17> */
[----:B------:R-:W-:Y:S04]  /*120990*/  LDS R4, [R2+0x38600] ;  /* 0x0386000002047984 */ /* 0x000fe80000000800 */
[----:B------:R-:W-:Y:S01]  /*1209a0*/  LDS R6, [R2+0x3a600] ;  /* 0x03a6000002067984 */ /* 0x000fe20000000800 */
[----:B------:R-:W-:Y:S04]  /*1209b0*/  LDS R5, [R0+0x38600] ;  /* 0x0386000000057984 */ /* 0x000fe80000000800 */
[----:B------:R-:W1:Y:S04]  /*1209c0*/  LDS R7, [R0+0x3a600] ;  /* 0x03a6000000077984 */ /* 0x000e680000000800 */
[----:B------:R-:W-:Y:S01]  /*1209d0*/  STL.64 [R1+0x460], R132 ;  /* 0x0004608401007387 */ /* 0x000fe20000100a00 */
[----:B------:R2:W-:Y:S05]  /*1209e0*/  STL.64 [R1+0x468], R134 ;  /* 0x0004688601007387 */ /* 0x0005ea0000100a00 */
[----:B------:R-:W-:Y:S02]  /*1209f0*/  STL.64 [R1+0x60], R128 ;  /* 0x0000608001007387 */ /* 0x000fe40000100a00 */
[----:B------:R3:W-:Y:S01]  /*120a00*/  STL.64 [R1+0x68], R130 ;  /* 0x0000688201007387 */ /* 0x0007e20000100a00 */
[C---:B--2---:R-:W-:Y:S08]  /*120a10*/  HMMA.1688.F32.TF32 R132, R8.reuse, R116, R124 ;  /* 0x000000740884723c */ /* 0x044ff0000008107c */
        /* <DEDUP_REMOVED lines=9> */
[----:B------:R2:W-:Y:S01]  /*120ab0*/  STL.64 [R1+0x30], R124 ;  /* 0x0000307c01007387 */ /* 0x0005e20000100a00 */
[----:B------:R3:W-:Y:S02]  /*120ac0*/  STL.64 [R1+0x38], R126 ;  /* 0x0000387e01007387 */ /* 0x0007e40000100a00 */
[----:B------:R-:W-:Y:S02]  /*120ad0*/  STL.64 [R1+0x20], R120 ;  /* 0x0000207801007387 */ /* 0x000fe40000100a00 */
[----:B------:R-:W-:Y:S03]  /*120ae0*/  STL.64 [R1+0x28], R122 ;  /* 0x0000287a01007387 */ /* 0x000fe60000100a00 */
[----:B------:R2:W-:Y:S01]  /*120af0*/  STL.64 [R1+0x10], R112 ;  /* 0x0000107001007387 */ /* 0x0005e20000100a00 */
[----:B------:R1:W-:Y:S02]  /*120b00*/  STL.64 [R1+0x18], R114 ;  /* 0x0000187201007387 */ /* 0x0003e40000100a00 */
[----:B------:R-:W4:Y:S05]  /*120b10*/  LDL.LU R236, [R1+0x4e0] ;  /* 0x0004e00001ec7983 */ /* 0x000f2a0000300800 */
[----:B------:R1:W-:Y:S01]  /*120b20*/  STL.64 [R1], R64 ;  /* 0x0000004001007387 */ /* 0x0003e20000100a00 */
[----:B------:R1:W-:Y:S01]  /*120b30*/  STL.64 [R1+0x8], R66 ;  /* 0x0000084201007387 */ /* 0x0003e20000100a00 */
[----:B------:R-:W4:Y:S02]  /*120b40*/  LDL.LU R237, [R1+0x4e4] ;  /* 0x0004e40001ed7983 */ /* 0x000f240000300800 */
[----:B------:R-:W4:Y:S02]  /*120b50*/  LDL.LU R238, [R1+0x4e8] ;  /* 0x0004e80001ee7983 */ /* 0x000f240000300800 */
[----:B------:R-:W4:Y:S01]  /*120b60*/  LDL.LU R239, [R1+0x4ec] ;  /* 0x0004ec0001ef7983 */ /* 0x000f220000300800 */
[----:B------:R-:W-:Y:S01]  /*120b70*/  STL [R1+0x661c], R248 ;  /* 0x00661cf801007387 */ /* 0x000fe20000100800 */
[----:B------:R-:W-:Y:S02]  /*120b80*/  STL [R1+0x6618], R249 ;  /* 0x006618f901007387 */ /* 0x000fe40000100800 */
[----:B------:R-:W-:Y:S02]  /*120b90*/  STL [R1+0x6614], R250 ;  /* 0x006614fa01007387 */ /* 0x000fe40000100800 */
[----:B------:R-:W-:Y:S01]  /*120ba0*/  STL [R1+0x6610], R251 ;  /* 0x006610fb01007387 */ /* 0x000fe20000100800 */
        /* <DEDUP_REMOVED lines=20> */
[----:B------:R-:W3:Y:S01]  /*120cf0*/  LDL.LU R120, [R1+0x530] ;  /* 0x0005300001787983 */ /* 0x000ee20000300800 */
[----:B------:R-:W3:Y:S02]  /*120d00*/  LDL.LU R121, [R1+0x534] ;  /* 0x0005340001797983 */ /* 0x000ee40000300800 */
[----:B------:R-:W3:Y:S02]  /*120d10*/  LDL.LU R122, [R1+0x538] ;  /* 0x00053800017a7983 */ /* 0x000ee40000300800 */
[----:B------:R-:W3:Y:S01]  /*120d20*/  LDL.LU R123, [R1+0x53c] ;  /* 0x00053c00017b7983 */ /* 0x000ee20000300800 */
[----:B------:R-:W-:Y:S01]  /*120d30*/  STL [R1+0x662c], R240 ;  /* 0x00662cf001007387 */ /* 0x000fe20000100800 */
[----:B------:R-:W-:Y:S02]  /*120d40*/  STL [R1+0x6628], R241 ;  /* 0x006628f101007387 */ /* 0x000fe40000100800 */
[----:B------:R-:W-:Y:S02]  /*120d50*/  STL [R1+0x6624], R242 ;  /* 0x006624f201007387 */ /* 0x000fe40000100800 */
[----:B------:R-:W-:Y:S01]  /*120d60*/  STL [R1+0x6620], R243 ;  /* 0x006620f301007387 */ /* 0x000fe20000100800 */
        /* <DEDUP_REMOVED lines=12> */
[C---:B----4-:R-:W-:Y:S08]  /*120e30*/  HMMA.1688.F32.TF32 R236, R8.reuse, R72, R236 ;  /* 0x0000004808ec723c */ /* 0x050ff000000810ec */
[C---:B--2---:R-:W-:Y:S08]  /*120e40*/  HMMA.1688.F32.TF32 R164, R8.reuse, R32, R140 ;  /* 0x0000002008a4723c */ /* 0x044ff0000008108c */
[C---:B---3--:R-:W-:Y:S08]  /*120e50*/  HMMA.1688.F32.TF32 R140, R8.reuse, R36, R136 ;  /* 0x00000024088c723c */ /* 0x048ff00000081088 */
[C---:B------:R-:W-:Y:S08]  /*120e60*/  HMMA.1688.F32.TF32 R136, R8.reuse, R40, R128 ;  /* 0x000000280888723c */ /* 0x040ff00000081080 */
[C---:B------:R-:W-:Y:S01]  /*120e70*/  HMMA.1688.F32.TF32 R124, R8.reuse, R20, R124 ;  /* 0x00000014087c723c */ /* 0x040fe2000008107c */
[----:B------:R-:W-:Y:S01]  /*120e80*/  STL [R1+0x663c], R236 ;  /* 0x00663cec01007387 */ /* 0x000fe20000100800 */
[----:B------:R-:W-:Y:S02]  /*120e90*/  STL [R1+0x6638], R237 ;  /* 0x006638ed01007387 */ /* 0x000fe40000100800 */
[----:B------:R-:W-:Y:S02]  /*120ea0*/  STL [R1+0x6634], R238 ;  /* 0x006634ee01007387 */ /* 0x000fe40000100800 */
[----:B------:R-:W-:Y:S02]  /*120eb0*/  STL [R1+0x6630], R239 ;  /* 0x006630ef01007387 */ /* 0x000fe40000100800 */
[C---:B------:R-:W-:Y:S01]  /*120ec0*/  HMMA.1688.F32.TF32 R112, R8.reuse, R16, R112 ;  /* 0x000000100870723c */ /* 0x040fe20000081070 */
[----:B------:R-:W-:Y:S01]  /*120ed0*/  STL.64 [R1+0x1d0], R164 ;  /* 0x0001d0a401007387 */ /* 0x000fe20000100a00 */
[----:B------:R-:W-:Y:S03]  /*120ee0*/  STL.64 [R1+0x1d8], R166 ;  /* 0x0001d8a601007387 */ /* 0x000fe60000100a00 */
[----:B------:R-:W-:Y:S01]  /*120ef0*/  STL.64 [R1+0x1c0], R140 ;  /* 0x0001c08c01007387 */ /* 0x000fe20000100a00 */
[----:B------:R-:W-:Y:S03]  /*120f00*/  STL.64 [R1+0x1c8], R142 ;  /* 0x0001c88e01007387 */ /* 0x000fe60000100a00 */
[----:B------:R-:W2:Y:S01]  /*120f10*/  LDL.LU R128, [R1+0x580] ;  /* 0x0005800001807983 */ /* 0x000ea20000300800 */
[----:B------:R-:W-:Y:S02]  /*120f20*/  STL.64 [R1+0x1b0], R136 ;  /* 0x0001b08801007387 */ /* 0x000fe40000100a00 */
[----:B------:R1:W-:Y:S02]  /*120f30*/  STL.64 [R1+0x1b8], R138 ;  /* 0x0001b88a01007387 */ /* 0x0003e40000100a00 */
[C---:B-1----:R-:W-:Y:S01]  /*120f40*/  HMMA.1688.F32.TF32 R136, R8.reuse, R100, R120 ;  /* 0x000000640888723c */ /* 0x042fe20000081078 */
[----:B------:R1:W-:Y:S01]  /*120f50*/  STL.64 [R1+0x1a0], R124 ;  /* 0x0001a07c01007387 */ /* 0x0003e20000100a00 */
[----:B------:R3:W-:Y:S02]  /*120f60*/  STL.64 [R1+0x1a8], R126 ;  /* 0x0001a87e01007387 */ /* 0x0007e40000100a00 */
[----:B------:R-:W2:Y:S02]  /*120f70*/  LDL.LU R129, [R1+0x584] ;  /* 0x0005840001817983 */ /* 0x000ea40000300800 */
[----:B------:R-:W2:Y:S01]  /*120f80*/  LDL.LU R130, [R1+0x588] ;  /* 0x0005880001827983 */ /* 0x000ea20000300800 */
[----:B------:R-:W2:Y:S04]  /*120f90*/  LDL.LU R131, [R1+0x58c] ;  /* 0x00058c0001837983 */ /* 0x000ea80000300800 */
[----:B-1----:R-:W4:Y:S01]  /*120fa0*/  LDL.LU R124, [R1+0x590] ;  /* 0x00059000017c7983 */ /* 0x002f220000300800 */
[----:B------:R-:W4:Y:S02]  /*120fb0*/  LDL.LU R125, [R1+0x594] ;  /* 0x00059400017d7983 */ /* 0x000f240000300800 */
[----:B---3--:R-:W4:Y:S02]  /*120fc0*/  LDL.LU R126, [R1+0x598] ;  /* 0x00059800017e7983 */ /* 0x008f240000300800 */
[----:B------:R-:W4:Y:S01]  /*120fd0*/  LDL.LU R127, [R1+0x59c] ;  /* 0x00059c00017f7983 */ /* 0x000f220000300800 */
[----:B------:R-:W3:Y:S06]  /*120fe0*/  LDL.LU R120, [R1+0x5a0] ;  /* 0x0005a00001787983 */ /* 0x000eec0000300800 */
[----:B------:R-:W-:Y:S01]  /*120ff0*/  STL.64 [R1+0x190], R136 ;  /* 0x0001908801007387 */ /* 0x000fe20000100a00 */
[----:B------:R1:W-:Y:S02]  /*121000*/  STL.64 [R1+0x198], R138 ;  /* 0x0001988a01007387 */ /* 0x0003e40000100a00 */
[----:B------:R1:W-:Y:S02]  /*121010*/  STL.64 [R1+0x180], R112 ;  /* 0x0001807001007387 */ /* 0x0003e40000100a00 */
[----:B------:R1:W-:Y:S01]  /*121020*/  STL.64 [R1+0x188], R114 ;  /* 0x0001887201007387 */ /* 0x0003e20000100a00 */
[----:B------:R-:W3:Y:S01]  /*121030*/  LDL.LU R121, [R1+0x5a4] ;  /* 0x0005a40001797983 */ /* 0x000ee20000300800 */
[----:B------:R-:W3:Y:S02]  /*121040*/  LDL.LU R122, [R1+0x5a8] ;  /* 0x0005a800017a7983 */ /* 0x000ee40000300800 */
[----:B------:R-:W3:Y:S01]  /*121050*/  LDL.LU R123, [R1+0x5ac] ;  /* 0x0005ac00017b7983 */ /* 0x000ee20000300800 */
[C---:B-1----:R-:W-:Y:S01]  /*121060*/  HMMA.1688.F32.TF32 R136, R8.reuse, R60, R132 ;  /* 0x0000003c0888723c */ /* 0x042fe20000081084 */
[----:B------:R-:W3:Y:S01]  /*121070*/  LDL.LU R112, [R1+0x5b0] ;  /* 0x0005b00001707983 */ /* 0x000ee20000300800 */
[----:B------:R-:W3:Y:S06]  /*121080*/  LDL.LU R113, [R1+0x5b4] ;  /* 0x0005b40001717983 */ /* 0x000eec0000300800 */
[C---:B------:R-:W-:Y:S01]  /*121090*/  HMMA.1688.F32.TF32 R132, R8.reuse, R52, R224 ;  /* 0x000000340884723c */ /* 0x040fe200000810e0 */
[----:B------:R-:W3:Y:S01]  /*1210a0*/  LDL.LU R114, [R1+0x5b8] ;  /* 0x0005b80001727983 */ /* 0x000ee20000300800 */
[----:B------:R-:W3:Y:S01]  /*1210b0*/  LDL.LU R115, [R1+0x5bc] ;  /* 0x0005bc0001737983 */ /* 0x000ee20000300800 */
[----:B------:R-:W3:Y:S11]  /*1210c0*/  LDL.LU R224, [R1+0x5c0] ;  /* 0x0005c00001e07983 */ /* 0x000ef60000300800 */
[----:B------:R-:W-:Y:S01]  /*1210d0*/  @!UPT UIADD3 URZ, URZ, URZ, URZ ;  /* 0x0000003f3f3ff290 */ /* 0x000fe2000fffe03f */
[----:B------:R-:W-:Y:S01]  /*1210e0*/  STL.64 [R1+0x170], R136 ;  /* 0x0001708801007387 */ /* 0x000fe20000100a00 */
[----:B------:R-:W-:Y:S07]  /*1210f0*/  STL.64 [R1+0x178], R138 ;  /* 0x0001788a01007387 */ /* 0x000fee0000100a00 */
[----:B------:R-:W-:Y:S02]  /*121100*/  STL.64 [R1+0x160], R132 ;  /* 0x0001608401007387 */ /* 0x000fe40000100a00 */
[----:B------:R-:W-:Y:S01]  /*121110*/  STL.64 [R1+0x168], R134 ;  /* 0x0001688601007387 */ /* 0x000fe20000100a00 */
[----:B------:R-:W3:Y:S01]  /*121120*/  LDL.LU R225, [R1+0x5c4] ;  /* 0x0005c40001e17983 */ /* 0x000ee20000300800 */
[----:B------:R-:W3:Y:S02]  /*121130*/  LDL.LU R226, [R1+0x5c8] ;  /* 0x0005c80001e27983 */ /* 0x000ee40000300800 */
[----:B------:R-:W3:Y:S01]  /*121140*/  LDL.LU R227, [R1+0x5cc] ;  /* 0x0005cc0001e37983 */ /* 0x000ee20000300800 */
[C---:B------:R-:W-:Y:S11]  /*121150*/  HMMA.1688.F32.TF32 R64, R8.reuse, R144, R64 ;  /* 0x000000900840723c */ /* 0x040ff60000081040 */
[----:B------:R-:W-:Y:S11]  /*121160*/  @!UPT UIADD3 URZ, URZ, URZ, URZ ;  /* 0x0000003f3f3ff290 */ /* 0x000ff6000fffe03f */
[----:B------:R-:W-:Y:S02]  /*121170*/  @!UPT UIADD3 URZ, URZ, URZ, URZ ;  /* 0x0000003f3f3ff290 */ /* 0x000fe4000fffe03f */
[----:B------:R-:W-:Y:S02]  /*121180*/  IMAD.MOV.U32 R236, RZ, RZ, R64 ;  /* 0x000000ffffec7224 */ /* 0x000fe400078e0040 */
[----:B------:R-:W-:Y:S01]  /*121190*/  IMAD.MOV.U32 R237, RZ, RZ, R65 ;  /* 0x000000ffffed7224 */ /* 0x000fe200078e0041 */
[----:B------:R-:W3:Y:S01]  /*1211a0*/  LDL.LU R64, [R1+0x5d0] ;  /* 0x0005d00001407983 */ /* 0x000ee20000300800 */
[----:B------:R-:W-:Y:S01]  /*1211b0*/  MOV R238, R66 ;  /* 0x0000004200ee7202 */ /* 0x000fe20000000f00 */
[----:B------:R-:W3:Y:S02]  /*1211c0*/  LDL.LU R65, [R1+0x5d4] ;  /* 0x0005d40001417983 */ /* 0x000ee40000300800 */
[----:B------:R-:W-:Y:S01]  /*1211d0*/  IMAD.MOV.U32 R239, RZ, RZ, R67 ;  /* 0x000000ffffef7224 */ /* 0x000fe200078e0043 */
[----:B------:R-:W3:Y:S01]  /*1211e0*/  LDL.LU R66, [R1+0x5d8] ;  /* 0x0005d80001427983 */ /* 0x000ee20000300800 */
[----:B------:R-:W3:Y:S03]  /*1211f0*/  LDL.LU R67, [R1+0x5dc] ;  /* 0x0005dc0001437983 */ /* 0x000ee60000300800 */
[----:B------:R-:W-:Y:S01]  /*121200*/  STL [R1+0x664c], R239 ;  /* 0x00664cef01007387 */ /* 0x000fe20000100800 */
[----:B------:R-:W-:Y:S02]  /*121210*/  STL [R1+0x6648], R238 ;  /* 0x006648ee01007387 */ /* 0x000fe40000100800 */
[----:B------:R-:W-:Y:S02]  /*121220*/  STL [R1+0x6644], R237 ;  /* 0x006644ed01007387 */ /* 0x000fe40000100800 */
[----:B------:R1:W-:Y:S01]  /*121230*/  STL [R1+0x6640], R236 ;  /* 0x006640ec01007387 */ /* 0x0003e20000100800 */
[C---:B--2---:R-:W-:Y:S08]  /*121240*/  HMMA.1688.F32.TF32 R128, R8.reuse, R148, R128 ;  /* 0x000000940880723c */ /* 0x044ff00000081080 */
[C---:B----4-:R-:W-:Y:S08]  /*121250*/  HMMA.1688.F32.TF32 R124, R8.reuse, R152, R124 ;  /* 0x00000098087c723c */ /* 0x050ff0000008107c */
[C---:B---3--:R-:W-:Y:S08]  /*121260*/  HMMA.1688.F32.TF32 R112, R8.reuse, R160, R112 ;  /* 0x000000a00870723c */ /* 0x048ff00000081070 */
[----:B------:R-:W-:Y:S08]  /*121270*/  HMMA.1688.F32.TF32 R120, R8, R156, R120 ;  /* 0x0000009c0878723c */ /* 0x000ff00000081078 */
[----:B-1----:R-:W-:-:S02]  /*121280*/  IMAD.MOV.U32 R236, RZ, RZ, R127 ;  /* 0x000000ffffec7224 */ /* 0x002fc400078e007f */
[----:B------:R-:W-:Y:S02]  /*121290*/  IMAD.MOV.U32 R237, RZ, RZ, R126 ;  /* 0x000000ffffed7224 */ /* 0x000fe400078e007e */
[----:B------:R-:W-:Y:S01]  /*1212a0*/  IMAD.MOV.U32 R239, RZ, RZ, R124 ;  /* 0x000000ffffef7224 */ /* 0x000fe200078e007c */
[----:B------:R-:W-:Y:S01]  /*1212b0*/  STL.64 [R1+0x140], R128 ;  /* 0x0001408001007387 */ /* 0x000fe20000100a00 */
[----:B------:R-:W-:Y:S02]  /*1212c0*/  MOV R238, R125 ;  /* 0x0000007d00ee7202 */ /* 0x000fe40000000f00 */
[----:B------:R-:W-:Y:S01]  /*1212d0*/  MOV R240, R112 ;  /* 0x0000007000f07202 */ /* 0x000fe20000000f00 */
[----:B------:R-:W-:Y:S02]  /*1212e0*/  IMAD.MOV.U32 R241, RZ, RZ, R113 ;  /* 0x000000fffff17224 */ /* 0x000fe400078e0071 */
[----:B------:R-:W-:Y:S01]  /*1212f0*/  IMAD.MOV.U32 R242, RZ, RZ, R114 ;  /* 0x000000fffff27224 */ /* 0x000fe200078e0072 */
[----:B------:R-:W-:-:S02]  /*121300*/  MOV R243, R115 ;  /* 0x0000007300f37202 */ /* 0x000fc40000000f00 */
[----:B------:R-:W-:Y:S01]  /*121310*/  HMMA.1688.F32.TF32 R112, R8, R84, R224 ;  /* 0x000000540870723c */ /* 0x000fe200000810e0 */
[----:B------:R-:W-:Y:S01]  /*121320*/  STL.64 [R1+0x148], R130 ;  /* 0x0001488201007387 */ /* 0x000fe20000100a00 */
[----:B------:R-:W-:Y:S02]  /*121330*/  STL [R1+0x665c], R236 ;  /* 0x00665cec01007387 */ /* 0x000fe40000100800 */
[----:B------:R-:W-:Y:S02]  /*121340*/  STL [R1+0x6658], R237 ;  /* 0x006658ed01007387 */ /* 0x000fe40000100800 */
[----:B------:R-:W-:Y:S01]  /*121350*/  STL [R1+0x6654], R239 ;  /* 0x006654ef01007387 */ /* 0x000fe20000100800 */
[----:B------:R1:W-:Y:S01]  /*121360*/  STL [R1+0x6650], R238 ;  /* 0x006650ee01007387 */ /* 0x0003e20000100800 */
[----:B------:R2:W-:Y:S02]  /*121370*/  STL.64 [R1+0x120], R120 ;  /* 0x0001207801007387 */ /* 0x0005e40000100a00 */
[----:B------:R3:W-:Y:S02]  /*121380*/  STL.64 [R1+0x128], R122 ;  /* 0x0001287a01007387 */ /* 0x0007e40000100a00 */
[----:B------:R2:W-:Y:S01]  /*121390*/  STL [R1+0x666c], R243 ;  /* 0x00666cf301007387 */ /* 0x0005e20000100800 */
[----:B------:R1:W-:Y:S01]  /*1213a0*/  STL [R1+0x6668], R242 ;  /* 0x006668f201007387 */ /* 0x0003e20000100800 */
[----:B------:R1:W-:Y:S02]  /*1213b0*/  STL [R1+0x6664], R241 ;  /* 0x006664f101007387 */ /* 0x0003e40000100800 */
[----:B------:R1:W-:Y:S08]  /*1213c0*/  STL [R1+0x6660], R240 ;  /* 0x006660f001007387 */ /* 0x0003f00000100800 */
[----:B-1----:R-:W-:Y:S01]  /*1213d0*/  IMAD.MOV.U32 R238, RZ, RZ, R115 ;  /* 0x000000ffffee7224 */ /* 0x002fe200078e0073 */
[----:B------:R-:W-:Y:S01]  /*1213e0*/  MOV R239, R114 ;  /* 0x0000007200ef7202 */ /* 0x000fe20000000f00 */
[----:B------:R-:W-:-:S02]  /*1213f0*/  IMAD.MOV.U32 R236, RZ, RZ, R112 ;  /* 0x000000ffffec7224 */ /* 0x000fc400078e0070 */
[----:B------:R-:W-:Y:S01]  /*121400*/  IMAD.MOV.U32 R237, RZ, RZ, R113 ;  /* 0x000000ffffed7224 */ /* 0x000fe200078e0071 */
[----:B------:R1:W-:Y:S01]  /*121410*/  STL [R1+0x667c], R238 ;  /* 0x00667cee01007387 */ /* 0x0003e20000100800 */
[----:B------:R1:W-:Y:S02]  /*121420*/  STL [R1+0x6678], R239 ;  /* 0x006678ef01007387 */ /* 0x0003e40000100800 */
[----:B------:R1:W-:Y:S02]  /*121430*/  STL [R1+0x6674], R236 ;  /* 0x006674ec01007387 */ /* 0x0003e40000100800 */
[----:B------:R1:W-:Y:S01]  /*121440*/  STL [R1+0x6670], R237 ;  /* 0x006670ed01007387 */ /* 0x0003e20000100800 */
        /* <DEDUP_REMOVED lines=64> */
[----:B------:R-:W4:Y:S11]  /*121850*/  LDL.LU R127, [R1+0x76c] ;  /* 0x00076c00017f7983 */ /* 0x000f360000300800 */
[----:B------:R-:W-:Y:S11]  /*121860*/  @!UPT UIADD3 URZ, URZ, URZ, URZ ;  /* 0x0000003f3f3ff290 */ /* 0x000ff6000fffe03f */
[----:B------:R-:W-:Y:S01]  /*121870*/  IMAD.MOV.U32 R243, RZ, RZ, R64 ;  /* 0x000000fffff37224 */ /* 0x000fe200078e0040 */
[----:B------:R-:W-:Y:S01]  /*121880*/  MOV R242, R65 ;  /* 0x0000004100f27202 */ /* 0x000fe20000000f00 */
[----:B------:R-:W4:Y:S01]  /*121890*/  LDL.LU R64, [R1+0x7e0] ;  /* 0x0007e00001407983 */ /* 0x000f220000300800 */
[----:B------:R-:W-:Y:S02]  /*1218a0*/  IMAD.MOV.U32 R241, RZ, RZ, R66 ;  /* 0x000000fffff17224 */ /* 0x000fe400078e0042 */
[----:B------:R-:W4:Y:S02]  /*1218b0*/  LDL.LU R65, [R1+0x7e4] ;  /* 0x0007e40001417983 */ /* 0x000f240000300800 */
[----:B------:R-:W-:Y:S01]  /*1218c0*/  IMAD.MOV.U32 R240, RZ, RZ, R67 ;  /* 0x000000fffff07224 */ /* 0x000fe200078e0043 */
[----:B------:R-:W4:Y:S01]  /*1218d0*/  LDL.LU R66, [R1+0x7e8] ;  /* 0x0007e80001427983 */ /* 0x000f220000300800 */
[----:B------:R-:W4:Y:S02]  /*1218e0*/  LDL.LU R67, [R1+0x7ec] ;  /* 0x0007ec0001437983 */ /* 0x000f240000300800 */
[----:B------:R-:W-:Y:S01]  /*1218f0*/  STL.64 [R1+0x6688], R242 ;  /* 0x006688f201007387 */ /* 0x000fe20000100a00 */
[----:B------:R-:W-:Y:S01]  /*121900*/  STL.64 [R1+0x6680], R240 ;  /* 0x006680f001007387 */ /* 0x000fe20000100a00 */
[C---:B--2---:R-:W-:Y:S08]  /*121910*/  HMMA.1688.F32.TF32 R196, R8.reuse, R12, R196 ;  /* 0x0000000c08c4723c */ /* 0x044ff000000810c4 */
[C---:B---3--:R-:W-:Y:S08]  /*121920*/  HMMA.1688.F32.TF32 R192, R8.reuse, R24, R192 ;  /* 0x0000001808c0723c */ /* 0x048ff000000810c0 */
[C---:B------:R-:W-:Y:S08]  /*121930*/  HMMA.1688.F32.TF32 R184, R8.reuse, R48, R184 ;  /* 0x0000003008b8723c */ /* 0x040ff000000810b8 */
[C---:B------:R-:W-:Y:S08]  /*121940*/  HMMA.1688.F32.TF32 R172, R8.reuse, R176, R172 ;  /* 0x000000b008ac723c */ /* 0x040ff000000810ac */
[C---:B------:R-:W-:Y:S08]  /*121950*/  HMMA.1688.F32.TF32 R168, R8.reuse, R108, R168 ;  /* 0x0000006c08a8723c */ /* 0x040ff000000810a8 */
[C---:B----4-:R-:W-:Y:S08]  /*121960*/  HMMA.1688.F32.TF32 R188, R8.reuse, R28, R188 ;  /* 0x0000001c08bc723c */ /* 0x050ff000000810bc */
[C---:B------:R-:W-:Y:S08]  /*121970*/  HMMA.1688.F32.TF32 R180, R8.reuse, R104, R180 ;  /* 0x0000006808b4723c */ /* 0x040ff000000810b4 */
[----:B------:R-:W-:Y:S01]  /*121980*/  HMMA.1688.F32.TF32 R8, R8, R232, R164 ;  /* 0x000000e80808723c */ /* 0x000fe200000810a4 */
[----:B-1----:R-:W-:Y:S01]  /*121990*/  MOV R238, R196 ;  /* 0x000000c400ee7202 */ /* 0x002fe20000000f00 */
[----:B------:R-:W-:-:S02]  /*1219a0*/  IMAD.MOV.U32 R239, RZ, RZ, R197 ;  /* 0x000000ffffef7224 */ /* 0x000fc400078e00c5 */
[----:B------:R-:W-:Y:S01]  /*1219b0*/  IMAD.MOV.U32 R236, RZ, RZ, R198 ;  /* 0x000000ffffec7224 */ /* 0x000fe200078e00c6 */
[----:B------:R-:W-:Y:S02]  /*1219c0*/  MOV R237, R199 ;  /* 0x000000c700ed7202 */ /* 0x000fe40000000f00 */
[----:B------:R-:W-:Y:S01]  /*1219d0*/  MOV R250, R194 ;  /* 0x000000c200fa7202 */ /* 0x000fe20000000f00 */
[----:B------:R-:W-:Y:S02]  /*1219e0*/  IMAD.MOV.U32 R251, RZ, RZ, R195 ;  /* 0x000000fffffb7224 */ /* 0x000fe400078e00c3 */
[----:B------:R-:W-:Y:S02]  /*1219f0*/  IMAD.MOV.U32 R248, RZ, RZ, R192 ;  /* 0x000000fffff87224 */ /* 0x000fe400078e00c0 */
[----:B------:R-:W-:Y:S01]  /*121a00*/  IMAD.MOV.U32 R249, RZ, RZ, R193 ;  /* 0x000000fffff97224 */ /* 0x000fe200078e00c1 */
[----:B------:R-:W-:Y:S01]  /*121a10*/  STL.64 [R1+0x6698], R238 ;  /* 0x006698ee01007387 */ /* 0x000fe20000100a00 */
[----:B------:R-:W-:Y:S02]  /*121a20*/  STL.64 [R1+0x6690], R236 ;  /* 0x006690ec01007387 */ /* 0x000fe40000100a00 */
[----:B------:R-:W-:Y:S01]  /*121a30*/  STL.64 [R1+0x66a8], R250 ;  /* 0x0066a8fa01007387 */ /* 0x000fe20000100a00 */
[----:B------:R-:W-:Y:S04]  /*121a40*/  STL.64 [R1+0x66a0], R248 ;  /* 0x0066a0f801007387 */ /* 0x000fe80000100a00 */
[----:B------:R-:W-:Y:S01]  /*121a50*/  STL.64 [R1+0xc0], R188 ;  /* 0x0000c0bc01007387 */ /* 0x000fe20000100a00 */
[----:B------:R-:W-:Y:S02]  /*121a60*/  STL.64 [R1+0xc8], R190 ;  /* 0x0000c8be01007387 */ /* 0x000fe40000100a00 */
[----:B------:R-:W-:Y:S01]  /*121a70*/  STL.64 [R1+0xb0], R184 ;  /* 0x0000b0b801007387 */ /* 0x000fe20000100a00 */
[----:B------:R-:W-:Y:S01]  /*121a80*/  STL.64 [R1+0xb8], R186 ;  /* 0x0000b8ba01007387 */ /* 0x000fe20000100a00 */
[----:B------:R-:W-:Y:S02]  /*121a90*/  STL.64 [R1+0xa0], R180 ;  /* 0x0000a0b401007387 */ /* 0x000fe40000100a00 */
[----:B------:R-:W-:Y:S02]  /*121aa0*/  STL.64 [R1+0xa8], R182 ;  /* 0x0000a8b601007387 */ /* 0x000fe40000100a00 */
[----:B------:R-:W-:Y:S01]  /*121ab0*/  STL.64 [R1+0x90], R172 ;  /* 0x000090ac01007387 */ /* 0x000fe20000100a00 */
[----:B------:R-:W-:Y:S01]  /*121ac0*/  STL.64 [R1+0x98], R174 ;  /* 0x000098ae01007387 */ /* 0x000fe20000100a00 */
[C---:B------:R-:W-:Y:S01]  /*121ad0*/  HMMA.1688.F32.TF32 R140, R4.reuse, R116, R140 ;  /* 0x00000074048c723c */ /* 0x040fe2000008108c */
[----:B------:R-:W-:Y:S02]  /*121ae0*/  STL.64 [R1+0x80], R168 ;  /* 0x000080a801007387 */ /* 0x000fe40000100a00 */
[----:B------:R-:W-:Y:S05]  /*121af0*/  STL.64 [R1+0x88], R170 ;  /* 0x000088aa01007387 */ /* 0x000fea0000100a00 */
[C---:B------:R-:W-:Y:S01]  /*121b00*/  HMMA.1688.F32.TF32 R136, R4.reuse, R76, R136 ;  /* 0x0000004c0488723c */ /* 0x040fe20000081088 */
[----:B------:R-:W-:Y:S01]  /*121b10*/  STL.64 [R1+0x70], R8 ;  /* 0x0000700801007387 */ /* 0x000fe20000100a00 */
[----:B------:R1:W-:Y:S06]  /*121b20*/  STL.64 [R1+0x78], R10 ;  /* 0x0000780a01007387 */ /* 0x0003ec0000100a00 */
[C---:B------:R-:W-:Y:S08]  /*121b30*/  HMMA.1688.F32.TF32 R128, R4.reuse, R56, R128 ;  /* 0x000000380480723c */ /* 0x040ff00000081080 */
[C---:B------:R-:W-:Y:S01]  /*121b40*/  HMMA.1688.F32.TF32 R124, R4.reuse, R96, R124 ;  /* 0x00000060047c723c */ /* 0x040fe2000008107c */
[----:B------:R-:W-:Y:S04]  /*121b50*/  LDS R184, [R2+0x38680] ;  /* 0x0386800002b87984 */ /* 0x000fe80000000800 */
[----:B------:R-:W-:Y:S04]  /*121b60*/  LDS R186, [R2+0x3a680] ;  /* 0x03a6800002ba7984 */ /* 0x000fe80000000800 */
[----:B------:R-:W-:Y:S04]  /*121b70*/  LDS R185, [R0+0x38680] ;  /* 0x0386800000b97984 */ /* 0x000fe80000000800 */
[----:B------:R-:W2:Y:S01]  /*121b80*/  LDS R187, [R0+0x3a680] ;  /* 0x03a6800000bb7984 */ /* 0x000ea20000000800 */
[C---:B-1----:R-:W-:Y:S03]  /*121b90*/  HMMA.1688.F32.TF32 R8, R4.reuse, R44, R132 ;  /* 0x0000002c0408723c */ /* 0x042fe60000081084 */
[----:B------:R-:W-:Y:S01]  /*121ba0*/  STL.64 [R1+0x450], R140 ;  /* 0x0004508c01007387 */ /* 0x000fe20000100a00 */
[----:B------:R-:W-:Y:S02]  /*121bb0*/  STL.64 [R1+0x458], R142 ;  /* 0x0004588e01007387 */ /* 0x000fe40000100a00 */
[----:B------:R-:W-:Y:S02]  /*121bc0*/  STL.64 [R1+0x440], R136 ;  /* 0x0004408801007387 */ /* 0x000fe40000100a00 */
[----:B------:R-:W-:Y:S11]  /*121bd0*/  STL.64 [R1+0x448], R138 ;  /* 0x0004488a01007387 */ /* 0x000ff60000100a00 */
        /* <DEDUP_REMOVED lines=14> */
[----:B------:R-:W-:Y:S02]  /*121cc0*/  STL.64 [R1+0x3f8], R122 ;  /* 0x0003f87a01007387 */ /* 0x000fe40000100a00 */
[----:B------:R-:W3:Y:S05]  /*121cd0*/  LDL.LU R64, [R1+0xb30] ;  /* 0x000b300001407983 */ /* 0x000eea0000300800 */
[----:B------:R1:W-:Y:S01]  /*121ce0*/  STL.64 [R1+0x3e0], R112 ;  /* 0x0003e07001007387 */ /* 0x0003e20000100a00 */
[----:B------:R4:W-:Y:S09]  /*121cf0*/  STL.64 [R1+0x3e8], R114 ;  /* 0x0003e87201007387 */ /* 0x0009f20000100a00 */
[----:B------:R-:W-:Y:S01]  /*121d00*/  STL.64 [R1+0x3d0], R8 ;  /* 0x0003d00801007387 */ /* 0x000fe20000100a00 */
        /* <DEDUP_REMOVED lines=98> */
[----:B----4-:R-:W4:Y:S01]  /*122330*/  LDL.LU R114, [R1+0xab8] ;  /* 0x000ab80001727983 */ /* 0x010f220000300800 */
        /* <DEDUP_REMOVED lines=14> */
[----:B------:R-:W-:Y:S04]  /*122420*/  STL.64 [R1+0x3a0], R236 ;  /* 0x0003a0ec01007387 */ /* 0x000fe80000100a00 */
[----:B------:R-:W-:Y:S01]  /*122430*/  STL.64 [R1+0x3a8], R238 ;  /* 0x0003a8ee01007387 */ /* 0x000fe20000100a00 */
[C---:B------:R-:W-:Y:S05]  /*122440*/  HMMA.1688.F32.TF32 R216, R4.reuse, R16, R216 ;  /* 0x0000001004d8723c */ /* 0x040fea00000810d8 */
[----:B------:R-:W-:Y:S01]  /*122450*/  STL.64 [R1+0x390], R8 ;  /* 0x0003900801007387 */ /* 0x000fe20000100a00 */
[----:B------:R1:W-:Y:S02]  /*122460*/  STL.64 [R1+0x398], R10 ;  /* 0x0003980a01007387 */ /* 0x0003e40000100a00 */
[C---:B-1----:R-:W-:Y:S05]  /*122470*/  HMMA.1688.F32.TF32 R8, R4.reuse, R60, R212 ;  /* 0x0000003c0408723c */ /* 0x042fea00000810d4 */
[----:B------:R-:W-:Y:S01]  /*122480*/  STL.64 [R1+0x380], R220 ;  /* 0x000380dc01007387 */ /* 0x000fe20000100a00 */
[----:B------:R-:W-:Y:S02]  /*122490*/  STL.64 [R1+0x388], R222 ;  /* 0x000388de01007387 */ /* 0x000fe40000100a00 */
[C---:B------:R-:W-:Y:S07]  /*1224a0*/  HMMA.1688.F32.TF32 R208, R4.reuse, R52, R208 ;  /* 0x0000003404d0723c */ /* 0x040fee00000810d0 */
[----:B------:R-:W-:Y:S01]  /*1224b0*/  STL.64 [R1+0x370], R216 ;  /* 0x000370d801007387 */ /* 0x000fe20000100a00 */
[----:B------:R-:W-:Y:S01]  /*1224c0*/  STL.64 [R1+0x378], R218 ;  /* 0x000378da01007387 */ /* 0x000fe20000100a00 */
[C---:B------:R-:W-:Y:S06]  /*1224d0*/  HMMA.1688.F32.TF32 R204, R4.reuse, R144, R204 ;  /* 0x0000009004cc723c */ /* 0x040fec00000810cc */
[----:B------:R-:W-:Y:S01]  /*1224e0*/  STL.64 [R1+0x360], R8 ;  /* 0x0003600801007387 */ /* 0x000fe20000100a00 */
[----:B------:R1:W-:Y:S02]  /*1224f0*/  STL.64 [R1+0x368], R10 ;  /* 0x0003680a01007387 */ /* 0x0003e40000100a00 */
[C---:B-1----:R-:W-:Y:S05]  /*122500*/  HMMA.1688.F32.TF32 R8, R4.reuse, R148, R200 ;  /* 0x000000940408723c */ /* 0x042fea00000810c8 */
[----:B------:R-:W-:Y:S01]  /*122510*/  STL.64 [R1+0x350], R208 ;  /* 0x000350d001007387 */ /* 0x000fe20000100a00 */
[----:B------:R-:W-:Y:S02]  /*122520*/  STL.64 [R1+0x358], R210 ;  /* 0x000358d201007387 */ /* 0x000fe40000100a00 */
[C---:B------:R-:W-:Y:S06]  /*122530*/  HMMA.1688.F32.TF32 R196, R4.reuse, R152, R196 ;  /* 0x0000009804c4723c */ /* 0x040fec00000810c4 */
[----:B------:R-:W-:Y:S01]  /*122540*/  STL.64 [R1+0x340], R204 ;  /* 0x000340cc01007387 */ /* 0x000fe20000100a00 */
[----:B------:R-:W-:Y:S01]  /*122550*/  STL.64 [R1+0x348], R206 ;  /* 0x000348ce01007387 */ /* 0x000fe20000100a00 */
[C---:B------:R-:W-:Y:S07]  /*122560*/  HMMA.1688.F32.TF32 R192, R4.reuse, R156, R192 ;  /* 0x0000009c04c0723c */ /* 0x040fee00000810c0 */
        /* <DEDUP_REMOVED lines=29> */
[C---:B-1----:R-:W-:Y:S08]  /*122740*/  HMMA.1688.F32.TF32 R8, R4.reuse, R108, R124 ;  /* 0x0000006c0408723c */ /* 0x042ff0000008107c */
[----:B----4-:R-:W-:Y:S01]  /*122750*/  HMMA.1688.F32.TF32 R4, R4, R232, R112 ;  /* 0x000000e80404723c */ /* 0x010fe20000081070 */
[----:B------:R-:W-:Y:S01]  /*122760*/  STL.64 [R1+0x290], R132 ;  /* 0x0002908401007387 */ /* 0x000fe20000100a00 */
[----:B------:R-:W-:Y:S03]  /*122770*/  STL.64 [R1+0x298], R134 ;  /* 0x0002988601007387 */ /* 0x000fe60000100a00 */
[----:B------:R-:W-:Y:S02]  /*122780*/  STL.64 [R1+0x280], R128 ;  /* 0x0002808001007387 */ /* 0x000fe40000100a00 */
[----:B------:R-:W-:Y:S01]  /*122790*/  STL.64 [R1+0x288], R130 ;  /* 0x0002888201007387 */ /* 0x000fe20000100a00 */
[C---:B------:R-:W-:Y:S08]  /*1227a0*/  HMMA.1688.F32.TF32 R116, R184.reuse, R116, R120 ;  /* 0x00000074b874723c */ /* 0x040ff00000081078 */
[C---:B------:R-:W-:Y:S01]  /*1227b0*/  HMMA.1688.F32.TF32 R244, R184.reuse, R56, R244 ;  /* 0x00000038b8f4723c */ /* 0x040fe200000810f4 */
[----:B------:R-:W-:Y:S01]  /*1227c0*/  IMAD.MOV.U32 R47, RZ, RZ, R3 ;  /* 0x000000ffff2f7224 */ /* 0x000fe200078e0003 */
[----:B------:R-:W-:Y:S04]  /*1227d0*/  LDS R112, [R2+0x38700] ;  /* 0x0387000002707984 */ /* 0x000fe80000000800 */
[----:B------:R-:W-:Y:S04]  /*1227e0*/  LDS R114, [R2+0x3a700] ;  /* 0x03a7000002727984 */ /* 0x000fe80000000800 */
[----:B------:R-:W-:Y:S04]  /*1227f0*/  LDS R113, [R0+0x38700] ;  /* 0x0387000000717984 */ /* 0x000fe80000000800 */
[----:B------:R-:W1:Y:S04]  /*122800*/  LDS R115, [R0+0x3a700] ;  /* 0x03a7000000737984 */ /* 0x000e680000000800 */
[----:B------:R-:W-:Y:S01]  /*122810*/  STL.64 [R1+0x270], R8 ;  /* 0x0002700801007387 */ /* 0x000fe20000100a00 */
[----:B------:R2:W-:Y:S02]  /*122820*/  STL.64 [R1+0x278], R10 ;  /* 0x0002780a01007387 */ /* 0x0005e40000100a00 */
[----:B------:R-:W-:Y:S02]  /*122830*/  STL.64 [R1+0x260], R4 ;  /* 0x0002600401007387 */ /* 0x000fe40000100a00 */
[----:B------:R3:W-:Y:S01]  /*122840*/  STL.64 [R1+0x268], R6 ;  /* 0x0002680601007387 */ /* 0x0007e20000100a00 */
[C---:B--2---:R-:W-:Y:S08]  /*122850*/  HMMA.1688.F32.TF32 R8, R184.reuse, R76, R224 ;  /* 0x0000004cb808723c */ /* 0x044ff000000810e0 */
[C---:B---3--:R-:W-:Y:S01]  /*122860*/  HMMA.1688.F32.TF32 R4, R184.reuse, R44, R64 ;  /* 0x0000002cb804723c */ /* 0x048fe20000081040 */
[----:B------:R2:W-:Y:S01]  /*122870*/  STL.64 [R1+0x250], R116 ;  /* 0x0002507401007387 */ /* 0x0005e20000100a00 */
[----:B------:R3:W-:Y:S11]  /*122880*/  STL.64 [R1+0x258], R118 ;  /* 0x0002587601007387 */ /* 0x0007f60000100a00 */
[----:B------:R-:W-:Y:S02]  /*122890*/  @!UPT UIADD3 URZ, URZ, URZ, URZ ;  /* 0x0000003f3f3ff290 */ /* 0x000fe4000fffe03f */
[----:B------:R-:W-:Y:S01]  /*1228a0*/  STL.64 [R1+0x240], R8 ;  /* 0x0002400801007387 */ /* 0x000fe20000100a00 */
[----:B------:R-:W-:Y:S02]  /*1228b0*/  STL.64 [R1+0x248], R10 ;  /* 0x0002480a01007387 */ /* 0x000fe40000100a00 */
[----:B------:R-:W4:Y:S05]  /*1228c0*/  LDL.LU R224, [R1+0xc80] ;  /* 0x000c800001e07983 */ /* 0x000f2a0000300800 */
        /* <DEDUP_REMOVED lines=40> */
[----:B------:R-:W-:Y:S01]  /*122b50*/  STL.64 [R1+0x6458], R246 ;  /* 0x006458f601007387 */ /* 0x000fe20000100a00 */
[----:B------:R-:W-:Y:S01]  /*122b60*/  STL.64 [R1+0x6450], R244 ;  /* 0x006450f401007387 */ /* 0x000fe20000100a00 */
[C---:B-1----:R-:W-:Y:S11]  /*122b70*/  HMMA.1688.F32.TF32 R4, R184.reuse, R96, R64 ;  /* 0x00000060b804723c */ /* 0x042ff60000081040 */
[----:B------:R-:W-:Y:S11]  /*122b80*/  @!UPT UIADD3 URZ, URZ, URZ, URZ ;  /* 0x0000003f3f3ff290 */ /* 0x000ff6000fffe03f */
[----:B------:R-:W-:Y:S01]  /*122b90*/  @!UPT UIADD3 URZ, URZ, URZ, URZ ;  /* 0x0000003f3f3ff290 */ /* 0x000fe2000fffe03f */
[----:B------:R-:W-:Y:S01]  /*122ba0*/  STL.64 [R1+0x210], R4 ;  /* 0x0002100401007387 */ /* 0x000fe20000100a00 */
[----:B------:R1:W-:Y:S02]  /*122bb0*/  STL [R1+0x218], R6 ;  /* 0x0002180601007387 */ /* 0x0003e40000100800 */
        /* <DEDUP_REMOVED lines=8> */
[----:B----4-:R-:W-:Y:S01]  /*122c40*/  HMMA.1688.F32.TF32 R140, R184, R92, R140 ;  /* 0x0000005cb88c723c */ /* 0x010fe2000008108c */
[----:B------:R-:W-:-:S07]  /*122c50*/  MOV R3, R7 ;  /* 0x0000000700037202 */ /* 0x000fce0000000f00 */
[C---:B-1----:R-:W-:Y:S08]  /*122c60*/  HMMA.1688.F32.TF32 R4, R184.reuse, R80, R132 ;  /* 0x00000050b804723c */ /* 0x042ff00000081084 */
[C---:B------:R-:W-:Y:S01]  /*122c70*/  HMMA.1688.F32.TF32 R8, R184.reuse, R88, R136 ;  /* 0x00000058b808723c */ /* 0x040fe20000081088 */
[----:B------:R1:W-:Y:S07]  /*122c80*/  STL [R1+0x6548], R3 ;  /* 0x0065480301007387 */ /* 0x0003ee0000100800 */
[C---:B--2---:R-:W-:Y:S08]  /*122c90*/  HMMA.1688.F32.TF32 R116, R184.reuse, R36, R116 ;  /* 0x00000024b874723c */ /* 0x044ff00000081074 */
[----:B------:R-:W-:Y:S01]  /*122ca0*/  HMMA.1688.F32.TF32 R120, R184, R40, R120 ;  /* 0x00000028b878723c */ /* 0x000fe20000081078 */
[----:B------:R-:W-:Y:S01]  /*122cb0*/  STL.64 [R1+0x200], R140 ;  /* 0x0002008c01007387 */ /* 0x000fe20000100a00 */
[----:B------:R-:W-:Y:S02]  /*122cc0*/  STL.64 [R1+0x208], R142 ;  /* 0x0002088e01007387 */ /* 0x000fe40000100a00 */
[----:B------:R-:W-:Y:S03]  /*122cd0*/  STL.64 [R1+0x1e0], R4 ;  /* 0x0001e00401007387 */ /* 0x000fe60000100a00 */
[----:B------:R-:W-:Y:S01]  /*122ce0*/  STL.64 [R1+0x1f0], R8 ;  /* 0x0001f00801007387 */ /* 0x000fe20000100a00 */
[----:B------:R-:W-:Y:S01]  /*122cf0*/  STL.64 [R1+0x1f8], R10 ;  /* 0x0001f80a01007387 */ /* 0x000fe20000100a00 */
[----:B------:R2:W-:Y:S02]  /*122d00*/  STL [R1+0x1e8], R6 ;  /* 0x0001e80601007387 */ /* 0x0005e40000100800 */
[----:B-1----:R-:W-:-:S02]  /*122d10*/  IMAD.MOV.U32 R3, RZ, RZ, R7 ;  /* 0x000000ffff037224 */ /* 0x002fc400078e0007 */
[C---:B--2---:R-:W-:Y:S08]  /*122d20*/  HMMA.1688.F32.TF32 R4, R184.reuse, R72, R128 ;  /* 0x00000048b804723c */ /* 0x044ff00000081080 */
[C---:B------:R-:W-:Y:S08]  /*122d30*/  HMMA.1688.F32.TF32 R8, R184.reuse, R32, R124 ;  /* 0x00000020b808723c */ /* 0x040ff0000008107c */
[C---:B------:R-:W-:Y:S08]  /*122d40*/  HMMA.1688.F32.TF32 R124, R184.reuse, R20, R224 ;  /* 0x00000014b87c723c */ /* 0x040ff000000810e0 */
[C---:B------:R-:W-:Y:S01]  /*122d50*/  HMMA.1688.F32.TF32 R128, R184.reuse, R100, R44 ;  /* 0x00000064b880723c */ /* 0x040fe2000008102c */
[----:B------:R-:W-:Y:S01]  /*122d60*/  STL.64 [R1+0x6468], R6 ;  /* 0x0064680601007387 */ /* 0x000fe20000100a00 */
[----:B------:R-:W-:Y:S05]  /*122d70*/  STL.64 [R1+0x6460], R4 ;  /* 0x0064600401007387 */ /* 0x000fea0000100a00 */
[----:B------:R-:W-:Y:S02]  /*122d80*/  STL.64 [R1+0x6478], R10 ;  /* 0x0064780a01007387 */ /* 0x000fe40000100a00 */
[----:B------:R-:W-:Y:S01]  /*122d90*/  STL.64 [R1+0x6470], R8 ;  /* 0x0064700801007387 */ /* 0x000fe20000100a00 */
[----:B------:R-:W-:Y:S01]  /*122da0*/  STL.64 [R1+0x6488], R118 ;  /* 0x0064887601007387 */ /* 0x000fe20000100a00 */
[----:B------:R-:W-:Y:S02]  /*122db0*/  STL.64 [R1+0x6480], R116 ;  /* 0x0064807401007387 */ /* 0x000fe40000100a00 */
[----:B------:R-:W-:Y:S02]  /*122dc0*/  STL.64 [R1+0x6498], R122 ;  /* 0x0064987a01007387 */ /* 0x000fe40000100a00 */
[----:B------:R1:W-:Y:S01]  /*122dd0*/  STL.64 [R1+0x6490], R120 ;  /* 0x0064907801007387 */ /* 0x0003e20000100a00 */
        /* <DEDUP_REMOVED lines=8> */
[C---:B---3--:R-:W-:Y:S08]  /*122e60*/  HMMA.1688.F32.TF32 R132, R184.reuse, R16, R76 ;  /* 0x00000010b884723c */ /* 0x048ff0000008104c */
[C---:B------:R-:W-:Y:S11]  /*122e70*/  HMMA.1688.F32.TF32 R136, R184.reuse, R60, R64 ;  /* 0x0000003cb888723c */ /* 0x040ff60000081040 */
[----:B------:R-:W-:Y:S04]  /*122e80*/  @!UPT UIADD3 URZ, URZ, URZ, URZ ;  /* 0x0000003f3f3ff290 */ /* 0x000fe8000fffe03f */
[----:B------:R-:W-:Y:S01]  /*122e90*/  STL.64 [R1+0x64d0], R134 ;  /* 0x0064d08601007387 */ /* 0x000fe20000100a00 */
[----:B------:R-:W-:Y:S02]  /*122ea0*/  STL.64 [R1+0x64c8], R132 ;  /* 0x0064c88401007387 */ /* 0x000fe40000100a00 */
        /* <DEDUP_REMOVED lines=24> */
[----:B------:R-:W-:Y:S02]  /*123030*/  STL.64 [R1+0x64e0], R138 ;  /* 0x0064e08a01007387 */ /* 0x000fe40000100a00 */
[----:B------:R-:W-:Y:S01]  /*123040*/  STL.64 [R1+0x64d8], R136 ;  /* 0x0064d88801007387 */ /* 0x000fe20000100a00 */
        /* <DEDUP_REMOVED lines=16> */
[C---:B----4-:R-:W-:Y:S08]  /*123150*/  HMMA.1688.F32.TF32 R144, R184.reuse, R144, R188 ;  /* 0x00000090b890723c */ /* 0x050ff000000810bc */
[C---:B---3--:R-:W-:Y:S08]  /*123160*/  HMMA.1688.F32.TF32 R148, R184.reuse, R148, R180 ;  /* 0x00000094b894723c */ /* 0x048ff000000810b4 */
[C---:B------:R-:W-:Y:S08]  /*123170*/  HMMA.1688.F32.TF32 R152, R184.reuse, R152, R172 ;  /* 0x00000098b898723c */ /* 0x040ff000000810ac */
[C---:B------:R-:W-:Y:S08]  /*123180*/  HMMA.1688.F32.TF32 R160, R184.reuse, R160, R164 ;  /* 0x000000a0b8a0723c */ /* 0x040ff000000810a4 */
[C---:B------:R-:W-:Y:S08]  /*123190*/  HMMA.1688.F32.TF32 R156, R184.reuse, R156, R168 ;  /* 0x0000009cb89c723c */ /* 0x040ff000000810a8 */
[C---:B------:R-:W-:Y:S08]  /*1231a0*/  HMMA.1688.F32.TF32 R164, R184.reuse, R84, R224 ;  /* 0x00000054b8a4723c */ /* 0x040ff000000810e0 */
[C---:B------:R-:W-:Y:S08]  /*1231b0*/  HMMA.1688.F32.TF32 R12, R184.reuse, R12, R64 ;  /* 0x0000000cb80c723c */ /* 0x040ff00000081040 */
[C---:B------:R-:W-:Y:S01]  /*1231c0*/  HMMA.1688.F32.TF32 R168, R184.reuse, R68, R76 ;  /* 0x00000044b8a8723c */ /* 0x040fe2000008104c */
[----:B------:R-:W-:Y:S01]  /*1231d0*/  STL.64 [R1+0x6500], R146 ;  /* 0x0065009201007387 */ /* 0x000fe20000100a00 */
[----:B------:R-:W-:Y:S03]  /*1231e0*/  STL.64 [R1+0x64f8], R144 ;  /* 0x0064f89001007387 */ /* 0x000fe60000100a00 */
[----:B------:R-:W-:Y:S01]  /*1231f0*/  STL.64 [R1+0x6438], R150 ;  /* 0x0064389601007387 */ /* 0x000fe20000100a00 */
[----:B------:R3:W-:Y:S03]  /*123200*/  STL.64 [R1+0x6430], R148 ;  /* 0x0064309401007387 */ /* 0x0007e60000100a00 */
[----:B------:R-:W-:Y:S01]  /*123210*/  STL.64 [R1+0x6428], R154 ;  /* 0x0064289a01007387 */ /* 0x000fe20000100a00 */
[----:B------:R4:W-:Y:S03]  /*123220*/  STL.64 [R1+0x6420], R152 ;  /* 0x0064209801007387 */ /* 0x0009e60000100a00 */
[----:B------:R-:W-:Y:S01]  /*123230*/  STL.64 [R1+0x6418], R158 ;  /* 0x0064189e01007387 */ /* 0x000fe20000100a00 */
[----:B------:R2:W-:Y:S02]  /*123240*/  STL.64 [R1+0x6410], R156 ;  /* 0x0064109c01007387 */ /* 0x0005e40000100a00 */
[----:B------:R-:W-:Y:S02]  /*123250*/  STL.64 [R1+0x6408], R162 ;  /* 0x006408a201007387 */ /* 0x000fe40000100a00 */
[----:B------:R2:W-:Y:S01]  /*123260*/  STL.64 [R1+0x6400], R160 ;  /* 0x006400a001007387 */ /* 0x0005e20000100a00 */
[----:B-1----:R-:W3:Y:S04]  /*123270*/  LDL.64 R120, [R1+0x13a0] ;  /* 0x0013a00001787983 */ /* 0x002ee80000100a00 */
[----:B------:R-:W3:Y:S04]  /*123280*/  LDL.64 R122, [R1+0x13a8] ;  /* 0x0013a800017a7983 */ /* 0x000ee80000100a00 */
[----:B------:R-:W3:Y:S04]  /*123290*/  LDL.64 R8, [R1+0x1390] ;  /* 0x0013900001087983 */ /* 0x000ee80000100a00 */
[----:B------:R-:W3:Y:S04]  /*1232a0*/  LDL.64 R10, [R1+0x1398] ;  /* 0x00139800010a7983 */ /* 0x000ee80000100a00 */
[----:B------:R-:W3:Y:S04]  /*1232b0*/  LDL.64 R244, [R1+0x1380] ;  /* 0x0013800001f47983 */ /* 0x000ee80000100a00 */
[----:B------:R-:W3:Y:S01]  /*1232c0*/  LDL.64 R246, [R1+0x1388] ;  /* 0x0013880001f67983 */ /* 0x000ee20000100a00 */
[----:B------:R-:W-:Y:S02]  /*1232d0*/  STL.64 [R1+0x63f8], R166 ;  /* 0x0063f8a601007387 */ /* 0x000fe40000100a00 */
[----:B------:R1:W-:Y:S02]  /*1232e0*/  STL.64 [R1+0x63f0], R164 ;  /* 0x0063f0a401007387 */ /* 0x0003e40000100a00 */
[----:B------:R-:W-:Y:S01]  /*1232f0*/  STL.64 [R1+0x63e8], R170 ;  /* 0x0063e8aa01007387 */ /* 0x000fe20000100a00 */
[----:B------:R1:W-:Y:S01]  /*123300*/  STL.64 [R1+0x63e0], R168 ;  /* 0x0063e0a801007387 */ /* 0x0003e20000100a00 */
[----:B------:R-:W-:Y:S02]  /*123310*/  STL.64 [R1+0x63d8], R14 ;  /* 0x0063d80e01007387 */ /* 0x000fe40000100a00 */
[----:B------:R1:W-:Y:S02]  /*123320*/  STL.64 [R1+0x63d0], R12 ;  /* 0x0063d00c01007387 */ /* 0x0003e40000100a00 */
        /* <DEDUP_REMOVED lines=40> */
[C---:B--2---:R-:W-:Y:S01]  /*1235b0*/  HMMA.1688.F32.TF32 R24, R184.reuse, R24, R44 ;  /* 0x00000018b818723c */ /* 0x044fe2000008102c */
[----:B------:R-:W2:Y:S01]  /*1235c0*/  LDL.LU R44, [R1+0xf60] ;  /* 0x000f6000012c7983 */ /* 0x000ea20000300800 */
[----:B------:R-:W2:Y:S02]  /*1235d0*/  LDL.LU R45, [R1+0xf64] ;  /* 0x000f6400012d7983 */ /* 0x000ea40000300800 */
[----:B------:R-:W2:Y:S02]  /*1235e0*/  LDL.LU R46, [R1+0xf68] ;  /* 0x000f6800012e7983 */ /* 0x000ea40000300800 */
[----:B------:R-:W2:Y:S11]  /*1235f0*/  LDL.LU R47, [R1+0xf6c] ;  /* 0x000f6c00012f7983 */ /* 0x000eb60000300800 */
[----:B------:R-:W-:Y:S06]  /*123600*/  @!UPT UIADD3 URZ, URZ, URZ, URZ ;  /* 0x0000003f3f3ff290 */ /* 0x000fec000fffe03f */
[----:B------:R-:W-:Y:S01]  /*123610*/  STL.64 [R1+0x63c8], R26 ;  /* 0x0063c81a01007387 */ /* 0x000fe20000100a00 */
[----:B------:R1:W-:Y:S01]  /*123620*/  STL.64 [R1+0x63c0], R24 ;  /* 0x0063c01801007387 */ /* 0x0003e20000100a00 */
[C---:B---3--:R-:W-:Y:S08]  /*123630*/  HMMA.1688.F32.TF32 R48, R184.reuse, R48, R192 ;  /* 0x00000030b830723c */ /* 0x048ff000000810c0 */
[C---:B----4-:R-:W-:Y:S08]  /*123640*/  HMMA.1688.F32.TF32 R28, R184.reuse, R28, R196 ;  /* 0x0000001cb81c723c */ /* 0x050ff000000810c4 */
[C---:B------:R-:W-:Y:S08]  /*123650*/  HMMA.1688.F32.TF32 R172, R184.reuse, R104, R172 ;  /* 0x00000068b8ac723c */ /* 0x040ff000000810ac */
[C---:B------:R-:W-:Y:S08]  /*123660*/  HMMA.1688.F32.TF32 R176, R184.reuse, R176, R188 ;  /* 0x000000b0b8b0723c */ /* 0x040ff000000810bc */
[C---:B------:R-:W-:Y:S08]  /*123670*/  HMMA.1688.F32.TF32 R180, R184.reuse, R108, R180 ;  /* 0x0000006cb8b4723c */ /* 0x040ff000000810b4 */
[----:B------:R-:W-:Y:S08]  /*123680*/  HMMA.1688.F32.TF32 R184, R184, R232, R224 ;  /* 0x000000e8b8b8723c */ /* 0x000ff000000810e0 */
        /* <DEDUP_REMOVED lines=8> */
[----:B------:R-:W-:Y:S01]  /*123710*/  STL.64 [R1+0x6398], R174 ;  /* 0x006398ae01007387 */ /* 0x000fe20000100a00 */
[----:B------:R1:W-:Y:S03]  /*123720*/  STL.64 [R1+0x6390], R172 ;  /* 0x006390ac01007387 */ /* 0x0003e60000100a00 */
        /* <DEDUP_REMOVED lines=11> */
[----:B------:R-:W-:Y:S01]  /*1237e0*/  STL.64 [R1+0x6528], R196 ;  /* 0x006528c401007387 */ /* 0x000fe20000100a00 */
        /* <DEDUP_REMOVED lines=29> */
[C---:B--2---:R-:W-:Y:S01]  /*1239c0*/  HMMA.1688.F32.TF32 R204, R112.reuse, R96, R44 ;  /* 0x0000006070cc723c */ /* 0x044fe2000008102c */
        /* <DEDUP_REMOVED lines=8> */
[----:B------:R-:W2:Y:S10]  /*123a50*/  LDL.LU R99, [R1+0x109c] ;  /* 0x00109c0001637983 */ /* 0x000eb40000300800 */
[----:B------:R1:W-:Y:S01]  /*123a60*/  STL.64 [R1+0x6358], R206 ;  /* 0x006358ce01007387 */ /* 0x0003e20000100a00 */
[----:B------:R-:W-:Y:S01]  /*123a70*/  STL.64 [R1+0x6350], R204 ;  /* 0x006350cc01007387 */ /* 0x000fe20000100a00 */
[C---:B---3--:R-:W-:Y:S08]  /*123a80*/  HMMA.1688.F32.TF32 R212, R112.reuse, R88, R232 ;  /* 0x0000005870d4723c */ /* 0x048ff000000810e8 */
[C---:B----4-:R-:W-:Y:S08]  /*123a90*/  HMMA.1688.F32.TF32 R208, R112.reuse, R92, R224 ;  /* 0x0000005c70d0723c */ /* 0x050ff000000810e0 */
[C---:B------:R-:W-:Y:S01]  /*123aa0*/  HMMA.1688.F32.TF32 R216, R112.reuse, R80, R84 ;  /* 0x0000005070d8723c */ /* 0x040fe20000081054 */
[----:B------:R-:W-:Y:S04]  /*123ab0*/  LDS R232, [R2+0x3c000] ;  /* 0x03c0000002e87984 */ /* 0x000fe80000000800 */
[----:B------:R-:W-:Y:S04]  /*123ac0*/  LDS R234, [R2+0x3e000] ;  /* 0x03e0000002ea7984 */ /* 0x000fe80000000800 */
[----:B------:R-:W-:Y:S04]  /*123ad0*/  LDS R233, [R0+0x3c000] ;  /* 0x03c0000000e97984 */ /* 0x000fe80000000800 */
[----:B------:R-:W3:Y:S01]  /*123ae0*/  LDS R235, [R0+0x3e000] ;  /* 0x03e0000000eb7984 */ /* 0x000ee20000000800 */
[C---:B------:R-:W-:Y:S08]  /*123af0*/  HMMA.1688.F32.TF32 R220, R112.reuse, R72, R76 ;  /* 0x0000004870dc723c */ /* 0x040ff0000008104c */
[C---:B------:R-:W-:Y:S08]  /*123b00*/  HMMA.1688.F32.TF32 R32, R112.reuse, R32, R68 ;  /* 0x000000207020723c */ /* 0x040ff00000081044 */
[C---:B------:R-:W-:Y:S08]  /*123b10*/  HMMA.1688.F32.TF32 R36, R112.reuse, R36, R64 ;  /* 0x000000247024723c */ /* 0x040ff00000081040 */
[C---:B--2---:R-:W-:Y:S08]  /*123b20*/  HMMA.1688.F32.TF32 R40, R112.reuse, R40, R56 ;  /* 0x000000287028723c */ /* 0x044ff00000081038 */
[C---:B------:R-:W-:Y:S01]  /*123b30*/  HMMA.1688.F32.TF32 R44, R112.reuse, R20, R44 ;  /* 0x00000014702c723c */ /* 0x040fe2000008102c */
[----:B------:R2:W-:Y:S01]  /*123b40*/  STL.64 [R1+0x6348], R210 ;  /* 0x006348d201007387 */ /* 0x0005e20000100a00 */
[----:B------:R-:W-:Y:S02]  /*123b50*/  STL.64 [R1+0x6340], R208 ;  /* 0x006340d001007387 */ /* 0x000fe40000100a00 */
[----:B------:R-:W-:Y:S02]  /*123b60*/  STL.64 [R1+0x6558], R214 ;  /* 0x006558d601007387 */ /* 0x000fe40000100a00 */
[----:B------:R-:W-:Y:S01]  /*123b70*/  STL.64 [R1+0x6550], R212 ;  /* 0x006550d401007387 */ /* 0x000fe20000100a00 */
[----:B------:R-:W-:Y:S01]  /*123b80*/  STL.64 [R1+0x6328], R218 ;  /* 0x006328da01007387 */ /* 0x000fe20000100a00 */
[----:B------:R-:W-:Y:S03]  /*123b90*/  STL.64 [R1+0x6320], R216 ;  /* 0x006320d801007387 */ /* 0x000fe60000100a00 */
[----:B------:R-:W-:Y:S01]  /*123ba0*/  STL.64 [R1+0x6318], R222 ;  /* 0x006318de01007387 */ /* 0x000fe20000100a00 */
[----:B------:R-:W-:Y:S02]  /*123bb0*/  STL.64 [R1+0x6310], R220 ;  /* 0x006310dc01007387 */ /* 0x000fe40000100a00 */
[----:B------:R-:W-:Y:S02]  /*123bc0*/  STL.64 [R1+0x6308], R34 ;  /* 0x0063082201007387 */ /* 0x000fe40000100a00 */
[----:B------:R-:W-:Y:S01]  /*123bd0*/  STL.64 [R1+0x6300], R32 ;  /* 0x0063002001007387 */ /* 0x000fe20000100a00 */
[----:B------:R-:W-:Y:S01]  /*123be0*/  STL.64 [R1+0x62f8], R38 ;  /* 0x0062f82601007387 */ /* 0x000fe20000100a00 */
[----:B------:R-:W-:Y:S01]  /*123bf0*/  STL.64 [R1+0x62f0], R36 ;  /* 0x0062f02401007387 */ /* 0x000fe20000100a00 */
[C---:B------:R-:W-:Y:S02]  /*123c00*/  HMMA.1688.F32.TF32 R20, R112.reuse, R100, R96 ;  /* 0x000000647014723c */ /* 0x040fe40000081060 */
[----:B------:R-:W-:Y:S01]  /*123c10*/  STL.64 [R1+0x62e8], R42 ;  /* 0x0062e82a01007387 */ /* 0x000fe20000100a00 */
[----:B------:R-:W-:Y:S02]  /*123c20*/  STL.64 [R1+0x62e0], R40 ;  /* 0x0062e02801007387 */ /* 0x000fe40000100a00 */
[----:B------:R-:W4:Y:S02]  /*123c30*/  LDL.64 R148, [R1+0x1630] ;  /* 0x0016300001947983 */ /* 0x000f240000100a00 */
[----:B------:R-:W2:Y:S01]  /*123c40*/  LDL.LU.64 R150, [R1+0x1638] ;  /* 0x0016380001967983 */ /* 0x000ea20000300a00 */
[----:B------:R-:W-:Y:S01]  /*123c50*/  STL.64 [R1+0x62d8], R46 ;  /* 0x0062d82e01007387 */ /* 0x000fe20000100a00 */
[----:B------:R-:W-:Y:S02]  /*123c60*/  STL.64 [R1+0x62d0], R44 ;  /* 0x0062d02c01007387 */ /* 0x000fe40000100a00 */
        /* <DEDUP_REMOVED lines=21> */
[----:B------:R-:W3:Y:S01]  /*123dc0*/  LDL.LU.64 R154, [R1+0x1648] ;  /* 0x00164800019a7983 */ /* 0x000ee20000300a00 */
[----:B------:R-:W3:Y:S01]  /*123dd0*/  LDL.64 R156, [R1+0x1650] ;  /* 0x00165000019c7983 */ /* 0x000ee20000100a00 */
[----:B------:R-:W3:Y:S02]  /*123de0*/  LDL.LU.64 R158, [R1+0x1658] ;  /* 0x00165800019e7983 */ /* 0x000ee40000300a00 */
[----:B------:R-:W3:Y:S02]  /*123df0*/  LDL.64 R160, [R1+0x1660] ;  /* 0x0016600001a07983 */ /* 0x000ee40000100a00 */
[----:B------:R-:W3:Y:S01]  /*123e00*/  LDL.LU.64 R162, [R1+0x1668] ;  /* 0x0016680001a27983 */ /* 0x000ee20000300a00 */
[----:B-1----:R-:W3:Y:S01]  /*123e10*/  LDL.64 R164, [R1+0x1670] ;  /* 0x0016700001a47983 */ /* 0x002ee20000100a00 */
[----:B------:R-:W3:Y:S02]  /*123e20*/  LDL.LU.64 R166, [R1+0x1678] ;  /* 0x0016780001a67983 */ /* 0x000ee40000300a00 */
[----:B------:R-:W3:Y:S02]  /*123e30*/  LDL.64 R168, [R1+0x1680] ;  /* 0x0016800001a87983 */ /* 0x000ee40000100a00 */
[----:B------:R-:W3:Y:S01]  /*123e40*/  LDL.LU.64 R170, [R1+0x1688] ;  /* 0x0016880001aa7983 */ /* 0x000ee20000300a00 */
[----:B------:R-:W3:Y:S01]  /*123e50*/  LDL.64 R12, [R1+0x1690] ;  /* 0x00169000010c7983 */ /* 0x000ee20000100a00 */
[----:B------:R-:W3:Y:S02]  /*123e60*/  LDL.LU.64 R14, [R1+0x1698] ;  /* 0x00169800010e7983 */ /* 0x000ee40000300a00 */
[----:B------:R-:W3:Y:S02]  /*123e70*/  LDL.64 R24, [R1+0x16a0] ;  /* 0x0016a00001187983 */ /* 0x000ee40000100a00 */
[----:B------:R-:W3:Y:S01]  /*123e80*/  LDL.LU.64 R26, [R1+0x16a8] ;  /* 0x0016a800011a7983 */ /* 0x000ee20000300a00 */
[----:B------:R-:W3:Y:S01]  /*123e90*/  LDL.64 R28, [R1+0x16b0] ;  /* 0x0016b000011c7983 */ /* 0x000ee20000100a00 */
[----:B------:R-:W3:Y:S02]  /*123ea0*/  LDL.LU.64 R30, [R1+0x16b8] ;  /* 0x0016b800011e7983 */ /* 0x000ee40000300a00 */
[----:B------:R-:W3:Y:S02]  /*123eb0*/  LDL.64 R48, [R1+0x16c0] ;  /* 0x0016c00001307983 */ /* 0x000ee40000100a00 */
[----:B------:R-:W3:Y:S01]  /*123ec0*/  LDL.LU.64 R50, [R1+0x16c8] ;  /* 0x0016c80001327983 */ /* 0x000ee20000300a00 */
[----:B------:R-:W-:Y:S01]  /*123ed0*/  STL.64 [R1+0x62c8], R22 ;  /* 0x0062c81601007387 */ /* 0x000fe20000100a00 */
[----:B------:R-:W-:Y:S01]  /*123ee0*/  STL.64 [R1+0x62c0], R20 ;  /* 0x0062c01401007387 */ /* 0x000fe20000100a00 */
[C---:B--2---:R-:W-:Y:S08]  /*123ef0*/  HMMA.1688.F32.TF32 R16, R112.reuse, R16, R68 ;  /* 0x000000107010723c */ /* 0x044ff00000081044 */
[C---:B---3--:R-:W-:Y:S08]  /*123f00*/  HMMA.1688.F32.TF32 R224, R112.reuse, R60, R64 ;  /* 0x0000003c70e0723c */ /* 0x048ff00000081040 */
[C---:B------:R-:W-:Y:S08]  /*123f10*/  HMMA.1688.F32.TF32 R52, R112.reuse, R52, R56 ;  /* 0x000000347034723c */ /* 0x040ff00000081038 */
[C---:B----4-:R-:W-:Y:S01]  /*123f20*/  HMMA.1688.F32.TF32 R56, R112.reuse, R148, R96 ;  /* 0x000000947038723c */ /* 0x050fe20000081060 */
[----:B------:R1:W-:Y:S01]  /*123f30*/  STL.64 [R1+0x6338], R18 ;  /* 0x0063381201007387 */ /* 0x0003e20000100a00 */
[----:B------:R-:W-:Y:S05]  /*123f40*/  STL.64 [R1+0x6330], R16 ;  /* 0x0063301001007387 */ /* 0x000fea0000100a00 */
[----:B------:R-:W-:Y:S01]  /*123f50*/  STL.64 [R1+0x62a8], R226 ;  /* 0x0062a8e201007387 */ /* 0x000fe20000100a00 */
[----:B------:R-:W-:Y:S07]  /*123f60*/  STL.64 [R1+0x62a0], R224 ;  /* 0x0062a0e001007387 */ /* 0x000fee0000100a00 */
        /* <DEDUP_REMOVED lines=14> */
[----:B------:R-:W-:Y:S02]  /*124050*/  STL.64 [R1+0x6288], R58 ;  /* 0x0062883a01007387 */ /* 0x000fe40000100a00 */
[----:B------:R-:W-:Y:S01]  /*124060*/  STL.64 [R1+0x6280], R56 ;  /* 0x0062803801007387 */ /* 0x000fe20000100a00 */
        /* <DEDUP_REMOVED lines=13> */
[----:B------:R-:W4:Y:S01]  /*124140*/  LDL.64 R172, [R1+0x16d0] ;  /* 0x0016d00001ac7983 */ /* 0x000f220000100a00 */
[----:B------:R-:W4:Y:S02]  /*124150*/  LDL.LU.64 R174, [R1+0x16d8] ;  /* 0x0016d80001ae7983 */ /* 0x000f240000300a00 */
[----:B------:R-:W4:Y:S02]  /*124160*/  LDL.64 R180, [R1+0x16f0] ;  /* 0x0016f00001b47983 */ /* 0x000f240000100a00 */
[----:B------:R-:W4:Y:S01]  /*124170*/  LDL.LU.64 R182, [R1+0x16f8] ;  /* 0x0016f80001b67983 */ /* 0x000f220000300a00 */
[----:B------:R-:W4:Y:S01]  /*124180*/  LDL.64 R184, [R1+0x1710] ;  /* 0x0017100001b87983 */ /* 0x000f220000100a00 */
[----:B------:R-:W4:Y:S02]  /*124190*/  LDL.LU.64 R186, [R1+0x1718] ;  /* 0x0017180001ba7983 */ /* 0x000f240000300a00 */
[----:B------:R-:W4:Y:S02]  /*1241a0*/  LDL.LU.64 R188, [R1+0x1700] ;  /* 0x0017000001bc7983 */ /* 0x000f240000300a00 */
[----:B------:R-:W4:Y:S01]  /*1241b0*/  LDL.LU.64 R190, [R1+0x1708] ;  /* 0x0017080001be7983 */ /* 0x000f220000300a00 */
[----:B------:R1:W-:Y:S01]  /*1241c0*/  STL.64 [R1+0x62b8], R62 ;  /* 0x0062b83e01007387 */ /* 0x0003e20000100a00 */
[----:B------:R-:W-:Y:S01]  /*1241d0*/  STL.64 [R1+0x62b0], R60 ;  /* 0x0062b03c01007387 */ /* 0x000fe20000100a00 */
[C---:B--2---:R-:W-:Y:S08]  /*1241e0*/  HMMA.1688.F32.TF32 R64, R112.reuse, R156, R64 ;  /* 0x0000009c7040723c */ /* 0x044ff00000081040 */
[C---:B---3--:R-:W-:Y:S08]  /*1241f0*/  HMMA.1688.F32.TF32 R68, R112.reuse, R160, R68 ;  /* 0x000000a07044723c */ /* 0x048ff00000081044 */
[C---:B----4-:R-:W-:Y:S08]  /*124200*/  HMMA.1688.F32.TF32 R72, R112.reuse, R164, R72 ;  /* 0x000000a47048723c */ /* 0x050ff00000081048 */
[C---:B------:R-:W-:Y:S08]  /*124210*/  HMMA.1688.F32.TF32 R80, R112.reuse, R168, R76 ;  /* 0x000000a87050723c */ /* 0x040ff0000008104c */
[C---:B------:R-:W-:Y:S01]  /*124220*/  HMMA.1688.F32.TF32 R84, R112.reuse, R12, R96 ;  /* 0x0000000c7054723c */ /* 0x040fe20000081060 */
[----:B------:R-:W-:Y:S01]  /*124230*/  STL.64 [R1+0x6568], R66 ;  /* 0x0065684201007387 */ /* 0x000fe20000100a00 */
[----:B------:R-:W-:Y:S02]  /*124240*/  STL.64 [R1+0x6560], R64 ;  /* 0x0065604001007387 */ /* 0x000fe40000100a00 */
[----:B------:R-:W-:Y:S02]  /*124250*/  STL.64 [R1+0x6578], R70 ;  /* 0x0065784601007387 */ /* 0x000fe40000100a00 */
[----:B------:R2:W-:Y:S01]  /*124260*/  STL.64 [R1+0x6570], R68 ;  /* 0x0065704401007387 */ /* 0x0005e20000100a00 */
        /* <DEDUP_REMOVED lines=8> */
[----:B------:R-:W-:Y:S01]  /*1242f0*/  STL.64 [R1+0x6588], R74 ;  /* 0x0065884a01007387 */ /* 0x000fe20000100a00 */
[----:B------:R1:W-:Y:S01]  /*124300*/  STL.64 [R1+0x6580], R72 ;  /* 0x0065804801007387 */ /* 0x0003e20000100a00 */
[C---:B------:R-:W-:Y:S02]  /*124310*/  HMMA.1688.F32.TF32 R76, R112.reuse, R24, R100 ;  /* 0x00000018704c723c */ /* 0x040fe40000081064 */
[----:B------:R-:W-:Y:S01]  /*124320*/  STL.64 [R1+0x6598], R82 ;  /* 0x0065985201007387 */ /* 0x000fe20000100a00 */
[----:B------:R-:W-:Y:S02]  /*124330*/  STL.64 [R1+0x6590], R80 ;  /* 0x0065905001007387 */ /* 0x000fe40000100a00 */
[----:B------:R-:W-:Y:S02]  /*124340*/  STL.64 [R1+0x65a8], R86 ;  /* 0x0065a85601007387 */ /* 0x000fe40000100a00 */
[----:B------:R-:W-:Y:S01]  /*124350*/  STL.64 [R1+0x65a0], R84 ;  /* 0x0065a05401007387 */ /* 0x000fe20000100a00 */
        /* <DEDUP_REMOVED lines=15> */
[----:B------:R-:W-:Y:S04]  /*124450*/  STL.64 [R1+0x65b8], R78 ;  /* 0x0065b84e01007387 */ /* 0x000fe80000100a00 */
[----:B------:R1:W-:Y:S01]  /*124460*/  STL.64 [R1+0x65b0], R76 ;  /* 0x0065b04c01007387 */ /* 0x0003e20000100a00 */
[C---:B---3--:R-:W-:Y:S08]  /*124470*/  HMMA.1688.F32.TF32 R88, R112.reuse, R28, R88 ;  /* 0x0000001c7058723c */ /* 0x048ff00000081058 */
[C---:B----4-:R-:W-:Y:S08]  /*124480*/  HMMA.1688.F32.TF32 R92, R112.reuse, R48, R92 ;  /* 0x00000030705c723c */ /* 0x050ff0000008105c */
[C---:B--2---:R-:W-:Y:S08]  /*124490*/  HMMA.1688.F32.TF32 R100, R112.reuse, R180, R100 ;  /* 0x000000b47064723c */ /* 0x044ff00000081064 */
[C---:B------:R-:W-:Y:S08]  /*1244a0*/  HMMA.1688.F32.TF32 R96, R112.reuse, R172, R96 ;  /* 0x000000ac7060723c */ /* 0x040ff00000081060 */
[----:B------:R-:W-:Y:S01]  /*1244b0*/  HMMA.1688.F32.TF32 R104, R112, R104, R228 ;  /* 0x000000687068723c */ /* 0x000fe200000810e4 */
[----:B------:R-:W-:Y:S01]  /*1244c0*/  STL.64 [R1+0x65c8], R90 ;  /* 0x0065c85a01007387 */ /* 0x000fe20000100a00 */
[----:B------:R-:W-:Y:S02]  /*1244d0*/  STL.64 [R1+0x65c0], R88 ;  /* 0x0065c05801007387 */ /* 0x000fe40000100a00 */
[----:B------:R-:W-:Y:S02]  /*1244e0*/  STL.64 [R1+0x65d8], R94 ;  /* 0x0065d85e01007387 */ /* 0x000fe40000100a00 */
[----:B------:R-:W-:Y:S01]  /*1244f0*/  STL.64 [R1+0x65d0], R92 ;  /* 0x0065d05c01007387 */ /* 0x000fe20000100a00 */
[----:B------:R-:W2:Y:S01]  /*124500*/  LDL.LU.64 R206, [R1+0x1378] ;  /* 0x0013780001ce7983 */ /* 0x000ea20000300a00 */
[----:B------:R-:W3:Y:S02]  /*124510*/  LDL.LU.64 R210, [R1+0x1368] ;  /* 0x0013680001d27983 */ /* 0x000ee40000300a00 */
[----:B-1----:R-:W4:Y:S02]  /*124520*/  LDL.LU.64 R18, [R1+0x1358] ;  /* 0x0013580001127983 */ /* 0x002f240000300a00 */
        /* <DEDUP_REMOVED lines=10> */
[----:B------:R-:W2:Y:S03]  /*1245d0*/  LDL.LU.64 R58, [R1+0x1628] ;  /* 0x00162800013a7983 */ /* 0x000ea60000300a00 */
[----:B------:R-:W-:Y:S01]  /*1245e0*/  STL.64 [R1+0x65e8], R98 ;  /* 0x0065e86201007387 */ /* 0x000fe20000100a00 */
[----:B------:R-:W-:Y:S02]  /*1245f0*/  STL.64 [R1+0x65e0], R96 ;  /* 0x0065e06001007387 */ /* 0x000fe40000100a00 */
[----:B------:R-:W-:Y:S02]  /*124600*/  STL.64 [R1+0x65f8], R106 ;  /* 0x0065f86a01007387 */ /* 0x000fe40000100a00 */
[----:B------:R-:W-:Y:S01]  /*124610*/  STL.64 [R1+0x65f0], R104 ;  /* 0x0065f06801007387 */ /* 0x000fe20000100a00 */
[----:B------:R1:W-:Y:S01]  /*124620*/  STL.64 [R1+0x6278], R102 ;  /* 0x0062786601007387 */ /* 0x0003e20000100a00 */
[----:B------:R-:W-:Y:S02]  /*124630*/  STL.64 [R1+0x6270], R100 ;  /* 0x0062706401007387 */ /* 0x000fe40000100a00 */
        /* <DEDUP_REMOVED lines=80> */
[----:B------:R-:W-:-:S07]  /*124b40*/  IMAD.MOV.U32 R111, RZ, RZ, R252 ;  /* 0x000000ffff6f7224 */ /* 0x000fce00078e00fc */
[C---:B------:R-:W-:Y:S11]  /*124b50*/  HMMA.1688.F32.TF32 R108, R112.reuse, R184, R108 ;  /* 0x000000b8706c723c */ /* 0x040ff6000008106c */
[----:B------:R-:W-:Y:S11]  /*124b60*/  @!UPT UIADD3 URZ, URZ, URZ, URZ ;  /* 0x0000003f3f3ff290 */ /* 0x000ff6000fffe03f */
[----:B------:R-:W-:Y:S01]  /*124b70*/  @!UPT UIADD3 URZ, URZ, URZ, URZ ;  /* 0x0000003f3f3ff290 */ /* 0x000fe2000fffe03f */
[----:B------:R-:W-:Y:S01]  /*124b80*/  STL.64 [R1+0x6608], R110 ;  /* 0x0066086e01007387 */ /* 0x000fe20000100a00 */
[----:B------:R-:W-:Y:S01]  /*124b90*/  STL.64 [R1+0x6600], R108 ;  /* 0x0066006c01007387 */ /* 0x000fe20000100a00 */
[----:B--2---:R-:W-:Y:S02]  /*124ba0*/  HMMA.1688.F32.TF32 R112, R112, R188, R228 ;  /* 0x000000bc7070723c */ /* 0x004fe400000810e4 */
[----:B------:R-:W-:Y:S04]  /*124bb0*/  LDS R228, [R2+0x3c080] ;  /* 0x03c0800002e47984 */ /* 0x000fe80000000800 */
[----:B------:R-:W-:Y:S04]  /*124bc0*/  LDS R230, [R2+0x3e080] ;  /* 0x03e0800002e67984 */ /* 0x000fe80000000800 */
[----:B------:R-:W-:Y:S04]  /*124bd0*/  LDS R229, [R0+0x3c080] ;  /* 0x03c0800000e57984 */ /* 0x000fe80000000800 */
[----:B------:R-:W2:Y:S01]  /*124be0*/  LDS R231, [R0+0x3e080] ;  /* 0x03e0800000e77984 */ /* 0x000ea20000000800 */
[C---:B---3--:R-:W-:Y:S08]  /*124bf0*/  HMMA.1688.F32.TF32 R76, R232.reuse, R122, R72 ;  /* 0x0000007ae84c723c */ /* 0x048ff00000081048 */
[C---:B------:R-:W-:Y:S08]  /*124c00*/  HMMA.1688.F32.TF32 R72, R232.reuse, R10, R68 ;  /* 0x0000000ae848723c */ /* 0x040ff00000081044 */
[C---:B----4-:R-:W-:Y:S08]  /*124c10*/  HMMA.1688.F32.TF32 R68, R232.reuse, R246, R64 ;  /* 0x000000f6e844723c */ /* 0x050ff00000081040 */
[C---:B------:R-:W-:Y:S01]  /*124c20*/  HMMA.1688.F32.TF32 R64, R232.reuse, R206, R212 ;  /* 0x000000cee840723c */ /* 0x040fe200000810d4 */
[----:B------:R-:W-:Y:S01]  /*124c30*/  STL.64 [R1+0x66b8], R114 ;  /* 0x0066b87201007387 */ /* 0x000fe20000100a00 */
[----:B------:R-:W-:Y:S02]  /*124c40*/  STL.64 [R1+0x66b0], R112 ;  /* 0x0066b07001007387 */ /* 0x000fe40000100a00 */
[----:B-1----:R-:W3:Y:S01]  /*124c50*/  LDL.LU.64 R102, [R1+0x16e8] ;  /* 0x0016e80001667983 */ /* 0x002ee20000300a00 */
[----:B------:R-:W-:Y:S01]  /*124c60*/  STL.64 [R1+0x2c70], R76 ;  /* 0x002c704c01007387 */ /* 0x000fe20000100a00 */
[----:B------:R-:W-:Y:S02]  /*124c70*/  STL.64 [R1+0x2c78], R78 ;  /* 0x002c784e01007387 */ /* 0x000fe40000100a00 */
[----:B------:R-:W-:Y:S02]  /*124c80*/  STL.64 [R1+0x2c60], R72 ;  /* 0x002c604801007387 */ /* 0x000fe40000100a00 */
[----:B------:R1:W-:Y:S05]  /*124c90*/  STL.64 [R1+0x2c68], R74 ;  /* 0x002c684a01007387 */ /* 0x0003ea0000100a00 */
[----:B------:R-:W-:Y:S01]  /*124ca0*/  STL.64 [R1+0x2c50], R68 ;  /* 0x002c504401007387 */ /* 0x000fe20000100a00 */
[----:B------:R4:W-:Y:S07]  /*124cb0*/  STL.64 [R1+0x2c58], R70 ;  /* 0x002c584601007387 */ /* 0x0009ee0000100a00 */
[----:B------:R-:W-:Y:S02]  /*124cc0*/  STL.64 [R1+0x2c40], R64 ;  /* 0x002c404001007387 */ /* 0x000fe40000100a00 */
[----:B------:R2:W-:Y:S01]  /*124cd0*/  STL.64 [R1+0x2c48], R66 ;  /* 0x002c484201007387 */ /* 0x0005e20000100a00 */
[C---:B-1----:R-:W-:Y:S08]  /*124ce0*/  HMMA.1688.F32.TF32 R72, R232.reuse, R210, R200 ;  /* 0x000000d2e848723c */ /* 0x042ff000000810c8 */
[C---:B----4-:R-:W-:Y:S08]  /*124cf0*/  HMMA.1688.F32.TF32 R68, R232.reuse, R18, R196 ;  /* 0x00000012e844723c */ /* 0x050ff000000810c4 */
[C---:B--2---:R-:W-:Y:S07]  /*124d00*/  HMMA.1688.F32.TF32 R64, R232.reuse, R218, R192 ;  /* 0x000000dae840723c */ /* 0x044fee00000810c0 */
[----:B------:R-:W-:Y:S01]  /*124d10*/  STL.64 [R1+0x2c30], R72 ;  /* 0x002c304801007387 */ /* 0x000fe20000100a00 */
[----:B------:R1:W-:Y:S07]  /*124d20*/  STL.64 [R1+0x2c38], R74 ;  /* 0x002c384a01007387 */ /* 0x0003ee0000100a00 */
[----:B------:R-:W-:Y:S01]  /*124d30*/  STL.64 [R1+0x2c20], R68 ;  /* 0x002c204401007387 */ /* 0x000fe20000100a00 */
[----:B------:R2:W-:Y:S07]  /*124d40*/  STL.64 [R1+0x2c28], R70 ;  /* 0x002c284601007387 */ /* 0x0005ee0000100a00 */
[----:B------:R-:W-:Y:S01]  /*124d50*/  STL.64 [R1+0x2c10], R64 ;  /* 0x002c104001007387 */ /* 0x000fe20000100a00 */
[----:B------:R4:W-:Y:S01]  /*124d60*/  STL.64 [R1+0x2c18], R66 ;  /* 0x002c184201007387 */ /* 0x0009e20000100a00 */
[C---:B-1----:R-:W-:Y:S08]  /*124d70*/  HMMA.1688.F32.TF32 R72, R232.reuse, R222, R176 ;  /* 0x000000dee848723c */ /* 0x042ff000000810b0 */
[C---:B--2---:R-:W-:Y:S08]  /*124d80*/  HMMA.1688.F32.TF32 R68, R232.reuse, R34, R144 ;  /* 0x00000022e844723c */ /* 0x044ff00000081090 */
[C---:B----4-:R-:W-:Y:S07]  /*124d90*/  HMMA.1688.F32.TF32 R64, R232.reuse, R38, R140 ;  /* 0x00000026e840723c */ /* 0x050fee000008108c */
        /* <DEDUP_REMOVED lines=17> */
[C---:B----4-:R-:W-:Y:S08]  /*124eb0*/  HMMA.1688.F32.TF32 R64, R232.reuse, R54, R4 ;  /* 0x00000036e840723c */ /* 0x050ff00000081004 */
[C---:B------:R-:W-:Y:S01]  /*124ec0*/  HMMA.1688.F32.TF32 R4, R232.reuse, R58, R248 ;  /* 0x0000003ae804723c */ /* 0x040fe200000810f8 */
[----:B------:R-:W-:Y:S01]  /*124ed0*/  STL.64 [R1+0x2ba0], R72 ;  /* 0x002ba04801007387 */ /* 0x000fe20000100a00 */
[----:B------:R-:W-:Y:S05]  /*124ee0*/  STL.64 [R1+0x2ba8], R74 ;  /* 0x002ba84a01007387 */ /* 0x000fea0000100a00 */
[----:B------:R-:W-:Y:S01]  /*124ef0*/  STL.64 [R1+0x2b90], R68 ;  /* 0x002b904401007387 */ /* 0x000fe20000100a00 */
[----:B------:R1:W-:Y:S07]  /*124f00*/  STL.64 [R1+0x2b98], R70 ;  /* 0x002b984601007387 */ /* 0x0003ee0000100a00 */
[----:B------:R-:W-:Y:S01]  /*124f10*/  STL.64 [R1+0x2b80], R64 ;  /* 0x002b804001007387 */ /* 0x000fe20000100a00 */
[----:B------:R2:W-:Y:S01]  /*124f20*/  STL.64 [R1+0x2b88], R66 ;  /* 0x002b884201007387 */ /* 0x0005e20000100a00 */
[C---:B-1----:R-:W-:Y:S08]  /*124f30*/  HMMA.1688.F32.TF32 R68, R232.reuse, R150, R236 ;  /* 0x00000096e844723c */ /* 0x042ff000000810ec */
[C---:B--2---:R-:W-:Y:S01]  /*124f40*/  HMMA.1688.F32.TF32 R64, R232.reuse, R154, R240 ;  /* 0x0000009ae840723c */ /* 0x044fe200000810f0 */
[----:B------:R1:W-:Y:S01]  /*124f50*/  STL.64 [R1+0x2b70], R4 ;  /* 0x002b700401007387 */ /* 0x0003e20000100a00 */
[----:B------:R2:W-:Y:S03]  /*124f60*/  STL.64 [R1+0x2b78], R6 ;  /* 0x002b780601007387 */ /* 0x0005e60000100a00 */
[----:B-1----:R-:W4:Y:S10]  /*124f70*/  LDL.LU R4, [R1+0x18d0] ;  /* 0x0018d00001047983 */ /* 0x002f340000300800 */
[----:B------:R-:W-:Y:S01]  /*124f80*/  STL.64 [R1+0x2b60], R68 ;  /* 0x002b604401007387 */ /* 0x000fe20000100a00 */
[----:B------:R-:W-:Y:S07]  /*124f90*/  STL.64 [R1+0x2b68], R70 ;  /* 0x002b684601007387 */ /* 0x000fee0000100a00 */
[----:B------:R1:W-:Y:S02]  /*124fa0*/  STL.64 [R1+0x2b50], R64 ;  /* 0x002b504001007387 */ /* 0x0003e40000100a00 */
[----:B------:R1:W-:Y:S01]  /*124fb0*/  STL.64 [R1+0x2b58], R66 ;  /* 0x002b584201007387 */ /* 0x0003e20000100a00 */
[----:B------:R-:W4:Y:S01]  /*124fc0*/  LDL.LU R5, [R1+0x18d4] ;  /* 0x0018d40001057983 */ /* 0x000f220000300800 */
[----:B--2---:R-:W4:Y:S02]  /*124fd0*/  LDL.LU R6, [R1+0x18d8] ;  /* 0x0018d80001067983 */ /* 0x004f240000300800 */
        /* <DEDUP_REMOVED lines=117> */
[----:B------:R-:W-:Y:S05]  /*125730*/  STL.64 [R1+0x2af8], R78 ;  /* 0x002af84e01007387 */ /* 0x000fea0000100a00 */
        /* <DEDUP_REMOVED lines=8> */
[C---:B---3--:R-:W-:Y:S07]  /*1257c0*/  HMMA.1688.F32.TF32 R64, R232.reuse, R186, R196 ;  /* 0x000000bae840723c */ /* 0x048fee00000810c4 */
[----:B------:R-:W-:Y:S01]  /*1257d0*/  STL.64 [R1+0x2ab0], R72 ;  /* 0x002ab04801007387 */ /* 0x000fe20000100a00 */
[----:B------:R1:W-:Y:S07]  /*1257e0*/  STL.64 [R1+0x2ab8], R74 ;  /* 0x002ab84a01007387 */ /* 0x0003ee0000100a00 */
[----:B------:R-:W-:Y:S02]  /*1257f0*/  STL.64 [R1+0x2aa0], R68 ;  /* 0x002aa04401007387 */ /* 0x000fe40000100a00 */
[----:B------:R2:W-:Y:S06]  /*125800*/  STL.64 [R1+0x2aa8], R70 ;  /* 0x002aa84601007387 */ /* 0x0005ec0000100a00 */
[----:B------:R-:W-:Y:S01]  /*125810*/  STL.64 [R1+0x2cc0], R64 ;  /* 0x002cc04001007387 */ /* 0x000fe20000100a00 */
[----:B------:R3:W-:Y:S01]  /*125820*/  STL.64 [R1+0x2cc8], R66 ;  /* 0x002cc84201007387 */ /* 0x0007e20000100a00 */
[----:B-1----:R-:W-:Y:S08]  /*125830*/  HMMA.1688.F32.TF32 R72, R232, R190, R192 ;  /* 0x000000bee848723c */ /* 0x002ff000000810c0 */
[C---:B--2---:R-:W-:Y:S08]  /*125840*/  HMMA.1688.F32.TF32 R68, R228.reuse, R122, R176 ;  /* 0x0000007ae444723c */ /* 0x044ff000000810b0 */
[C---:B---3--:R-:W-:Y:S08]  /*125850*/  HMMA.1688.F32.TF32 R64, R228.reuse, R10, R144 ;  /* 0x0000000ae440723c */ /* 0x048ff00000081090 */
[C---:B------:R-:W-:Y:S01]  /*125860*/  HMMA.1688.F32.TF32 R4, R228.reuse, R34, R4 ;  /* 0x00000022e404723c */ /* 0x040fe20000081004 */
        /* <DEDUP_REMOVED lines=23> */
[----:B------:R-:W-:Y:S07]  /*1259e0*/  STL.64 [R1+0x568], R74 ;  /* 0x0005684a01007387 */ /* 0x000fee0000100a00 */
[----:B------:R-:W-:Y:S02]  /*1259f0*/  STL.64 [R1+0x550], R68 ;  /* 0x0005504401007387 */ /* 0x000fe40000100a00 */
[----:B------:R-:W-:Y:S01]  /*125a00*/  STL.64 [R1+0x558], R70 ;  /* 0x0005584601007387 */ /* 0x000fe20000100a00 */
[----:B------:R-:W-:Y:S05]  /*125a10*/  STL.64 [R1+0x66e8], R34 ;  /* 0x0066e82201007387 */ /* 0x000fea0000100a00 */
[----:B------:R-:W-:Y:S02]  /*125a20*/  STL.64 [R1+0x540], R64 ;  /* 0x0005404001007387 */ /* 0x000fe40000100a00 */
[----:B------:R-:W-:Y:S02]  /*125a30*/  STL.64 [R1+0x548], R66 ;  /* 0x0005484201007387 */ /* 0x000fe40000100a00 */
[----:B------:R-:W-:Y:S01]  /*125a40*/  STL.64 [R1+0x530], R4 ;  /* 0x0005300401007387 */ /* 0x000fe20000100a00 */
[----:B------:R2:W-:Y:S02]  /*125a50*/  STL.64 [R1+0x538], R6 ;  /* 0x0005380601007387 */ /* 0x0005e40000100a00 */
[C---:B--2---:R-:W-:Y:S02]  /*125a60*/  HMMA.1688.F32.TF32 R4, R228.reuse, R38, R248 ;  /* 0x00000026e404723c */ /* 0x044fe400000810f8 */
[----:B------:R-:W-:Y:S06]  /*125a70*/  STL.64 [R1+0x66e0], R38 ;  /* 0x0066e02601007387 */ /* 0x000fec0000100a00 */
[C---:B------:R-:W-:Y:S11]  /*125a80*/  HMMA.1688.F32.TF32 R32, R228.reuse, R42, R236 ;  /* 0x0000002ae420723c */ /* 0x040ff600000810ec */
[----:B------:R-:W-:Y:S04]  /*125a90*/  @!UPT UIADD3 URZ, URZ, URZ, URZ ;  /* 0x0000003f3f3ff290 */ /* 0x000fe8000fffe03f */
[----:B------:R-:W-:Y:S01]  /*125aa0*/  STL.64 [R1+0x2a90], R4 ;  /* 0x002a900401007387 */ /* 0x000fe20000100a00 */
[----:B------:R2:W-:Y:S02]  /*125ab0*/  STL.64 [R1+0x2a98], R6 ;  /* 0x002a980601007387 */ /* 0x0005e40000100a00 */
[----:B------:R-:W3:Y:S01]  /*125ac0*/  LDL.LU R236, [R1+0x1c00] ;  /* 0x001c000001ec7983 */ /* 0x000ee20000300800 */
[C---:B--2---:R-:W-:Y:S04]  /*125ad0*/  HMMA.1688.F32.TF32 R4, R228.reuse, R46, R240 ;  /* 0x0000002ee404723c */ /* 0x044fe800000810f0 */
[----:B------:R-:W-:Y:S01]  /*125ae0*/  STL.64 [R1+0x2a80], R32 ;  /* 0x002a802001007387 */ /* 0x000fe20000100a00 */
[----:B------:R-:W-:Y:S11]  /*125af0*/  STL.64 [R1+0x2a88], R34 ;  /* 0x002a882201007387 */ /* 0x000ff60000100a00 */
[----:B------:R-:W-:Y:S07]  /*125b00*/  @!UPT UIADD3 URZ, URZ, URZ, URZ ;  /* 0x0000003f3f3ff290 */ /* 0x000fee000fffe03f */
        /* <DEDUP_REMOVED lines=8> */
[----:B------:R-:W3:Y:S04]  /*125b90*/  LDL.LU R251, [R1+0x1c1c] ;  /* 0x001c1c0001fb7983 */ /* 0x000ee80000300800 */
[----:B--2---:R-:W1:Y:S01]  /*125ba0*/  LDL.LU R4, [R1+0x1c20] ;  /* 0x001c200001047983 */ /* 0x004e620000300800 */
[----:B------:R-:W1:Y:S02]  /*125bb0*/  LDL.LU R5, [R1+0x1c24] ;  /* 0x001c240001057983 */ /* 0x000e640000300800 */
[----:B----4-:R-:W1:Y:S02]  /*125bc0*/  LDL.LU R6, [R1+0x1c28] ;  /* 0x001c280001067983 */ /* 0x010e640000300800 */
[----:B------:R-:W1:Y:S01]  /*125bd0*/  LDL.LU R7, [R1+0x1c2c] ;  /* 0x001c2c0001077983 */ /* 0x000e620000300800 */
        /* <DEDUP_REMOVED lines=104> */
[C---:B--2---:R-:W-:Y:S08]  /*126260*/  HMMA.1688.F32.TF32 R36, R228.reuse, R54, R92 ;  /* 0x00000036e424723c */ /* 0x044ff0000008105c */
[C---:B---3--:R-:W-:Y:S01]  /*126270*/  HMMA.1688.F32.TF32 R32, R228.reuse, R58, R88 ;  /* 0x0000003ae420723c */ /* 0x048fe20000081058 */
[----:B------:R-:W-:Y:S01]  /*126280*/  STL.64 [R1+0x2a40], R96 ;  /* 0x002a406001007387 */ /* 0x000fe20000100a00 */
[----:B------:R-:W-:Y:S06]  /*126290*/  STL.64 [R1+0x2a48], R98 ;  /* 0x002a486201007387 */ /* 0x000fec0000100a00 */
[C---:B------:R-:W-:Y:S07]  /*1262a0*/  HMMA.1688.F32.TF32 R76, R228.reuse, R150, R76 ;  /* 0x00000096e44c723c */ /* 0x040fee000008104c */
[----:B------:R-:W-:Y:S01]  /*1262b0*/  STL.64 [R1+0x2a30], R36 ;  /* 0x002a302401007387 */ /* 0x000fe20000100a00 */
[----:B------:R4:W-:Y:S07]  /*1262c0*/  STL.64 [R1+0x2a38], R38 ;  /* 0x002a382601007387 */ /* 0x0009ee0000100a00 */
[----:B------:R-:W-:Y:S02]  /*1262d0*/  STL.64 [R1+0x2a20], R32 ;  /* 0x002a202001007387 */ /* 0x000fe40000100a00 */
[----:B------:R2:W-:Y:S01]  /*1262e0*/  STL.64 [R1+0x2a28], R34 ;  /* 0x002a282201007387 */ /* 0x0005e20000100a00 */
[C---:B----4-:R-:W-:Y:S08]  /*1262f0*/  HMMA.1688.F32.TF32 R36, R228.reuse, R154, R84 ;  /* 0x0000009ae424723c */ /* 0x050ff00000081054 */
[C---:B--2---:R-:W-:Y:S01]  /*126300*/  HMMA.1688.F32.TF32 R32, R228.reuse, R158, R80 ;  /* 0x0000009ee420723c */ /* 0x044fe20000081050 */
[----:B------:R-:W-:Y:S01]  /*126310*/  STL.64 [R1+0x2a10], R76 ;  /* 0x002a104c01007387 */ /* 0x000fe20000100a00 */
[----:B------:R-:W-:Y:S06]  /*126320*/  STL.64 [R1+0x2a18], R78 ;  /* 0x002a184e01007387 */ /* 0x000fec0000100a00 */
[C---:B------:R-:W-:Y:S07]  /*126330*/  HMMA.1688.F32.TF32 R72, R228.reuse, R162, R72 ;  /* 0x000000a2e448723c */ /* 0x040fee0000081048 */
[----:B------:R-:W-:Y:S01]  /*126340*/  STL.64 [R1+0x2a00], R36 ;  /* 0x002a002401007387 */ /* 0x000fe20000100a00 */
[----:B------:R2:W-:Y:S07]  /*126350*/  STL.64 [R1+0x2a08], R38 ;  /* 0x002a082601007387 */ /* 0x0005ee0000100a00 */
        /* <DEDUP_REMOVED lines=31> */
[----:B------:R-:W-:Y:S01]  /*126550*/  STL.64 [R1+0x2c90], R64 ;  /* 0x002c904001007387 */ /* 0x000fe20000100a00 */
[----:B------:R2:W-:Y:S06]  /*126560*/  STL.64 [R1+0x2c98], R66 ;  /* 0x002c984201007387 */ /* 0x0005ec0000100a00 */
[C---:B-1----:R-:W-:Y:S01]  /*126570*/  HMMA.1688.F32.TF32 R4, R232.reuse, R206, R4 ;  /* 0x000000cee804723c */ /* 0x042fe20000081004 */
[----:B------:R-:W-:Y:S04]  /*126580*/  LDS R228, [R2+0x3c180] ;  /* 0x03c1800002e47984 */ /* 0x000fe80000000800 */
[----:B------:R-:W-:Y:S04]  /*126590*/  LDS R230, [R2+0x3e180] ;  /* 0x03e1800002e67984 */ /* 0x000fe80000000800 */
[----:B------:R-:W-:Y:S04]  /*1265a0*/  LDS R229, [R0+0x3c180] ;  /* 0x03c1800000e57984 */ /* 0x000fe80000000800 */
[----:B------:R-:W1:Y:S01]  /*1265b0*/  LDS R231, [R0+0x3e180] ;  /* 0x03e1800000e77984 */ /* 0x000e620000000800 */
[C---:B--2---:R-:W-:Y:S03]  /*1265c0*/  HMMA.1688.F32.TF32 R64, R232.reuse, R122, R128 ;  /* 0x0000007ae840723c */ /* 0x044fe60000081080 */
[----:B------:R-:W-:Y:S01]  /*1265d0*/  STL.64 [R1+0x2cb0], R36 ;  /* 0x002cb02401007387 */ /* 0x000fe20000100a00 */
[----:B------:R2:W-:Y:S02]  /*1265e0*/  STL.64 [R1+0x2cb8], R38 ;  /* 0x002cb82601007387 */ /* 0x0005e40000100a00 */
[----:B------:R-:W-:Y:S02]  /*1265f0*/  STL.64 [R1+0x520], R32 ;  /* 0x0005202001007387 */ /* 0x000fe40000100a00 */
[----:B------:R3:W-:Y:S01]  /*126600*/  STL.64 [R1+0x528], R34 ;  /* 0x0005282201007387 */ /* 0x0007e20000100a00 */
[C---:B--2---:R-:W-:Y:S08]  /*126610*/  HMMA.1688.F32.TF32 R36, R232.reuse, R10, R124 ;  /* 0x0000000ae824723c */ /* 0x044ff0000008107c */
[C---:B---3--:R-:W-:Y:S06]  /*126620*/  HMMA.1688.F32.TF32 R32, R232.reuse, R246, R116 ;  /* 0x000000f6e820723c */ /* 0x048fec0000081074 */
[----:B------:R-:W-:Y:S01]  /*126630*/  STL.64 [R1+0x1880], R64 ;  /* 0x0018804001007387 */ /* 0x000fe20000100a00 */
[----:B------:R-:W-:Y:S08]  /*126640*/  STL.64 [R1+0x1888], R66 ;  /* 0x0018884201007387 */ /* 0x000ff00000100a00 */
[----:B------:R-:W-:Y:S01]  /*126650*/  STL.64 [R1+0x1870], R36 ;  /* 0x0018702401007387 */ /* 0x000fe20000100a00 */
[----:B------:R2:W-:Y:S07]  /*126660*/  STL.64 [R1+0x1878], R38 ;  /* 0x0018782601007387 */ /* 0x0005ee0000100a00 */
[----:B------:R-:W-:Y:S02]  /*126670*/  STL.64 [R1+0x1860], R32 ;  /* 0x0018602001007387 */ /* 0x000fe40000100a00 */
[----:B------:R3:W-:Y:S01]  /*126680*/  STL.64 [R1+0x1868], R34 ;  /* 0x0018682201007387 */ /* 0x0007e20000100a00 */
[----:B------:R-:W-:Y:S01]  /*126690*/  STL.64 [R1+0x1850], R4 ;  /* 0x0018500401007387 */ /* 0x000fe20000100a00 */
[----:B------:R4:W-:Y:S01]  /*1266a0*/  STL.64 [R1+0x1858], R6 ;  /* 0x0018580601007387 */ /* 0x0009e20000100a00 */
[C---:B--2---:R-:W-:Y:S08]  /*1266b0*/  HMMA.1688.F32.TF32 R36, R232.reuse, R210, R248 ;  /* 0x000000d2e824723c */ /* 0x044ff000000810f8 */
[C---:B---3--:R-:W-:Y:S08]  /*1266c0*/  HMMA.1688.F32.TF32 R32, R232.reuse, R18, R236 ;  /* 0x00000012e820723c */ /* 0x048ff000000810ec */
[C---:B----4-:R-:W-:Y:S07]  /*1266d0*/  HMMA.1688.F32.TF32 R4, R232.reuse, R218, R240 ;  /* 0x000000dae804723c */ /* 0x050fee00000810f0 */
[----:B------:R2:W-:Y:S01]  /*1266e0*/  STL.64 [R1+0x1840], R36 ;  /* 0x0018402401007387 */ /* 0x0005e20000100a00 */
[----:B------:R3:W-:Y:S02]  /*1266f0*/  STL.64 [R1+0x1848], R38 ;  /* 0x0018482601007387 */ /* 0x0007e40000100a00 */
[----:B------:R-:W4:Y:S05]  /*126700*/  LDL.LU R236, [R1+0x1cb0] ;  /* 0x001cb00001ec7983 */ /* 0x000f2a0000300800 */
[----:B------:R1:W-:Y:S01]  /*126710*/  STL.64 [R1+0x1830], R32 ;  /* 0x0018302001007387 */ /* 0x0003e20000100a00 */
[----:B------:R1:W-:Y:S07]  /*126720*/  STL.64 [R1+0x1838], R34 ;  /* 0x0018382201007387 */ /* 0x0003ee0000100a00 */
[----:B------:R1:W-:Y:S02]  /*126730*/  STL.64 [R1+0x1820], R4 ;  /* 0x0018200401007387 */ /* 0x0003e40000100a00 */
[----:B------:R1:W-:Y:S02]  /*126740*/  STL.64 [R1+0x1828], R6 ;  /* 0x0018280601007387 */ /* 0x0003e40000100a00 */
        /* <DEDUP_REMOVED lines=83> */
[----:B-1----:R-:W3:Y:S02]  /*126c80*/  LDL.LU R32, [R1+0x1be0] ;  /* 0x001be00001207983 */ /* 0x002ee40000300800 */
        /* <DEDUP_REMOVED lines=35> */
[C---:B---3--:R-:W-:Y:S11]  /*126ec0*/  HMMA.1688.F32.TF32 R32, R232.reuse, R222, R32 ;  /* 0x000000dee820723c */ /* 0x048ff60000081020 */
        /* <DEDUP_REMOVED lines=10> */
[----:B-1----:R-:W2:Y:S01]  /*126f70*/  LDL.LU.64 R38, [R1+0x66e0] ;  /* 0x0066e00001267983 */ /* 0x002ea20000300a00 */
[C---:B----4-:R-:W-:Y:S08]  /*126f80*/  HMMA.1688.F32.TF32 R84, R232.reuse, R58, R84 ;  /* 0x0000003ae854723c */ /* 0x050ff00000081054 */
[C---:B------:R-:W-:Y:S08]  /*126f90*/  HMMA.1688.F32.TF32 R72, R232.reuse, R154, R72 ;  /* 0x0000009ae848723c */ /* 0x040ff00000081048 */
[C---:B------:R-:W-:Y:S08]  /*126fa0*/  HMMA.1688.F32.TF32 R68, R232.reuse, R158, R68 ;  /* 0x0000009ee844723c */ /* 0x040ff00000081044 */
[----:B------:R-:W-:Y:S08]  /*126fb0*/  HMMA.1688.F32.TF32 R64, R232, R162, R64 ;  /* 0x000000a2e840723c */ /* 0x000ff00000081040 */
[----:B------:R-:W-:Y:S08]  /*126fc0*/  HMMA.1688.F32.TF32 R4, R228, R10, R4 ;  /* 0x0000000ae404723c */ /* 0x000ff00000081004 */
[C---:B--2---:R-:W-:Y:S11]  /*126fd0*/  HMMA.1688.F32.TF32 R112, R232.reuse, R38, R112 ;  /* 0x00000026e870723c */ /* 0x044ff60000081070 */
[----:B------:R-:W-:Y:S11]  /*126fe0*/  @!UPT UIADD3 URZ, URZ, URZ, URZ ;  /* 0x0000003f3f3ff290 */ /* 0x000ff6000fffe03f */
[----:B------:R-:W-:Y:S01]  /*126ff0*/  @!UPT UIADD3 URZ, URZ, URZ, URZ ;  /* 0x0000003f3f3ff290 */ /* 0x000fe2000fffe03f */
[----:B------:R-:W-:Y:S01]  /*127000*/  STL.64 [R1+0x17f0], R112 ;  /* 0x0017f07001007387 */ /* 0x000fe20000100a00 */
[----:B------:R1:W-:Y:S02]  /*127010*/  STL.64 [R1+0x17f8], R114 ;  /* 0x0017f87201007387 */ /* 0x0003e40000100a00 */
        /* <DEDUP_REMOVED lines=20> */
[----:B------:R-:W-:Y:S03]  /*127160*/  STL.64 [R1+0x1788], R86 ;  /* 0x0017885601007387 */ /* 0x000fe60000100a00 */
        /* <DEDUP_REMOVED lines=36> */
[----:B--2---:R-:W-:Y:S08]  /*1273b0*/  HMMA.1688.F32.TF32 R68, R232, R190, R124 ;  /* 0x000000bee844723c */ /* 0x004ff0000008107c */
[C---:B---3--:R-:W-:Y:S01]  /*1273c0*/  HMMA.1688.F32.TF32 R64, R228.reuse, R122, R116 ;  /* 0x0000007ae440723c */ /* 0x048fe20000081074 */
        /* <DEDUP_REMOVED lines=10> */
[----:B------:R2:W-:Y:S02]  /*127470*/  STL.64 [R1+0x508], R66 ;  /* 0x0005084201007387 */ /* 0x0005e40000100a00 */
[----:B------:R-:W-:Y:S01]  /*127480*/  STL.64 [R1+0x4f0], R4 ;  /* 0x0004f00401007387 */ /* 0x000fe20000100a00 */
[----:B------:R3:W-:Y:S01]  /*127490*/  STL.64 [R1+0x4f8], R6 ;  /* 0x0004f80601007387 */ /* 0x0007e20000100a00 */
[C---:B--2---:R-:W-:Y:S08]  /*1274a0*/  HMMA.1688.F32.TF32 R64, R228.reuse, R246, R248 ;  /* 0x000000f6e440723c */ /* 0x044ff000000810f8 */
[C---:B------:R-:W-:Y:S08]  /*1274b0*/  HMMA.1688.F32.TF32 R8, R228.reuse, R206, R236 ;  /* 0x000000cee408723c */ /* 0x040ff000000810ec */
[C---:B---3--:R-:W-:Y:S07]  /*1274c0*/  HMMA.1688.F32.TF32 R4, R228.reuse, R210, R240 ;  /* 0x000000d2e404723c */ /* 0x048fee00000810f0 */
        /* <DEDUP_REMOVED lines=135> */
[----:B------:R-:W-:Y:S01]  /*127d40*/  STL.64 [R1+0x15d8], R86 ;  /* 0x0015d85601007387 */ /* 0x000fe20000100a00 */
[C---:B--2---:R-:W-:Y:S08]  /*127d50*/  HMMA.1688.F32.TF32 R76, R228.reuse, R62, R72 ;  /* 0x0000003ee44c723c */ /* 0x044ff00000081048 */
[C---:B------:R-:W-:Y:S01]  /*127d60*/  HMMA.1688.F32.TF32 R72, R228.reuse, R226, R68 ;  /* 0x000000e2e448723c */ /* 0x040fe20000081044 */
[----:B------:R-:W-:Y:S01]  /*127d70*/  STL.64 [R1+0x15c0], R8 ;  /* 0x0015c00801007387 */ /* 0x000fe20000100a00 */
[----:B------:R2:W-:Y:S06]  /*127d80*/  STL.64 [R1+0x15c8], R10 ;  /* 0x0015c80a01007387 */ /* 0x0005ec0000100a00 */
[C---:B--2---:R-:W-:Y:S07]  /*127d90*/  HMMA.1688.F32.TF32 R8, R228.reuse, R54, R64 ;  /* 0x00000036e408723c */ /* 0x044fee0000081040 */
[----:B------:R-:W-:Y:S01]  /*127da0*/  STL.64 [R1+0x15b0], R76 ;  /* 0x0015b04c01007387 */ /* 0x000fe20000100a00 */
[----:B------:R-:W-:Y:S01]  /*127db0*/  STL.64 [R1+0x15b8], R78 ;  /* 0x0015b84e01007387 */ /* 0x000fe20000100a00 */
[C---:B------:R-:W-:Y:S06]  /*127dc0*/  HMMA.1688.F32.TF32 R68, R228.reuse, R58, R212 ;  /* 0x0000003ae444723c */ /* 0x040fec00000810d4 */
[----:B------:R-:W-:Y:S01]  /*127dd0*/  STL.64 [R1+0x15a0], R72 ;  /* 0x0015a04801007387 */ /* 0x000fe20000100a00 */
[----:B------:R-:W-:Y:S01]  /*127de0*/  STL.64 [R1+0x15a8], R74 ;  /* 0x0015a84a01007387 */ /* 0x000fe20000100a00 */
[C---:B------:R-:W-:Y:S06]  /*127df0*/  HMMA.1688.F32.TF32 R64, R228.reuse, R150, R200 ;  /* 0x00000096e440723c */ /* 0x040fec00000810c8 */
[----:B------:R-:W-:Y:S01]  /*127e00*/  STL.64 [R1+0x1590], R8 ;  /* 0x0015900801007387 */ /* 0x000fe20000100a00 */
[----:B------:R2:W-:Y:S02]  /*127e10*/  STL.64 [R1+0x1598], R10 ;  /* 0x0015980a01007387 */ /* 0x0005e40000100a00 */
[C---:B--2---:R-:W-:Y:S06]  /*127e20*/  HMMA.1688.F32.TF32 R8, R228.reuse, R154, R196 ;  /* 0x0000009ae408723c */ /* 0x044fec00000810c4 */
        /* <DEDUP_REMOVED lines=22> */
[C---:B------:R-:W-:Y:S08]  /*127f90*/  HMMA.1688.F32.TF32 R4, R228.reuse, R102, R4 ;  /* 0x00000066e404723c */ /* 0x040ff00000081004 */
[C---:B--2---:R-:W-:Y:S08]  /*127fa0*/  HMMA.1688.F32.TF32 R68, R228.reuse, R30, R128 ;  /* 0x0000001ee444723c */ /* 0x044ff00000081080 */
[C---:B---3--:R-:W-:Y:S01]  /*127fb0*/  HMMA.1688.F32.TF32 R64, R228.reuse, R50, R124 ;  /* 0x00000032e440723c */ /* 0x048fe2000008107c */
[----:B------:R-:W-:Y:S01]  /*127fc0*/  STL.64 [R1+0x1500], R8 ;  /* 0x0015000801007387 */ /* 0x000fe20000100a00 */
[----:B------:R2:W-:Y:S06]  /*127fd0*/  STL.64 [R1+0x1508], R10 ;  /* 0x0015080a01007387 */ /* 0x0005ec0000100a00 */
[C---:B--2---:R-:W-:Y:S07]  /*127fe0*/  HMMA.1688.F32.TF32 R8, R228.reuse, R174, R116 ;  /* 0x000000aee408723c */ /* 0x044fee0000081074 */
[----:B------:R-:W-:Y:S01]  /*127ff0*/  STL.64 [R1+0x14f0], R68 ;  /* 0x0014f04401007387 */ /* 0x000fe20000100a00 */
[----:B------:R-:W-:Y:S07]  /*128000*/  STL.64 [R1+0x14f8], R70 ;  /* 0x0014f84601007387 */ /* 0x000fee0000100a00 */
        /* <DEDUP_REMOVED lines=141> */
[C---:B------:R-:W-:Y:S08]  /*1288e0*/  HMMA.1688.F32.TF32 R84, R232.reuse, R34, R84 ;  /* 0x00000022e854723c */ /* 0x040ff00000081054 */
[C---:B---3--:R-:W-:Y:S08]  /*1288f0*/  HMMA.1688.F32.TF32 R72, R232.reuse, R42, R72 ;  /* 0x0000002ae848723c */ /* 0x048ff00000081048 */
[C---:B------:R-:W-:Y:S08]  /*128900*/  HMMA.1688.F32.TF32 R68, R232.reuse, R46, R68 ;  /* 0x0000002ee844723c */ /* 0x040ff00000081044 */
[C---:B------:R-:W-:Y:S08]  /*128910*/  HMMA.1688.F32.TF32 R64, R232.reuse, R22, R64 ;  /* 0x00000016e840723c */ /* 0x040ff00000081040 */
[C---:B----4-:R-:W-:Y:S08]  /*128920*/  HMMA.1688.F32.TF32 R4, R232.reuse, R30, R4 ;  /* 0x0000001ee804723c */ /* 0x050ff00000081004 */
        /* <DEDUP_REMOVED lines=65> */
[----:B------:R-:W-:Y:S07]  /*128d40*/  STL.64 [R1+0x2828], R74 ;  /* 0x0028284a01007387 */ /* 0x000fee0000100a00 */
[----:B------:R-:W-:Y:S02]  /*128d50*/  STL.64 [R1+0x2810], R68 ;  /* 0x0028104401007387 */ /* 0x000fe40000100a00 */
[----:B------:R1:W-:Y:S06]  /*128d60*/  STL.64 [R1+0x2818], R70 ;  /* 0x0028184601007387 */ /* 0x0003ec0000100a00 */
[----:B------:R-:W-:Y:S01]  /*128d70*/  STL.64 [R1+0x2800], R64 ;  /* 0x0028004001007387 */ /* 0x000fe20000100a00 */
[----:B------:R2:W-:Y:S02]  /*128d80*/  STL.64 [R1+0x2808], R66 ;  /* 0x0028084201007387 */ /* 0x0005e40000100a00 */
[----:B------:R-:W-:Y:S02]  /*128d90*/  STL.64 [R1+0x27f0], R4 ;  /* 0x0027f00401007387 */ /* 0x000fe40000100a00 */
        /* <DEDUP_REMOVED lines=120> */
[----:B------:R-:W-:Y:S08]  /*129520*/  HMMA.1688.F32.TF32 R92, R228, R122, R92 ;  /* 0x0000007ae45c723c */ /* 0x000ff0000008105c */
[C---:B----4-:R-:W-:Y:S08]  /*129530*/  HMMA.1688.F32.TF32 R104, R232.reuse, R186, R104 ;  /* 0x000000bae868723c */ /* 0x050ff00000081068 */
[C---:B------:R-:W-:Y:S08]  /*129540*/  HMMA.1688.F32.TF32 R108, R232.reuse, R182, R108 ;  /* 0x000000b6e86c723c */ /* 0x040ff0000008106c */
[----:B------:R-:W-:Y:S08]  /*129550*/  HMMA.1688.F32.TF32 R96, R232, R190, R96 ;  /* 0x000000bee860723c */ /* 0x000ff00000081060 */
[C---:B------:R-:W-:Y:S08]  /*129560*/  HMMA.1688.F32.TF32 R80, R228.reuse, R210, R80 ;  /* 0x000000d2e450723c */ /* 0x040ff00000081050 */
[C---:B------:R-:W-:Y:S01]  /*129570*/  HMMA.1688.F32.TF32 R4, R228.reuse, R162, R4 ;  /* 0x000000a2e404723c */ /* 0x040fe20000081004 */
[----:B------:R-:W-:Y:S04]  /*129580*/  LDS R232, [R2+0x3c300] ;  /* 0x03c3000002e87984 */ /* 0x000fe80000000800 */
[----:B------:R-:W-:Y:S04]  /*129590*/  LDS R234, [R2+0x3e300] ;  /* 0x03e3000002ea7984 */ /* 0x000fe80000000800 */
[----:B------:R-:W-:Y:S04]  /*1295a0*/  LDS R233, [R0+0x3c300] ;  /* 0x03c3000000e97984 */ /* 0x000fe80000000800 */
[----:B------:R-:W1:Y:S01]  /*1295b0*/  LDS R235, [R0+0x3e300] ;  /* 0x03e3000000eb7984 */ /* 0x000e620000000800 */
[C---:B------:R-:W-:Y:S03]  /*1295c0*/  HMMA.1688.F32.TF32 R84, R228.reuse, R206, R84 ;  /* 0x000000cee454723c */ /* 0x040fe60000081054 */
        /* <DEDUP_REMOVED lines=12> */
[C---:B--2---:R-:W-:Y:S08]  /*129690*/  HMMA.1688.F32.TF32 R76, R228.reuse, R18, R72 ;  /* 0x00000012e44c723c */ /* 0x044ff00000081048 */
        /* <DEDUP_REMOVED lines=10> */
[----:B------:R-:W-:Y:S03]  /*129740*/  STL.64 [R1+0x6b8], R74 ;  /* 0x0006b84a01007387 */ /* 0x000fe60000100a00 */
[----:B------:R-:W-:Y:S01]  /*129750*/  STL.64 [R1+0x6c0], R68 ;  /* 0x0006c04401007387 */ /* 0x000fe20000100a00 */
[----:B------:R2:W-:Y:S07]  /*129760*/  STL.64 [R1+0x6c8], R70 ;  /* 0x0006c84601007387 */ /* 0x0005ee0000100a00 */
[----:B------:R-:W-:Y:S02]  /*129770*/  STL.64 [R1+0x6e0], R64 ;  /* 0x0006e04001007387 */ /* 0x000fe40000100a00 */
[----:B------:R3:W-:Y:S01]  /*129780*/  STL.64 [R1+0x6e8], R66 ;  /* 0x0006e84201007387 */ /* 0x0007e20000100a00 */
[C---:B--2---:R-:W-:Y:S08]  /*129790*/  HMMA.1688.F32.TF32 R68, R228.reuse, R38, R200 ;  /* 0x00000026e444723c */ /* 0x044ff000000810c8 */
[C---:B---3--:R-:W-:Y:S08]  /*1297a0*/  HMMA.1688.F32.TF32 R64, R228.reuse, R42, R196 ;  /* 0x0000002ae440723c */ /* 0x048ff000000810c4 */
        /* <DEDUP_REMOVED lines=26> */
[----:B------:R-:W-:Y:S11]  /*129950*/  STL.64 [R1+0x2718], R74 ;  /* 0x0027184a01007387 */ /* 0x000ff60000100a00 */
[----:B------:R-:W-:Y:S02]  /*129960*/  @!UPT UIADD3 URZ, URZ, URZ, URZ ;  /* 0x0000003f3f3ff290 */ /* 0x000fe4000fffe03f */
        /* <DEDUP_REMOVED lines=8> */
[----:B----4-:R-:W-:Y:S07]  /*1299f0*/  HMMA.1688.F32.TF32 R4, R228, R14, R240 ;  /* 0x0000000ee404723c */ /* 0x010fee00000810f0 */
        /* <DEDUP_REMOVED lines=114> */
[----:B-1----:R-:W-:Y:S08]  /*12a120*/  HMMA.1688.F32.TF32 R68, R232, R10, R68 ;  /* 0x0000000ae844723c */ /* 0x002ff00000081044 */
[C---:B--2---:R-:W-:Y:S08]  /*12a130*/  HMMA.1688.F32.TF32 R112, R228.reuse, R26, R108 ;  /* 0x0000001ae470723c */ /* 0x044ff0000008106c */
[C---:B------:R-:W-:Y:S08]  /*12a140*/  HMMA.1688.F32.TF32 R108, R228.reuse, R30, R104 ;  /* 0x0000001ee46c723c */ /* 0x040ff00000081068 */
[C---:B---3--:R-:W-:Y:S08]  /*12a150*/  HMMA.1688.F32.TF32 R104, R228.reuse, R50, R96 ;  /* 0x00000032e468723c */ /* 0x048ff00000081060 */
[C---:B------:R-:W-:Y:S08]  /*12a160*/  HMMA.1688.F32.TF32 R96, R228.reuse, R174, R92 ;  /* 0x000000aee460723c */ /* 0x040ff0000008105c */
[C---:B------:R-:W-:Y:S08]  /*12a170*/  HMMA.1688.F32.TF32 R92, R228.reuse, R102, R88 ;  /* 0x00000066e45c723c */ /* 0x040ff00000081058 */
[C---:B------:R-:W-:Y:S08]  /*12a180*/  HMMA.1688.F32.TF32 R88, R228.reuse, R182, R76 ;  /* 0x000000b6e458723c */ /* 0x040ff0000008104c */
[C---:B----4-:R-:W-:Y:S08]  /*12a190*/  HMMA.1688.F32.TF32 R84, R228.reuse, R186, R84 ;  /* 0x000000bae454723c */ /* 0x050ff00000081054 */
[----:B------:R-:W-:Y:S08]  /*12a1a0*/  HMMA.1688.F32.TF32 R76, R228, R190, R80 ;  /* 0x000000bee44c723c */ /* 0x000ff00000081050 */
        /* <DEDUP_REMOVED lines=186> */
[C---:B---3--:R-:W-:Y:S08]  /*12ad50*/  HMMA.1688.F32.TF32 R104, R232.reuse, R166, R96 ;  /* 0x000000a6e868723c */ /* 0x048ff00000081060 */
[C---:B------:R-:W-:Y:S08]  /*12ad60*/  HMMA.1688.F32.TF32 R96, R232.reuse, R170, R92 ;  /* 0x000000aae860723c */ /* 0x040ff0000008105c */
[C---:B------:R-:W-:Y:S08]  /*12ad70*/  HMMA.1688.F32.TF32 R92, R232.reuse, R14, R88 ;  /* 0x0000000ee85c723c */ /* 0x040ff00000081058 */
[C---:B------:R-:W-:Y:S08]  /*12ad80*/  HMMA.1688.F32.TF32 R88, R232.reuse, R26, R76 ;  /* 0x0000001ae858723c */ /* 0x040ff0000008104c */
[C---:B----4-:R-:W-:Y:S08]  /*12ad90*/  HMMA.1688.F32.TF32 R76, R232.reuse, R30, R84 ;  /* 0x0000001ee84c723c */ /* 0x050ff00000081054 */
        /* <DEDUP_REMOVED lines=15> */
[----:B------:R1:W-:Y:S01]  /*12ae90*/  STL.64 [R1+0xfa8], R78 ;  /* 0x000fa84e01007387 */ /* 0x0003e20000100a00 */
[C---:B------:R-:W-:Y:S08]  /*12aea0*/  HMMA.1688.F32.TF32 R72, R232.reuse, R182, R64 ;  /* 0x000000b6e848723c */ /* 0x040ff00000081040 */
[C---:B------:R-:W-:Y:S08]  /*12aeb0*/  HMMA.1688.F32.TF32 R64, R232.reuse, R190, R200 ;  /* 0x000000bee840723c */ /* 0x040ff000000810c8 */
[C---:B-1----:R-:W-:Y:S08]  /*12aec0*/  HMMA.1688.F32.TF32 R76, R232.reuse, R102, R68 ;  /* 0x00000066e84c723c */ /* 0x042ff00000081044 */
[----:B------:R-:W-:Y:S01]  /*12aed0*/  HMMA.1688.F32.TF32 R68, R232, R186, R212 ;  /* 0x000000bae844723c */ /* 0x000fe200000810d4 */
[----:B------:R-:W-:Y:S01]  /*12aee0*/  STL.64 [R1+0x24f0], R84 ;  /* 0x0024f05401007387 */ /* 0x000fe20000100a00 */
[----:B------:R-:W-:Y:S02]  /*12aef0*/  STL.64 [R1+0x24f8], R86 ;  /* 0x0024f85601007387 */ /* 0x000fe40000100a00 */
[----:B------:R-:W-:Y:S02]  /*12af00*/  STL.64 [R1+0xf80], R80 ;  /* 0x000f805001007387 */ /* 0x000fe40000100a00 */
[----:B------:R-:W-:Y:S02]  /*12af10*/  STL.64 [R1+0xf88], R82 ;  /* 0x000f885201007387 */ /* 0x000fe40000100a00 */
        /* <DEDUP_REMOVED lines=37> */
[----:B------:R-:W-:Y:S06]  /*12b170*/  STL.64 [R1+0x858], R70 ;  /* 0x0008584601007387 */ /* 0x000fec0000100a00 */
[----:B------:R-:W-:Y:S01]  /*12b180*/  STL.64 [R1+0x870], R64 ;  /* 0x0008704001007387 */ /* 0x000fe20000100a00 */
[----:B------:R2:W-:Y:S02]  /*12b190*/  STL.64 [R1+0x878], R66 ;  /* 0x0008784201007387 */ /* 0x0005e40000100a00 */
[C---:B--2---:R-:W-:Y:S08]  /*12b1a0*/  HMMA.1688.F32.TF32 R64, R228.reuse, R38, R116 ;  /* 0x00000026e440723c */ /* 0x044ff00000081074 */
        /* <DEDUP_REMOVED lines=9> */
[----:B------:R-:W-:Y:S02]  /*12b240*/  STL.64 [R1+0xf28], R70 ;  /* 0x000f284601007387 */ /* 0x000fe40000100a00 */
[----:B------:R-:W2:Y:S11]  /*12b250*/  LDL.LU R236, [R1+0x10a0] ;  /* 0x0010a00001ec7983 */ /* 0x000eb60000300800 */
        /* <DEDUP_REMOVED lines=11> */
[----:B---3--:R-:W1:Y:S01]  /*12b310*/  LDL.LU R4, [R1+0x10e0] ;  /* 0x0010e00001047983 */ /* 0x008e620000300800 */
[----:B------:R-:W1:Y:S02]  /*12b320*/  LDL.LU R5, [R1+0x10e4] ;  /* 0x0010e40001057983 */ /* 0x000e640000300800 */
[----:B----4-:R-:W1:Y:S02]  /*12b330*/  LDL.LU R6, [R1+0x10e8] ;  /* 0x0010e80001067983 */ /* 0x010e640000300800 */
[----:B------:R-:W1:Y:S01]  /*12b340*/  LDL.LU R7, [R1+0x10ec] ;  /* 0x0010ec0001077983 */ /* 0x000e620000300800 */
        /* <DEDUP_REMOVED lines=98> */
[C---:B------:R-:W-:Y:S08]  /*12b970*/  HMMA.1688.F32.TF32 R92, R228.reuse, R150, R92 ;  /* 0x00000096e45c723c */ /* 0x040ff0000008105c */
[C---:B----4-:R-:W-:Y:S08]  /*12b980*/  HMMA.1688.F32.TF32 R104, R228.reuse, R54, R104 ;  /* 0x00000036e468723c */ /* 0x050ff00000081068 */
        /* <DEDUP_REMOVED lines=27> */
[----:B------:R2:W-:Y:S03]  /*12bb40*/  STL.64 [R1+0x2468], R74 ;  /* 0x0024684a01007387 */ /* 0x0005e60000100a00 */
[----:B------:R-:W-:Y:S01]  /*12bb50*/  STL.64 [R1+0xe50], R68 ;  /* 0x000e504401007387 */ /* 0x000fe20000100a00 */
[----:B------:R3:W-:Y:S07]  /*12bb60*/  STL.64 [R1+0xe58], R70 ;  /* 0x000e584601007387 */ /* 0x0007ee0000100a00 */
        /* <DEDUP_REMOVED lines=13> */
[----:B----4-:R-:W-:Y:S08]  /*12bc40*/  HMMA.1688.F32.TF32 R64, R228, R190, R140 ;  /* 0x000000bee440723c */ /* 0x010ff0000008108c */
[C---:B-1----:R-:W-:Y:S01]  /*12bc50*/  HMMA.1688.F32.TF32 R4, R232.reuse, R18, R4 ;  /* 0x00000012e804723c */ /* 0x042fe20000081004 */
        /* <DEDUP_REMOVED lines=171> */
[----:B------:R2:W-:Y:S06]  /*12c710*/  STL.64 [R1+0x23b8], R78 ;  /* 0x0023b84e01007387 */ /* 0x0005ec0000100a00 */
[C---:B--2---:R-:W-:Y:S08]  /*12c720*/  HMMA.1688.F32.TF32 R76, R232.reuse, R154, R72 ;  /* 0x0000009ae84c723c */ /* 0x044ff00000081048 */
[C---:B------:R-:W-:Y:S08]  /*12c730*/  HMMA.1688.F32.TF32 R72, R232.reuse, R158, R68 ;  /* 0x0000009ee848723c */ /* 0x040ff00000081044 */
[C---:B------:R-:W-:Y:S08]  /*12c740*/  HMMA.1688.F32.TF32 R68, R232.reuse, R162, R64 ;  /* 0x000000a2e844723c */ /* 0x040ff00000081040 */
        /* <DEDUP_REMOVED lines=8> */
[----:B------:R2:W-:Y:S01]  /*12c7d0*/  STL.64 [R1+0x2398], R74 ;  /* 0x0023984a01007387 */ /* 0x0005e20000100a00 */
        /* <DEDUP_REMOVED lines=31> */
[----:B--2---:R-:W-:Y:S08]  /*12c9d0*/  HMMA.1688.F32.TF32 R72, R232, R190, R124 ;  /* 0x000000bee848723c */ /* 0x004ff0000008107c */
[C---:B-1----:R-:W-:Y:S08]  /*12c9e0*/  HMMA.1688.F32.TF32 R68, R228.reuse, R122, R116 ;  /* 0x0000007ae444723c */ /* 0x042ff00000081074 */
[C---:B---3--:R-:W-:Y:S08]  /*12c9f0*/  HMMA.1688.F32.TF32 R64, R228.reuse, R10, R4 ;  /* 0x0000000ae440723c */ /* 0x048ff00000081004 */
[C---:B------:R-:W-:Y:S01]  /*12ca00*/  HMMA.1688.F32.TF32 R4, R228.reuse, R246, R248 ;  /* 0x000000f6e404723c */ /* 0x040fe200000810f8 */
[----:B------:R-:W-:Y:S04]  /*12ca10*/  LDS R232, [R2+0x3c500] ;  /* 0x03c5000002e87984 */ /* 0x000fe80000000800 */
[----:B------:R-:W-:Y:S04]  /*12ca20*/  LDS R234, [R2+0x3e500] ;  /* 0x03e5000002ea7984 */ /* 0x000fe80000000800 */
[----:B------:R-:W-:Y:S04]  /*12ca30*/  LDS R233, [R0+0x3c500] ;  /* 0x03c5000000e97984 */ /* 0x000fe80000000800 */
[----:B------:R-:W1:Y:S04]  /*12ca40*/  LDS R235, [R0+0x3e500] ;  /* 0x03e5000000eb7984 */ /* 0x000e680000000800 */
[----:B------:R-:W-:Y:S01]  /*12ca50*/  STL.64 [R1+0x9f0], R72 ;  /* 0x0009f04801007387 */ /* 0x000fe20000100a00 */
[----:B------:R-:W-:Y:S02]  /*12ca60*/  STL.64 [R1+0x9f8], R74 ;  /* 0x0009f84a01007387 */ /* 0x000fe40000100a00 */
[----:B------:R2:W-:Y:S02]  /*12ca70*/  STL.64 [R1+0x66d0], R10 ;  /* 0x0066d00a01007387 */ /* 0x0005e40000100a00 */
[----:B------:R-:W-:Y:S01]  /*12ca80*/  STL.64 [R1+0x9d0], R68 ;  /* 0x0009d04401007387 */ /* 0x000fe20000100a00 */
[----:B------:R-:W-:Y:S01]  /*12ca90*/  STL.64 [R1+0x9d8], R70 ;  /* 0x0009d84601007387 */ /* 0x000fe20000100a00 */
[----:B------:R-:W-:Y:S02]  /*12caa0*/  STL.64 [R1+0x9b0], R64 ;  /* 0x0009b04001007387 */ /* 0x000fe40000100a00 */
[----:B------:R-:W-:Y:S02]  /*12cab0*/  STL.64 [R1+0x9b8], R66 ;  /* 0x0009b84201007387 */ /* 0x000fe40000100a00 */
[----:B------:R-:W-:Y:S01]  /*12cac0*/  STL.64 [R1+0x66c8], R246 ;  /* 0x0066c8f601007387 */ /* 0x000fe20000100a00 */
[----:B------:R-:W-:Y:S01]  /*12cad0*/  STL.64 [R1+0x9a0], R4 ;  /* 0x0009a00401007387 */ /* 0x000fe20000100a00 */
[----:B------:R3:W-:Y:S01]  /*12cae0*/  STL.64 [R1+0x9a8], R6 ;  /* 0x0009a80601007387 */ /* 0x0007e20000100a00 */
[C---:B--2---:R-:W-:Y:S08]  /*12caf0*/  HMMA.1688.F32.TF32 R8, R228.reuse, R206, R236 ;  /* 0x000000cee408723c */ /* 0x044ff000000810ec */
[C---:B---3--:R-:W-:Y:S01]  /*12cb00*/  HMMA.1688.F32.TF32 R4, R228.reuse, R210, R240 ;  /* 0x000000d2e404723c */ /* 0x048fe200000810f0 */
[----:B------:R-:W-:Y:S11]  /*12cb10*/  STL.64 [R1+0x66c0], R206 ;  /* 0x0066c0ce01007387 */ /* 0x000ff60000100a00 */
[----:B------:R-:W-:Y:S03]  /*12cb20*/  @!UPT UIADD3 URZ, URZ, URZ, URZ ;  /* 0x0000003f3f3ff290 */ /* 0x000fe6000fffe03f */
[----:B------:R-:W-:Y:S01]  /*12cb30*/  STL.64 [R1+0x950], R8 ;  /* 0x0009500801007387 */ /* 0x000fe20000100a00 */
[----:B------:R-:W-:Y:S02]  /*12cb40*/  STL.64 [R1+0x958], R10 ;  /* 0x0009580a01007387 */ /* 0x000fe40000100a00 */
[----:B------:R-:W2:Y:S05]  /*12cb50*/  LDL.LU R236, [R1+0x9c0] ;  /* 0x0009c00001ec7983 */ /* 0x000eaa0000300800 */
[----:B------:R3:W-:Y:S01]  /*12cb60*/  STL.64 [R1+0x930], R4 ;  /* 0x0009300401007387 */ /* 0x0007e20000100a00 */
[----:B------:R4:W-:Y:S01]  /*12cb70*/  STL.64 [R1+0x938], R6 ;  /* 0x0009380601007387 */ /* 0x0009e20000100a00 */
[----:B------:R-:W2:Y:S02]  /*12cb80*/  LDL.LU R237, [R1+0x9c4] ;  /* 0x0009c40001ed7983 */ /* 0x000ea40000300800 */
[----:B------:R-:W2:Y:S02]  /*12cb90*/  LDL.LU R238, [R1+0x9c8] ;  /* 0x0009c80001ee7983 */ /* 0x000ea40000300800 */
[----:B------:R-:W2:Y:S01]  /*12cba0*/  LDL.LU R239, [R1+0x9cc] ;  /* 0x0009cc0001ef7983 */ /* 0x000ea20000300800 */
[----:B------:R-:W2:Y:S01]  /*12cbb0*/  LDL.LU R248, [R1+0x9e0] ;  /* 0x0009e00001f87983 */ /* 0x000ea20000300800 */
[----:B------:R-:W2:Y:S02]  /*12cbc0*/  LDL.LU R249, [R1+0x9e4] ;  /* 0x0009e40001f97983 */ /* 0x000ea40000300800 */
        /* <DEDUP_REMOVED lines=111> */
[----:B------:R-:W-:Y:S01]  /*12d2c0*/  STL.64 [R1+0x8d8], R98 ;  /* 0x0008d86201007387 */ /* 0x000fe20000100a00 */
[C---:B----4-:R-:W-:Y:S07]  /*12d2d0*/  HMMA.1688.F32.TF32 R88, R228.reuse, R38, R88 ;  /* 0x00000026e458723c */ /* 0x050fee0000081058 */
[----:B------:R-:W-:Y:S01]  /*12d2e0*/  STL.64 [R1+0x8b0], R8 ;  /* 0x0008b00801007387 */ /* 0x000fe20000100a00 */
[----:B------:R2:W-:Y:S02]  /*12d2f0*/  STL.64 [R1+0x8b8], R10 ;  /* 0x0008b80a01007387 */ /* 0x0005e40000100a00 */
[C---:B--2---:R-:W-:Y:S11]  /*12d300*/  HMMA.1688.F32.TF32 R8, R228.reuse, R42, R76 ;  /* 0x0000002ae408723c */ /* 0x044ff6000008104c */
[----:B------:R-:W-:Y:S02]  /*12d310*/  @!UPT UIADD3 URZ, URZ, URZ, URZ ;  /* 0x0000003f3f3ff290 */ /* 0x000fe4000fffe03f */
[----:B------:R-:W-:Y:S01]  /*12d320*/  STL.64 [R1+0xbf0], R88 ;  /* 0x000bf05801007387 */ /* 0x000fe20000100a00 */
[C---:B------:R-:W-:Y:S01]  /*12d330*/  HMMA.1688.F32.TF32 R84, R228.reuse, R46, R84 ;  /* 0x0000002ee454723c */ /* 0x040fe20000081054 */
[----:B------:R-:W-:Y:S07]  /*12d340*/  STL.64 [R1+0xbf8], R90 ;  /* 0x000bf85a01007387 */ /* 0x000fee0000100a00 */
        /* <DEDUP_REMOVED lines=57> */
[----:B--2---:R-:W-:Y:S06]  /*12d6e0*/  HMMA.1688.F32.TF32 R8, R228, R190, R240 ;  /* 0x000000bee408723c */ /* 0x004fec00000810f0 */
[----:B------:R2:W-:Y:S01]  /*12d6f0*/  STL.64 [R1+0xa50], R4 ;  /* 0x000a500401007387 */ /* 0x0005e20000100a00 */
[----:B------:R3:W-:Y:S03]  /*12d700*/  STL.64 [R1+0xa58], R6 ;  /* 0x000a580601007387 */ /* 0x0007e60000100a00 */
[----:B------:R-:W-:Y:S04]  /*12d710*/  LDS R228, [R2+0x3c580] ;  /* 0x03c5800002e47984 */ /* 0x000fe80000000800 */
[----:B------:R-:W-:Y:S04]  /*12d720*/  LDS R230, [R2+0x3e580] ;  /* 0x03e5800002e67984 */ /* 0x000fe80000000800 */
[----:B------:R-:W-:Y:S04]  /*12d730*/  LDS R229, [R0+0x3c580] ;  /* 0x03c5800000e57984 */ /* 0x000fe80000000800 */
[----:B------:R-:W4:Y:S04]  /*12d740*/  LDS R231, [R0+0x3e580] ;  /* 0x03e5800000e77984 */ /* 0x000f280000000800 */
[----:B--2---:R-:W2:Y:S01]  /*12d750*/  LDL.LU R4, [R1+0x460] ;  /* 0x0004600001047983 */ /* 0x004ea20000300800 */
[----:B------:R1:W-:Y:S02]  /*12d760*/  STL.64 [R1+0xa40], R64 ;  /* 0x000a404001007387 */ /* 0x0003e40000100a00 */
[----:B------:R1:W-:Y:S01]  /*12d770*/  STL.64 [R1+0xa48], R66 ;  /* 0x000a484201007387 */ /* 0x0003e20000100a00 */
[----:B------:R1:W-:Y:S01]  /*12d780*/  STL.64 [R1+0x890], R8 ;  /* 0x0008900801007387 */ /* 0x0003e20000100a00 */
        /* <DEDUP_REMOVED lines=156> */
[----:B------:R-:W2:Y:S02]  /*12e150*/  LDL.LU.64 R112, [R1+0x66b0] ;  /* 0x0066b00001707983 */ /* 0x000ea40000300a00 */
[----:B------:R-:W-:Y:S02]  /*12e160*/  STL.64 [R1+0x22e0], R248 ;  /* 0x0022e0f801007387 */ /* 0x000fe40000100a00 */
[----:B------:R1:W-:Y:S02]  /*12e170*/  STL.64 [R1+0x22e8], R250 ;  /* 0x0022e8fa01007387 */ /* 0x0003e40000100a00 */
[----:B-1----:R-:W3:Y:S01]  /*12e180*/  LDL.LU.64 R250, [R1+0x66a8] ;  /* 0x0066a80001fa7983 */ /* 0x002ee20000300a00 */
[----:B------:R-:W2:Y:S02]  /*12e190*/  LDL.LU.64 R248, [R1+0x66a0] ;  /* 0x0066a00001f87983 */ /* 0x000ea40000300a00 */
[----:B------:R-:W-:Y:S02]  /*12e1a0*/  STL.64 [R1+0x9e0], R236 ;  /* 0x0009e0ec01007387 */ /* 0x000fe40000100a00 */
[----:B------:R1:W-:Y:S02]  /*12e1b0*/  STL.64 [R1+0x9e8], R238 ;  /* 0x0009e8ee01007387 */ /* 0x0003e40000100a00 */
[----:B-1----:R-:W2:Y:S01]  /*12e1c0*/  LDL.LU.64 R238, [R1+0x6698] ;  /* 0x0066980001ee7983 */ /* 0x002ea20000300a00 */
[----:B------:R-:W3:Y:S02]  /*12e1d0*/  LDL.LU.64 R236, [R1+0x6690] ;  /* 0x0066900001ec7983 */ /* 0x000ee40000300a00 */
[----:B------:R-:W-:Y:S02]  /*12e1e0*/  STL.64 [R1+0x22d0], R240 ;  /* 0x0022d0f001007387 */ /* 0x000fe40000100a00 */
[----:B------:R1:W-:Y:S02]  /*12e1f0*/  STL.64 [R1+0x22d8], R242 ;  /* 0x0022d8f201007387 */ /* 0x0003e40000100a00 */
[----:B-1----:R-:W4:Y:S01]  /*12e200*/  LDL.LU.64 R242, [R1+0x6688] ;  /* 0x0066880001f27983 */ /* 0x002f220000300a00 */
[----:B------:R-:W4:Y:S02]  /*12e210*/  LDL.LU.64 R240, [R1+0x6680] ;  /* 0x0066800001f07983 */ /* 0x000f240000300a00 */
[----:B------:R-:W-:Y:S02]  /*12e220*/  STL.64 [R1+0x9c0], R108 ;  /* 0x0009c06c01007387 */ /* 0x000fe40000100a00 */
[----:B------:R1:W-:Y:S02]  /*12e230*/  STL.64 [R1+0x9c8], R110 ;  /* 0x0009c86e01007387 */ /* 0x0003e40000100a00 */
[C---:B-1----:R-:W-:Y:S08]  /*12e240*/  HMMA.1688.F32.TF32 R108, R232.reuse, R34, R104 ;  /* 0x00000022e86c723c */ /* 0x042ff00000081068 */
        /* <DEDUP_REMOVED lines=14> */
[----:B------:R-:W-:Y:S02]  /*12e330*/  STL.64 [R1+0x22a8], R90 ;  /* 0x0022a85a01007387 */ /* 0x000fe40000100a00 */
[----:B------:R-:W-:Y:S02]  /*12e340*/  STL.64 [R1+0x2290], R84 ;  /* 0x0022905401007387 */ /* 0x000fe40000100a00 */
[----:B------:R-:W-:Y:S03]  /*12e350*/  STL.64 [R1+0x2298], R86 ;  /* 0x0022985601007387 */ /* 0x000fe60000100a00 */
[----:B------:R-:W-:Y:S01]  /*12e360*/  STL.64 [R1+0x2280], R76 ;  /* 0x0022804c01007387 */ /* 0x000fe20000100a00 */
[----:B------:R-:W-:Y:S02]  /*12e370*/  STL.64 [R1+0x2288], R78 ;  /* 0x0022884e01007387 */ /* 0x000fe40000100a00 */
[----:B------:R-:W-:Y:S02]  /*12e380*/  STL.64 [R1+0x900], R72 ;  /* 0x0009004801007387 */ /* 0x000fe40000100a00 */
[----:B------:R1:W-:Y:S01]  /*12e390*/  STL.64 [R1+0x908], R74 ;  /* 0x0009084a01007387 */ /* 0x0003e20000100a00 */
[----:B------:R-:W-:Y:S01]  /*12e3a0*/  STL.64 [R1+0x2270], R68 ;  /* 0x0022704401007387 */ /* 0x000fe20000100a00 */
[----:B------:R1:W-:Y:S02]  /*12e3b0*/  STL.64 [R1+0x2278], R70 ;  /* 0x0022784601007387 */ /* 0x0003e40000100a00 */
        /* <DEDUP_REMOVED lines=8> */
[----:B------:R1:W-:Y:S06]  /*12e440*/  STL.64 [R1+0x8c8], R70 ;  /* 0x0008c84601007387 */ /* 0x0003ec0000100a00 */
[----:B------:R-:W-:Y:S01]  /*12e450*/  STL.64 [R1+0x2250], R64 ;  /* 0x0022504001007387 */ /* 0x000fe20000100a00 */
        /* <DEDUP_REMOVED lines=12> */
[C---:B------:R-:W-:Y:S08]  /*12e520*/  HMMA.1688.F32.TF32 R64, R232.reuse, R50, R132 ;  /* 0x00000032e840723c */ /* 0x040ff00000081084 */
[C---:B------:R-:W-:Y:S01]  /*12e530*/  HMMA.1688.F32.TF32 R4, R232.reuse, R186, R4 ;  /* 0x000000bae804723c */ /* 0x040fe20000081004 */
[----:B------:R-:W-:Y:S01]  /*12e540*/  STL.64 [R1+0x2230], R72 ;  /* 0x0022304801007387 */ /* 0x000fe20000100a00 */
[----:B------:R1:W-:Y:S05]  /*12e550*/  STL.64 [R1+0x2238], R74 ;  /* 0x0022384a01007387 */ /* 0x0003ea0000100a00 */
[----:B------:R-:W-:Y:S02]  /*12e560*/  STL.64 [R1+0x860], R68 ;  /* 0x0008604401007387 */ /* 0x000fe40000100a00 */
[----:B------:R1:W-:Y:S06]  /*12e570*/  STL.64 [R1+0x868], R70 ;  /* 0x0008684601007387 */ /* 0x0003ec0000100a00 */
[----:B------:R-:W-:Y:S01]  /*12e580*/  STL.64 [R1+0x2220], R64 ;  /* 0x0022204001007387 */ /* 0x000fe20000100a00 */
[----:B------:R1:W-:Y:S02]  /*12e590*/  STL.64 [R1+0x2228], R66 ;  /* 0x0022284201007387 */ /* 0x0003e40000100a00 */
[C---:B-1----:R-:W-:Y:S08]  /*12e5a0*/  HMMA.1688.F32.TF32 R72, R232.reuse, R174, R128 ;  /* 0x000000aee848723c */ /* 0x042ff00000081080 */
[C---:B------:R-:W-:Y:S08]  /*12e5b0*/  HMMA.1688.F32.TF32 R68, R232.reuse, R102, R124 ;  /* 0x00000066e844723c */ /* 0x040ff0000008107c */
[----:B------:R-:W-:Y:S07]  /*12e5c0*/  HMMA.1688.F32.TF32 R64, R232, R182, R116 ;  /* 0x000000b6e840723c */ /* 0x000fee0000081074 */
[----:B------:R-:W-:Y:S01]  /*12e5d0*/  STL.64 [R1+0x840], R72 ;  /* 0x0008404801007387 */ /* 0x000fe20000100a00 */
[----:B------:R-:W-:Y:S07]  /*12e5e0*/  STL.64 [R1+0x848], R74 ;  /* 0x0008484a01007387 */ /* 0x000fee0000100a00 */
[----:B------:R-:W-:Y:S02]  /*12e5f0*/  STL.64 [R1+0x2210], R68 ;  /* 0x0022104401007387 */ /* 0x000fe40000100a00 */
[----:B------:R-:W-:Y:S06]  /*12e600*/  STL.64 [R1+0x2218], R70 ;  /* 0x0022184601007387 */ /* 0x000fec0000100a00 */
[----:B------:R1:W-:Y:S01]  /*12e610*/  STL.64 [R1+0x800], R64 ;  /* 0x0008004001007387 */ /* 0x0003e20000100a00 */
[----:B------:R1:W-:Y:S01]  /*12e620*/  STL.64 [R1+0x808], R66 ;  /* 0x0008084201007387 */ /* 0x0003e20000100a00 */
[----:B--2---:R-:W-:-:S02]  /*12e630*/  MOV R116, R238 ;  /* 0x000000ee00747202 */ /* 0x004fc40000000f00 */
[----:B------:R-:W2:Y:S01]  /*12e640*/  LDL.LU R238, [R1+0x667c] ;  /* 0x00667c0001ee7983 */ /* 0x000ea20000300800 */
[----:B------:R1:W-:Y:S02]  /*12e650*/  STL.64 [R1+0x7f0], R4 ;  /* 0x0007f00401007387 */ /* 0x0003e40000100a00 */
[----:B------:R1:W-:Y:S02]  /*12e660*/  STL.64 [R1+0x7f8], R6 ;  /* 0x0007f80601007387 */ /* 0x0003e40000100a00 */
[----:B------:R-:W-:Y:S02]  /*12e670*/  IMAD.MOV.U32 R117, RZ, RZ, R239 ;  /* 0x000000ffff757224 */ /* 0x000fe400078e00ef */
[----:B---3--:R-:W-:Y:S01]  /*12e680*/  IMAD.MOV.U32 R118, RZ, RZ, R236 ;  /* 0x000000ffff767224 */ /* 0x008fe200078e00ec */
[----:B------:R-:W3:Y:S01]  /*12e690*/  LDL.LU R239, [R1+0x6678] ;  /* 0x0066780001ef7983 */ /* 0x000ee20000300800 */
[----:B------:R-:W3:Y:S01]  /*12e6a0*/  LDL.LU R236, [R1+0x6674] ;  /* 0x0066740001ec7983 */ /* 0x000ee20000300800 */
[----:B------:R-:W-:-:S02]  /*12e6b0*/  MOV R119, R237 ;  /* 0x000000ed00777202 */ /* 0x000fc40000000f00 */
[----:B------:R-:W3:Y:S01]  /*12e6c0*/  LDL.LU R237, [R1+0x6670] ;  /* 0x0066700001ed7983 */ /* 0x000ee20000300800 */
[----:B----4-:R-:W-:Y:S02]  /*12e6d0*/  IMAD.MOV.U32 R124, RZ, RZ, R243 ;  /* 0x000000ffff7c7224 */ /* 0x010fe400078e00f3 */
[----:B------:R-:W-:Y:S01]  /*12e6e0*/  IMAD.MOV.U32 R125, RZ, RZ, R242 ;  /* 0x000000ffff7d7224 */ /* 0x000fe200078e00f2 */
[----:B------:R-:W4:Y:S01]  /*12e6f0*/  LDL.LU R243, [R1+0x666c] ;  /* 0x00666c0001f37983 */ /* 0x000f220000300800 */
[----:B------:R-:W4:Y:S01]  /*12e700*/  LDL.LU R242, [R1+0x6668] ;  /* 0x0066680001f27983 */ /* 0x000f220000300800 */
[----:B------:R-:W-:Y:S01]  /*12e710*/  MOV R126, R241 ;  /* 0x000000f1007e7202 */ /* 0x000fe20000000f00 */
[----:B------:R-:W-:Y:S01]  /*12e720*/  IMAD.MOV.U32 R127, RZ, RZ, R240 ;  /* 0x000000ffff7f7224 */ /* 0x000fe200078e00f0 */
[----:B------:R-:W4:Y:S01]  /*12e730*/  LDL.LU R241, [R1+0x6664] ;  /* 0x0066640001f17983 */ /* 0x000f220000300800 */
[----:B------:R-:W4:Y:S02]  /*12e740*/  LDL.LU R240, [R1+0x6660] ;  /* 0x0066600001f07983 */ /* 0x000f240000300800 */
[----:B--2---:R-:W-:-:S02]  /*12e750*/  IMAD.MOV.U32 R131, RZ, RZ, R238 ;  /* 0x000000ffff837224 */ /* 0x004fc400078e00ee */
[----:B---3--:R-:W-:Y:S02]  /*12e760*/  IMAD.MOV.U32 R128, RZ, RZ, R236 ;  /* 0x000000ffff807224 */ /* 0x008fe400078e00ec */
[----:B------:R-:W-:Y:S01]  /*12e770*/  IMAD.MOV.U32 R130, RZ, RZ, R239 ;  /* 0x000000ffff827224 */ /* 0x000fe200078e00ef */
[----:B------:R-:W2:Y:S01]  /*12e780*/  LDL.LU R236, [R1+0x665c] ;  /* 0x00665c0001ec7983 */ /* 0x000ea20000300800 */
[----:B------:R-:W-:Y:S02]  /*12e790*/  MOV R129, R237 ;  /* 0x000000ed00817202 */ /* 0x000fe40000000f00 */
[----:B------:R-:W3:Y:S02]  /*12e7a0*/  LDL.LU R237, [R1+0x6658] ;  /* 0x0066580001ed7983 */ /* 0x000ee40000300800 */
[----:B------:R-:W3:Y:S01]  /*12e7b0*/  LDL.LU R239, [R1+0x6654] ;  /* 0x0066540001ef7983 */ /* 0x000ee20000300800 */
[----:B------:R-:W4:Y:S01]  /*12e7c0*/  LDL.LU R238, [R1+0x6650] ;  /* 0x0066500001ee7983 */ /* 0x000f220000300800 */
[----:B------:R-:W4:Y:S02]  /*12e7d0*/  LDL.LU R136, [R1+0x120] ;  /* 0x0001200001887983 */ /* 0x000f240000300800 */
[----:B------:R-:W4:Y:S02]  /*12e7e0*/  LDL.LU R137, [R1+0x124] ;  /* 0x0001240001897983 */ /* 0x000f240000300800 */
[----:B------:R-:W4:Y:S01]  /*12e7f0*/  LDL.LU R138, [R1+0x128] ;  /* 0x00012800018a7983 */ /* 0x000f220000300800 */
[----:B------:R-:W4:Y:S01]  /*12e800*/  LDL.LU R139, [R1+0x12c] ;  /* 0x00012c00018b7983 */ /* 0x000f220000300800 */
[----:B--2---:R-:W-:-:S02]  /*12e810*/  MOV R143, R236 ;  /* 0x000000ec008f7202 */ /* 0x004fc40000000f00 */
[----:B---3--:R-:W-:Y:S01]  /*12e820*/  MOV R140, R239 ;  /* 0x000000ef008c7202 */ /* 0x008fe20000000f00 */
[----:B----4-:R-:W-:Y:S01]  /*12e830*/  IMAD.MOV.U32 R141, RZ, RZ, R238 ;  /* 0x000000ffff8d7224 */ /* 0x010fe200078e00ee */
[----:B------:R-:W2:Y:S01]  /*12e840*/  LDL.LU R239, [R1+0x664c] ;  /* 0x00664c0001ef7983 */ /* 0x000ea20000300800 */
[----:B------:R-:W3:Y:S02]  /*12e850*/  LDL.LU R238, [R1+0x6648] ;  /* 0x0066480001ee7983 */ /* 0x000ee40000300800 */
        /* <DEDUP_REMOVED lines=91> */
[----:B------:R-:W-:Y:S08]  /*12ee10*/  HMMA.1688.F32.TF32 R88, R228, R206, R88 ;  /* 0x000000cee458723c */ /* 0x000ff00000081058 */
[----:B------:R-:W-:Y:S08]  /*12ee20*/  HMMA.1688.F32.TF32 R232, R232, R190, R108 ;  /* 0x000000bee8e8723c */ /* 0x000ff0000008106c */
        /* <DEDUP_REMOVED lines=18> */
[----:B------:R2:W-:Y:S01]  /*12ef50*/  STL.64 [R1+0x628], R78 ;  /* 0x0006284e01007387 */ /* 0x0005e20000100a00 */
        /* <DEDUP_REMOVED lines=8> */
[C---:B--2---:R-:W-:Y:S08]  /*12efe0*/  HMMA.1688.F32.TF32 R76, R228.reuse, R34, R236 ;  /* 0x00000022e44c723c */ /* 0x044ff000000810ec */
[C---:B---3--:R-:W-:Y:S08]  /*12eff0*/  HMMA.1688.F32.TF32 R84, R228.reuse, R222, R240 ;  /* 0x000000dee454723c */ /* 0x048ff000000810f0 */
        /* <DEDUP_REMOVED lines=9> */
[C---:B--2---:R-:W-:Y:S11]  /*12f090*/  HMMA.1688.F32.TF32 R76, R228.reuse, R38, R80 ;  /* 0x00000026e44c723c */ /* 0x044ff60000081050 */
[----:B------:R-:W-:Y:S11]  /*12f0a0*/  @!UPT UIADD3 URZ, URZ, URZ, URZ ;  /* 0x0000003f3f3ff290 */ /* 0x000ff6000fffe03f */
[----:B------:R-:W-:Y:S01]  /*12f0b0*/  @!UPT UIADD3 URZ, URZ, URZ, URZ ;  /* 0x0000003f3f3ff290 */ /* 0x000fe2000fffe03f */
        /* <DEDUP_REMOVED lines=40> */
[----:B------:R2:W-:Y:S02]  /*12f340*/  STL.64 [R1+0x2190], R68 ;  /* 0x0021904401007387 */ /* 0x0005e40000100a00 */
[----:B------:R3:W-:Y:S01]  /*12f350*/  STL.64 [R1+0x2198], R70 ;  /* 0x0021984601007387 */ /* 0x0007e20000100a00 */
[----:B------:R-:W4:Y:S05]  /*12f360*/  LDL.LU R116, [R1+0x320] ;  /* 0x0003200001747983 */ /* 0x000f2a0000300800 */
[----:B------:R1:W-:Y:S02]  /*12f370*/  STL.64 [R1+0x2180], R64 ;  /* 0x0021804001007387 */ /* 0x0003e40000100a00 */
[----:B------:R1:W-:Y:S02]  /*12f380*/  STL.64 [R1+0x2188], R66 ;  /* 0x0021884201007387 */ /* 0x0003e40000100a00 */
[----:B------:R1:W-:Y:S01]  /*12f390*/  STL.64 [R1+0x2170], R4 ;  /* 0x0021700401007387 */ /* 0x0003e20000100a00 */
        /* <DEDUP_REMOVED lines=111> */
[C---:B------:R-:W-:Y:S08]  /*12fa90*/  HMMA.1688.F32.TF32 R92, R228.reuse, R182, R92 ;  /* 0x000000b6e45c723c */ /* 0x040ff0000008105c */
[C---:B------:R-:W-:Y:S08]  /*12faa0*/  HMMA.1688.F32.TF32 R88, R228.reuse, R186, R88 ;  /* 0x000000bae458723c */ /* 0x040ff00000081058 */
[----:B------:R-:W-:Y:S08]  /*12fab0*/  HMMA.1688.F32.TF32 R228, R228, R190, R76 ;  /* 0x000000bee4e4723c */ /* 0x000ff0000008104c */
[C---:B------:R-:W-:Y:S08]  /*12fac0*/  HMMA.1688.F32.TF32 R80, R232.reuse, R10, R80 ;  /* 0x0000000ae850723c */ /* 0x040ff00000081050 */
[C---:B------:R-:W-:Y:S08]  /*12fad0*/  HMMA.1688.F32.TF32 R72, R232.reuse, R246, R72 ;  /* 0x000000f6e848723c */ /* 0x040ff00000081048 */
[C---:B----4-:R-:W-:Y:S01]  /*12fae0*/  HMMA.1688.F32.TF32 R84, R232.reuse, R122, R84 ;  /* 0x0000007ae854723c */ /* 0x050fe20000081054 */
[----:B------:R-:W-:Y:S01]  /*12faf0*/  STL.64 [R1+0x2160], R108 ;  /* 0x0021606c01007387 */ /* 0x000fe20000100a00 */
[----:B------:R1:W-:Y:S06]  /*12fb00*/  STL.64 [R1+0x2168], R110 ;  /* 0x0021686e01007387 */ /* 0x0003ec0000100a00 */
[C---:B------:R-:W-:Y:S01]  /*12fb10*/  HMMA.1688.F32.TF32 R68, R232.reuse, R206, R68 ;  /* 0x000000cee844723c */ /* 0x040fe20000081044 */
[----:B-1----:R-:W2:Y:S01]  /*12fb20*/  LDL.LU.64 R110, [R1+0x6608] ;  /* 0x00660800016e7983 */ /* 0x002ea20000300a00 */
[----:B------:R-:W2:Y:S02]  /*12fb30*/  LDL.LU.64 R108, [R1+0x6600] ;  /* 0x00660000016c7983 */ /* 0x000ea40000300a00 */
[----:B------:R-:W-:Y:S02]  /*12fb40*/  STL.64 [R1+0x2150], R104 ;  /* 0x0021506801007387 */ /* 0x000fe40000100a00 */
[----:B------:R1:W-:Y:S02]  /*12fb50*/  STL.64 [R1+0x2158], R106 ;  /* 0x0021586a01007387 */ /* 0x0003e40000100a00 */
[C---:B------:R-:W-:Y:S01]  /*12fb60*/  HMMA.1688.F32.TF32 R64, R232.reuse, R210, R64 ;  /* 0x000000d2e840723c */ /* 0x040fe20000081040 */
[----:B-1----:R-:W3:Y:S01]  /*12fb70*/  LDL.LU.64 R106, [R1+0x65f8] ;  /* 0x0065f800016a7983 */ /* 0x002ee20000300a00 */
[----:B------:R-:W3:Y:S02]  /*12fb80*/  LDL.LU.64 R104, [R1+0x65f0] ;  /* 0x0065f00001687983 */ /* 0x000ee40000300a00 */
[----:B------:R-:W-:Y:S02]  /*12fb90*/  STL.64 [R1+0x2140], R96 ;  /* 0x0021406001007387 */ /* 0x000fe40000100a00 */
[----:B------:R1:W-:Y:S02]  /*12fba0*/  STL.64 [R1+0x2148], R98 ;  /* 0x0021486201007387 */ /* 0x0003e40000100a00 */
[C---:B------:R-:W-:Y:S01]  /*12fbb0*/  HMMA.1688.F32.TF32 R212, R232.reuse, R18, R212 ;  /* 0x00000012e8d4723c */ /* 0x040fe200000810d4 */
[----:B-1----:R-:W4:Y:S01]  /*12fbc0*/  LDL.LU.64 R98, [R1+0x65e8] ;  /* 0x0065e80001627983 */ /* 0x002f220000300a00 */
[----:B------:R-:W4:Y:S02]  /*12fbd0*/  LDL.LU.64 R96, [R1+0x65e0] ;  /* 0x0065e00001607983 */ /* 0x000f240000300a00 */
        /* <DEDUP_REMOVED lines=18> */
[----:B------:R-:W2:Y:S04]  /*12fd00*/  LDS R231, [R0+0x3e680] ;  /* 0x03e6800000e77984 */ /* 0x000ea80000000800 */
        /* <DEDUP_REMOVED lines=63> */
[----:B------:R-:W2:Y:S01]  /*130100*/  LDL.LU R4, [R1+0x230] ;  /* 0x0002300001047983 */ /* 0x000ea20000300800 */
[----:B------:R1:W-:Y:S02]  /*130110*/  STL.64 [R1+0x1ff0], R124 ;  /* 0x001ff07c01007387 */ /* 0x0003e40000100a00 */
[----:B------:R1:W-:Y:S02]  /*130120*/  STL.64 [R1+0x1ff8], R126 ;  /* 0x001ff87e01007387 */ /* 0x0003e40000100a00 */
[----:B------:R1:W-:Y:S01]  /*130130*/  STL.64 [R1+0x1fe0], R116 ;  /* 0x001fe07401007387 */ /* 0x0003e20000100a00 */
[----:B------:R1:W-:Y:S01]  /*130140*/  STL.64 [R1+0x1fe8], R118 ;  /* 0x001fe87601007387 */ /* 0x0003e20000100a00 */
[----:B------:R-:W2:Y:S02]  /*130150*/  LDL.LU R5, [R1+0x234] ;  /* 0x0002340001057983 */ /* 0x000ea40000300800 */
[----:B------:R-:W2:Y:S02]  /*130160*/  LDL.LU R6, [R1+0x238] ;  /* 0x0002380001067983 */ /* 0x000ea40000300800 */
[----:B------:R-:W2:Y:S01]  /*130170*/  LDL.LU R7, [R1+0x23c] ;  /* 0x00023c0001077983 */ /* 0x000ea20000300800 */
[----:B-1----:R-:W2:Y:S01]  /*130180*/  LDL.LU R132, [R1+0x270] ;  /* 0x0002700001847983 */ /* 0x002ea20000300800 */
        /* <DEDUP_REMOVED lines=56> */
[----:B---3--:R-:W-:Y:S11]  /*130510*/  HMMA.1688.F32.TF32 R236, R232, R170, R236 ;  /* 0x000000aae8ec723c */ /* 0x008ff600000810ec */
[----:B------:R-:W-:Y:S04]  /*130520*/  @!UPT UIADD3 URZ, URZ, URZ, URZ ;  /* 0x0000003f3f3ff290 */ /* 0x000fe8000fffe03f */
[----:B------:R1:W-:Y:S01]  /*130530*/  STL.64 [R1+0x1c0], R240 ;  /* 0x0001c0f001007387 */ /* 0x0003e20000100a00 */
[----:B------:R2:W-:Y:S03]  /*130540*/  STL.64 [R1+0x1c8], R242 ;  /* 0x0001c8f201007387 */ /* 0x0005e60000100a00 */
[----:B-1----:R-:W3:Y:S01]  /*130550*/  LDL.LU R240, [R1+0x1f0] ;  /* 0x0001f00001f07983 */ /* 0x002ee20000300800 */
[----:B------:R-:W3:Y:S02]  /*130560*/  LDL.LU R241, [R1+0x1f4] ;  /* 0x0001f40001f17983 */ /* 0x000ee40000300800 */
[----:B--2---:R-:W3:Y:S02]  /*130570*/  LDL.LU R242, [R1+0x1f8] ;  /* 0x0001f80001f27983 */ /* 0x004ee40000300800 */
[----:B------:R-:W3:Y:S01]  /*130580*/  LDL.LU R243, [R1+0x1fc] ;  /* 0x0001fc0001f37983 */ /* 0x000ee20000300800 */
[----:B------:R1:W-:Y:S01]  /*130590*/  STL.64 [R1+0x1b0], R236 ;  /* 0x0001b0ec01007387 */ /* 0x0003e20000100a00 */
[----:B------:R2:W-:Y:S03]  /*1305a0*/  STL.64 [R1+0x1b8], R238 ;  /* 0x0001b8ee01007387 */ /* 0x0005e60000100a00 */
[----:B-1----:R-:W3:Y:S01]  /*1305b0*/  LDL.LU R236, [R1+0x1e0] ;  /* 0x0001e00001ec7983 */ /* 0x002ee20000300800 */
[----:B------:R-:W3:Y:S02]  /*1305c0*/  LDL.LU R237, [R1+0x1e4] ;  /* 0x0001e40001ed7983 */ /* 0x000ee40000300800 */
[----:B--2---:R-:W2:Y:S02]  /*1305d0*/  LDL.LU R238, [R1+0x1e8] ;  /* 0x0001e80001ee7983 */ /* 0x004ea40000300800 */
[----:B------:R-:W-:-:S02]  /*1305e0*/  IMAD.MOV.U32 R239, RZ, RZ, R3 ;  /* 0x000000ffffef7224 */ /* 0x000fc400078e0003 */
        /* <DEDUP_REMOVED lines=10> */
[----:B------:R-:W-:Y:S01]  /*130690*/  STL.64 [R1+0x1a0], R200 ;  /* 0x0001a0c801007387 */ /* 0x000fe20000100a00 */
[----:B------:R1:W-:Y:S03]  /*1306a0*/  STL.64 [R1+0x1a8], R202 ;  /* 0x0001a8ca01007387 */ /* 0x0003e60000100a00 */
[----:B-1----:R-:W4:Y:S01]  /*1306b0*/  LDL.LU.64 R202, [R1+0x6540] ;  /* 0x0065400001ca7983 */ /* 0x002f220000300a00 */
[----:B------:R-:W4:Y:S02]  /*1306c0*/  LDL.LU.64 R200, [R1+0x6538] ;  /* 0x0065380001c87983 */ /* 0x000f240000300a00 */
[----:B------:R-:W-:Y:S02]  /*1306d0*/  STL.64 [R1+0x190], R196 ;  /* 0x000190c401007387 */ /* 0x000fe40000100a00 */
[----:B------:R1:W-:Y:S01]  /*1306e0*/  STL.64 [R1+0x198], R198 ;  /* 0x000198c601007387 */ /* 0x0003e20000100a00 */
[C---:B------:R-:W-:Y:S01]  /*1306f0*/  HMMA.1688.F32.TF32 R124, R228.reuse, R122, R124 ;  /* 0x0000007ae47c723c */ /* 0x040fe2000008107c */
[----:B-1----:R-:W3:Y:S01]  /*130700*/  LDL.LU.64 R198, [R1+0x6530] ;  /* 0x0065300001c67983 */ /* 0x002ee20000300a00 */
[----:B------:R-:W3:Y:S02]  /*130710*/  LDL.LU.64 R196, [R1+0x6528] ;  /* 0x0065280001c47983 */ /* 0x000ee40000300a00 */
[----:B------:R-:W-:Y:S02]  /*130720*/  STL.64 [R1+0x180], R192 ;  /* 0x000180c001007387 */ /* 0x000fe40000100a00 */
[----:B------:R1:W-:Y:S02]  /*130730*/  STL.64 [R1+0x188], R194 ;  /* 0x000188c201007387 */ /* 0x0003e40000100a00 */
[----:B-1----:R-:W4:Y:S01]  /*130740*/  LDL.LU.64 R194, [R1+0x6520] ;  /* 0x0065200001c27983 */ /* 0x002f220000300a00 */
[----:B------:R-:W4:Y:S02]  /*130750*/  LDL.LU.64 R192, [R1+0x6518] ;  /* 0x0065180001c07983 */ /* 0x000f240000300a00 */
[----:B------:R-:W-:Y:S02]  /*130760*/  STL.64 [R1+0x170], R176 ;  /* 0x000170b001007387 */ /* 0x000fe40000100a00 */
[----:B------:R1:W-:Y:S01]  /*130770*/  STL.64 [R1+0x178], R178 ;  /* 0x000178b201007387 */ /* 0x0003e20000100a00 */
[C---:B------:R-:W-:Y:S01]  /*130780*/  HMMA.1688.F32.TF32 R116, R228.reuse, R10, R116 ;  /* 0x0000000ae474723c */ /* 0x040fe20000081074 */
[----:B-1----:R-:W4:Y:S01]  /*130790*/  LDL.LU.64 R178, [R1+0x6510] ;  /* 0x0065100001b27983 */ /* 0x002f220000300a00 */
[----:B------:R-:W4:Y:S02]  /*1307a0*/  LDL.LU.64 R176, [R1+0x6508] ;  /* 0x0065080001b07983 */ /* 0x000f240000300a00 */
[----:B------:R-:W-:Y:S02]  /*1307b0*/  STL.64 [R1+0x160], R144 ;  /* 0x0001609001007387 */ /* 0x000fe40000100a00 */
[----:B------:R1:W-:Y:S02]  /*1307c0*/  STL.64 [R1+0x168], R146 ;  /* 0x0001689201007387 */ /* 0x0003e40000100a00 */
[----:B------:R-:W-:Y:S01]  /*1307d0*/  HMMA.1688.F32.TF32 R4, R228, R246, R4 ;  /* 0x000000f6e404723c */ /* 0x000fe20000081004 */
[----:B-1----:R-:W4:Y:S01]  /*1307e0*/  LDL.LU.64 R146, [R1+0x6500] ;  /* 0x0065000001927983 */ /* 0x002f220000300a00 */
[----:B------:R-:W4:Y:S02]  /*1307f0*/  LDL.LU.64 R144, [R1+0x64f8] ;  /* 0x0064f80001907983 */ /* 0x000f240000300a00 */
[----:B------:R-:W-:Y:S02]  /*130800*/  STL.64 [R1+0x150], R140 ;  /* 0x0001508c01007387 */ /* 0x000fe40000100a00 */
[----:B------:R1:W-:Y:S02]  /*130810*/  STL.64 [R1+0x158], R142 ;  /* 0x0001588e01007387 */ /* 0x0003e40000100a00 */
        /* <DEDUP_REMOVED lines=10> */
[----:B------:R-:W4:Y:S02]  /*1308c0*/  LDL.LU.64 R130, [R1+0x64c0] ;  /* 0x0064c00001827983 */ /* 0x000f240000300a00 */
[----:B------:R-:W4:Y:S01]  /*1308d0*/  LDL.LU.64 R128, [R1+0x64b8] ;  /* 0x0064b80001807983 */ /* 0x000f220000300a00 */
[----:B------:R1:W-:Y:S01]  /*1308e0*/  STL.64 [R1+0x50], R232 ;  /* 0x000050e801007387 */ /* 0x0003e20000100a00 */
[----:B------:R1:W-:Y:S01]  /*1308f0*/  STL.64 [R1+0x58], R234 ;  /* 0x000058ea01007387 */ /* 0x0003e20000100a00 */
[----:B------:R-:W-:Y:S01]  /*130900*/  MOV R33, R122 ;  /* 0x0000007a00217202 */ /* 0x000fe20000000f00 */
[----:B------:R-:W-:Y:S01]  /*130910*/  IMAD.MOV.U32 R32, RZ, RZ, R123 ;  /* 0x000000ffff207224 */ /* 0x000fe200078e007b */
[----:B-1----:R-:W4:Y:S01]  /*130920*/  LDL.LU R232, [R1+0x210] ;  /* 0x0002100001e87983 */ /* 0x002f220000300800 */
[----:B------:R-:W4:Y:S02]  /*130930*/  LDL.LU R233, [R1+0x214] ;  /* 0x0002140001e97983 */ /* 0x000f240000300800 */
[----:B------:R-:W4:Y:S02]  /*130940*/  LDL.LU R234, [R1+0x218] ;  /* 0x0002180001ea7983 */ /* 0x000f240000300800 */
[----:B------:R-:W-:Y:S01]  /*130950*/  IMAD.MOV.U32 R21, RZ, RZ, R10 ;  /* 0x000000ffff157224 */ /* 0x000fe200078e000a */
[----:B------:R-:W-:Y:S01]  /*130960*/  MOV R20, R11 ;  /* 0x0000000b00147202 */ /* 0x000fe20000000f00 */
[----:B------:R-:W-:-:S02]  /*130970*/  IMAD.MOV.U32 R37, RZ, RZ, R246 ;  /* 0x000000ffff257224 */ /* 0x000fc400078e00f6 */
[----:B------:R-:W-:Y:S02]  /*130980*/  IMAD.MOV.U32 R36, RZ, RZ, R247 ;  /* 0x000000ffff247224 */ /* 0x000fe400078e00f7 */
[----:B--2---:R-:W-:Y:S02]  /*130990*/  IMAD.MOV.U32 R235, RZ, RZ, R3 ;  /* 0x000000ffffeb7224 */ /* 0x004fe400078e0003 */
[----:B------:R-:W2:Y:S01]  /*1309a0*/  LDL.LU R3, [R1+0x64b0] ;  /* 0x0064b00001037983 */ /* 0x000ea20000300800 */
        /* <DEDUP_REMOVED lines=18> */
[C---:B------:R-:W-:Y:S08]  /*130ad0*/  HMMA.1688.F32.TF32 R248, R228.reuse, R18, R248 ;  /* 0x00000012e4f8723c */ /* 0x040ff000000810f8 */
[C---:B---3--:R-:W-:Y:S08]  /*130ae0*/  HMMA.1688.F32.TF32 R240, R228.reuse, R218, R240 ;  /* 0x000000dae4f0723c */ /* 0x048ff000000810f0 */
[C---:B----4-:R-:W-:Y:S08]  /*130af0*/  HMMA.1688.F32.TF32 R232, R228.reuse, R210, R232 ;  /* 0x000000d2e4e8723c */ /* 0x050ff000000810e8 */
[C---:B--2---:R-:W-:Y:S11]  /*130b00*/  HMMA.1688.F32.TF32 R244, R228.reuse, R206, R244 ;  /* 0x000000cee4f4723c */ /* 0x044ff600000810f4 */
[----:B------:R-:W-:Y:S11]  /*130b10*/  @!UPT UIADD3 URZ, URZ, URZ, URZ ;  /* 0x0000003f3f3ff290 */ /* 0x000ff6000fffe03f */
[----:B------:R-:W-:Y:S01]  /*130b20*/  @!UPT UIADD3 URZ, URZ, URZ, URZ ;  /* 0x0000003f3f3ff290 */ /* 0x000fe2000fffe03f */
[----:B------:R-:W-:Y:S01]  /*130b30*/  STL.64 [R1+0x10], R244 ;  /* 0x000010f401007387 */ /* 0x000fe20000100a00 */
[----:B------:R1:W-:Y:S03]  /*130b40*/  STL.64 [R1+0x18], R246 ;  /* 0x000018f601007387 */ /* 0x0003e60000100a00 */
[----:B-1----:R-:W2:Y:S01]  /*130b50*/  LDL.LU.64 R246, [R1+0x6448] ;  /* 0x0064480001f67983 */ /* 0x002ea20000300a00 */
[----:B------:R-:W3:Y:S02]  /*130b60*/  LDL.LU R244, [R1+0x6440] ;  /* 0x0064400001f47983 */ /* 0x000ee40000300800 */
[----:B------:R-:W-:Y:S02]  /*130b70*/  STL [R1+0x60b0], R248 ;  /* 0x0060b0f801007387 */ /* 0x000fe40000100800 */
[----:B------:R-:W-:Y:S01]  /*130b80*/  STL.64 [R1], R232 ;  /* 0x000000e801007387 */ /* 0x000fe20000100a00 */
[----:B------:R1:W-:Y:S01]  /*130b90*/  STL.64 [R1+0x8], R234 ;  /* 0x000008ea01007387 */ /* 0x0003e20000100a00 */
[----:B------:R-:W-:Y:S02]  /*130ba0*/  STL [R1+0x60ac], R249 ;  /* 0x0060acf901007387 */ /* 0x000fe40000100800 */
[----:B------:R-:W-:Y:S02]  /*130bb0*/  STL [R1+0x60a8], R250 ;  /* 0x0060a8fa01007387 */ /* 0x000fe40000100800 */
[----:B------:R-:W-:Y:S01]  /*130bc0*/  STL [R1+0x60a4], R251 ;  /* 0x0060a4fb01007387 */ /* 0x000fe20000100800 */
[----:B------:R-:W-:Y:S01]  /*130bd0*/  STL [R1+0x60c0], R240 ;  /* 0x0060c0f001007387 */ /* 0x000fe20000100800 */
[----:B------:R-:W-:Y:S02]  /*130be0*/  STL [R1+0x60bc], R241 ;  /* 0x0060bcf101007387 */ /* 0x000fe40000100800 */
[----:B------:R-:W-:Y:S02]  /*130bf0*/  STL [R1+0x60b8], R242 ;  /* 0x0060b8f201007387 */ /* 0x000fe40000100800 */
[----:B------:R-:W-:Y:S01]  /*130c00*/  STL [R1+0x60b4], R243 ;  /* 0x0060b4f301007387 */ /* 0x000fe20000100800 */
[----:B------:R-:W2:Y:S01]  /*130c10*/  LDL.LU.64 R16, [R1+0x3a28] ;  /* 0x003a280001107983 */ /* 0x000ea20000300a00 */
[----:B------:R-:W4:Y:S02]  /*130c20*/  LDL.LU.64 R12, [R1+0x39b8] ;  /* 0x0039b800010c7983 */ /* 0x000f240000300a00 */
[----:B------:R-:W3:Y:S02]  /*130c30*/  LDL.LU.64 R52, [R1+0x3948] ;  /* 0x0039480001347983 */ /* 0x000ee40000300a00 */
[----:B------:R-:W3:Y:S01]  /*130c40*/  LDL.LU.64 R48, [R1+0x38d8] ;  /* 0x0038d80001307983 */ /* 0x000ee20000300a00 */
[----:B------:R-:W3:Y:S01]  /*130c50*/  LDL.LU.64 R44, [R1+0x3870] ;  /* 0x00387000012c7983 */ /* 0x000ee20000300a00 */
[----:B------:R-:W3:Y:S02]  /*130c60*/  LDL.LU.64 R40, [R1+0x3bc8] ;  /* 0x003bc80001287983 */ /* 0x000ee40000300a00 */
[----:B------:R-:W3:Y:S01]  /*130c70*/  LDL.LU.64 R28, [R1+0x3b00] ;  /* 0x003b0000011c7983 */ /* 0x000ee20000300a00 */
[C---:B------:R-:W-:Y:S08]  /*130c80*/  HMMA.1688.F32.TF32 R236, R228.reuse, R222, R236 ;  /* 0x000000dee4ec723c */ /* 0x040ff000000810ec */
[C---:B-1----:R-:W-:Y:S08]  /*130c90*/  HMMA.1688.F32.TF32 R232, R228.reuse, R34, R4 ;  /* 0x00000022e4e8723c */ /* 0x042ff00000081004 */
        /* <DEDUP_REMOVED lines=9> */
[----:B------:R-:W-:Y:S01]  /*130d30*/  STL.64 [R1+0x1fd0], R8 ;  /* 0x001fd00801007387 */ /* 0x000fe20000100a00 */
[----:B------:R1:W-:Y:S02]  /*130d40*/  STL.64 [R1+0x1fd8], R10 ;  /* 0x001fd80a01007387 */ /* 0x0003e40000100a00 */
[C---:B-1----:R-:W-:Y:S08]  /*130d50*/  HMMA.1688.F32.TF32 R8, R228.reuse, R42, R116 ;  /* 0x0000002ae408723c */ /* 0x042ff00000081074 */
[----:B------:R-:W-:Y:S01]  /*130d60*/  HMMA.1688.F32.TF32 R116, R228, R46, R120 ;  /* 0x0000002ee474723c */ /* 0x000fe20000081078 */
[----:B--2---:R-:W-:-:S02]  /*130d70*/  IADD3 R4, P0, R16, R247, RZ ;  /* 0x000000f710047210 */ /* 0x004fc40007f1e0ff */
[-C--:B----4-:R-:W-:Y:S02]  /*130d80*/  IADD3 R6, P1, R12, R247.reuse, RZ ;  /* 0x000000f70c067210 */ /* 0x090fe40007f3e0ff */
[-C--:B---3--:R-:W-:Y:S01]  /*130d90*/  IADD3 R5, P2, R52, R247.reuse, RZ ;  /* 0x000000f734057210 */ /* 0x088fe20007f5e0ff */
[----:B------:R1:W-:Y:S02]  /*130da0*/  STL [R1+0x220], R4 ;  /* 0x0002200401007387 */ /* 0x0003e40000100800 */
[----:B------:R-:W-:Y:S02]  /*130db0*/  STL [R1+0x278], R6 ;  /* 0x0002780601007387 */ /* 0x000fe40000100800 */
[----:B------:R2:W-:Y:S01]  /*130dc0*/  STL [R1+0x2d0], R5 ;  /* 0x0002d00501007387 */ /* 0x0005e20000100800 */
[----:B-1----:R-:W-:Y:S02]  /*130dd0*/  IADD3 R4, P3, R48, R247, RZ ;  /* 0x000000f730047210 */ /* 0x002fe40007f7e0ff */
[----:B--2---:R-:W-:-:S03]  /*130de0*/  IADD3.X R5, R17, R3, RZ, P0, !PT ;  /* 0x0000000311057210 */ /* 0x004fc600007fe4ff */
[----:B------:R1:W-:Y:S01]  /*130df0*/  STL [R1+0x330], R4 ;  /* 0x0003300401007387 */ /* 0x0003e20000100800 */
[----:B------:R-:W2:Y:S02]  /*130e00*/  LDL.LU.64 R24, [R1+0x3a98] ;  /* 0x003a980001187983 */ /* 0x000ea40000300a00 */
[----:B------:R-:W-:Y:S02]  /*130e10*/  STL.64 [R1+0x1fc0], R8 ;  /* 0x001fc00801007387 */ /* 0x000fe40000100a00 */
[----:B------:R-:W-:Y:S01]  /*130e20*/  STL.64 [R1+0x1fc8], R10 ;  /* 0x001fc80a01007387 */ /* 0x000fe20000100a00 */
[----:B------:R3:W-:Y:S01]  /*130e30*/  STL [R1+0x21c], R5 ;  /* 0x00021c0501007387 */ /* 0x0007e20000100800 */
[----:B-1----:R-:W-:-:S03]  /*130e40*/  IMAD.X R4, R13, 0x1, R3, P1 ;  /* 0x000000010d047824 */ /* 0x002fc600008e0603 */
[----:B------:R-:W4:Y:S01]  /*130e50*/  LDL.LU.64 R12, [R1+0x3a30] ;  /* 0x003a3000010c7983 */ /* 0x000f220000300a00 */
[----:B------:R-:W4:Y:S02]  /*130e60*/  LDL.LU.64 R16, [R1+0x39c0] ;  /* 0x0039c00001107983 */ /* 0x000f240000300a00 */
[----:B------:R1:W-:Y:S02]  /*130e70*/  STL [R1+0x274], R4 ;  /* 0x0002740401007387 */ /* 0x0003e40000100800 */
[----:B------:R-:W4:Y:S02]  /*130e80*/  LDL.LU.64 R6, [R1+0x3950] ;  /* 0x0039500001067983 */ /* 0x000f240000300a00 */
[----:B---3--:R-:W-:Y:S01]  /*130e90*/  IMAD.X R5, R53, 0x1, R3, P2 ;  /* 0x0000000135057824 */ /* 0x008fe200010e0603 */
[----:B------:R-:W-:Y:S02]  /*130ea0*/  IADD3 R8, P0, R44, R247, RZ ;  /* 0x000000f72c087210 */ /* 0x000fe40007f1e0ff */
[----:B-1----:R-:W-:-:S02]  /*130eb0*/  IADD3.X R4, R49, R3, RZ, P3, !PT ;  /* 0x0000000331047210 */ /* 0x002fc40001ffe4ff */
[----:B------:R1:W-:Y:S04]  /*130ec0*/  STL [R1+0x2cc], R5 ;  /* 0x0002cc0501007387 */ /* 0x0003e80000100800 */
[----:B------:R3:W-:Y:S01]  /*130ed0*/  STL [R1+0x32c], R4 ;  /* 0x00032c0401007387 */ /* 0x0007e20000100800 */
[----:B------:R3:W-:Y:S01]  /*130ee0*/  STL [R1+0x390], R8 ;  /* 0x0003900801007387 */ /* 0x0007e20000100800 */
[-C--:B-1----:R-:W-:Y:S02]  /*130ef0*/  IADD3 R5, P1, R40, R247.reuse, RZ ;  /* 0x000000f728057210 */ /* 0x082fe40007f3e0ff */
[----:B---3--:R-:W-:-:S03]  /*130f00*/  IADD3 R4, P2, R28, R247, RZ ;  /* 0x000000f71c047210 */ /* 0x008fc60007f5e0ff */
[----:B------:R-:W-:Y:S01]  /*130f10*/  STL [R1+0xa0], R5 ;  /* 0x0000a00501007387 */ /* 0x000fe20000100800 */
[--C-:B------:R-:W-:Y:S02]  /*130f20*/  IMAD.X R9, R45, 0x1, R3.reuse, P0 ;  /* 0x000000012d097824 */ /* 0x100fe400000e0603 */
[----:B------:R-:W-:Y:S01]  /*130f30*/  IMAD.X R8, R41, 0x1, R3, P1 ;  /* 0x0000000129087824 */ /* 0x000fe200008e0603 */
[----:B------:R1:W-:Y:S04]  /*130f40*/  STL [R1+0xdc], R4 ;  /* 0x0000dc0401007387 */ /* 0x0003e80000100800 */
[----:B-1----:R-:W3:Y:S01]  /*130f50*/  LDL.LU.64 R4, [R1+0x38e0] ;  /* 0x0038e00001047983 */ /* 0x002ee20000300a00 */
[----:B------:R-:W-:Y:S02]  /*130f60*/  STL.64 [R1+0x1fb0], R116 ;  /* 0x001fb07401007387 */ /* 0x000fe40000100a00 */
[----:B------:R-:W-:Y:S02]  /*130f70*/  STL.64 [R1+0x1fb8], R118 ;  /* 0x001fb87601007387 */ /* 0x000fe40000100a00 */
[----:B------:R-:W-:Y:S01]  /*130f80*/  STL [R1+0x38c], R9 ;  /* 0x00038c0901007387 */ /* 0x000fe20000100800 */
[----:B------:R-:W3:Y:S01]  /*130f90*/  LDL.LU.64 R10, [R1+0x3878] ;  /* 0x00387800010a7983 */ /* 0x000ee20000300a00 */
[----:B------:R1:W-:Y:S03]  /*130fa0*/  STL [R1+0x9c], R8 ;  /* 0x00009c0801007387 */ /* 0x0003e60000100800 */
[----:B-1----:R-:W3:Y:S01]  /*130fb0*/  LDL.LU.64 R8, [R1+0x3bc0] ;  /* 0x003bc00001087983 */ /* 0x002ee20000300a00 */
[----:B------:R-:W-:Y:S01]  /*130fc0*/  HMMA.1688.F32.TF32 R116, R228, R22, R124 ;  /* 0x00000016e474723c */ /* 0x000fe2000008107c */
[----:B------:R-:W-:-:S05]  /*130fd0*/  IADD3.X R28, R29, R3, RZ, P2, !PT ;  /* 0x000000031d1c7210 */ /* 0x000fca00017fe4ff */
[----:B------:R1:W-:Y:S01]  /*130fe0*/  STL [R1+0xd8], R28 ;  /* 0x0000d81c01007387 */ /* 0x0003e20000100800 */
[----:B--2---:R-:W-:-:S05]  /*130ff0*/  IADD3 R29, P0, R24, R247, RZ ;  /* 0x000000f7181d7210 */ /* 0x004fca0007f1e0ff */
[----:B------:R2:W-:Y:S01]  /*131000*/  STL [R1+0x120], R29 ;  /* 0x0001201d01007387 */ /* 0x0005e20000100800 */
[-C--:B----4-:R-:W-:Y:S02]  /*131010*/  IADD3 R40, P1, R12, R247.reuse, RZ ;  /* 0x000000f70c287210 */ /* 0x090fe40007f3e0ff */
[-C--:B-1----:R-:W-:Y:S02]  /*131020*/  IADD3 R28, P2, R16, R247.reuse, RZ ;  /* 0x000000f7101c7210 */ /* 0x082fe40007f5e0ff */
[----:B--2---:R-:W-:Y:S01]  /*131030*/  IADD3 R29, P3, R6, R247, RZ ;  /* 0x000000f7061d7210 */ /* 0x004fe20007f7e0ff */
[----:B------:R-:W-:Y:S02]  /*131040*/  STL [R1+0x218], R40 ;  /* 0x0002182801007387 */ /* 0x000fe40000100800 */
[----:B------:R1:W-:Y:S02]  /*131050*/  STL [R1+0x270], R28 ;  /* 0x0002701c01007387 */ /* 0x0003e40000100800 */
[----:B------:R2:W-:Y:S01]  /*131060*/  STL [R1+0x2c8], R29 ;  /* 0x0002c81d01007387 */ /* 0x0005e20000100800 */
[----:B-1----:R-:W-:-:S03]  /*131070*/  IMAD.X R28, R25, 0x1, R3, P0 ;  /* 0x00000001191c7824 */ /* 0x002fc600000e0603 */
[----:B------:R-:W4:Y:S01]  /*131080*/  LDL.LU.64 R24, [R1+0x3b08] ;  /* 0x003b080001187983 */ /* 0x000f220000300a00 */
[--C-:B--2---:R-:W-:Y:S02]  /*131090*/  IMAD.X R29, R13, 0x1, R3.reuse, P1 ;  /* 0x000000010d1d7824 */ /* 0x104fe400008e0603 */
[----:B------:R-:W-:Y:S02]  /*1310a0*/  STL.64 [R1+0x1fa0], R116 ;  /* 0x001fa07401007387 */ /* 0x000fe40000100a00 */
[----:B------:R-:W-:Y:S01]  /*1310b0*/  STL.64 [R1+0x1fa8], R118 ;  /* 0x001fa87601007387 */ /* 0x000fe20000100a00 */
[----:B------:R1:W-:Y:S01]  /*1310c0*/  STL [R1+0x11c], R28 ;  /* 0x00011c1c01007387 */ /* 0x0003e20000100800 */
[----:B------:R-:W2:Y:S02]  /*1310d0*/  LDL.LU.64 R12, [R1+0x3aa0] ;  /* 0x003aa000010c7983 */ /* 0x000ea40000300a00 */
[----:B------:R-:W-:Y:S02]  /*1310e0*/  STL [R1+0x214], R29 ;  /* 0x0002141d01007387 */ /* 0x000fe40000100800 */
[----:B------:R-:W2:Y:S01]  /*1310f0*/  LDL.LU.64 R40, [R1+0x3a38] ;  /* 0x003a380001287983 */ /* 0x000ea20000300a00 */
[----:B-1----:R-:W-:Y:S01]  /*131100*/  IADD3.X R28, R17, R3, RZ, P2, !PT ;  /* 0x00000003111c7210 */ /* 0x002fe200017fe4ff */
[----:B------:R-:W-:Y:S01]  /*131110*/  HMMA.1688.F32.TF32 R116, R228, R62, R128 ;  /* 0x0000003ee474723c */ /* 0x000fe20000081080 */
[----:B------:R-:W2:Y:S03]  /*131120*/  LDL.LU.64 R16, [R1+0x39c8] ;  /* 0x0039c80001107983 */ /* 0x000ea60000300a00 */
[----:B------:R1:W-:Y:S02]  /*131130*/  STL [R1+0x26c], R28 ;  /* 0x00026c1c01007387 */ /* 0x0003e40000100800 */
[----:B-1----:R-:W-:Y:S01]  /*131140*/  IMAD.X R28, R7, 0x1, R3, P3 ;  /* 0x00000001071c7824 */ /* 0x002fe200018e0603 */
[-C--:B---3--:R-:W-:Y:S01]  /*131150*/  IADD3 R44, P0, R4, R247.reuse, RZ ;  /* 0x000000f7042c7210 */ /* 0x088fe20007f1e0ff */
[----:B------:R-:W3:Y:S03]  /*131160*/  LDL.LU.64 R6, [R1+0x3958] ;  /* 0x0039580001067983 */ /* 0x000ee60000300a00 */
[----:B------:R1:W-:Y:S01]  /*131170*/  STL [R1+0x2c4], R28 ;  /* 0x0002c41c01007387 */ /* 0x0003e20000100800 */
[----:B------:R-:W-:Y:S01]  /*131180*/  STL [R1+0x328], R44 ;  /* 0x0003282c01007387 */ /* 0x000fe20000100800 */
[----:B-1----:R-:W-:-:S02]  /*131190*/  IADD3 R28, P1, R10, R247, RZ ;  /* 0x000000f70a1c7210 */ /* 0x002fc40007f3e0ff */
[----:B------:R-:W-:-:S03]  /*1311a0*/  IADD3 R29, P2, R8, R247, RZ ;  /* 0x000000f7081d7210 */ /* 0x000fc60007f5e0ff */
[----:B------:R1:W-:Y:S02]  /*1311b0*/  STL [R1+0x388], R28 ;  /* 0x0003881c01007387 */ /* 0x0003e40000100800 */
[----:B------:R-:W-:Y:S02]  /*1311c0*/  STL [R1+0x98], R29 ;  /* 0x0000981d01007387 */ /* 0x000fe40000100800 */
[--C-:B-1----:R-:W-:Y:S02]  /*1311d0*/  IMAD.X R28, R5, 0x1, R3.reuse, P0 ;  /* 0x00000001051c7824 */ /* 0x102fe400000e0603 */
[----:B------:R-:W3:Y:S01]  /*1311e0*/  LDL.LU.64 R4, [R1+0x38e8] ;  /* 0x0038e80001047983 */ /* 0x000ee20000300a00 */
[----:B------:R-:W-:Y:S02]  /*1311f0*/  STL.64 [R1+0x450], R116 ;  /* 0x0004507401007387 */ /* 0x000fe40000100a00 */
[----:B------:R-:W-:Y:S02]  /*131200*/  STL.64 [R1+0x458], R118 ;  /* 0x0004587601007387 */ /* 0x000fe40000100a00 */
[----:B------:R1:W-:Y:S02]  /*131210*/  STL [R1+0x324], R28 ;  /* 0x0003241c01007387 */ /* 0x0003e40000100800 */
[----:B-1----:R-:W3:Y:S01]  /*131220*/  LDL.LU.64 R28, [R1+0x3880] ;  /* 0x00388000011c7983 */ /* 0x002ee20000300a00 */
[----:B------:R-:W-:Y:S01]  /*131230*/  HMMA.1688.F32.TF32 R116, R228, R226, R132 ;  /* 0x000000e2e474723c */ /* 0x000fe20000081084 */
[----:B------:R-:W-:Y:S01]  /*131240*/  IADD3.X R10, R11, R3, RZ, P1, !PT ;  /* 0x000000030b0a7210 */ /* 0x000fe20000ffe4ff */
[----:B------:R-:W-:-:S04]  /*131250*/  IMAD.X R44, R9, 0x1, R3, P2 ;  /* 0x00000001092c7824 */ /* 0x000fc800010e0603 */
[----:B------:R1:W-:Y:S04]  /*131260*/  STL [R1+0x384], R10 ;  /* 0x0003840a01007387 */ /* 0x0003e80000100800 */
[----:B-1----:R-:W3:Y:S01]  /*131270*/  LDL.LU.64 R10, [R1+0x3bb8] ;  /* 0x003bb800010a7983 */ /* 0x002ee20000300a00 */
[----:B------:R-:W3:Y:S02]  /*131280*/  LDL.LU.64 R8, [R1+0x3b10] ;  /* 0x003b100001087983 */ /* 0x000ee40000300a00 */
[----:B------:R4:W-:Y:S02]  /*131290*/  STL [R1+0x94], R44 ;  /* 0x0000942c01007387 */ /* 0x0009e40000100800 */
[-C--:B----4-:R-:W-:Y:S02]  /*1312a0*/  IADD3 R44, P0, R24, R247.reuse, RZ ;  /* 0x000000f7182c7210 */ /* 0x090fe40007f1e0ff */
[----:B--2---:R-:W-:-:S03]  /*1312b0*/  IADD3 R48, P1, R12, R247, RZ ;  /* 0x000000f70c307210 */ /* 0x004fc60007f3e0ff */
[----:B------:R1:W-:Y:S01]  /*1312c0*/  STL [R1+0xd4], R44 ;  /* 0x0000d42c01007387 */ /* 0x0003e20000100800 */
[----:B------:R-:W-:-:S03]  /*1312d0*/  IADD3 R45, P2, R40, R247, RZ ;  /* 0x000000f7282d7210 */ /* 0x000fc60007f5e0ff */
[----:B------:R-:W-:Y:S02]  /*1312e0*/  STL [R1+0x118], R48 ;  /* 0x0001183001007387 */ /* 0x000fe40000100800 */
[----:B------:R2:W-:Y:S01]  /*1312f0*/  STL [R1+0x210], R45 ;  /* 0x0002102d01007387 */ /* 0x0005e20000100800 */
[----:B-1----:R-:W-:Y:S01]  /*131300*/  IADD3 R44, P3, R16, R247, RZ ;  /* 0x000000f7102c7210 */ /* 0x002fe20007f7e0ff */
[----:B--2---:R-:W-:-:S04]  /*131310*/  IMAD.X R45, R25, 0x1, R3, P0 ;  /* 0x00000001192d7824 */ /* 0x004fc800000e0603 */
[----:B------:R1:W-:Y:S01]  /*131320*/  STL [R1+0x268], R44 ;  /* 0x0002682c01007387 */ /* 0x0003e20000100800 */
[----:B------:R-:W2:Y:S02]  /*131330*/  LDL.LU.64 R24, [R1+0x3aa8] ;  /* 0x003aa80001187983 */ /* 0x000ea40000300a00 */
[----:B------:R-:W-:Y:S02]  /*131340*/  STL.64 [R1+0x440], R116 ;  /* 0x0004407401007387 */ /* 0x000fe40000100a00 */
[----:B------:R4:W-:Y:S01]  /*131350*/  STL.64 [R1+0x448], R118 ;  /* 0x0004487601007387 */ /* 0x0009e20000100a00 */
[----:B------:R-:W-:Y:S01]  /*131360*/  STL [R1+0xd0], R45 ;  /* 0x0000d02d01007387 */ /* 0x000fe20000100800 */
[----:B-1----:R-:W-:-:S03]  /*131370*/  IADD3.X R44, R13, R3, RZ, P1, !PT ;  /* 0x000000030d2c7210 */ /* 0x002fc60000ffe4ff */
[----:B------:R-:W2:Y:S01]  /*131380*/  LDL.LU.64 R12, [R1+0x3a40] ;  /* 0x003a4000010c7983 */ /* 0x000ea20000300a00 */
[----:B----4-:R-:W-:Y:S01]  /*131390*/  HMMA.1688.F32.TF32 R116, R228, R54, R136 ;  /* 0x00000036e474723c */ /* 0x010fe20000081088 */
[--C-:B------:R-:W-:Y:S02]  /*1313a0*/  IMAD.X R41, R41, 0x1, R3.reuse, P2 ;  /* 0x0000000129297824 */ /* 0x100fe400010e0603 */
[----:B------:R-:W-:Y:S01]  /*1313b0*/  IMAD.X R40, R17, 0x1, R3, P3 ;  /* 0x0000000111287824 */ /* 0x000fe200018e0603 */
[----:B------:R3:W-:Y:S01]  /*1313c0*/  STL [R1+0x114], R44 ;  /* 0x0001142c01007387 */ /* 0x0007e20000100800 */
[----:B------:R-:W4:Y:S02]  /*1313d0*/  LDL.LU.64 R16, [R1+0x39d0] ;  /* 0x0039d00001107983 */ /* 0x000f240000300a00 */
[----:B------:R1:W-:Y:S01]  /*1313e0*/  STL [R1+0x20c], R41 ;  /* 0x00020c2901007387 */ /* 0x0003e20000100800 */
[----:B------:R1:W-:Y:S01]  /*1313f0*/  STL [R1+0x264], R40 ;  /* 0x0002642801007387 */ /* 0x0003e20000100800 */
[----:B---3--:R-:W-:-:S02]  /*131400*/  IADD3 R44, P0, R6, R247, RZ ;  /* 0x000000f7062c7210 */ /* 0x008fc40007f1e0ff */
[----:B-1----:R-:W-:-:S03]  /*131410*/  IADD3 R41, P1, R4, R247, RZ ;  /* 0x000000f704297210 */ /* 0x002fc60007f3e0ff */
[----:B------:R-:W-:Y:S04]  /*131420*/  STL [R1+0x2c0], R44 ;  /* 0x0002c02c01007387 */ /* 0x000fe80000100800 */
[----:B------:R1:W-:Y:S01]  /*131430*/  STL [R1+0x320], R41 ;  /* 0x0003202901007387 */ /* 0x0003e20000100800 */
[----:B------:R-:W-:Y:S02]  /*131440*/  IADD3 R40, P2, R28, R247, RZ ;  /* 0x000000f71c287210 */ /* 0x000fe40007f5e0ff */
[----:B-1----:R-:W-:-:S03]  /*131450*/  IADD3.X R41, R7, R3, RZ, P0, !PT ;  /* 0x0000000307297210 */ /* 0x002fc600007fe4ff */
[----:B------:R1:W-:Y:S01]  /*131460*/  STL [R1+0x380], R40 ;  /* 0x0003802801007387 */ /* 0x0003e20000100800 */
[----:B------:R-:W3:Y:S02]  /*131470*/  LDL.LU.64 R6, [R1+0x3960] ;  /* 0x0039600001067983 */ /* 0x000ee40000300a00 */
[----:B------:R-:W-:Y:S02]  /*131480*/  STL.64 [R1+0x430], R116 ;  /* 0x0004307401007387 */ /* 0x000fe40000100a00 */
[----:B------:R1:W-:Y:S01]  /*131490*/  STL.64 [R1+0x438], R118 ;  /* 0x0004387601007387 */ /* 0x0003e20000100a00 */
[----:B------:R-:W-:Y:S01]  /*1314a0*/  STL [R1+0x2bc], R41 ;  /* 0x0002bc2901007387 */ /* 0x000fe20000100800 */
[----:B-1----:R-:W-:-:S03]  /*1314b0*/  IMAD.X R40, R5, 0x1, R3, P1 ;  /* 0x0000000105287824 */ /* 0x002fc600008e0603 */
[----:B------:R-:W3:Y:S01]  /*1314c0*/  LDL.LU.64 R4, [R1+0x38f0] ;  /* 0x0038f00001047983 */ /* 0x000ee20000300a00 */
[----:B------:R-:W-:Y:S01]  /*1314d0*/  HMMA.1688.F32.TF32 R116, R228, R58, R140 ;  /* 0x0000003ae474723c */ /* 0x000fe2000008108c */
[----:B------:R-:W-:Y:S01]  /*1314e0*/  IMAD.X R29, R29, 0x1, R3, P2 ;  /* 0x000000011d1d7824 */ /* 0x000fe200010e0603 */
[-C--:B------:R-:W-:Y:S01]  /*1314f0*/  IADD3 R28, P0, R10, R247.reuse, RZ ;  /* 0x000000f70a1c7210 */ /* 0x080fe20007f1e0ff */
[----:B------:R1:W-:Y:S03]  /*131500*/  STL [R1+0x31c], R40 ;  /* 0x00031c2801007387 */ /* 0x0003e60000100800 */
[----:B------:R2:W-:Y:S01]  /*131510*/  STL [R1+0x37c], R29 ;  /* 0x00037c1d01007387 */ /* 0x0005e20000100800 */
[----:B------:R2:W-:Y:S01]  /*131520*/  STL [R1+0x90], R28 ;  /* 0x0000901c01007387 */ /* 0x0005e20000100800 */
[----:B-1----:R-:W-:-:S05]  /*131530*/  IADD3 R40, P1, R8, R247, RZ ;  /* 0x000000f708287210 */ /* 0x002fca0007f3e0ff */
[----:B------:R-:W-:Y:S01]  /*131540*/  STL [R1+0xcc], R40 ;  /* 0x0000cc2801007387 */ /* 0x000fe20000100800 */
[----:B------:R-:W-:Y:S02]  /*131550*/  IMAD.MOV.U32 R53, RZ, RZ, R150 ;  /* 0x000000ffff357224 */ /* 0x000fe400078e0096 */
[----:B------:R-:W-:Y:S01]  /*131560*/  IMAD.MOV.U32 R52, RZ, RZ, R151 ;  /* 0x000000ffff347224 */ /* 0x000fe200078e0097 */
[----:B--2---:R-:W-:-:S05]  /*131570*/  IADD3 R29, P2, R24, R247, RZ ;  /* 0x000000f7181d7210 */ /* 0x004fca0007f5e0ff */
[----:B------:R1:W-:Y:S01]  /*131580*/  STL [R1+0x110], R29 ;  /* 0x0001101d01007387 */ /* 0x0003e20000100800 */
[----:B------:R-:W-:Y:S02]  /*131590*/  IADD3 R28, P3, R12, R247, RZ ;  /* 0x000000f70c1c7210 */ /* 0x000fe40007f7e0ff */
[----:B-1----:R-:W-:-:S03]  /*1315a0*/  IADD3.X R29, R11, R3, RZ, P0, !PT ;  /* 0x000000030b1d7210 */ /* 0x002fc600007fe4ff */
[----:B------:R1:W-:Y:S01]  /*1315b0*/  STL [R1+0x208], R28 ;  /* 0x0002081c01007387 */ /* 0x0003e20000100800 */
[----:B------:R-:W2:Y:S02]  /*1315c0*/  LDL.LU.64 R10, [R1+0x3888] ;  /* 0x00388800010a7983 */ /* 0x000ea40000300a00 */
[----:B------:R-:W-:Y:S02]  /*1315d0*/  STL.64 [R1+0x420], R116 ;  /* 0x0004207401007387 */ /* 0x000fe40000100a00 */
[----:B------:R4:W-:Y:S01]  /*1315e0*/  STL.64 [R1+0x428], R118 ;  /* 0x0004287601007387 */ /* 0x0009e20000100a00 */
[----:B------:R4:W-:Y:S01]  /*1315f0*/  STL [R1+0x8c], R29 ;  /* 0x00008c1d01007387 */ /* 0x0009e20000100800 */
[----:B-1----:R-:W-:-:S03]  /*131600*/  IMAD.X R28, R9, 0x1, R3, P1 ;  /* 0x00000001091c7824 */ /* 0x002fc600008e0603 */
[----:B------:R-:W2:Y:S01]  /*131610*/  LDL.LU.64 R8, [R1+0x3bb0] ;  /* 0x003bb00001087983 */ /* 0x000ea20000300a00 */
[----:B----4-:R-:W-:Y:S01]  /*131620*/  HMMA.1688.F32.TF32 R116, R228, R150, R144 ;  /* 0x00000096e474723c */ /* 0x010fe20000081090 */
[----:B------:R-:W-:Y:S02]  /*131630*/  IMAD.X R29, R25, 0x1, R3, P2 ;  /* 0x00000001191d7824 */ /* 0x000fe400010e0603 */
[----:B------:R1:W-:Y:S01]  /*131640*/  STL [R1+0xc8], R28 ;  /* 0x0000c81c01007387 */ /* 0x0003e20000100800 */
[----:B------:R-:W4:Y:S01]  /*131650*/  LDL.LU.64 R24, [R1+0x3b18] ;  /* 0x003b180001187983 */ /* 0x000f220000300a00 */
[----:B------:R-:W-:Y:S02]  /*131660*/  IADD3 R40, P0, R16, R247, RZ ;  /* 0x000000f710287210 */ /* 0x000fe40007f1e0ff */
[----:B------:R3:W-:Y:S01]  /*131670*/  STL [R1+0x10c], R29 ;  /* 0x00010c1d01007387 */ /* 0x0007e20000100800 */
[----:B-1----:R-:W-:-:S03]  /*131680*/  IADD3.X R28, R13, R3, RZ, P3, !PT ;  /* 0x000000030d1c7210 */ /* 0x002fc60001ffe4ff */
[----:B------:R-:W4:Y:S02]  /*131690*/  LDL.LU.64 R12, [R1+0x3ab0] ;  /* 0x003ab000010c7983 */ /* 0x000f240000300a00 */
[----:B------:R1:W-:Y:S02]  /*1316a0*/  STL [R1+0x204], R28 ;  /* 0x0002041c01007387 */ /* 0x0003e40000100800 */
[----:B------:R-:W-:Y:S01]  /*1316b0*/  STL [R1+0x260], R40 ;  /* 0x0002602801007387 */ /* 0x000fe20000100800 */
[----:B---3--:R-:W-:-:S05]  /*1316c0*/  IADD3 R29, P1, R6, R247, RZ ;  /* 0x000000f7061d7210 */ /* 0x008fca0007f3e0ff */
[----:B------:R3:W-:Y:S01]  /*1316d0*/  STL [R1+0x2b8], R29 ;  /* 0x0002b81d01007387 */ /* 0x0007e20000100800 */
[----:B-1----:R-:W-:-:S05]  /*1316e0*/  IADD3 R28, P2, R4, R247, RZ ;  /* 0x000000f7041c7210 */ /* 0x002fca0007f5e0ff */
[----:B------:R1:W-:Y:S01]  /*1316f0*/  STL [R1+0x318], R28 ;  /* 0x0003181c01007387 */ /* 0x0003e20000100800 */
[----:B------:R-:W-:Y:S02]  /*131700*/  STL.64 [R1+0x410], R116 ;  /* 0x0004107401007387 */ /* 0x000fe40000100a00 */
[----:B------:R-:W-:Y:S02]  /*131710*/  STL.64 [R1+0x418], R118 ;  /* 0x0004187601007387 */ /* 0x000fe40000100a00 */
[----:B------:R-:W4:Y:S01]  /*131720*/  LDL.LU.64 R150, [R1+0x6438] ;  /* 0x0064380001967983 */ /* 0x000f220000300a00 */
[----:B------:R-:W4:Y:S01]  /*131730*/  LDL.LU.64 R148, [R1+0x6430] ;  /* 0x0064300001947983 */ /* 0x000f220000300a00 */
[----:B---3--:R-:W-:Y:S02]  /*131740*/  IADD3.X R29, R17, R3, RZ, P0, !PT ;  /* 0x00000003111d7210 */ /* 0x008fe400007fe4ff */
[----:B------:R-:W3:Y:S02]  /*131750*/  LDL.LU.64 R16, [R1+0x3a48] ;  /* 0x003a480001107983 */ /* 0x000ee40000300a00 */
[--C-:B-1----:R-:W-:Y:S01]  /*131760*/  IMAD.X R28, R7, 0x1, R3.reuse, P1 ;  /* 0x00000001071c7824 */ /* 0x102fe200008e0603 */
[----:B------:R1:W-:Y:S01]  /*131770*/  STL [R1+0x25c], R29 ;  /* 0x00025c1d01007387 */ /* 0x0003e20000100800 */
[----:B------:R-:W3:Y:S03]  /*131780*/  LDL.LU.64 R6, [R1+0x39d8] ;  /* 0x0039d80001067983 */ /* 0x000ee60000300a00 */
[----:B------:R2:W-:Y:S01]  /*131790*/  STL [R1+0x2b4], R28 ;  /* 0x0002b41c01007387 */ /* 0x0005e20000100800 */
[----:B-1----:R-:W-:-:S03]  /*1317a0*/  IMAD.X R29, R5, 0x1, R3, P2 ;  /* 0x00000001051d7824 */ /* 0x002fc600010e0603 */
[----:B------:R-:W3:Y:S02]  /*1317b0*/  LDL.LU.64 R4, [R1+0x3968] ;  /* 0x0039680001047983 */ /* 0x000ee40000300a00 */
[----:B------:R4:W-:Y:S01]  /*1317c0*/  STL [R1+0x314], R29 ;  /* 0x0003141d01007387 */ /* 0x0009e20000100800 */
[----:B------:R-:W-:Y:S01]  /*1317d0*/  MOV R139, R154 ;  /* 0x0000009a008b7202 */ /* 0x000fe20000000f00 */
[----:B------:R-:W-:Y:S01]  /*1317e0*/  IMAD.MOV.U32 R138, RZ, RZ, R155 ;  /* 0x000000ffff8a7224 */ /* 0x000fe200078e009b */
[----:B--2---:R-:W-:-:S05]  /*1317f0*/  IADD3 R28, P0, R10, R247, RZ ;  /* 0x000000f70a1c7210 */ /* 0x004fca0007f1e0ff */
[----:B------:R1:W-:Y:S01]  /*131800*/  STL [R1+0x378], R28 ;  /* 0x0003781c01007387 */ /* 0x0003e20000100800 */
[-C--:B------:R-:W-:Y:S02]  /*131810*/  IADD3 R40, P1, R8, R247.reuse, RZ ;  /* 0x000000f708287210 */ /* 0x080fe40007f3e0ff */
[----:B----4-:R-:W-:-:S03]  /*131820*/  IADD3 R29, P2, R24, R247, RZ ;  /* 0x000000f7181d7210 */ /* 0x010fc60007f5e0ff */
[----:B------:R-:W-:Y:S04]  /*131830*/  STL [R1+0x88], R40 ;  /* 0x0000882801007387 */ /* 0x000fe80000100800 */
[----:B------:R2:W-:Y:S01]  /*131840*/  STL [R1+0xc4], R29 ;  /* 0x0000c41d01007387 */ /* 0x0005e20000100800 */
[----:B-1----:R-:W-:-:S05]  /*131850*/  IADD3 R28, P3, R12, R247, RZ ;  /* 0x000000f70c1c7210 */ /* 0x002fca0007f7e0ff */
[----:B------:R1:W-:Y:S01]  /*131860*/  STL [R1+0x108], R28 ;  /* 0x0001081c01007387 */ /* 0x0003e20000100800 */
[----:B------:R-:W-:Y:S11]  /*131870*/  HMMA.1688.F32.TF32 R116, R228, R154, R148 ;  /* 0x0000009ae474723c */ /* 0x000ff60000081094 */
[----:B------:R-:W-:Y:S11]  /*131880*/  @!UPT UIADD3 URZ, URZ, URZ, URZ ;  /* 0x0000003f3f3ff290 */ /* 0x000ff6000fffe03f */
[----:B------:R-:W-:Y:S01]  /*131890*/  @!UPT UIADD3 URZ, URZ, URZ, URZ ;  /* 0x0000003f3f3ff290 */ /* 0x000fe2000fffe03f */
[----:B------:R-:W-:Y:S01]  /*1318a0*/  STL.64 [R1+0x400], R116 ;  /* 0x0004007401007387 */ /* 0x000fe20000100a00 */
[----:B------:R-:W-:Y:S02]  /*1318b0*/  STL.64 [R1+0x408], R118 ;  /* 0x0004087601007387 */ /* 0x000fe40000100a00 */
[----:B------:R-:W4:Y:S02]  /*1318c0*/  LDL.LU.64 R154, [R1+0x6428] ;  /* 0x00642800019a7983 */ /* 0x000f240000300a00 */
[----:B------:R-:W4:Y:S02]  /*1318d0*/  LDL.LU.64 R152, [R1+0x6420] ;  /* 0x0064200001987983 */ /* 0x000f240000300a00 */
[--C-:B--2---:R-:W-:Y:S01]  /*1318e0*/  IMAD.X R29, R11, 0x1, R3.reuse, P0 ;  /* 0x000000010b1d7824 */ /* 0x104fe200000e0603 */
[----:B-1----:R-:W-:Y:S01]  /*1318f0*/  IADD3.X R28, R9, R3, RZ, P1, !PT ;  /* 0x00000003091c7210 */ /* 0x002fe20000ffe4ff */
[----:B------:R-:W2:Y:S03]  /*131900*/  LDL.LU.64 R10, [R1+0x38f8] ;  /* 0x0038f800010a7983 */ /* 0x000ea60000300a00 */
[----:B------:R1:W-:Y:S02]  /*131910*/  STL [R1+0x374], R29 ;  /* 0x0003741d01007387 */ /* 0x0003e40000100800 */
[----:B------:R-:W2:Y:S01]  /*131920*/  LDL.LU.64 R8, [R1+0x3890] ;  /* 0x0038900001087983 */ /* 0x000ea20000300a00 */
[----:B------:R1:W-:Y:S01]  /*131930*/  STL [R1+0x84], R28 ;  /* 0x0000841c01007387 */ /* 0x0003e20000100800 */
[----:B---3--:R-:W-:Y:S01]  /*131940*/  IADD3 R40, P0, R16, R247, RZ ;  /* 0x000000f710287210 */ /* 0x008fe20007f1e0ff */
[----:B-1----:R-:W-:-:S02]  /*131950*/  IMAD.X R29, R25, 0x1, R3, P2 ;  /* 0x00000001191d7824 */ /* 0x002fc400010e0603 */
[----:B------:R-:W3:Y:S01]  /*131960*/  LDL.LU.64 R24, [R1+0x3ba8] ;  /* 0x003ba80001187983 */ /* 0x000ee20000300a00 */
[----:B------:R-:W-:Y:S02]  /*131970*/  IMAD.X R28, R13, 0x1, R3, P3 ;  /* 0x000000010d1c7824 */ /* 0x000fe400018e0603 */
[----:B------:R1:W-:Y:S02]  /*131980*/  STL [R1+0xc0], R29 ;  /* 0x0000c01d01007387 */ /* 0x0003e40000100800 */
[----:B------:R-:W2:Y:S01]  /*131990*/  LDL.LU.64 R12, [R1+0x3b20] ;  /* 0x003b2000010c7983 */ /* 0x000ea20000300a00 */
[----:B------:R1:W-:Y:S01]  /*1319a0*/  STL [R1+0x104], R28 ;  /* 0x0001041c01007387 */ /* 0x0003e20000100800 */
[----:B------:R-:W-:Y:S01]  /*1319b0*/  STL [R1+0x200], R40 ;  /* 0x0002002801007387 */ /* 0x000fe20000100800 */
[-C--:B-1----:R-:W-:Y:S02]  /*1319c0*/  IADD3 R29, P1, R6, R247.reuse, RZ ;  /* 0x000000f7061d7210 */ /* 0x082fe40007f3e0ff */
[----:B------:R-:W-:-:S03]  /*1319d0*/  IADD3 R28, P2, R4, R247, RZ ;  /* 0x000000f7041c7210 */ /* 0x000fc60007f5e0ff */
[----:B------:R1:W-:Y:S01]  /*1319e0*/  STL [R1+0x258], R29 ;  /* 0x0002581d01007387 */ /* 0x0003e20000100800 */
[----:B------:R-:W-:Y:S01]  /*1319f0*/  MOV R57, R158 ;  /* 0x0000009e00397202 */ /* 0x000fe20000000f00 */
[----:B------:R-:W-:Y:S02]  /*131a00*/  IMAD.MOV.U32 R56, RZ, RZ, R159 ;  /* 0x000000ffff387224 */ /* 0x000fe400078e009f */
[----:B------:R1:W-:Y:S01]  /*131a10*/  STL [R1+0x2b0], R28 ;  /* 0x0002b01c01007387 */ /* 0x0003e20000100800 */
[----:B----4-:R-:W-:Y:S11]  /*131a20*/  HMMA.1688.F32.TF32 R116, R228, R158, R152 ;  /* 0x0000009ee474723c */ /* 0x010ff60000081098 */
[----:B------:R-:W-:Y:S11]  /*131a30*/  @!UPT UIADD3 URZ, URZ, URZ, URZ ;  /* 0x0000003f3f3ff290 */ /* 0x000ff6000fffe03f */
[----:B------:R-:W-:Y:S01]  /*131a40*/  @!UPT UIADD3 URZ, URZ, URZ, URZ ;  /* 0x0000003f3f3ff290 */ /* 0x000fe2000fffe03f */
[----:B------:R-:W-:Y:S01]  /*131a50*/  STL.64 [R1+0x3f0], R116 ;  /* 0x0003f07401007387 */ /* 0x000fe20000100a00 */
[----:B------:R-:W-:Y:S02]  /*131a60*/  STL.64 [R1+0x3f8], R118 ;  /* 0x0003f87601007387 */ /* 0x000fe40000100a00 */
[----:B------:R-:W4:Y:S02]  /*131a70*/  LDL.LU.64 R158, [R1+0x6418] ;  /* 0x00641800019e7983 */ /* 0x000f240000300a00 */
[----:B------:R-:W4:Y:S02]  /*131a80*/  LDL.LU.64 R156, [R1+0x6410] ;  /* 0x00641000019c7983 */ /* 0x000f240000300a00 */
[--C-:B-1----:R-:W-:Y:S01]  /*131a90*/  IMAD.X R29, R17, 0x1, R3.reuse, P0 ;  /* 0x00000001111d7824 */ /* 0x102fe200000e0603 */
[----:B------:R-:W-:Y:S01]  /*131aa0*/  IADD3.X R28, R7, R3, RZ, P1, !PT ;  /* 0x00000003071c7210 */ /* 0x000fe20000ffe4ff */
[----:B------:R-:W4:Y:S03]  /*131ab0*/  LDL.LU.64 R16, [R1+0x3ab8] ;  /* 0x003ab80001107983 */ /* 0x000f260000300a00 */
[----:B------:R1:W-:Y:S02]  /*131ac0*/  STL [R1+0x1fc], R29 ;  /* 0x0001fc1d01007387 */ /* 0x0003e40000100800 */
[----:B------:R-:W4:Y:S01]  /*131ad0*/  LDL.LU.64 R6, [R1+0x3a50] ;  /* 0x003a500001067983 */ /* 0x000f220000300a00 */
[----:B------:R3:W-:Y:S01]  /*131ae0*/  STL [R1+0x254], R28 ;  /* 0x0002541c01007387 */ /* 0x0007e20000100800 */
[----:B--2---:R-:W-:Y:S01]  /*131af0*/  IADD3 R40, P1, R8, R247, RZ ;  /* 0x000000f708287210 */ /* 0x004fe20007f3e0ff */
[----:B-1----:R-:W-:-:S02]  /*131b00*/  IMAD.X R29, R5, 0x1, R3, P2 ;  /* 0x00000001051d7824 */ /* 0x002fc400010e0603 */
[----:B------:R-:W2:Y:S01]  /*131b10*/  LDL.LU.64 R4, [R1+0x39e0] ;  /* 0x0039e00001047983 */ /* 0x000ea20000300a00 */
[-C--:B---3--:R-:W-:Y:S02]  /*131b20*/  IADD3 R28, P0, R10, R247.reuse, RZ ;  /* 0x000000f70a1c7210 */ /* 0x088fe40007f1e0ff */
[----:B------:R1:W-:Y:S03]  /*131b30*/  STL [R1+0x2ac], R29 ;  /* 0x0002ac1d01007387 */ /* 0x0003e60000100800 */
[----:B------:R3:W-:Y:S01]  /*131b40*/  STL [R1+0x310], R28 ;  /* 0x0003101c01007387 */ /* 0x0007e20000100800 */
[----:B------:R2:W-:Y:S01]  /*131b50*/  STL [R1+0x370], R40 ;  /* 0x0003702801007387 */ /* 0x0005e20000100800 */
[-C--:B-1----:R-:W-:Y:S02]  /*131b60*/  IADD3 R29, P2, R24, R247.reuse, RZ ;  /* 0x000000f7181d7210 */ /* 0x082fe40007f5e0ff */
[----:B---3--:R-:W-:-:S03]  /*131b70*/  IADD3 R28, P3, R12, R247, RZ ;  /* 0x000000f70c1c7210 */ /* 0x008fc60007f7e0ff */
[----:B------:R-:W-:Y:S01]  /*131b80*/  STL [R1+0x80], R29 ;  /* 0x0000801d01007387 */ /* 0x000fe20000100800 */
[----:B------:R-:W-:Y:S01]  /*131b90*/  IMAD.MOV.U32 R137, RZ, RZ, R162 ;  /* 0x000000ffff897224 */ /* 0x000fe200078e00a2 */
[----:B------:R-:W-:Y:S02]  /*131ba0*/  MOV R136, R163 ;  /* 0x000000a300887202 */ /* 0x000fe40000000f00 */
[----:B------:R1:W-:Y:S01]  /*131bb0*/  STL [R1+0xbc], R28 ;  /* 0x0000bc1c01007387 */ /* 0x0003e20000100800 */
[----:B----4-:R-:W-:Y:S11]  /*131bc0*/  HMMA.1688.F32.TF32 R116, R228, R162, R156 ;  /* 0x000000a2e474723c */ /* 0x010ff6000008109c */
[----:B------:R-:W-:Y:S11]  /*131bd0*/  @!UPT UIADD3 URZ, URZ, URZ, URZ ;  /* 0x0000003f3f3ff290 */ /* 0x000ff6000fffe03f */
[----:B------:R-:W-:Y:S01]  /*131be0*/  @!UPT UIADD3 URZ, URZ, URZ, URZ ;  /* 0x0000003f3f3ff290 */ /* 0x000fe2000fffe03f */
[----:B------:R-:W-:Y:S01]  /*131bf0*/  STL.64 [R1+0x70], R116 ;  /* 0x0000707401007387 */ /* 0x000fe20000100a00 */
[----:B------:R-:W-:Y:S02]  /*131c00*/  STL.64 [R1+0x78], R118 ;  /* 0x0000787601007387 */ /* 0x000fe40000100a00 */
[----:B------:R-:W3:Y:S02]  /*131c10*/  LDL.LU.64 R162, [R1+0x6408] ;  /* 0x0064080001a27983 */ /* 0x000ee40000300a00 */
[----:B------:R-:W3:Y:S02]  /*131c20*/  LDL.LU.64 R160, [R1+0x6400] ;  /* 0x0064000001a07983 */ /* 0x000ee40000300a00 */
[--C-:B------:R-:W-:Y:S02]  /*131c30*/  IMAD.X R10, R11, 0x1, R3.reuse, P0 ;  /* 0x000000010b0a7824 */ /* 0x100fe400000e0603 */
[--C-:B--2---:R-:W-:Y:S01]  /*131c40*/  IMAD.X R40, R9, 0x1, R3.reuse, P1 ;  /* 0x0000000109287824 */ /* 0x104fe200008e0603 */
[----:B-1----:R-:W2:Y:S01]  /*131c50*/  LDL.LU.64 R28, [R1+0x3970] ;  /* 0x00397000011c7983 */ /* 0x002ea20000300a00 */
[----:B------:R-:W-:Y:S01]  /*131c60*/  IADD3.X R245, R25, R3, RZ, P2, !PT ;  /* 0x0000000319f57210 */ /* 0x000fe200017fe4ff */
[----:B------:R1:W-:Y:S02]  /*131c70*/  STL [R1+0x30c], R10 ;  /* 0x00030c0a01007387 */ /* 0x0003e40000100800 */
[----:B------:R-:W-:Y:S01]  /*131c80*/  IMAD.X R24, R13, 0x1, R3, P3 ;  /* 0x000000010d187824 */ /* 0x000fe200018e0603 */
[-C--:B------:R-:W-:Y:S01]  /*131c90*/  IADD3 R25, P1, R6, R247.reuse, RZ ;  /* 0x000000f706197210 */ /* 0x080fe20007f3e0ff */
[----:B-1----:R-:W4:Y:S01]  /*131ca0*/  LDL.LU.64 R10, [R1+0x3900] ;  /* 0x00390000010a7983 */ /* 0x002f220000300a00 */
[----:B------:R-:W2:Y:S02]  /*131cb0*/  LDL.LU.64 R8, [R1+0x3898] ;  /* 0x0038980001087983 */ /* 0x000ea40000300a00 */
[----:B------:R1:W-:Y:S02]  /*131cc0*/  STL [R1+0x36c], R40 ;  /* 0x00036c2801007387 */ /* 0x0003e40000100800 */
[----:B------:R-:W-:Y:S01]  /*131cd0*/  STL [R1+0x60e4], R245 ;  /* 0x0060e4f501007387 */ /* 0x000fe20000100800 */
[----:B------:R-:W2:Y:S01]  /*131ce0*/  LDL.LU.64 R12, [R1+0x3ba0] ;  /* 0x003ba000010c7983 */ /* 0x000ea20000300a00 */
[----:B------:R1:W-:Y:S02]  /*131cf0*/  STL [R1+0xb8], R24 ;  /* 0x0000b81801007387 */ /* 0x0003e40000100800 */
[----:B-1----:R-:W-:-:S02]  /*131d00*/  IADD3 R40, P0, R16, R247, RZ ;  /* 0x000000f710287210 */ /* 0x002fc40007f1e0ff */
[----:B------:R-:W-:-:S03]  /*131d10*/  IADD3 R24, P2, R4, R247, RZ ;  /* 0x000000f704187210 */ /* 0x000fc60007f5e0ff */
[----:B------:R-:W-:Y:S01]  /*131d20*/  STL [R1+0x100], R40 ;  /* 0x0001002801007387 */ /* 0x000fe20000100800 */
[----:B------:R-:W-:Y:S02]  /*131d30*/  STL [R1+0x1f8], R25 ;  /* 0x0001f81901007387 */ /* 0x000fe40000100800 */
[----:B------:R1:W-:Y:S02]  /*131d40*/  STL [R1+0x250], R24 ;  /* 0x0002501801007387 */ /* 0x0003e40000100800 */
[----:B------:R-:W-:Y:S01]  /*131d50*/  IMAD.MOV.U32 R135, RZ, RZ, R166 ;  /* 0x000000ffff877224 */ /* 0x000fe200078e00a6 */
[----:B------:R-:W-:Y:S01]  /*131d60*/  MOV R134, R167 ;  /* 0x000000a700867202 */ /* 0x000fe20000000f00 */
[----:B---3--:R-:W-:Y:S11]  /*131d70*/  HMMA.1688.F32.TF32 R116, R228, R166, R160 ;  /* 0x000000a6e474723c */ /* 0x008ff600000810a0 */
[----:B------:R-:W-:Y:S11]  /*131d80*/  @!UPT UIADD3 URZ, URZ, URZ, URZ ;  /* 0x0000003f3f3ff290 */ /* 0x000ff6000fffe03f */
[----:B------:R-:W-:Y:S01]  /*131d90*/  @!UPT UIADD3 URZ, URZ, URZ, URZ ;  /* 0x0000003f3f3ff290 */ /* 0x000fe2000fffe03f */
[----:B------:R-:W-:Y:S01]  /*131da0*/  STL.64 [R1+0x1f90], R116 ;  /* 0x001f907401007387 */ /* 0x000fe20000100a00 */
[----:B------:R-:W-:Y:S02]  /*131db0*/  STL.64 [R1+0x1f98], R118 ;  /* 0x001f987601007387 */ /* 0x000fe40000100a00 */
[----:B------:R-:W3:Y:S02]  /*131dc0*/  LDL.LU.64 R166, [R1+0x63f8] ;  /* 0x0063f80001a67983 */ /* 0x000ee40000300a00 */
[----:B------:R-:W3:Y:S02]  /*131dd0*/  LDL.LU.64 R164, [R1+0x63f0] ;  /* 0x0063f00001a47983 */ /* 0x000ee40000300a00 */
[--C-:B------:R-:W-:Y:S02]  /*131de0*/  IMAD.X R16, R17, 0x1, R3.reuse, P0 ;  /* 0x0000000111107824 */ /* 0x100fe400000e0603 */
[----:B------:R-:W-:Y:S01]  /*131df0*/  IMAD.X R6, R7, 0x1, R3, P1 ;  /* 0x0000000107067824 */ /* 0x000fe200008e0603 */
[----:B-1----:R-:W3:Y:S02]  /*131e00*/  LDL.LU.64 R24, [R1+0x3b28] ;  /* 0x003b280001187983 */ /* 0x002ee40000300a00 */
[----:B------:R1:W-:Y:S01]  /*131e10*/  STL [R1+0xfc], R16 ;  /* 0x0000fc1001007387 */ /* 0x0003e20000100800 */
[----:B------:R-:W-:-:S02]  /*131e20*/  IADD3.X R40, R5, R3, RZ, P2, !PT ;  /* 0x0000000305287210 */ /* 0x000fc400017fe4ff */
[-C--:B--2---:R-:W-:Y:S02]  /*131e30*/  IADD3 R44, P0, R28, R247.reuse, RZ ;  /* 0x000000f71c2c7210 */ /* 0x084fe40007f1e0ff */
[-C--:B----4-:R-:W-:Y:S02]  /*131e40*/  IADD3 R41, P1, R10, R247.reuse, RZ ;  /* 0x000000f70a297210 */ /* 0x090fe40007f3e0ff */
[-C--:B------:R-:W-:Y:S01]  /*131e50*/  IADD3 R163, P3, R12, R247.reuse, RZ ;  /* 0x000000f70ca37210 */ /* 0x080fe20007f7e0ff */
[----:B-1----:R-:W2:Y:S01]  /*131e60*/  LDL.LU.64 R16, [R1+0x3ac0] ;  /* 0x003ac00001107983 */ /* 0x002ea20000300a00 */
[----:B------:R1:W-:Y:S03]  /*131e70*/  STL [R1+0x1f4], R6 ;  /* 0x0001f40601007387 */ /* 0x0003e60000100800 */
[----:B-1----:R-:W4:Y:S01]  /*131e80*/  LDL.LU.64 R6, [R1+0x3a58] ;  /* 0x003a580001067983 */ /* 0x002f220000300a00 */
[----:B------:R-:W2:Y:S02]  /*131e90*/  LDL.LU.64 R4, [R1+0x39e8] ;  /* 0x0039e80001047983 */ /* 0x000ea40000300a00 */
[----:B------:R1:W-:Y:S02]  /*131ea0*/  STL [R1+0x24c], R40 ;  /* 0x00024c2801007387 */ /* 0x0003e40000100800 */
[----:B------:R2:W-:Y:S01]  /*131eb0*/  STL [R1+0x2a8], R44 ;  /* 0x0002a82c01007387 */ /* 0x0005e20000100800 */
[----:B------:R-:W-:Y:S01]  /*131ec0*/  STL [R1+0x308], R41 ;  /* 0x0003082901007387 */ /* 0x000fe20000100800 */
[----:B------:R-:W-:Y:S01]  /*131ed0*/  STL [R1+0x60e8], R163 ;  /* 0x0060e8a301007387 */ /* 0x000fe20000100800 */
[----:B-1----:R-:W-:Y:S01]  /*131ee0*/  IADD3 R40, P2, R8, R247, RZ ;  /* 0x000000f708287210 */ /* 0x002fe20007f5e0ff */
[----:B------:R-:W-:-:S02]  /*131ef0*/  IMAD.MOV.U32 R133, RZ, RZ, R170 ;  /* 0x000000ffff857224 */ /* 0x000fc400078e00aa */
[----:B------:R-:W-:Y:S02]  /*131f00*/  IMAD.MOV.U32 R132, RZ, RZ, R171 ;  /* 0x000000ffff847224 */ /* 0x000fe400078e00ab */
[----:B------:R1:W-:Y:S01]  /*131f10*/  STL [R1+0x368], R40 ;  /* 0x0003682801007387 */ /* 0x0003e20000100800 */
[----:B---3--:R-:W-:Y:S11]  /*131f20*/  HMMA.1688.F32.TF32 R116, R228, R170, R164 ;  /* 0x000000aae474723c */ /* 0x008ff600000810a4 */
[----:B------:R-:W-:Y:S11]  /*131f30*/  @!UPT UIADD3 URZ, URZ, URZ, URZ ;  /* 0x0000003f3f3ff290 */ /* 0x000ff6000fffe03f */
[----:B------:R-:W-:Y:S01]  /*131f40*/  @!UPT UIADD3 URZ, URZ, URZ, URZ ;  /* 0x0000003f3f3ff290 */ /* 0x000fe2000fffe03f */
[----:B------:R-:W-:Y:S01]  /*131f50*/  STL.64 [R1+0x1f80], R116 ;  /* 0x001f807401007387 */ /* 0x000fe20000100a00 */
[----:B------:R-:W-:Y:S02]  /*131f60*/  STL.64 [R1+0x1f88], R118 ;  /* 0x001f887601007387 */ /* 0x000fe40000100a00 */
[----:B------:R-:W3:Y:S02]  /*131f70*/  LDL.LU.64 R170, [R1+0x63e8] ;  /* 0x0063e80001aa7983 */ /* 0x000ee40000300a00 */
[----:B------:R-:W3:Y:S01]  /*131f80*/  LDL.LU.64 R168, [R1+0x63e0] ;  /* 0x0063e00001a87983 */ /* 0x000ee20000300a00 */
[-C--:B------:R-:W-:Y:S01]  /*131f90*/  IADD3.X R28, R29, R3.reuse, RZ, P0, !PT ;  /* 0x000000031d1c7210 */ /* 0x080fe200007fe4ff */
[--C-:B------:R-:W-:Y:S02]  /*131fa0*/  IMAD.X R10, R11, 0x1, R3.reuse, P1 ;  /* 0x000000010b0a7824 */ /* 0x100fe400008e0603 */
[----:B------:R-:W-:Y:S01]  /*131fb0*/  IMAD.X R8, R9, 0x1, R3, P2 ;  /* 0x0000000109087824 */ /* 0x000fe200010e0603 */
[----:B------:R-:W-:Y:S01]  /*131fc0*/  IADD3.X R162, R13, R3, RZ, P3, !PT ;  /* 0x000000030da27210 */ /* 0x000fe20001ffe4ff */
[----:B------:R-:W-:Y:S01]  /*131fd0*/  STL [R1+0x2a4], R28 ;  /* 0x0002a41c01007387 */ /* 0x000fe20000100800 */
[----:B--2---:R-:W2:Y:S02]  /*131fe0*/  LDL.LU.64 R44, [R1+0x3978] ;  /* 0x00397800012c7983 */ /* 0x004ea40000300a00 */
[----:B------:R4:W-:Y:S01]  /*131ff0*/  STL [R1+0x304], R10 ;  /* 0x0003040a01007387 */ /* 0x0009e20000100800 */
[----:B-1----:R-:W-:-:S02]  /*132000*/  IADD3 R40, P0, R24, R247, RZ ;  /* 0x000000f718287210 */ /* 0x002fc40007f1e0ff */
[-C--:B------:R-:W-:Y:S02]  /*132010*/  IADD3 R13, P1, R16, R247.reuse, RZ ;  /* 0x000000f7100d7210 */ /* 0x080fe40007f3e0ff */
[-C--:B----4-:R-:W-:Y:S01]  /*132020*/  IADD3 R12, P2, R6, R247.reuse, RZ ;  /* 0x000000f7060c7210 */ /* 0x090fe20007f5e0ff */
[----:B------:R-:W4:Y:S01]  /*132030*/  LDL.LU.64 R10, [R1+0x3908] ;  /* 0x00390800010a7983 */ /* 0x000f220000300a00 */
[----:B------:R1:W-:Y:S02]  /*132040*/  STL [R1+0x364], R8 ;  /* 0x0003640801007387 */ /* 0x0003e40000100800 */
[----:B------:R-:W-:Y:S02]  /*132050*/  IMAD.MOV.U32 R131, RZ, RZ, R14 ;  /* 0x000000ffff837224 */ /* 0x000fe400078e000e */
[----:B------:R-:W-:Y:S01]  /*132060*/  IMAD.MOV.U32 R130, RZ, RZ, R15 ;  /* 0x000000ffff827224 */ /* 0x000fe200078e000f */
[----:B-1----:R-:W2:Y:S01]  /*132070*/  LDL.LU.64 R8, [R1+0x38a0] ;  /* 0x0038a00001087983 */ /* 0x002ea20000300a00 */
[----:B------:R-:W2:Y:S02]  /*132080*/  LDL.LU.64 R28, [R1+0x3b90] ;  /* 0x003b9000011c7983 */ /* 0x000ea40000300a00 */
[----:B------:R-:W-:Y:S02]  /*132090*/  STL [R1+0x60ec], R162 ;  /* 0x0060eca201007387 */ /* 0x000fe40000100800 */
[----:B------:R-:W-:Y:S01]  /*1320a0*/  STL [R1+0xb4], R40 ;  /* 0x0000b42801007387 */ /* 0x000fe20000100800 */
[----:B------:R-:W-:Y:S01]  /*1320b0*/  STL [R1+0xf8], R13 ;  /* 0x0000f80d01007387 */ /* 0x000fe20000100800 */
[----:B------:R1:W-:Y:S01]  /*1320c0*/  STL [R1+0x1f0], R12 ;  /* 0x0001f00c01007387 */ /* 0x0003e20000100800 */
[----:B---3--:R-:W-:Y:S11]  /*1320d0*/  HMMA.1688.F32.TF32 R116, R228, R14, R168 ;  /* 0x0000000ee474723c */ /* 0x008ff600000810a8 */
[----:B------:R-:W-:Y:S11]  /*1320e0*/  @!UPT UIADD3 URZ, URZ, URZ, URZ ;  /* 0x0000003f3f3ff290 */ /* 0x000ff6000fffe03f */
[----:B------:R-:W-:Y:S01]  /*1320f0*/  @!UPT UIADD3 URZ, URZ, URZ, URZ ;  /* 0x0000003f3f3ff290 */ /* 0x000fe2000fffe03f */
[----:B------:R-:W-:Y:S01]  /*132100*/  STL.64 [R1+0x1f70], R116 ;  /* 0x001f707401007387 */ /* 0x000fe20000100a00 */
[----:B------:R-:W-:Y:S02]  /*132110*/  STL.64 [R1+0x1f78], R118 ;  /* 0x001f787601007387 */ /* 0x000fe40000100a00 */
[----:B------:R-:W3:Y:S02]  /*132120*/  LDL.LU.64 R14, [R1+0x63d8] ;  /* 0x0063d800010e7983 */ /* 0x000ee40000300a00 */
[----:B-1----:R-:W3:Y:S01]  /*132130*/  LDL.LU.64 R12, [R1+0x63d0] ;  /* 0x0063d000010c7983 */ /* 0x002ee20000300a00 */
[----:B------:R-:W-:Y:S02]  /*132140*/  IADD3 R40, P3, R4, R247, RZ ;  /* 0x000000f704287210 */ /* 0x000fe40007f7e0ff */
[----:B------:R-:W-:Y:S01]  /*132150*/  IADD3.X R24, R25, R3, RZ, P0, !PT ;  /* 0x0000000319187210 */ /* 0x000fe200007fe4ff */
[--C-:B------:R-:W-:Y:S02]  /*132160*/  IMAD.X R16, R17, 0x1, R3.reuse, P1 ;  /* 0x0000000111107824 */ /* 0x100fe400008e0603 */
[----:B------:R-:W-:Y:S01]  /*132170*/  IMAD.X R6, R7, 0x1, R3, P2 ;  /* 0x0000000107067824 */ /* 0x000fe200010e0603 */
[----:B------:R1:W-:Y:S01]  /*132180*/  STL [R1+0x248], R40 ;  /* 0x0002482801007387 */ /* 0x0003e20000100800 */
[----:B--2---:R-:W-:-:S03]  /*132190*/  IADD3 R25, P0, R44, R247, RZ ;  /* 0x000000f72c197210 */ /* 0x004fc60007f1e0ff */
[----:B-1----:R-:W2:Y:S01]  /*1321a0*/  LDL.LU.64 R40, [R1+0x3b30] ;  /* 0x003b300001287983 */ /* 0x002ea20000300a00 */
[----:B------:R1:W-:Y:S02]  /*1321b0*/  STL [R1+0xb0], R24 ;  /* 0x0000b01801007387 */ /* 0x0003e40000100800 */
[----:B------:R4:W-:Y:S01]  /*1321c0*/  STL [R1+0xf4], R16 ;  /* 0x0000f41001007387 */ /* 0x0009e20000100800 */
[----:B-1----:R-:W-:Y:S01]  /*1321d0*/  IADD3.X R24, R5, R3, RZ, P3, !PT ;  /* 0x0000000305187210 */ /* 0x002fe20001ffe4ff */
[----:B----4-:R-:W4:Y:S01]  /*1321e0*/  LDL.LU.64 R16, [R1+0x3ac8] ;  /* 0x003ac80001107983 */ /* 0x010f220000300a00 */
[----:B------:R1:W-:Y:S03]  /*1321f0*/  STL [R1+0x1ec], R6 ;  /* 0x0001ec0601007387 */ /* 0x0003e60000100800 */
[----:B-1----:R-:W2:Y:S01]  /*132200*/  LDL.LU.64 R6, [R1+0x3a60] ;  /* 0x003a600001067983 */ /* 0x002ea20000300a00 */
[----:B------:R-:W2:Y:S02]  /*132210*/  LDL.LU.64 R4, [R1+0x39f0] ;  /* 0x0039f00001047983 */ /* 0x000ea40000300a00 */
[----:B------:R1:W-:Y:S02]  /*132220*/  STL [R1+0x244], R24 ;  /* 0x0002441801007387 */ /* 0x0003e40000100800 */
[----:B------:R-:W-:Y:S02]  /*132230*/  STL [R1+0x2a0], R25 ;  /* 0x0002a01901007387 */ /* 0x000fe40000100800 */
[----:B------:R-:W-:-:S02]  /*132240*/  IMAD.MOV.U32 R129, RZ, RZ, R26 ;  /* 0x000000ffff817224 */ /* 0x000fc400078e001a */
[----:B------:R-:W-:Y:S01]  /*132250*/  IMAD.MOV.U32 R128, RZ, RZ, R27 ;  /* 0x000000ffff807224 */ /* 0x000fe200078e001b */
[----:B-1----:R-:W-:-:S05]  /*132260*/  IADD3 R24, P1, R10, R247, RZ ;  /* 0x000000f70a187210 */ /* 0x002fca0007f3e0ff */
[----:B------:R1:W-:Y:S01]  /*132270*/  STL [R1+0x300], R24 ;  /* 0x0003001801007387 */ /* 0x0003e20000100800 */
[----:B---3--:R-:W-:Y:S11]  /*132280*/  HMMA.1688.F32.TF32 R12, R228, R26, R12 ;  /* 0x0000001ae40c723c */ /* 0x008ff6000008100c */
[----:B------:R-:W-:Y:S11]  /*132290*/  @!UPT UIADD3 URZ, URZ, URZ, URZ ;  /* 0x0000003f3f3ff290 */ /* 0x000ff6000fffe03f */
[----:B------:R-:W-:Y:S01]  /*1322a0*/  @!UPT UIADD3 URZ, URZ, URZ, URZ ;  /* 0x0000003f3f3ff290 */ /* 0x000fe2000fffe03f */
[----:B------:R3:W-:Y:S01]  /*1322b0*/  STL.64 [R1+0x1f60], R12 ;  /* 0x001f600c01007387 */ /* 0x0007e20000100a00 */
[----:B------:R-:W-:Y:S02]  /*1322c0*/  STL.64 [R1+0x1f68], R14 ;  /* 0x001f680e01007387 */ /* 0x000fe40000100a00 */
[----:B------:R-:W4:Y:S02]  /*1322d0*/  LDL.LU.64 R26, [R1+0x63c8] ;  /* 0x0063c800011a7983 */ /* 0x000f240000300a00 */
[----:B-1----:R-:W4:Y:S01]  /*1322e0*/  LDL.LU.64 R24, [R1+0x63c0] ;  /* 0x0063c00001187983 */ /* 0x002f220000300a00 */
[-C--:B------:R-:W-:Y:S02]  /*1322f0*/  IADD3 R161, P3, R28, R247.reuse, RZ ;  /* 0x000000f71ca17210 */ /* 0x080fe40007f7e0ff */
[----:B---3--:R-:W-:-:S03]  /*132300*/  IADD3 R12, P2, R8, R247, RZ ;  /* 0x000000f7080c7210 */ /* 0x008fc60007f5e0ff */
[----:B------:R-:W-:Y:S01]  /*132310*/  STL [R1+0x60f0], R161 ;  /* 0x0060f0a101007387 */ /* 0x000fe20000100800 */
[----:B------:R-:W-:-:S03]  /*132320*/  IADD3.X R13, R45, R3, RZ, P0, !PT ;  /* 0x000000032d0d7210 */ /* 0x000fc600007fe4ff */
[----:B------:R1:W-:Y:S02]  /*132330*/  STL [R1+0x360], R12 ;  /* 0x0003600c01007387 */ /* 0x0003e40000100800 */
[----:B------:R-:W-:Y:S02]  /*132340*/  STL [R1+0x29c], R13 ;  /* 0x00029c0d01007387 */ /* 0x000fe40000100800 */
[--C-:B-1----:R-:W-:Y:S02]  /*132350*/  IMAD.X R12, R11, 0x1, R3.reuse, P1 ;  /* 0x000000010b0c7824 */ /* 0x102fe400008e0603 */
[----:B------:R-:W3:Y:S03]  /*132360*/  LDL.LU.64 R10, [R1+0x3980] ;  /* 0x00398000010a7983 */ /* 0x000ee60000300a00 */
[----:B------:R-:W-:Y:S02]  /*132370*/  STL [R1+0x2fc], R12 ;  /* 0x0002fc0c01007387 */ /* 0x000fe40000100800 */
[----:B------:R-:W-:Y:S01]  /*132380*/  IMAD.X R8, R9, 0x1, R3, P2 ;  /* 0x0000000109087824 */ /* 0x000fe200010e0603 */
[----:B------:R-:W-:-:S02]  /*132390*/  IADD3.X R160, R29, R3, RZ, P3, !PT ;  /* 0x000000031da07210 */ /* 0x000fc40001ffe4ff */
[-C--:B--2---:R-:W-:Y:S01]  /*1323a0*/  IADD3 R28, P0, R40, R247.reuse, RZ ;  /* 0x000000f7281c7210 */ /* 0x084fe20007f1e0ff */
[----:B------:R-:W2:Y:S01]  /*1323b0*/  LDL.LU.64 R44, [R1+0x3910] ;  /* 0x00391000012c7983 */ /* 0x000ea20000300a00 */
[----:B------:R1:W-:Y:S02]  /*1323c0*/  STL [R1+0x35c], R8 ;  /* 0x00035c0801007387 */ /* 0x0003e40000100800 */
[----:B------:R-:W-:Y:S02]  /*1323d0*/  IMAD.MOV.U32 R125, RZ, RZ, R30 ;  /* 0x000000ffff7d7224 */ /* 0x000fe400078e001e */
[----:B------:R-:W-:Y:S01]  /*1323e0*/  IMAD.MOV.U32 R124, RZ, RZ, R31 ;  /* 0x000000ffff7c7224 */ /* 0x000fe200078e001f */
[----:B-1----:R-:W2:Y:S01]  /*1323f0*/  LDL.LU.64 R8, [R1+0x38a8] ;  /* 0x0038a80001087983 */ /* 0x002ea20000300a00 */
[----:B------:R-:W-:Y:S02]  /*132400*/  STL [R1+0x60f4], R160 ;  /* 0x0060f4a001007387 */ /* 0x000fe40000100800 */
[----:B------:R1:W-:Y:S01]  /*132410*/  STL [R1+0xac], R28 ;  /* 0x0000ac1c01007387 */ /* 0x0003e20000100800 */
[----:B----4-:R-:W-:Y:S11]  /*132420*/  HMMA.1688.F32.TF32 R12, R228, R30, R24 ;  /* 0x0000001ee40c723c */ /* 0x010ff60000081018 */
[----:B------:R-:W-:Y:S11]  /*132430*/  @!UPT UIADD3 URZ, URZ, URZ, URZ ;  /* 0x0000003f3f3ff290 */ /* 0x000ff6000fffe03f */
[----:B------:R-:W-:Y:S01]  /*132440*/  @!UPT UIADD3 URZ, URZ, URZ, URZ ;  /* 0x0000003f3f3ff290 */ /* 0x000fe2000fffe03f */
[----:B------:R4:W-:Y:S01]  /*132450*/  STL.64 [R1+0x1f50], R12 ;  /* 0x001f500c01007387 */ /* 0x0009e20000100a00 */
[----:B------:R3:W-:Y:S02]  /*132460*/  STL.64 [R1+0x1f58], R14 ;  /* 0x001f580e01007387 */ /* 0x0007e40000100a00 */
[----:B------:R-:W2:Y:S02]  /*132470*/  LDL.LU.64 R30, [R1+0x63b8] ;  /* 0x0063b800011e7983 */ /* 0x000ea40000300a00 */
[----:B-1----:R-:W2:Y:S01]  /*132480*/  LDL.LU.64 R28, [R1+0x63b0] ;  /* 0x0063b000011c7983 */ /* 0x002ea20000300a00 */
[-C--:B----4-:R-:W-:Y:S02]  /*132490*/  IADD3 R13, P1, R16, R247.reuse, RZ ;  /* 0x000000f7100d7210 */ /* 0x090fe40007f3e0ff */
[-C--:B------:R-:W-:Y:S02]  /*1324a0*/  IADD3 R12, P2, R6, R247.reuse, RZ ;  /* 0x000000f7060c7210 */ /* 0x080fe40007f5e0ff */
[----:B---3--:R-:W-:Y:S01]  /*1324b0*/  IADD3 R14, P3, R4, R247, RZ ;  /* 0x000000f7040e7210 */ /* 0x008fe20007f7e0ff */
[----:B------:R1:W-:Y:S02]  /*1324c0*/  STL [R1+0xf0], R13 ;  /* 0x0000f00d01007387 */ /* 0x0003e40000100800 */
[----:B------:R3:W-:Y:S02]  /*1324d0*/  STL [R1+0x1e8], R12 ;  /* 0x0001e80c01007387 */ /* 0x0007e40000100800 */
[----:B------:R-:W-:-:S02]  /*1324e0*/  IMAD.X R6, R7, 0x1, R3, P2 ;  /* 0x0000000107067824 */ /* 0x000fc400010e0603 */
[----:B------:R4:W-:Y:S01]  /*1324f0*/  STL [R1+0x240], R14 ;  /* 0x0002400e01007387 */ /* 0x0009e20000100800 */
[-C--:B------:R-:W-:Y:S02]  /*132500*/  IADD3.X R4, R5, R3.reuse, RZ, P3, !PT ;  /* 0x0000000305047210 */ /* 0x080fe40001ffe4ff */
[----:B-1----:R-:W-:Y:S01]  /*132510*/  IADD3.X R13, R41, R3, RZ, P0, !PT ;  /* 0x00000003290d7210 */ /* 0x002fe200007fe4ff */
[----:B---3--:R-:W-:-:S04]  /*132520*/  IMAD.X R12, R17, 0x1, R3, P1 ;  /* 0x00000001110c7824 */ /* 0x008fc800008e0603 */
[----:B------:R-:W-:Y:S01]  /*132530*/  STL [R1+0xa8], R13 ;  /* 0x0000a80d01007387 */ /* 0x000fe20000100800 */
[----:B------:R-:W3:Y:S02]  /*132540*/  LDL.LU.64 R40, [R1+0x3b98] ;  /* 0x003b980001287983 */ /* 0x000ee40000300a00 */
[----:B------:R-:W-:Y:S02]  /*132550*/  STL [R1+0xec], R12 ;  /* 0x0000ec0c01007387 */ /* 0x000fe40000100800 */
[----:B------:R-:W-:Y:S01]  /*132560*/  STL [R1+0x1e4], R6 ;  /* 0x0001e40601007387 */ /* 0x000fe20000100800 */
[----:B------:R-:W3:Y:S01]  /*132570*/  LDL.LU.64 R26, [R1+0x3b38] ;  /* 0x003b3800011a7983 */ /* 0x000ee20000300a00 */
[----:B------:R-:W3:Y:S02]  /*132580*/  LDL.LU.64 R16, [R1+0x3ad0] ;  /* 0x003ad00001107983 */ /* 0x000ee40000300a00 */
[----:B------:R2:W-:Y:S02]  /*132590*/  STL [R1+0x23c], R4 ;  /* 0x00023c0401007387 */ /* 0x0005e40000100800 */
[----:B----4-:R-:W4:Y:S02]  /*1325a0*/  LDL.LU.64 R14, [R1+0x3a68] ;  /* 0x003a6800010e7983 */ /* 0x010f240000300a00 */
        /* <DEDUP_REMOVED lines=8> */
[----:B------:R-:W2:Y:S01]  /*132630*/  LDL.LU.64 R48, [R1+0x63a0] ;  /* 0x0063a00001307983 */ /* 0x000ea20000300a00 */
[----:B------:R-:W3:Y:S01]  /*132640*/  LDL.LU.64 R12, [R1+0x39f8] ;  /* 0x0039f800010c7983 */ /* 0x000ee20000300a00 */
[----:B------:R-:W-:Y:S01]  /*132650*/  MOV R30, R174 ;  /* 0x000000ae001e7202 */ /* 0x000fe20000000f00 */
[----:B------:R-:W-:Y:S01]  /*132660*/  IMAD.MOV.U32 R29, RZ, RZ, R175 ;  /* 0x000000ffff1d7224 */ /* 0x000fe200078e00af */
[----:B------:R-:W-:Y:S01]  /*132670*/  MOV R252, R173 ;  /* 0x000000ad00fc7202 */ /* 0x000fe20000000f00 */
[----:B------:R-:W-:-:S02]  /*132680*/  IMAD.MOV.U32 R101, RZ, RZ, R188 ;  /* 0x000000ffff657224 */ /* 0x000fc400078e00bc */
[----:B------:R-:W-:Y:S02]  /*132690*/  IMAD.MOV.U32 R100, RZ, RZ, R189 ;  /* 0x000000ffff647224 */ /* 0x000fe400078e00bd */
[----:B------:R-:W-:Y:S02]  /*1326a0*/  IMAD.MOV.U32 R238, RZ, RZ, R33 ;  /* 0x000000ffffee7224 */ /* 0x000fe400078e0021 */
[----:B------:R-:W-:Y:S01]  /*1326b0*/  IMAD.MOV.U32 R239, RZ, RZ, R32 ;  /* 0x000000ffffef7224 */ /* 0x000fe200078e0020 */
[-C--:B-1----:R-:W-:Y:S02]  /*1326c0*/  IADD3 R5, P0, R10, R247.reuse, RZ ;  /* 0x000000f70a057210 */ /* 0x082fe40007f1e0ff */
[-C--:B------:R-:W-:Y:S01]  /*1326d0*/  IADD3 R4, P1, R44, R247.reuse, RZ ;  /* 0x000000f72c047210 */ /* 0x080fe20007f3e0ff */
[----:B------:R-:W-:Y:S04]  /*1326e0*/  LDS R6, [R2+0x3e700] ;  /* 0x03e7000002067984 */ /* 0x000fe80000000800 */
[----:B------:R1:W-:Y:S01]  /*1326f0*/  STL [R1+0x298], R5 ;  /* 0x0002980501007387 */ /* 0x0003e20000100800 */
[----:B------:R-:W-:Y:S02]  /*132700*/  STL [R1+0x2f8], R4 ;  /* 0x0002f80401007387 */ /* 0x000fe40000100800 */
[--C-:B------:R-:W-:Y:S01]  /*132710*/  IMAD.X R24, R11, 0x1, R3.reuse, P0 ;  /* 0x000000010b187824 */ /* 0x100fe200000e0603 */
[----:B------:R-:W-:Y:S01]  /*132720*/  LDS R7, [R0+0x3e700] ;  /* 0x03e7000000077984 */ /* 0x000fe20000000800 */
[----:B-1----:R-:W-:Y:S01]  /*132730*/  IADD3 R5, P2, R8, R247, RZ ;  /* 0x000000f708057210 */ /* 0x002fe20007f5e0ff */
[----:B--2---:R-:W-:Y:S04]  /*132740*/  HMMA.1688.F32.TF32 R48, R228, R174, R48 ;  /* 0x000000aee430723c */ /* 0x004fe80000081030 */
[----:B------:R-:W-:Y:S01]  /*132750*/  STL [R1+0x358], R5 ;  /* 0x0003580501007387 */ /* 0x000fe20000100800 */
[----:B------:R-:W-:Y:S01]  /*132760*/  IADD3.X R31, R45, R3, RZ, P1, !PT ;  /* 0x000000032d1f7210 */ /* 0x000fe20000ffe4ff */
[--C-:B------:R-:W-:Y:S01]  /*132770*/  IMAD.X R28, R9, 0x1, R3.reuse, P2 ;  /* 0x00000001091c7824 */ /* 0x100fe200010e0603 */
[-C--:B---3--:R-:W-:Y:S01]  /*132780*/  IADD3 R159, P0, R40, R247.reuse, RZ ;  /* 0x000000f7289f7210 */ /* 0x088fe20007f1e0ff */
[----:B------:R-:W-:Y:S04]  /*132790*/  LDS R4, [R2+0x3c700] ;  /* 0x03c7000002047984 */ /* 0x000fe80000000800 */
[----:B------:R-:W1:Y:S11]  /*1327a0*/  LDS R5, [R0+0x3c700] ;  /* 0x03c7000000057984 */ /* 0x000e760000000800 */
[----:B------:R-:W-:Y:S01]  /*1327b0*/  STL.64 [R1+0x1f30], R48 ;  /* 0x001f303001007387 */ /* 0x000fe20000100a00 */
[----:B------:R-:W-:Y:S02]  /*1327c0*/  STL.64 [R1+0x1f38], R50 ;  /* 0x001f383201007387 */ /* 0x000fe40000100a00 */
[----:B------:R-:W2:Y:S02]  /*1327d0*/  LDL.LU.64 R174, [R1+0x6398] ;  /* 0x0063980001ae7983 */ /* 0x000ea40000300a00 */
[----:B------:R-:W2:Y:S01]  /*1327e0*/  LDL.LU.64 R172, [R1+0x6390] ;  /* 0x0063900001ac7983 */ /* 0x000ea20000300a00 */
[----:B------:R-:W3:Y:S01]  /*1327f0*/  LDL.LU.64 R10, [R1+0x3988] ;  /* 0x00398800010a7983 */ /* 0x000ee20000300a00 */
[----:B------:R4:W-:Y:S03]  /*132800*/  STL [R1+0x294], R24 ;  /* 0x0002941801007387 */ /* 0x0009e60000100800 */
[----:B----4-:R-:W4:Y:S01]  /*132810*/  LDL.LU.64 R24, [R1+0x3918] ;  /* 0x0039180001187983 */ /* 0x010f220000300a00 */
[----:B------:R1:W-:Y:S01]  /*132820*/  STL [R1+0x2f4], R31 ;  /* 0x0002f41f01007387 */ /* 0x0003e20000100800 */
[-C--:B------:R-:W-:Y:S01]  /*132830*/  IADD3 R48, P1, R26, R247.reuse, RZ ;  /* 0x000000f71a307210 */ /* 0x080fe20007f3e0ff */
[----:B------:R-:W3:Y:S01]  /*132840*/  LDL.LU.64 R44, [R1+0x38b0] ;  /* 0x0038b000012c7983 */ /* 0x000ee20000300a00 */
[----:B------:R-:W3:Y:S01]  /*132850*/  LDL.LU.64 R8, [R1+0x3b88] ;  /* 0x003b880001087983 */ /* 0x000ee20000300a00 */
[----:B------:R1:W-:Y:S02]  /*132860*/  STL [R1+0x354], R28 ;  /* 0x0003541c01007387 */ /* 0x0003e40000100800 */
[----:B------:R-:W-:Y:S02]  /*132870*/  STL [R1+0x60f8], R159 ;  /* 0x0060f89f01007387 */ /* 0x000fe40000100800 */
[----:B------:R-:W-:Y:S02]  /*132880*/  STL [R1+0xa4], R48 ;  /* 0x0000a43001007387 */ /* 0x000fe40000100800 */
[----:B------:R-:W-:Y:S01]  /*132890*/  IMAD.X R158, R41, 0x1, R3, P0 ;  /* 0x00000001299e7824 */ /* 0x000fe200000e0603 */
[----:B-1----:R-:W-:-:S02]  /*1328a0*/  IADD3 R31, P2, R16, R247, RZ ;  /* 0x000000f7101f7210 */ /* 0x002fc40007f5e0ff */
[----:B------:R-:W-:-:S03]  /*1328b0*/  IADD3 R28, P3, R14, R247, RZ ;  /* 0x000000f70e1c7210 */ /* 0x000fc60007f7e0ff */
[----:B------:R-:W-:Y:S04]  /*1328c0*/  STL [R1+0xe8], R31 ;  /* 0x0000e81f01007387 */ /* 0x000fe80000100800 */
[----:B------:R1:W-:Y:S01]  /*1328d0*/  STL [R1+0x1e0], R28 ;  /* 0x0001e01c01007387 */ /* 0x0003e20000100800 */
[----:B------:R-:W-:Y:S02]  /*1328e0*/  STL [R1+0x60fc], R158 ;  /* 0x0060fc9e01007387 */ /* 0x000fe40000100800 */
[--C-:B------:R-:W-:Y:S02]  /*1328f0*/  IMAD.X R17, R17, 0x1, R3.reuse, P2 ;  /* 0x0000000111117824 */ /* 0x100fe400010e0603 */
[----:B------:R-:W-:Y:S01]  /*132900*/  IMAD.X R16, R15, 0x1, R3, P3 ;  /* 0x000000010f107824 */ /* 0x000fe200018e0603 */
[----:B------:R-:W-:-:S02]  /*132910*/  IADD3 R26, P0, R12, R247, RZ ;  /* 0x000000f70c1a7210 */ /* 0x000fc40007f1e0ff */
[----:B-1----:R-:W-:Y:S01]  /*132920*/  MOV R28, R182 ;  /* 0x000000b6001c7202 */ /* 0x002fe20000000f00 */
[C---:B--2---:R-:W-:Y:S07]  /*132930*/  HMMA.1688.F32.TF32 R48, R228.reuse, R102, R172 ;  /* 0x00000066e430723c */ /* 0x044fee00000810ac */
[----:B------:R-:W-:Y:S11]  /*132940*/  IADD3.X R174, R27, R3, RZ, P1, !PT ;  /* 0x000000031bae7210 */ /* 0x000ff60000ffe4ff */
[----:B------:R-:W-:Y:S05]  /*132950*/  @!UPT UIADD3 URZ, URZ, URZ, URZ ;  /* 0x0000003f3f3ff290 */ /* 0x000fea000fffe03f */
[----:B------:R-:W-:Y:S01]  /*132960*/  STL.64 [R1+0x1f20], R48 ;  /* 0x001f203001007387 */ /* 0x000fe20000100a00 */
[----:B------:R1:W-:Y:S02]  /*132970*/  STL.64 [R1+0x1f28], R50 ;  /* 0x001f283201007387 */ /* 0x0003e40000100a00 */
[----:B-1----:R-:W-:Y:S01]  /*132980*/  HMMA.1688.F32.TF32 R48, R228, R182, R176 ;  /* 0x000000b6e430723c */ /* 0x002fe200000810b0 */
[----:B------:R-:W-:Y:S01]  /*132990*/  STL [R1+0x6100], R174 ;  /* 0x006100ae01007387 */ /* 0x000fe20000100800 */
[----:B------:R-:W2:Y:S02]  /*1329a0*/  LDL.LU.64 R40, [R1+0x3b40] ;  /* 0x003b400001287983 */ /* 0x000ea40000300a00 */
[----:B------:R3:W-:Y:S02]  /*1329b0*/  STL [R1+0xe4], R17 ;  /* 0x0000e41101007387 */ /* 0x0007e40000100800 */
[----:B------:R-:W2:Y:S01]  /*1329c0*/  LDL.LU.64 R14, [R1+0x3ad8] ;  /* 0x003ad800010e7983 */ /* 0x000ea20000300a00 */
[----:B------:R4:W-:Y:S01]  /*1329d0*/  STL [R1+0x12c], R16 ;  /* 0x00012c1001007387 */ /* 0x0009e20000100800 */
[----:B------:R1:W-:Y:S01]  /*1329e0*/  STL [R1+0x238], R26 ;  /* 0x0002381a01007387 */ /* 0x0003e20000100800 */
[----:B---3--:R-:W-:-:S02]  /*1329f0*/  IADD3 R17, P1, R10, R247, RZ ;  /* 0x000000f70a117210 */ /* 0x008fc40007f3e0ff */
[----:B----4-:R-:W-:-:S03]  /*132a00*/  IADD3 R16, P2, R24, R247, RZ ;  /* 0x000000f718107210 */ /* 0x010fc60007f5e0ff */
[----:B------:R-:W-:Y:S02]  /*132a10*/  STL [R1+0x290], R17 ;  /* 0x0002901101007387 */ /* 0x000fe40000100800 */
[----:B------:R3:W-:Y:S02]  /*132a20*/  STL [R1+0x2f0], R16 ;  /* 0x0002f01001007387 */ /* 0x0007e40000100800 */
[----:B-1----:R-:W-:-:S05]  /*132a30*/  IMAD.MOV.U32 R26, RZ, RZ, R183 ;  /* 0x000000ffff1a7224 */ /* 0x002fca00078e00b7 */
[----:B------:R-:W-:Y:S01]  /*132a40*/  STL.64 [R1+0x1f10], R48 ;  /* 0x001f103001007387 */ /* 0x000fe20000100a00 */
[----:B------:R-:W-:Y:S02]  /*132a50*/  STL.64 [R1+0x1f18], R50 ;  /* 0x001f183201007387 */ /* 0x000fe40000100a00 */
[----:B------:R-:W4:Y:S02]  /*132a60*/  LDL.LU.64 R182, [R1+0x6388] ;  /* 0x0063880001b67983 */ /* 0x000f240000300a00 */
[----:B------:R-:W4:Y:S02]  /*132a70*/  LDL.LU.64 R180, [R1+0x6380] ;  /* 0x0063800001b47983 */ /* 0x000f240000300a00 */
[--C-:B------:R-:W-:Y:S01]  /*132a80*/  IMAD.X R27, R13, 0x1, R3.reuse, P0 ;  /* 0x000000010d1b7824 */ /* 0x100fe200000e0603 */
[----:B---3--:R-:W3:Y:S01]  /*132a90*/  LDL.LU.64 R16, [R1+0x3a70] ;  /* 0x003a700001107983 */ /* 0x008ee20000300a00 */
[----:B------:R-:W3:Y:S03]  /*132aa0*/  LDL.LU.64 R12, [R1+0x3a00] ;  /* 0x003a0000010c7983 */ /* 0x000ee60000300a00 */
[----:B------:R1:W-:Y:S02]  /*132ab0*/  STL [R1+0x234], R27 ;  /* 0x0002341b01007387 */ /* 0x0003e40000100800 */
[----:B------:R-:W-:Y:S01]  /*132ac0*/  IMAD.X R25, R25, 0x1, R3, P2 ;  /* 0x0000000119197824 */ /* 0x000fe200010e0603 */
[----:B------:R-:W-:-:S02]  /*132ad0*/  IADD3 R24, P0, R44, R247, RZ ;  /* 0x000000f72c187210 */ /* 0x000fc40007f1e0ff */
[----:B-1----:R-:W-:Y:S01]  /*132ae0*/  IADD3.X R27, R11, R3, RZ, P1, !PT ;  /* 0x000000030b1b7210 */ /* 0x002fe20000ffe4ff */
[-C--:B------:R-:W-:Y:S01]  /*132af0*/  IADD3 R157, P1, R8, R247.reuse, RZ ;  /* 0x000000f7089d7210 */ /* 0x080fe20007f3e0ff */
[----:B------:R-:W3:Y:S03]  /*132b00*/  LDL.LU.64 R10, [R1+0x3990] ;  /* 0x00399000010a7983 */ /* 0x000ee60000300a00 */
[----:B------:R-:W-:Y:S02]  /*132b10*/  STL [R1+0x28c], R27 ;  /* 0x00028c1b01007387 */ /* 0x000fe40000100800 */
[----:B------:R1:W-:Y:S01]  /*132b20*/  STL [R1+0x2ec], R25 ;  /* 0x0002ec1901007387 */ /* 0x0003e20000100800 */
[----:B------:R-:W-:Y:S01]  /*132b30*/  STL [R1+0x6104], R157 ;  /* 0x0061049d01007387 */ /* 0x000fe20000100800 */
[----:B------:R2:W-:Y:S02]  /*132b40*/  STL [R1+0x350], R24 ;  /* 0x0003501801007387 */ /* 0x0005e40000100800 */
[----:B-1----:R-:W-:Y:S01]  /*132b50*/  IMAD.MOV.U32 R25, RZ, RZ, R186 ;  /* 0x000000ffff197224 */ /* 0x002fe200078e00ba */
[----:B--2---:R-:W-:-:S02]  /*132b60*/  IADD3 R173, P2, R40, R247, RZ ;  /* 0x000000f728ad7210 */ /* 0x004fc40007f5e0ff */
[----:B------:R-:W-:Y:S01]  /*132b70*/  IADD3 R24, P3, R14, R247, RZ ;  /* 0x000000f70e187210 */ /* 0x000fe20007f7e0ff */
[----:B----4-:R-:W-:Y:S02]  /*132b80*/  HMMA.1688.F32.TF32 R48, R228, R186, R180 ;  /* 0x000000bae430723c */ /* 0x010fe400000810b4 */
[----:B------:R-:W-:Y:S02]  /*132b90*/  STL [R1+0x6108], R173 ;  /* 0x006108ad01007387 */ /* 0x000fe40000100800 */
[----:B------:R1:W-:Y:S02]  /*132ba0*/  STL [R1+0xe0], R24 ;  /* 0x0000e01801007387 */ /* 0x0003e40000100800 */
[----:B-1----:R-:W-:Y:S11]  /*132bb0*/  MOV R24, R187 ;  /* 0x000000bb00187202 */ /* 0x002ff60000000f00 */
[----:B------:R-:W-:Y:S06]  /*132bc0*/  @!UPT UIADD3 URZ, URZ, URZ, URZ ;  /* 0x0000003f3f3ff290 */ /* 0x000fec000fffe03f */
[----:B------:R-:W-:Y:S01]  /*132bd0*/  STL.64 [R1+0x1f00], R48 ;  /* 0x001f003001007387 */ /* 0x000fe20000100a00 */
[----:B------:R1:W-:Y:S02]  /*132be0*/  STL.64 [R1+0x1f08], R50 ;  /* 0x001f083201007387 */ /* 0x0003e40000100a00 */
[----:B------:R-:W2:Y:S02]  /*132bf0*/  LDL.LU.64 R186, [R1+0x6378] ;  /* 0x0063780001ba7983 */ /* 0x000ea40000300a00 */
[----:B------:R-:W2:Y:S02]  /*132c00*/  LDL.LU.64 R184, [R1+0x6370] ;  /* 0x0063700001b87983 */ /* 0x000ea40000300a00 */
[--C-:B------:R-:W-:Y:S02]  /*132c10*/  IMAD.X R27, R45, 0x1, R3.reuse, P0 ;  /* 0x000000012d1b7824 */ /* 0x100fe400000e0603 */
[----:B------:R-:W-:Y:S01]  /*132c20*/  IMAD.X R156, R9, 0x1, R3, P1 ;  /* 0x00000001099c7824 */ /* 0x000fe200008e0603 */
[----:B------:R-:W-:-:S02]  /*132c30*/  IADD3.X R172, R41, R3, RZ, P2, !PT ;  /* 0x0000000329ac7210 */ /* 0x000fc400017fe4ff */
[----:B------:R-:W-:Y:S01]  /*132c40*/  IADD3.X R183, R15, R3, RZ, P3, !PT ;  /* 0x000000030fb77210 */ /* 0x000fe20001ffe4ff */
[-C--:B---3--:R-:W-:Y:S01]  /*132c50*/  IADD3 R15, P1, R12, R247.reuse, RZ ;  /* 0x000000f70c0f7210 */ /* 0x088fe20007f3e0ff */
[----:B-1----:R-:W3:Y:S01]  /*132c60*/  LDL.LU.64 R50, [R1+0x3920] ;  /* 0x0039200001327983 */ /* 0x002ee20000300a00 */
[----:B------:R-:W4:Y:S02]  /*132c70*/  LDL.LU.64 R48, [R1+0x38b8] ;  /* 0x0038b80001307983 */ /* 0x000f240000300a00 */
[----:B------:R1:W-:Y:S02]  /*132c80*/  STL [R1+0x34c], R27 ;  /* 0x00034c1b01007387 */ /* 0x0003e40000100800 */
[----:B------:R-:W4:Y:S01]  /*132c90*/  LDL.LU.64 R44, [R1+0x3b80] ;  /* 0x003b8000012c7983 */ /* 0x000f220000300a00 */
[----:B------:R-:W4:Y:S01]  /*132ca0*/  LDL.LU.64 R8, [R1+0x3b48] ;  /* 0x003b480001087983 */ /* 0x000f220000300a00 */
[----:B------:R-:W-:Y:S01]  /*132cb0*/  STL [R1+0x610c], R156 ;  /* 0x00610c9c01007387 */ /* 0x000fe20000100800 */
[-C--:B------:R-:W-:Y:S01]  /*132cc0*/  IADD3 R14, P2, R10, R247.reuse, RZ ;  /* 0x000000f70a0e7210 */ /* 0x080fe20007f5e0ff */
[----:B------:R-:W-:Y:S01]  /*132cd0*/  STL [R1+0x6110], R172 ;  /* 0x006110ac01007387 */ /* 0x000fe20000100800 */
[----:B------:R-:W-:Y:S01]  /*132ce0*/  STL [R1+0x6114], R183 ;  /* 0x006114b701007387 */ /* 0x000fe20000100800 */
[----:B-1----:R-:W-:-:S05]  /*132cf0*/  IADD3 R27, P0, R16, R247, RZ ;  /* 0x000000f7101b7210 */ /* 0x002fca0007f1e0ff */
[----:B------:R-:W-:Y:S01]  /*132d00*/  STL [R1+0x128], R27 ;  /* 0x0001281b01007387 */ /* 0x000fe20000100800 */
[----:B------:R1:W-:Y:S02]  /*132d10*/  STL [R1+0x230], R15 ;  /* 0x0002300f01007387 */ /* 0x0003e40000100800 */
[----:B------:R1:W-:Y:S02]  /*132d20*/  STL [R1+0x288], R14 ;  /* 0x0002880e01007387 */ /* 0x0003e40000100800 */
[----:B-1----:R-:W-:Y:S02]  /*132d30*/  IMAD.MOV.U32 R15, RZ, RZ, R190 ;  /* 0x000000ffff0f7224 */ /* 0x002fe400078e00be */
[----:B------:R-:W-:Y:S01]  /*132d40*/  IMAD.MOV.U32 R14, RZ, RZ, R191 ;  /* 0x000000ffff0e7224 */ /* 0x000fe200078e00bf */
[----:B--2---:R-:W-:Y:S01]  /*132d50*/  HMMA.1688.F32.TF32 R228, R228, R190, R184 ;  /* 0x000000bee4e4723c */ /* 0x004fe200000810b8 */
[----:B------:R-:W2:Y:S01]  /*132d60*/  LDL.LU.64 R190, [R1+0x6368] ;  /* 0x0063680001be7983 */ /* 0x000ea20000300a00 */
[----:B------:R-:W2:Y:S02]  /*132d70*/  LDL.LU.64 R188, [R1+0x6360] ;  /* 0x0063600001bc7983 */ /* 0x000ea40000300a00 */
[----:B------:R-:W2:Y:S02]  /*132d80*/  LDL.LU.64 R40, [R1+0x3ae0] ;  /* 0x003ae00001287983 */ /* 0x000ea40000300a00 */
[----:B------:R-:W2:Y:S01]  /*132d90*/  LDL.LU.64 R32, [R1+0x3a78] ;  /* 0x003a780001207983 */ /* 0x000ea20000300a00 */
[----:B------:R-:W-:Y:S01]  /*132da0*/  MOV R242, R21 ;  /* 0x0000001500f27202 */ /* 0x000fe20000000f00 */
[----:B------:R-:W-:-:S02]  /*132db0*/  IMAD.MOV.U32 R243, RZ, RZ, R20 ;  /* 0x000000fffff37224 */ /* 0x000fc400078e0014 */
[----:B------:R-:W2:Y:S01]  /*132dc0*/  LDL.LU.64 R20, [R1+0x3a08] ;  /* 0x003a080001147983 */ /* 0x000ea20000300a00 */
[--C-:B------:R-:W-:Y:S01]  /*132dd0*/  IMAD.X R16, R17, 0x1, R3.reuse, P0 ;  /* 0x0000000111107824 */ /* 0x100fe200000e0603 */
[----:B------:R-:W-:Y:S01]  /*132de0*/  IADD3.X R12, R13, R3, RZ, P1, !PT ;  /* 0x000000030d0c7210 */ /* 0x000fe20000ffe4ff */
[----:B------:R-:W-:Y:S01]  /*132df0*/  IMAD.X R10, R11, 0x1, R3, P2 ;  /* 0x000000010b0a7824 */ /* 0x000fe200010e0603 */
[-C--:B---3--:R-:W-:Y:S02]  /*132e00*/  IADD3 R11, P0, R50, R247.reuse, RZ ;  /* 0x000000f7320b7210 */ /* 0x088fe40007f1e0ff */
[----:B----4-:R-:W-:-:S07]  /*132e10*/  IADD3 R155, P2, R44, R247, RZ ;  /* 0x000000f72c9b7210 */ /* 0x010fce0007f5e0ff */
[----:B------:R-:W-:Y:S01]  /*132e20*/  STL [R1+0x6124], R228 ;  /* 0x006124e401007387 */ /* 0x000fe20000100800 */
[----:B------:R-:W-:Y:S02]  /*132e30*/  STL [R1+0x6120], R229 ;  /* 0x006120e501007387 */ /* 0x000fe40000100800 */
[----:B------:R-:W-:Y:S02]  /*132e40*/  STL [R1+0x611c], R230 ;  /* 0x00611ce601007387 */ /* 0x000fe40000100800 */
[----:B------:R-:W-:Y:S01]  /*132e50*/  STL [R1+0x6118], R231 ;  /* 0x006118e701007387 */ /* 0x000fe20000100800 */
[----:B------:R1:W-:Y:S01]  /*132e60*/  STL [R1+0x124], R16 ;  /* 0x0001241001007387 */ /* 0x0003e20000100800 */
[----:B------:R-:W-:-:S03]  /*132e70*/  IADD3 R171, P3, R8, R247, RZ ;  /* 0x000000f708ab7210 */ /* 0x000fc60007f7e0ff */
[----:B-1----:R-:W3:Y:S01]  /*132e80*/  LDL.LU.64 R16, [R1+0x3998] ;  /* 0x0039980001107983 */ /* 0x002ee20000300a00 */
[----:B------:R-:W-:Y:S02]  /*132e90*/  STL [R1+0x22c], R12 ;  /* 0x00022c0c01007387 */ /* 0x000fe40000100800 */
[----:B------:R1:W-:Y:S02]  /*132ea0*/  STL [R1+0x284], R10 ;  /* 0x0002840a01007387 */ /* 0x0003e40000100800 */
[----:B------:R-:W-:Y:S02]  /*132eb0*/  STL [R1+0x2e8], R11 ;  /* 0x0002e80b01007387 */ /* 0x000fe40000100800 */
[----:B------:R-:W-:Y:S01]  /*132ec0*/  IMAD.MOV.U32 R250, RZ, RZ, R37 ;  /* 0x000000fffffa7224 */ /* 0x000fe200078e0025 */
[----:B------:R-:W-:Y:S02]  /*132ed0*/  MOV R251, R36 ;  /* 0x0000002400fb7202 */ /* 0x000fe40000000f00 */
[----:B-1----:R-:W-:-:S05]  /*132ee0*/  IADD3 R10, P1, R48, R247, RZ ;  /* 0x000000f7300a7210 */ /* 0x002fca0007f3e0ff */
[----:B------:R1:W-:Y:S01]  /*132ef0*/  STL [R1+0x348], R10 ;  /* 0x0003480a01007387 */ /* 0x0003e20000100800 */
[----:B------:R-:W-:Y:S02]  /*132f00*/  STL [R1+0x6128], R155 ;  /* 0x0061289b01007387 */ /* 0x000fe40000100800 */
[----:B------:R-:W-:Y:S02]  /*132f10*/  STL [R1+0x612c], R171 ;  /* 0x00612cab01007387 */ /* 0x000fe40000100800 */
[----:B------:R-:W4:Y:S01]  /*132f20*/  LDL.LU.64 R36, [R1+0x3928] ;  /* 0x0039280001247983 */ /* 0x000f220000300a00 */
[----:B------:R-:W3:Y:S01]  /*132f30*/  LDL.LU.64 R12, [R1+0x38c0] ;  /* 0x0038c000010c7983 */ /* 0x000ee20000300a00 */
[--C-:B------:R-:W-:Y:S02]  /*132f40*/  IMAD.X R31, R51, 0x1, R3.reuse, P0 ;  /* 0x00000001331f7824 */ /* 0x100fe400000e0603 */
[--C-:B------:R-:W-:Y:S01]  /*132f50*/  IMAD.X R27, R49, 0x1, R3.reuse, P1 ;  /* 0x00000001311b7824 */ /* 0x100fe200008e0603 */
[----:B------:R-:W-:Y:S01]  /*132f60*/  IADD3.X R154, R45, R3, RZ, P2, !PT ;  /* 0x000000032d9a7210 */ /* 0x000fe200017fe4ff */
[----:B------:R-:W-:Y:S01]  /*132f70*/  IMAD.X R170, R9, 0x1, R3, P3 ;  /* 0x0000000109aa7824 */ /* 0x000fe200018e0603 */
[C---:B--2---:R-:W-:Y:S01]  /*132f80*/  HMMA.1688.F32.TF32 R116, R4.reuse, R238, R188 ;  /* 0x000000ee0474723c */ /* 0x044fe200000810bc */
[-C--:B------:R-:W-:Y:S11]  /*132f90*/  IADD3 R182, P0, R40, R247.reuse, RZ ;  /* 0x000000f728b67210 */ /* 0x080ff60007f1e0ff */
[----:B------:R-:W-:Y:S11]  /*132fa0*/  @!UPT UIADD3 URZ, URZ, URZ, URZ ;  /* 0x0000003f3f3ff290 */ /* 0x000ff6000fffe03f */
[----:B------:R-:W-:Y:S01]  /*132fb0*/  STL.64 [R1+0x1ef0], R116 ;  /* 0x001ef07401007387 */ /* 0x000fe20000100a00 */
[----:B------:R-:W-:Y:S02]  /*132fc0*/  STL.64 [R1+0x1ef8], R118 ;  /* 0x001ef87601007387 */ /* 0x000fe40000100a00 */
[----:B-1----:R-:W2:Y:S02]  /*132fd0*/  LDL.LU.64 R10, [R1+0x3b78] ;  /* 0x003b7800010a7983 */ /* 0x002ea40000300a00 */
[----:B------:R-:W-:Y:S01]  /*132fe0*/  STL [R1+0x2e4], R31 ;  /* 0x0002e41f01007387 */ /* 0x000fe20000100800 */
[----:B------:R-:W2:Y:S01]  /*132ff0*/  LDL.LU.64 R44, [R1+0x3b50] ;  /* 0x003b5000012c7983 */ /* 0x000ea20000300a00 */
[-C--:B------:R-:W-:Y:S01]  /*133000*/  IADD3 R191, P1, R32, R247.reuse, RZ ;  /* 0x000000f720bf7210 */ /* 0x080fe20007f3e0ff */
[----:B------:R1:W-:Y:S02]  /*133010*/  STL [R1+0x344], R27 ;  /* 0x0003441b01007387 */ /* 0x0003e40000100800 */
[----:B------:R-:W-:Y:S01]  /*133020*/  STL [R1+0x6130], R154 ;  /* 0x0061309a01007387 */ /* 0x000fe20000100800 */
[----:B------:R-:W-:Y:S01]  /*133030*/  STL [R1+0x6134], R170 ;  /* 0x006134aa01007387 */ /* 0x000fe20000100800 */
[----:B------:R-:W-:Y:S02]  /*133040*/  STL [R1+0x6138], R182 ;  /* 0x006138b601007387 */ /* 0x000fe40000100800 */
[----:B------:R-:W-:Y:S02]  /*133050*/  STL [R1+0x613c], R191 ;  /* 0x00613cbf01007387 */ /* 0x000fe40000100800 */
[----:B------:R-:W2:Y:S01]  /*133060*/  LDL.LU.64 R8, [R1+0x3ae8] ;  /* 0x003ae80001087983 */ /* 0x000ea20000300a00 */
[----:B------:R-:W-:Y:S01]  /*133070*/  HMMA.1688.F32.TF32 R48, R4, R242, R192 ;  /* 0x000000f20430723c */ /* 0x000fe200000810c0 */
[----:B-1----:R-:W-:-:S05]  /*133080*/  IADD3 R27, P2, R20, R247, RZ ;  /* 0x000000f7141b7210 */ /* 0x002fca0007f5e0ff */
[----:B------:R-:W-:Y:S01]  /*133090*/  STL [R1+0x228], R27 ;  /* 0x0002281b01007387 */ /* 0x000fe20000100800 */
[----:B------:R-:W2:Y:S02]  /*1330a0*/  LDL.LU.64 R60, [R1+0x3a80] ;  /* 0x003a8000013c7983 */ /* 0x000ea40000300a00 */
[--C-:B------:R-:W-:Y:S11]  /*1330b0*/  IMAD.X R181, R41, 0x1, R3.reuse, P0 ;  /* 0x0000000129b57824 */ /* 0x100ff600000e0603 */
[----:B------:R-:W-:Y:S03]  /*1330c0*/  @!UPT UIADD3 URZ, URZ, URZ, URZ ;  /* 0x0000003f3f3ff290 */ /* 0x000fe6000fffe03f */
[----:B------:R-:W-:Y:S01]  /*1330d0*/  STL.64 [R1+0x1ee0], R48 ;  /* 0x001ee03001007387 */ /* 0x000fe20000100a00 */
[----:B------:R1:W-:Y:S02]  /*1330e0*/  STL.64 [R1+0x1ee8], R50 ;  /* 0x001ee83201007387 */ /* 0x0003e40000100a00 */
[--C-:B------:R-:W-:Y:S01]  /*1330f0*/  IMAD.X R20, R21, 0x1, R3.reuse, P2 ;  /* 0x0000000115147824 */ /* 0x100fe200010e0603 */
[----:B-1----:R-:W-:Y:S01]  /*133100*/  HMMA.1688.F32.TF32 R48, R4, R250, R196 ;  /* 0x000000fa0430723c */ /* 0x002fe200000810c4 */
[----:B------:R-:W-:Y:S02]  /*133110*/  IADD3.X R190, R33, R3, RZ, P1, !PT ;  /* 0x0000000321be7210 */ /* 0x000fe40000ffe4ff */
[-C--:B---3--:R-:W-:Y:S01]  /*133120*/  IADD3 R27, P0, R16, R247.reuse, RZ ;  /* 0x000000f7101b7210 */ /* 0x088fe20007f1e0ff */
[----:B------:R-:W-:Y:S01]  /*133130*/  STL [R1+0x6150], R181 ;  /* 0x006150b501007387 */ /* 0x000fe20000100800 */
[-C--:B----4-:R-:W-:Y:S01]  /*133140*/  IADD3 R21, P1, R36, R247.reuse, RZ ;  /* 0x000000f724157210 */ /* 0x090fe20007f3e0ff */
[----:B------:R1:W-:Y:S02]  /*133150*/  STL [R1+0x224], R20 ;  /* 0x0002241401007387 */ /* 0x0003e40000100800 */
[----:B------:R3:W-:Y:S02]  /*133160*/  STL [R1+0x280], R27 ;  /* 0x0002801b01007387 */ /* 0x0007e40000100800 */
[----:B------:R-:W-:Y:S01]  /*133170*/  STL [R1+0x2e0], R21 ;  /* 0x0002e01501007387 */ /* 0x000fe20000100800 */
[----:B-1----:R-:W-:Y:S01]  /*133180*/  IADD3 R20, P2, R12, R247, RZ ;  /* 0x000000f70c147210 */ /* 0x002fe20007f5e0ff */
[----:B------:R-:W-:Y:S01]  /*133190*/  IMAD.X R16, R17, 0x1, R3, P0 ;  /* 0x0000000111107824 */ /* 0x000fe200000e0603 */
[----:B---3--:R-:W-:-:S03]  /*1331a0*/  IADD3.X R27, R37, R3, RZ, P1, !PT ;  /* 0x00000003251b7210 */ /* 0x008fc60000ffe4ff */
[----:B------:R-:W-:Y:S01]  /*1331b0*/  IMAD.X R12, R13, 0x1, R3, P2 ;  /* 0x000000010d0c7824 */ /* 0x000fe200010e0603 */
[----:B--2---:R-:W-:-:S05]  /*1331c0*/  IADD3 R153, P3, R10, R247, RZ ;  /* 0x000000f70a997210 */ /* 0x004fca0007f7e0ff */
[----:B------:R-:W-:Y:S01]  /*1331d0*/  STL [R1+0x6154], R153 ;  /* 0x0061549901007387 */ /* 0x000fe20000100800 */
[----:B------:R-:W-:Y:S02]  /*1331e0*/  STL [R1+0x340], R20 ;  /* 0x0003401401007387 */ /* 0x000fe40000100800 */
[----:B------:R-:W2:Y:S02]  /*1331f0*/  LDL.LU.64 R40, [R1+0x3a10] ;  /* 0x003a100001287983 */ /* 0x000ea40000300a00 */
[----:B------:R-:W-:Y:S01]  /*133200*/  STL.64 [R1+0x1ed0], R48 ;  /* 0x001ed03001007387 */ /* 0x000fe20000100a00 */
[----:B------:R1:W-:Y:S01]  /*133210*/  STL.64 [R1+0x1ed8], R50 ;  /* 0x001ed83201007387 */ /* 0x0003e20000100a00 */
[----:B------:R-:W3:Y:S01]  /*133220*/  LDL.LU.64 R32, [R1+0x39a0] ;  /* 0x0039a00001207983 */ /* 0x000ee20000300a00 */
[----:B-1----:R-:W-:Y:S01]  /*133230*/  HMMA.1688.F32.TF32 R48, R4, R206, R200 ;  /* 0x000000ce0430723c */ /* 0x002fe200000810c8 */
[----:B------:R-:W-:Y:S01]  /*133240*/  IMAD.X R152, R11, 0x1, R3, P3 ;  /* 0x000000010b987824 */ /* 0x000fe200018e0603 */
[----:B------:R1:W-:Y:S01]  /*133250*/  STL [R1+0x27c], R16 ;  /* 0x00027c1001007387 */ /* 0x0003e20000100800 */
[----:B------:R-:W4:Y:S01]  /*133260*/  LDL.LU.64 R20, [R1+0x3930] ;  /* 0x0039300001147983 */ /* 0x000f220000300a00 */
[----:B------:R-:W-:-:S02]  /*133270*/  IADD3 R169, P0, R44, R247, RZ ;  /* 0x000000f72ca97210 */ /* 0x000fc40007f1e0ff */
[----:B------:R-:W-:Y:S01]  /*133280*/  IADD3 R180, P1, R8, R247, RZ ;  /* 0x000000f708b47210 */ /* 0x000fe20007f3e0ff */
[----:B-1----:R-:W2:Y:S01]  /*133290*/  LDL.LU.64 R16, [R1+0x38c8] ;  /* 0x0038c80001107983 */ /* 0x002ea20000300a00 */
[----:B------:R-:W-:Y:S02]  /*1332a0*/  STL [R1+0x2dc], R27 ;  /* 0x0002dc1b01007387 */ /* 0x000fe40000100800 */
[----:B------:R1:W-:Y:S02]  /*1332b0*/  STL [R1+0x6158], R152 ;  /* 0x0061589801007387 */ /* 0x0003e40000100800 */
[----:B------:R-:W-:Y:S01]  /*1332c0*/  STL [R1+0x33c], R12 ;  /* 0x00033c0c01007387 */ /* 0x000fe20000100800 */
[----:B------:R1:W-:Y:S01]  /*1332d0*/  STL [R1+0x615c], R169 ;  /* 0x00615ca901007387 */ /* 0x0003e20000100800 */
[----:B------:R-:W-:Y:S09]  /*1332e0*/  STL [R1+0x6190], R180 ;  /* 0x006190b401007387 */ /* 0x000ff20000100800 */
[----:B------:R-:W-:Y:S01]  /*1332f0*/  STL.64 [R1+0x1ec0], R48 ;  /* 0x001ec03001007387 */ /* 0x000fe20000100a00 */
[----:B-1----:R-:W-:-:S03]  /*133300*/  IMAD.MOV.U32 R152, RZ, RZ, R207 ;  /* 0x000000ffff987224 */ /* 0x002fc600078e00cf */
[----:B------:R1:W-:Y:S01]  /*133310*/  STL.64 [R1+0x1ec8], R50 ;  /* 0x001ec83201007387 */ /* 0x0003e20000100a00 */
[----:B------:R-:W-:-:S03]  /*133320*/  MOV R169, R206 ;  /* 0x000000ce00a97202 */ /* 0x000fc60000000f00 */
[----:B------:R-:W3:Y:S01]  /*133330*/  LDL.LU.64 R206, [R1+0x6358] ;  /* 0x0063580001ce7983 */ /* 0x000ee20000300a00 */
[----:B------:R-:W3:Y:S01]  /*133340*/  LDL.LU.64 R204, [R1+0x6350] ;  /* 0x0063500001cc7983 */ /* 0x000ee20000300a00 */
[----:B------:R-:W-:Y:S01]  /*133350*/  IADD3 R189, P2, R60, R247, RZ ;  /* 0x000000f73cbd7210 */ /* 0x000fe20007f5e0ff */
[----:B------:R-:W3:Y:S02]  /*133360*/  LDL.LU.64 R36, [R1+0x3b70] ;  /* 0x003b700001247983 */ /* 0x000ee40000300a00 */
[--C-:B------:R-:W-:Y:S01]  /*133370*/  IMAD.X R168, R45, 0x1, R3.reuse, P0 ;  /* 0x000000012da87824 */ /* 0x100fe200000e0603 */
[----:B------:R-:W3:Y:S01]  /*133380*/  LDL.LU.64 R12, [R1+0x3b58] ;  /* 0x003b5800010c7983 */ /* 0x000ee20000300a00 */
[----:B------:R-:W3:Y:S02]  /*133390*/  LDL.LU.64 R10, [R1+0x3af0] ;  /* 0x003af000010a7983 */ /* 0x000ee40000300a00 */
[----:B------:R-:W-:Y:S02]  /*1333a0*/  STL [R1+0x6198], R152 ;  /* 0x0061989801007387 */ /* 0x000fe40000100800 */
[----:B------:R-:W-:Y:S01]  /*1333b0*/  STL [R1+0x6194], R169 ;  /* 0x006194a901007387 */ /* 0x000fe20000100800 */
[----:B------:R-:W-:Y:S01]  /*1333c0*/  STL [R1+0x619c], R168 ;  /* 0x00619ca801007387 */ /* 0x000fe20000100800 */
[----:B------:R-:W-:Y:S01]  /*1333d0*/  IADD3.X R179, R9, R3, RZ, P1, !PT ;  /* 0x0000000309b37210 */ /* 0x000fe20000ffe4ff */
[----:B------:R-:W-:-:S02]  /*1333e0*/  IMAD.X R188, R61, 0x1, R3, P2 ;  /* 0x000000013dbc7824 */ /* 0x000fc400010e0603 */
[----:B-1----:R-:W3:Y:S01]  /*1333f0*/  LDL.LU.64 R50, [R1+0x3a88] ;  /* 0x003a880001327983 */ /* 0x002ee20000300a00 */
[----:B------:R-:W3:Y:S01]  /*133400*/  LDL.LU.64 R48, [R1+0x3a18] ;  /* 0x003a180001307983 */ /* 0x000ee20000300a00 */
[----:B------:R-:W3:Y:S02]  /*133410*/  LDL.LU.64 R8, [R1+0x39a8] ;  /* 0x0039a80001087983 */ /* 0x000ee40000300a00 */
[----:B------:R-:W3:Y:S02]  /*133420*/  LDL.LU.64 R44, [R1+0x3938] ;  /* 0x00393800012c7983 */ /* 0x000ee40000300a00 */
[----:B------:R-:W-:Y:S02]  /*133430*/  STL [R1+0x61a0], R179 ;  /* 0x0061a0b301007387 */ /* 0x000fe40000100800 */
[----:B------:R-:W-:Y:S01]  /*133440*/  IMAD.MOV.U32 R119, RZ, RZ, R210 ;  /* 0x000000ffff777224 */ /* 0x000fe200078e00d2 */
[----:B------:R-:W-:Y:S02]  /*133450*/  MOV R118, R211 ;  /* 0x000000d300767202 */ /* 0x000fe40000000f00 */
[----:B----4-:R-:W-:-:S05]  /*133460*/  IADD3 R31, P2, R20, R247, RZ ;  /* 0x000000f7141f7210 */ /* 0x010fca0007f5e0ff */
[----:B------:R-:W-:Y:S01]  /*133470*/  STL [R1+0x2d8], R31 ;  /* 0x0002d81f01007387 */ /* 0x000fe20000100800 */
[-C--:B--2---:R-:W-:Y:S01]  /*133480*/  IADD3 R27, P3, R16, R247.reuse, RZ ;  /* 0x000000f7101b7210 */ /* 0x084fe20007f7e0ff */
[----:B---3--:R-:W-:Y:S04]  /*133490*/  HMMA.1688.F32.TF32 R120, R4, R210, R204 ;  /* 0x000000d20478723c */ /* 0x008fe800000810cc */
[----:B------:R-:W-:Y:S11]  /*1334a0*/  STL [R1+0x338], R27 ;  /* 0x0003381b01007387 */ /* 0x000ff60000100800 */
[----:B------:R-:W-:Y:S08]  /*1334b0*/  @!UPT UIADD3 URZ, URZ, URZ, URZ ;  /* 0x0000003f3f3ff290 */ /* 0x000ff0000fffe03f */
[----:B------:R-:W-:Y:S01]  /*1334c0*/  STL.64 [R1+0x1eb0], R120 ;  /* 0x001eb07801007387 */ /* 0x000fe20000100a00 */
[----:B------:R-:W-:Y:S02]  /*1334d0*/  STL.64 [R1+0x1eb8], R122 ;  /* 0x001eb87a01007387 */ /* 0x000fe40000100a00 */
[----:B------:R-:W2:Y:S02]  /*1334e0*/  LDL.LU.64 R210, [R1+0x6348] ;  /* 0x0063480001d27983 */ /* 0x000ea40000300a00 */
[----:B------:R-:W2:Y:S01]  /*1334f0*/  LDL.LU.64 R208, [R1+0x6340] ;  /* 0x0063400001d07983 */ /* 0x000ea20000300a00 */
[----:B------:R-:W-:Y:S02]  /*133500*/  IADD3 R197, P0, R40, R247, RZ ;  /* 0x000000f728c57210 */ /* 0x000fe40007f1e0ff */
[----:B------:R-:W-:Y:S02]  /*133510*/  IADD3.X R20, R21, R3, RZ, P2, !PT ;  /* 0x0000000315147210 */ /* 0x000fe400017fe4ff */
[----:B------:R-:W-:Y:S01]  /*133520*/  IADD3 R203, P1, R32, R247, RZ ;  /* 0x000000f720cb7210 */ /* 0x000fe20007f3e0ff */
[----:B------:R-:W-:-:S02]  /*133530*/  IMAD.X R16, R17, 0x1, R3, P3 ;  /* 0x0000000111107824 */ /* 0x000fc400018e0603 */
[--C-:B------:R-:W-:Y:S02]  /*133540*/  IMAD.X R196, R41, 0x1, R3.reuse, P0 ;  /* 0x0000000129c47824 */ /* 0x100fe400000e0603 */
[----:B------:R-:W3:Y:S01]  /*133550*/  LDL.LU.64 R40, [R1+0x38d0] ;  /* 0x0038d00001287983 */ /* 0x000ee20000300a00 */
[----:B------:R1:W-:Y:S02]  /*133560*/  STL [R1+0x2d4], R20 ;  /* 0x0002d41401007387 */ /* 0x0003e40000100800 */
[----:B------:R-:W-:Y:S01]  /*133570*/  IMAD.X R202, R33, 0x1, R3, P1 ;  /* 0x0000000121ca7824 */ /* 0x000fe200008e0603 */
[----:B-1----:R-:W4:Y:S01]  /*133580*/  LDL.LU.64 R20, [R1+0x3b68] ;  /* 0x003b680001147983 */ /* 0x002f220000300a00 */
[----:B------:R1:W-:Y:S02]  /*133590*/  STL [R1+0x334], R16 ;  /* 0x0003341001007387 */ /* 0x0003e40000100800 */
[----:B------:R-:W3:Y:S01]  /*1335a0*/  LDL.LU.64 R32, [R1+0x3b60] ;  /* 0x003b600001207983 */ /* 0x000ee20000300a00 */
[----:B------:R-:W-:Y:S01]  /*1335b0*/  IADD3 R151, P0, R36, R247, RZ ;  /* 0x000000f724977210 */ /* 0x000fe20007f1e0ff */
[----:B------:R-:W-:Y:S01]  /*1335c0*/  IMAD.MOV.U32 R153, RZ, RZ, R18 ;  /* 0x000000ffff997224 */ /* 0x000fe200078e0012 */
[----:B------:R-:W-:-:S03]  /*1335d0*/  MOV R181, R19 ;  /* 0x0000001300b57202 */ /* 0x000fc60000000f00 */
[----:B------:R-:W-:Y:S02]  /*1335e0*/  IMAD.X R150, R37, 0x1, R3, P0 ;  /* 0x0000000125967824 */ /* 0x000fe400000e0603 */
[----:B------:R-:W-:Y:S02]  /*1335f0*/  IMAD.MOV.U32 R191, RZ, RZ, R218 ;  /* 0x000000ffffbf7224 */ /* 0x000fe400078e00da */
[----:B------:R-:W-:Y:S01]  /*133600*/  IMAD.MOV.U32 R182, RZ, RZ, R219 ;  /* 0x000000ffffb67224 */ /* 0x000fe200078e00db */
[C---:B--2---:R-:W-:Y:S11]  /*133610*/  HMMA.1688.F32.TF32 R120, R4.reuse, R18, R208 ;  /* 0x000000120478723c */ /* 0x044ff600000810d0 */
[----:B------:R-:W-:Y:S11]  /*133620*/  @!UPT UIADD3 URZ, URZ, URZ, URZ ;  /* 0x0000003f3f3ff290 */ /* 0x000ff6000fffe03f */
[----:B------:R-:W-:Y:S01]  /*133630*/  @!UPT UIADD3 URZ, URZ, URZ, URZ ;  /* 0x0000003f3f3ff290 */ /* 0x000fe2000fffe03f */
[----:B------:R-:W-:Y:S01]  /*133640*/  STL.64 [R1+0x1ea0], R120 ;  /* 0x001ea07801007387 */ /* 0x000fe20000100a00 */
[----:B------:R2:W-:Y:S02]  /*133650*/  STL.64 [R1+0x1ea8], R122 ;  /* 0x001ea87a01007387 */ /* 0x0005e40000100a00 */
[----:B------:R-:W3:Y:S02]  /*133660*/  LDL.LU.64 R18, [R1+0x6338] ;  /* 0x0063380001127983 */ /* 0x000ee40000300a00 */
[----:B-1----:R-:W3:Y:S01]  /*133670*/  LDL.LU.64 R16, [R1+0x6330] ;  /* 0x0063300001107983 */ /* 0x002ee20000300a00 */
[----:B------:R-:W3:Y:S01]  /*133680*/  LDL R211, [R1+0x4458] ;  /* 0x0044580001d37983 */ /* 0x000ee20000100800 */
[----:B------:R-:W3:Y:S01]  /*133690*/  LDL.LU.64 R36, [R1+0x3af8] ;  /* 0x003af80001247983 */ /* 0x000ee20000300a00 */
[----:B--2---:R-:W-:Y:S11]  /*1336a0*/  HMMA.1688.F32.TF32 R120, R4, R218, R212 ;  /* 0x000000da0478723c */ /* 0x004ff600000810d4 */
[----:B------:R-:W-:Y:S11]  /*1336b0*/  @!UPT UIADD3 URZ, URZ, URZ, URZ ;  /* 0x0000003f3f3ff290 */ /* 0x000ff6000fffe03f */
[----:B------:R-:W-:Y:S01]  /*1336c0*/  @!UPT UIADD3 URZ, URZ, URZ, URZ ;  /* 0x0000003f3f3ff290 */ /* 0x000fe2000fffe03f */
[----:B------:R-:W-:Y:S01]  /*1336d0*/  STL.64 [R1+0x1e90], R120 ;  /* 0x001e907801007387 */ /* 0x000fe20000100a00 */
[----:B------:R-:W-:Y:S02]  /*1336e0*/  STL.64 [R1+0x1e98], R122 ;  /* 0x001e987a01007387 */ /* 0x000fe40000100a00 */
[----:B------:R-:W2:Y:S02]  /*1336f0*/  LDL.LU.64 R218, [R1+0x6328] ;  /* 0x0063280001da7983 */ /* 0x000ea40000300a00 */
[----:B------:R-:W2:Y:S01]  /*133700*/  LDL.LU.64 R216, [R1+0x6320] ;  /* 0x0063200001d87983 */ /* 0x000ea20000300a00 */
[-C--:B------:R-:W-:Y:S02]  /*133710*/  IADD3 R167, P1, R12, R247.reuse, RZ ;  /* 0x000000f70ca77210 */ /* 0x080fe40007f3e0ff */
[-C--:B------:R-:W-:Y:S02]  /*133720*/  IADD3 R187, P0, R50, R247.reuse, RZ ;  /* 0x000000f732bb7210 */ /* 0x080fe40007f1e0ff */
[----:B------:R-:W-:Y:S01]  /*133730*/  IADD3 R178, P2, R10, R247, RZ ;  /* 0x000000f70ab27210 */ /* 0x000fe20007f5e0ff */
[----:B------:R-:W-:-:S02]  /*133740*/  IMAD.MOV.U32 R170, RZ, RZ, R222 ;  /* 0x000000ffffaa7224 */ /* 0x000fc400078e00de */
[----:B------:R-:W-:Y:S02]  /*133750*/  IMAD.MOV.U32 R154, RZ, RZ, R223 ;  /* 0x000000ffff9a7224 */ /* 0x000fe400078e00df */
[--C-:B------:R-:W-:Y:S01]  /*133760*/  IMAD.X R166, R13, 0x1, R3.reuse, P1 ;  /* 0x000000010da67824 */ /* 0x100fe200008e0603 */
[----:B------:R-:W-:Y:S02]  /*133770*/  IADD3 R195, P1, R48, R247, RZ ;  /* 0x000000f730c37210 */ /* 0x000fe40007f3e0ff */
[-C--:B------:R-:W-:Y:S02]  /*133780*/  IADD3.X R186, R51, R3.reuse, RZ, P0, !PT ;  /* 0x0000000333ba7210 */ /* 0x080fe400007fe4ff */
[----:B------:R-:W-:Y:S01]  /*133790*/  IADD3.X R177, R11, R3, RZ, P2, !PT ;  /* 0x000000030bb17210 */ /* 0x000fe200017fe4ff */
[----:B------:R-:W3:Y:S01]  /*1337a0*/  LDL.LU.64 R12, [R1+0x3a90] ;  /* 0x003a9000010c7983 */ /* 0x000ee20000300a00 */
[----:B------:R-:W-:Y:S02]  /*1337b0*/  IMAD.MOV.U32 R171, RZ, RZ, R34 ;  /* 0x000000ffffab7224 */ /* 0x000fe400078e0022 */
[----:B------:R-:W-:Y:S01]  /*1337c0*/  IMAD.X R194, R49, 0x1, R3, P1 ;  /* 0x0000000131c27824 */ /* 0x000fe200008e0603 */
[----:B------:R-:W-:Y:S01]  /*1337d0*/  IADD3 R201, P2, R8, R247, RZ ;  /* 0x000000f708c97210 */ /* 0x000fe20007f5e0ff */
[----:B------:R-:W3:Y:S01]  /*1337e0*/  LDL.LU.64 R10, [R1+0x3a20] ;  /* 0x003a2000010a7983 */ /* 0x000ee20000300a00 */
[----:B------:R-:W-:Y:S02]  /*1337f0*/  STL.64 [R1+0x6148], R190 ;  /* 0x006148be01007387 */ /* 0x000fe40000100a00 */
[----:B------:R-:W-:Y:S02]  /*133800*/  STL.64 [R1+0x6140], R188 ;  /* 0x006140bc01007387 */ /* 0x000fe40000100a00 */
[----:B------:R-:W-:-:S02]  /*133810*/  IMAD.MOV.U32 R155, RZ, RZ, R35 ;  /* 0x000000ffff9b7224 */ /* 0x000fc400078e0023 */
[----:B------:R-:W-:Y:S01]  /*133820*/  IMAD.X R200, R9, 0x1, R3, P2 ;  /* 0x0000000109c87824 */ /* 0x000fe200010e0603 */
[----:B------:R-:W-:Y:S01]  /*133830*/  IADD3 R207, P3, R44, R247, RZ ;  /* 0x000000f72ccf7210 */ /* 0x000fe20007f7e0ff */
[----:B------:R-:W3:Y:S01]  /*133840*/  LDL.LU.64 R8, [R1+0x39b0] ;  /* 0x0039b00001087983 */ /* 0x000ee20000300a00 */
[----:B------:R-:W-:Y:S02]  /*133850*/  STL.64 [R1+0x6168], R202 ;  /* 0x006168ca01007387 */ /* 0x000fe40000100a00 */
[----:B------:R-:W-:Y:S02]  /*133860*/  STL.64 [R1+0x6160], R200 ;  /* 0x006160c801007387 */ /* 0x000fe40000100a00 */
[----:B------:R-:W-:Y:S01]  /*133870*/  IMAD.MOV.U32 R228, RZ, RZ, R38 ;  /* 0x000000ffffe47224 */ /* 0x000fe200078e0026 */
[----:B------:R-:W-:Y:S01]  /*133880*/  MOV R229, R39 ;  /* 0x0000002700e57202 */ /* 0x000fe20000000f00 */
[----:B------:R-:W-:Y:S02]  /*133890*/  IMAD.MOV.U32 R230, RZ, RZ, R42 ;  /* 0x000000ffffe67224 */ /* 0x000fe400078e002a */
[----:B------:R-:W-:-:S02]  /*1338a0*/  IMAD.MOV.U32 R231, RZ, RZ, R43 ;  /* 0x000000ffffe77224 */ /* 0x000fc400078e002b */
[----:B------:R-:W-:Y:S02]  /*1338b0*/  IMAD.MOV.U32 R183, RZ, RZ, R46 ;  /* 0x000000ffffb77224 */ /* 0x000fe400078e002e */
[----:B------:R-:W-:Y:S02]  /*1338c0*/  IMAD.MOV.U32 R172, RZ, RZ, R47 ;  /* 0x000000ffffac7224 */ /* 0x000fe400078e002f */
[----:B------:R-:W-:Y:S01]  /*1338d0*/  IMAD.MOV.U32 R156, RZ, RZ, R22 ;  /* 0x000000ffff9c7224 */ /* 0x000fe200078e0016 */
[----:B------:R-:W-:Y:S02]  /*1338e0*/  MOV R173, R23 ;  /* 0x0000001700ad7202 */ /* 0x000fe40000000f00 */
[----:B------:R-:W-:Y:S01]  /*1338f0*/  MOV R174, R63 ;  /* 0x0000003f00ae7202 */ /* 0x000fe20000000f00 */
[----:B------:R-:W-:Y:S02]  /*133900*/  IMAD.MOV.U32 R157, RZ, RZ, R62 ;  /* 0x000000ffff9d7224 */ /* 0x000fe400078e003e */
[----:B------:R-:W-:-:S02]  /*133910*/  IMAD.MOV.U32 R158, RZ, RZ, R226 ;  /* 0x000000ffff9e7224 */ /* 0x000fc400078e00e2 */
[----:B------:R-:W-:Y:S01]  /*133920*/  IMAD.MOV.U32 R159, RZ, RZ, R227 ;  /* 0x000000ffff9f7224 */ /* 0x000fe200078e00e3 */
[----:B------:R-:W-:Y:S04]  /*133930*/  LDS R122, [R2+0x3e780] ;  /* 0x03e78000027a7984 */ /* 0x000fe80000000800 */
[----:B------:R-:W1:Y:S04]  /*133940*/  LDS R123, [R0+0x3e780] ;  /* 0x03e78000007b7984 */ /* 0x000e680000000800 */
[----:B------:R-:W-:Y:S04]  /*133950*/  LDS R120, [R2+0x3c780] ;  /* 0x03c7800002787984 */ /* 0x000fe80000000800 */
[----:B------:R-:W1:Y:S01]  /*133960*/  LDS R121, [R0+0x3c780] ;  /* 0x03c7800000797984 */ /* 0x000e620000000800 */
[----:B--2---:R-:W-:Y:S11]  /*133970*/  HMMA.1688.F32.TF32 R48, R4, R222, R216 ;  /* 0x000000de0430723c */ /* 0x004ff600000810d8 */
[----:B------:R-:W-:Y:S11]  /*133980*/  @!UPT UIADD3 URZ, URZ, URZ, URZ ;  /* 0x0000003f3f3ff290 */ /* 0x000ff6000fffe03f */
[----:B------:R-:W-:Y:S01]  /*133990*/  @!UPT UIADD3 URZ, URZ, URZ, URZ ;  /* 0x0000003f3f3ff290 */ /* 0x000fe2000fffe03f */
[----:B------:R-:W-:Y:S01]  /*1339a0*/  STL.64 [R1+0x1e80], R48 ;  /* 0x001e803001007387 */ /* 0x000fe20000100a00 */
[----:B------:R2:W-:Y:S02]  /*1339b0*/  STL.64 [R1+0x1e88], R50 ;  /* 0x001e883201007387 */ /* 0x0005e40000100a00 */
[----:B------:R-:W2:Y:S02]  /*1339c0*/  LDL.LU.64 R222, [R1+0x6318] ;  /* 0x0063180001de7983 */ /* 0x000ea40000300a00 */
[----:B------:R-:W2:Y:S01]  /*1339d0*/  LDL.LU.64 R220, [R1+0x6310] ;  /* 0x0063100001dc7983 */ /* 0x000ea20000300a00 */
[-C--:B----4-:R-:W-:Y:S02]  /*1339e0*/  IADD3 R149, P1, R20, R247.reuse, RZ ;  /* 0x000000f714957210 */ /* 0x090fe40007f3e0ff */
[-C--:B---3--:R-:W-:Y:S02]  /*1339f0*/  IADD3 R165, P2, R32, R247.reuse, RZ ;  /* 0x000000f720a57210 */ /* 0x088fe40007f5e0ff */
[----:B------:R-:W-:Y:S01]  /*133a00*/  IADD3 R209, P0, R40, R247, RZ ;  /* 0x000000f728d17210 */ /* 0x000fe20007f1e0ff */
[----:B------:R-:W-:Y:S01]  /*133a10*/  IMAD.X R148, R21, 0x1, R3, P1 ;  /* 0x0000000115947824 */ /* 0x000fe200008e0603 */
[----:B------:R-:W-:-:S02]  /*133a20*/  IADD3.X R164, R33, R3, RZ, P2, !PT ;  /* 0x0000000321a47210 */ /* 0x000fc400017fe4ff */
[----:B------:R-:W-:Y:S01]  /*133a30*/  IADD3.X R208, R41, R3, RZ, P0, !PT ;  /* 0x0000000329d07210 */ /* 0x000fe200007fe4ff */
[----:B------:R-:W-:Y:S01]  /*133a40*/  STL.64 [R1+0x6178], R150 ;  /* 0x0061789601007387 */ /* 0x000fe20000100a00 */
[-C--:B------:R-:W-:Y:S01]  /*133a50*/  IADD3 R176, P0, R36, R247.reuse, RZ ;  /* 0x000000f724b07210 */ /* 0x080fe20007f1e0ff */
[----:B------:R-:W-:Y:S02]  /*133a60*/  STL.64 [R1+0x6170], R148 ;  /* 0x0061709401007387 */ /* 0x000fe40000100a00 */
[----:B------:R-:W-:Y:S01]  /*133a70*/  STL.64 [R1+0x6188], R166 ;  /* 0x006188a601007387 */ /* 0x000fe20000100a00 */
[----:B------:R-:W-:Y:S01]  /*133a80*/  STL.64 [R1+0x6180], R164 ;  /* 0x006180a401007387 */ /* 0x000fe20000100a00 */
[----:B------:R-:W-:Y:S02]  /*133a90*/  STL [R1+0x61c0], R178 ;  /* 0x0061c0b201007387 */ /* 0x000fe40000100800 */
[----:B------:R-:W-:Y:S01]  /*133aa0*/  STL.64 [R1+0x61b8], R176 ;  /* 0x0061b8b001007387 */ /* 0x000fe20000100a00 */
[----:B--2---:R-:W-:Y:S11]  /*133ab0*/  HMMA.1688.F32.TF32 R48, R4, R34, R220 ;  /* 0x000000220430723c */ /* 0x004ff600000810dc */
[----:B------:R-:W-:Y:S11]  /*133ac0*/  @!UPT UIADD3 URZ, URZ, URZ, URZ ;  /* 0x0000003f3f3ff290 */ /* 0x000ff6000fffe03f */
[----:B------:R-:W-:Y:S01]  /*133ad0*/  @!UPT UIADD3 URZ, URZ, URZ, URZ ;  /* 0x0000003f3f3ff290 */ /* 0x000fe2000fffe03f */
[----:B------:R2:W-:Y:S01]  /*133ae0*/  STL.64 [R1+0x1e70], R48 ;  /* 0x001e703001007387 */ /* 0x0005e20000100a00 */
[----:B------:R-:W-:Y:S02]  /*133af0*/  STL.64 [R1+0x1e78], R50 ;  /* 0x001e783201007387 */ /* 0x000fe40000100a00 */
[----:B------:R-:W3:Y:S02]  /*133b00*/  LDL.LU.64 R34, [R1+0x6308] ;  /* 0x0063080001227983 */ /* 0x000ee40000300a00 */
[----:B------:R-:W3:Y:S02]  /*133b10*/  LDL.LU.64 R32, [R1+0x6300] ;  /* 0x0063000001207983 */ /* 0x000ee40000300a00 */
[----:B------:R-:W-:Y:S01]  /*133b20*/  IMAD.MOV.U32 R41, RZ, RZ, c[0x0][0x180] ;  /* 0x00006000ff297624 */ /* 0x000fe200078e00ff */
[-C--:B------:R-:W-:Y:S02]  /*133b30*/  IADD3 R185, P1, R12, R247.reuse, RZ ;  /* 0x000000f70cb97210 */ /* 0x080fe40007f3e0ff */
[----:B------:R-:W-:-:S02]  /*133b40*/  IADD3 R193, P2, R10, R247, RZ ;  /* 0x000000f70ac17210 */ /* 0x000fc40007f5e0ff */
[----:B------:R-:W-:Y:S01]  /*133b50*/  IADD3 R20, R41, -0x100, RZ ;  /* 0xffffff0029147810 */ /* 0x000fe20007ffe0ff */
[--C-:B------:R-:W-:Y:S01]  /*133b60*/  IMAD.X R184, R13, 0x1, R3.reuse, P1 ;  /* 0x000000010db87824 */ /* 0x100fe200008e0603 */
[-C--:B------:R-:W-:Y:S02]  /*133b70*/  IADD3.X R206, R45, R3.reuse, RZ, P3, !PT ;  /* 0x000000032dce7210 */ /* 0x080fe40001ffe4ff */
[----:B------:R-:W-:Y:S01]  /*133b80*/  IADD3.X R175, R37, R3, RZ, P0, !PT ;  /* 0x0000000325af7210 */ /* 0x000fe200007fe4ff */
[----:B------:R-:W-:Y:S02]  /*133b90*/  IMAD R116, R211, -0x80, R20 ;  /* 0xffffff80d3747824 */ /* 0x000fe400078e0214 */
[----:B------:R-:W4:Y:S01]  /*133ba0*/  LDL.LU.64 R20, [R1+0x3940] ;  /* 0x0039400001147983 */ /* 0x000f220000300a00 */
[----:B------:R-:W-:Y:S02]  /*133bb0*/  STL.64 [R1+0x6208], R154 ;  /* 0x0062089a01007387 */ /* 0x000fe40000100a00 */
[----:B------:R-:W-:Y:S01]  /*133bc0*/  STL [R1+0x6200], R153 ;  /* 0x0062009901007387 */ /* 0x000fe20000100800 */
[----:B------:R-:W-:Y:S01]  /*133bd0*/  IADD3 R199, P3, R8, R247, RZ ;  /* 0x000000f708c77210 */ /* 0x000fe20007f7e0ff */
[----:B------:R-:W-:-:S02]  /*133be0*/  IMAD.X R192, R11, 0x1, R3, P2 ;  /* 0x000000010bc07824 */ /* 0x000fc400010e0603 */
[----:B------:R-:W-:Y:S01]  /*133bf0*/  IMAD.MOV.U32 R37, RZ, RZ, c[0x0][0x180] ;  /* 0x00006000ff257624 */ /* 0x000fe200078e00ff */
[----:B------:R-:W-:Y:S01]  /*133c00*/  STL.64 [R1+0x61c8], R170 ;  /* 0x0061c8aa01007387 */ /* 0x000fe20000100a00 */
[----:B------:R-:W-:Y:S02]  /*133c10*/  STL.64 [R1+0x61b0], R186 ;  /* 0x0061b0ba01007387 */ /* 0x000fe40000100a00 */
[----:B------:R-:W-:Y:S02]  /*133c20*/  STL.64 [R1+0x61a8], R184 ;  /* 0x0061a8b801007387 */ /* 0x000fe40000100a00 */
[----:B------:R-:W-:Y:S01]  /*133c30*/  STL.64 [R1+0x61d8], R194 ;  /* 0x0061d8c201007387 */ /* 0x000fe20000100a00 */
[----:B------:R-:W-:Y:S01]  /*133c40*/  IADD3.X R198, R9, R3, RZ, P3, !PT ;  /* 0x0000000309c67210 */ /* 0x000fe20001ffe4ff */
[----:B------:R-:W-:Y:S01]  /*133c50*/  STL.64 [R1+0x61d0], R192 ;  /* 0x0061d0c001007387 */ /* 0x000fe20000100a00 */
[----:B------:R-:W-:Y:S01]  /*133c60*/  IADD3 R37, R37, 0x7f, RZ ;  /* 0x0000007f25257810 */ /* 0x000fe20007ffe0ff */
[----:B------:R-:W4:Y:S02]  /*133c70*/  LDL.LU R12, [R1+0x3710] ;  /* 0x00371000010c7983 */ /* 0x000f240000300800 */
[----:B------:R-:W4:Y:S01]  /*133c80*/  LDL.LU R10, [R1+0x5854] ;  /* 0x00585400010a7983 */ /* 0x000f220000300800 */
[----:B--2---:R-:W2:Y:S01]  /*133c90*/  LDL.LU R48, [R1+0x585c] ;  /* 0x00585c0001307983 */ /* 0x004ea20000300800 */
[----:B------:R-:W-:Y:S01]  /*133ca0*/  STL.64 [R1+0x61e8], R198 ;  /* 0x0061e8c601007387 */ /* 0x000fe20000100a00 */
[----:B------:R-:W-:Y:S01]  /*133cb0*/  SHF.R.S32.HI R8, RZ, 0x1f, R37 ;  /* 0x0000001fff087819 */ /* 0x000fe20000011425 */
[----:B------:R-:W-:Y:S03]  /*133cc0*/  STL.64 [R1+0x61e0], R196 ;  /* 0x0061e0c401007387 */ /* 0x000fe60000100a00 */
[----:B------:R-:W-:Y:S01]  /*133cd0*/  LEA.HI R8, R8, R37, RZ, 0x7 ;  /* 0x0000002508087211 */ /* 0x000fe200078f38ff */
[C---:B---3--:R-:W-:Y:S11]  /*133ce0*/  HMMA.1688.F32.TF32 R32, R4.reuse, R38, R32 ;  /* 0x000000260420723c */ /* 0x048ff60000081020 */
[----:B------:R-:W-:Y:S11]  /*133cf0*/  @!UPT UIADD3 URZ, URZ, URZ, URZ ;  /* 0x0000003f3f3ff290 */ /* 0x000ff6000fffe03f */
[----:B------:R-:W-:Y:S01]  /*133d00*/  @!UPT UIADD3 URZ, URZ, URZ, URZ ;  /* 0x0000003f3f3ff290 */ /* 0x000fe2000fffe03f */
[----:B------:R-:W-:Y:S01]  /*133d10*/  STL.64 [R1+0x1e60], R32 ;  /* 0x001e602001007387 */ /* 0x000fe20000100a00 */
[----:B------:R3:W-:Y:S02]  /*133d20*/  STL.64 [R1+0x1e68], R34 ;  /* 0x001e682201007387 */ /* 0x0007e40000100a00 */
[----:B------:R-:W2:Y:S02]  /*133d30*/  LDL.LU.64 R38, [R1+0x62f8] ;  /* 0x0062f80001267983 */ /* 0x000ea40000300a00 */
[----:B------:R-:W2:Y:S01]  /*133d40*/  LDL.LU.64 R36, [R1+0x62f0] ;  /* 0x0062f00001247983 */ /* 0x000ea20000300a00 */
[----:B------:R-:W4:Y:S04]  /*133d50*/  LDL.LU R11, [R1+0x5850] ;  /* 0x00585000010b7983 */ /* 0x000f280000300800 */
[----:B---3--:R-:W3:Y:S01]  /*133d60*/  LDL.LU R34, [R1+0x5858] ;  /* 0x0058580001227983 */ /* 0x008ee20000300800 */
[----:B------:R-:W3:Y:S02]  /*133d70*/  LDL.LU R32, [R1+0x5864] ;  /* 0x0058640001207983 */ /* 0x000ee40000300800 */
[----:B------:R-:W3:Y:S01]  /*133d80*/  LDL.LU R31, [R1+0x586c] ;  /* 0x00586c00011f7983 */ /* 0x000ee20000300800 */
[----:B--2---:R-:W-:Y:S11]  /*133d90*/  HMMA.1688.F32.TF32 R36, R4, R42, R36 ;  /* 0x0000002a0424723c */ /* 0x004ff60000081024 */
[----:B------:R-:W-:Y:S11]  /*133da0*/  @!UPT UIADD3 URZ, URZ, URZ, URZ ;  /* 0x0000003f3f3ff290 */ /* 0x000ff6000fffe03f */
[----:B------:R-:W-:Y:S01]  /*133db0*/  @!UPT UIADD3 URZ, URZ, URZ, URZ ;  /* 0x0000003f3f3ff290 */ /* 0x000fe2000fffe03f */
[----:B------:R-:W-:Y:S01]  /*133dc0*/  STL.64 [R1+0x1e50], R36 ;  /* 0x001e502401007387 */ /* 0x000fe20000100a00 */
[----:B------:R2:W-:Y:S02]  /*133dd0*/  STL.64 [R1+0x1e58], R38 ;  /* 0x001e582601007387 */ /* 0x0005e40000100a00 */
[----:B------:R-:W2:Y:S02]  /*133de0*/  LDL.LU.64 R42, [R1+0x62e8] ;  /* 0x0062e800012a7983 */ /* 0x000ea40000300a00 */
[----:B------:R-:W2:Y:S01]  /*133df0*/  LDL.LU.64 R40, [R1+0x62e0] ;  /* 0x0062e00001287983 */ /* 0x000ea20000300a00 */
[----:B------:R-:W-:-:S04]  /*133e00*/  ISETP.GT.AND P1, PT, R116, RZ, PT ;  /* 0x000000ff7400720c */ /* 0x000fc80003f24270 */
[----:B------:R-:W-:Y:S01]  /*133e10*/  SEL R9, RZ, 0x4, !P1 ;  /* 0x00000004ff097807 */ /* 0x000fe20004800000 */
[----:B----4-:R-:W-:Y:S01]  /*133e20*/  IADD3 R205, P1, R20, R247, RZ ;  /* 0x000000f714cd7210 */ /* 0x010fe20007f3e0ff */
[----:B------:R-:W-:Y:S03]  /*133e30*/  STL.64 [R1+0x61f8], R230 ;  /* 0x0061f8e601007387 */ /* 0x000fe60000100a00 */
[----:B------:R-:W-:Y:S01]  /*133e40*/  IADD3.X R204, R21, R3, RZ, P1, !PT ;  /* 0x0000000315cc7210 */ /* 0x000fe20000ffe4ff */
[----:B------:R-:W-:Y:S01]  /*133e50*/  STL.64 [R1+0x61f0], R228 ;  /* 0x0061f0e401007387 */ /* 0x000fe20000100a00 */
[----:B------:R-:W-:Y:S03]  /*133e60*/  STL.64 [R1+0x6218], R206 ;  /* 0x006218ce01007387 */ /* 0x000fe60000100a00 */
[----:B------:R-:W-:Y:S01]  /*133e70*/  STL.64 [R1+0x6210], R204 ;  /* 0x006210cc01007387 */ /* 0x000fe20000100a00 */
[----:B--2---:R-:W-:Y:S01]  /*133e80*/  HMMA.1688.F32.TF32 R36, R4, R46, R40 ;  /* 0x0000002e0424723c */ /* 0x004fe20000081028 */
[----:B------:R-:W-:-:S02]  /*133e90*/  SHF.R.S32.HI R8, RZ, 0x7, R8 ;  /* 0x00000007ff087819 */ /* 0x000fc40000011408 */
[----:B------:R-:W2:Y:S01]  /*133ea0*/  S2R R21, SR_TID.X ;  /* 0x0000000000157919 */ /* 0x000ea20000002100 */
[----:B------:R-:W-:Y:S02]  /*133eb0*/  ISETP.GT.AND P2, PT, R116, 0x4, PT ;  /* 0x000000047400780c */ /* 0x000fe40003f44270 */
[----:B------:R-:W-:Y:S02]  /*133ec0*/  IADD3 R48, P5, R48, R246, RZ ;  /* 0x000000f630307210 */ /* 0x000fe40007fbe0ff */
[----:B------:R-:W-:Y:S01]  /*133ed0*/  HMMA.1688.F32.TF32 R16, R4, R226, R16 ;  /* 0x000000e20410723c */ /* 0x000fe20000081010 */
[----:B------:R-:W-:Y:S04]  /*133ee0*/  LDS R40, [R2+0x34780] ;  /* 0x0347800002287984 */ /* 0x000fe80000000800 */
[----:B------:R-:W-:Y:S04]  /*133ef0*/  LDS R42, [R2+0x36780] ;  /* 0x03678000022a7984 */ /* 0x000fe80000000800 */
[----:B------:R-:W-:Y:S04]  /*133f00*/  LDS R41, [R0+0x34780] ;  /* 0x0347800000297984 */ /* 0x000fe80000000800 */
[----:B------:R-:W4:Y:S04]  /*133f10*/  LDS R43, [R0+0x36780] ;  /* 0x03678000002b7984 */ /* 0x000f280000000800 */
[----:B------:R-:W-:Y:S01]  /*133f20*/  STL.64 [R1+0x1ca0], R36 ;  /* 0x001ca02401007387 */ /* 0x000fe20000100a00 */
[----:B------:R1:W-:Y:S02]  /*133f30*/  STL.64 [R1+0x1ca8], R38 ;  /* 0x001ca82601007387 */ /* 0x0003e40000100a00 */
[----:B------:R-:W1:Y:S02]  /*133f40*/  LDL.LU.64 R46, [R1+0x62d8] ;  /* 0x0062d800012e7983 */ /* 0x000e640000300a00 */
[----:B------:R-:W1:Y:S01]  /*133f50*/  LDL.LU.64 R44, [R1+0x62d0] ;  /* 0x0062d000012c7983 */ /* 0x000e620000300a00 */
[----:B------:R-:W-:-:S04]  /*133f60*/  IADD3 R8, R8, -0x2, RZ ;  /* 0xfffffffe08087810 */ /* 0x000fc80007ffe0ff */
[----:B------:R-:W-:Y:S01]  /*133f70*/  ISETP.GE.AND P0, PT, R211, R8, PT ;  /* 0x00000008d300720c */ /* 0x000fe20003f06270 */
[----:B------:R-:W-:Y:S01]  /*133f80*/  SEL R8, RZ, 0x4, !P2 ;  /* 0x00000004ff087807 */ /* 0x000fe20005000000 */
[----:B------:R-:W-:Y:S02]  /*133f90*/  ISETP.GT.AND P2, PT, R116, 0x8, PT ;  /* 0x000000087400780c */ /* 0x000fe40003f44270 */
[----:B------:R-:W-:-:S04]  /*133fa0*/  SEL R9, R9, RZ, !P0 ;  /* 0x000000ff09097207 */ /* 0x000fc80004000000 */
[----:B------:R-:W-:Y:S01]  /*133fb0*/  ISETP.NE.U32.AND P1, PT, R9, RZ, PT ;  /* 0x000000ff0900720c */ /* 0x000fe20003f25070 */
[----:B------:R-:W-:Y:S01]  /*133fc0*/  SEL R9, RZ, 0x4, !P2 ;  /* 0x00000004ff097807 */ /* 0x000fe20005000000 */
[----:B------:R-:W-:Y:S01]  /*133fd0*/  IADD3 R10, P2, R10, R246, RZ ;  /* 0x000000f60a0a7210 */ /* 0x000fe20007f5e0ff */
[----:B---3--:R-:W-:-:S03]  /*133fe0*/  IMAD.X R34, R34, 0x1, R244, P5 ;  /* 0x0000000122227824 */ /* 0x008fc600028e06f4 */
[----:B------:R-:W-:Y:S01]  /*133ff0*/  IADD3.X R11, R11, R244, RZ, P2, !PT ;  /* 0x000000f40b0b7210 */ /* 0x000fe200017fe4ff */
[----:B------:R-:W-:Y:S01]  /*134000*/  STL [R1+0x5854], R10 ;  /* 0x0058540a01007387 */ /* 0x000fe20000100800 */
[----:B------:R-:W-:Y:S03]  /*134010*/  STL [R1+0x585c], R48 ;  /* 0x00585c3001007387 */ /* 0x000fe60000100800 */
[----:B------:R-:W-:Y:S01]  /*134020*/  STL [R1+0x5850], R11 ;  /* 0x0058500b01007387 */ /* 0x000fe20000100800 */
[----:B------:R-:W-:Y:S01]  /*134030*/  STL [R1+0x5858], R34 ;  /* 0x0058582201007387 */ /* 0x000fe20000100800 */
[----:B--2---:R-:W-:Y:S01]  /*134040*/  LOP3.LUT R27, R21, 0x7f, RZ, 0xc0, !PT ;  /* 0x0000007f151b7812 */ /* 0x004fe200078ec0ff */
[----:B-1----:R-:W-:Y:S11]  /*134050*/  HMMA.1688.F32.TF32 R36, R4, R22, R44 ;  /* 0x000000160424723c */ /* 0x002ff6000008102c */
[----:B------:R-:W-:Y:S11]  /*134060*/  @!UPT UIADD3 URZ, URZ, URZ, URZ ;  /* 0x0000003f3f3ff290 */ /* 0x000ff6000fffe03f */
[----:B------:R-:W-:Y:S01]  /*134070*/  @!UPT UIADD3 URZ, URZ, URZ, URZ ;  /* 0x0000003f3f3ff290 */ /* 0x000fe2000fffe03f */
[----:B------:R-:W-:Y:S01]  /*134080*/  STL.64 [R1+0x1cc0], R36 ;  /* 0x001cc02401007387 */ /* 0x000fe20000100a00 */
[----:B------:R-:W-:Y:S02]  /*134090*/  STL.64 [R1+0x1cc8], R38 ;  /* 0x001cc82601007387 */ /* 0x000fe40000100a00 */
[----:B------:R-:W2:Y:S02]  /*1340a0*/  LDL.LU.64 R22, [R1+0x62c8] ;  /* 0x0062c80001167983 */ /* 0x000ea40000300a00 */
[----:B------:R-:W2:Y:S01]  /*1340b0*/  LDL.LU.64 R20, [R1+0x62c0] ;  /* 0x0062c00001147983 */ /* 0x000ea20000300a00 */
[----:B------:R-:W-:-:S04]  /*1340c0*/  SEL R8, R8, RZ, !P0 ;  /* 0x000000ff08087207 */ /* 0x000fc80004000000 */
[----:B------:R-:W-:Y:S01]  /*1340d0*/  ISETP.NE.U32.AND P4, PT, R8, RZ, PT ;  /* 0x000000ff0800720c */ /* 0x000fe20003f85070 */
[----:B------:R-:W-:Y:S01]  /*1340e0*/  IADD3 R8, R12, 0x1, RZ ;  /* 0x000000010c087810 */ /* 0x000fe20007ffe0ff */
[----:B------:R-:W-:-:S03]  /*1340f0*/  IADD3 R32, P5, R32, R246, RZ ;  /* 0x000000f620207210 */ /* 0x000fc60007fbe0ff */
[C---:B------:R-:W-:Y:S02]  /*134100*/  ISETP.GT.AND P2, PT, R8.reuse, 0x1, PT ;  /* 0x000000010800780c */ /* 0x040fe40003f44270 */
[----:B------:R-:W-:Y:S01]  /*134110*/  STL [R1+0x5864], R32 ;  /* 0x0058642001007387 */ /* 0x000fe20000100800 */
[----:B------:R-:W3:Y:S01]  /*134120*/  LDL.LU R35, [R1+0x5860] ;  /* 0x0058600001237983 */ /* 0x000ee20000300800 */
[----:B------:R-:W-:Y:S01]  /*134130*/  SEL R218, R8, RZ, !P2 ;  /* 0x000000ff08da7207 */ /* 0x000fe20005000000 */
[----:B------:R-:W-:Y:S01]  /*134140*/  IADD3 R31, P2, R31, R246, RZ ;  /* 0x000000f61f1f7210 */ /* 0x000fe20007f5e0ff */
[----:B------:R-:W3:Y:S03]  /*134150*/  LDL.LU R33, [R1+0x5868] ;  /* 0x0058680001217983 */ /* 0x000ee60000300800 */
[----:B------:R-:W-:Y:S01]  /*134160*/  STL [R1+0x3710], R218 ;  /* 0x003710da01007387 */ /* 0x000fe20000100800 */
[----:B--2---:R-:W-:Y:S01]  /*134170*/  HMMA.1688.F32.TF32 R20, R4, R62, R20 ;  /* 0x0000003e0414723c */ /* 0x004fe20000081014 */
[----:B------:R-:W-:Y:S01]  /*134180*/  STL [R1+0x586c], R31 ;  /* 0x00586c1f01007387 */ /* 0x000fe20000100800 */
[----:B------:R-:W-:Y:S01]  /*134190*/  SEL R9, R9, RZ, !P0 ;  /* 0x000000ff09097207 */ /* 0x000fe20004000000 */
[----:B------:R-:W-:Y:S01]  /*1341a0*/  IMAD.MOV.U32 R12, RZ, RZ, R10 ;  /* 0x000000ffff0c7224 */ /* 0x000fe200078e000a */
[----:B------:R-:W-:Y:S01]  /*1341b0*/  MOV R13, R11 ;  /* 0x0000000b000d7202 */ /* 0x000fe20000000f00 */
[----:B------:R-:W-:Y:S11]  /*1341c0*/  LDS R8, [R2+0x38780] ;  /* 0x0387800002087984 */ /* 0x000ff60000000800 */
[----:B------:R-:W-:Y:S07]  /*1341d0*/  @!UPT UIADD3 URZ, URZ, URZ, URZ ;  /* 0x0000003f3f3ff290 */ /* 0x000fee000fffe03f */
[----:B------:R-:W-:Y:S01]  /*1341e0*/  STL.64 [R1+0x1cd0], R20 ;  /* 0x001cd01401007387 */ /* 0x000fe20000100a00 */
[----:B------:R-:W-:Y:S02]  /*1341f0*/  STL.64 [R1+0x1cd8], R22 ;  /* 0x001cd81601007387 */ /* 0x000fe40000100a00 */
[----:B------:R-:W2:Y:S02]  /*134200*/  LDL.LU.64 R62, [R1+0x62b8] ;  /* 0x0062b800013e7983 */ /* 0x000ea40000300a00 */
[----:B------:R-:W2:Y:S01]  /*134210*/  LDL.LU.64 R60, [R1+0x62b0] ;  /* 0x0062b000013c7983 */ /* 0x000ea20000300a00 */
[----:B------:R-:W-:Y:S01]  /*134220*/  STL.64 [R1+0x6228], R174 ;  /* 0x006228ae01007387 */ /* 0x000fe20000100a00 */
[----:B------:R-:W-:Y:S02]  /*134230*/  STL.64 [R1+0x6220], R172 ;  /* 0x006220ac01007387 */ /* 0x000fe40000100a00 */
[----:B------:R-:W-:Y:S02]  /*134240*/  STL.64 [R1+0x1ce0], R16 ;  /* 0x001ce01001007387 */ /* 0x000fe40000100a00 */
[----:B------:R-:W-:Y:S01]  /*134250*/  STL.64 [R1+0x1ce8], R18 ;  /* 0x001ce81201007387 */ /* 0x000fe20000100a00 */
[----:B------:R-:W2:Y:S01]  /*134260*/  LDL.LU.64 R226, [R1+0x62a8] ;  /* 0x0062a80001e27983 */ /* 0x000ea20000300a00 */
[----:B------:R-:W2:Y:S01]  /*134270*/  LDL.LU.64 R224, [R1+0x62a0] ;  /* 0x0062a00001e07983 */ /* 0x000ea20000300a00 */
[----:B------:R-:W-:-:S02]  /*134280*/  ISETP.NE.U32.AND P3, PT, R9, RZ, PT ;  /* 0x000000ff0900720c */ /* 0x000fc40003f65070 */
[----:B------:R-:W-:Y:S04]  /*134290*/  LDS R10, [R2+0x3a780] ;  /* 0x03a78000020a7984 */ /* 0x000fe80000000800 */
[----:B------:R-:W-:Y:S04]  /*1342a0*/  LDS R9, [R0+0x38780] ;  /* 0x0387800000097984 */ /* 0x000fe80000000800 */
[----:B------:R-:W1:Y:S01]  /*1342b0*/  LDS R11, [R0+0x3a780] ;  /* 0x03a78000000b7984 */ /* 0x000e620000000800 */
[----:B------:R-:W-:Y:S02]  /*1342c0*/  BAR.SYNC.DEFER_BLOCKING 0x0 ;  /* 0x0000000000007b1d */ /* 0x000fe40000010000 */
[----:B------:R-:W-:-:S04]  /*1342d0*/  IMAD.SHL.U32 R219, R27, 0x4, RZ ;  /* 0x000000041bdb7824 */ /* 0x000fc800078e00ff */
[----:B------:R-:W-:Y:S02]  /*1342e0*/  STL.64 [R1+0x6238], R158 ;  /* 0x0062389e01007387 */ /* 0x000fe40000100a00 */
[----:B------:R-:W-:Y:S01]  /*1342f0*/  IMAD R117, R218, 0x40000, R219 ;  /* 0x00040000da757824 */ /* 0x000fe200078e02db */
[----:B---3--:R-:W-:Y:S01]  /*134300*/  IADD3.X R35, R35, R244, RZ, P5, !PT ;  /* 0x000000f423237210 */ /* 0x008fe20002ffe4ff */
[----:B------:R-:W-:Y:S01]  /*134310*/  STL.64 [R1+0x6230], R156 ;  /* 0x0062309c01007387 */ /* 0x000fe20000100a00 */
[----:B------:R3:W-:Y:S02]  /*134320*/  STL.64 [R1+0x6248], R122 ;  /* 0x0062487a01007387 */ /* 0x0007e40000100a00 */
[----:B------:R-:W-:Y:S02]  /*134330*/  IMAD.X R33, R33, 0x1, R244, P2 ;  /* 0x0000000121217824 */ /* 0x000fe400010e06f4 */
[----:B------:R1:W-:Y:S01]  /*134340*/  STL.64 [R1+0x6240], R120 ;  /* 0x0062407801007387 */ /* 0x0003e20000100a00 */
[----:B------:R-:W-:Y:S01]  /*134350*/  MOV R160, R54 ;  /* 0x0000003600a07202 */ /* 0x000fe20000000f00 */
[----:B------:R-:W-:Y:S01]  /*134360*/  IMAD.MOV.U32 R161, RZ, RZ, R55 ;  /* 0x000000ffffa17224 */ /* 0x000fe200078e0037 */
[----:B------:R-:W-:Y:S01]  /*134370*/  @!PT LDS RZ, [RZ] ;  /* 0x00000000fffff984 */ /* 0x000fe20000000800 */
[----:B------:R-:W-:Y:S01]  /*134380*/  @!PT LDS RZ, [RZ] ;  /* 0x00000000fffff984 */ /* 0x000fe20000000800 */
[----:B------:R-:W-:Y:S01]  /*134390*/  @!PT LDS RZ, [RZ] ;  /* 0x00000000fffff984 */ /* 0x000fe20000000800 */
[----:B------:R4:W-:Y:S01]  /*1343a0*/  LDGSTS.E [R117], [R12.64], P1 ;  /* 0x000000000c757fae */ /* 0x0009e20008921844 */
[----:B---3--:R-:W-:-:S02]  /*1343b0*/  IMAD.MOV.U32 R122, RZ, RZ, R53 ;  /* 0x000000ffff7a7224 */ /* 0x008fc400078e0035 */
[----:B------:R-:W-:Y:S01]  /*1343c0*/  IMAD.MOV.U32 R123, RZ, RZ, R52 ;  /* 0x000000ffff7b7224 */ /* 0x000fe200078e0034 */
[----:B----4-:R-:W-:Y:S02]  /*1343d0*/  MOV R13, R34 ;  /* 0x00000022000d7202 */ /* 0x010fe40000000f00 */
[----:B------:R-:W3:Y:S01]  /*1343e0*/  LDL.LU R34, [R1+0x57f4] ;  /* 0x0057f40001227983 */ /* 0x000ee20000300800 */
[----:B------:R-:W-:Y:S02]  /*1343f0*/  STL [R1+0x5860], R35 ;  /* 0x0058602301007387 */ /* 0x000fe40000100800 */
[----:B-1----:R-:W4:Y:S02]  /*134400*/  LDL.LU R120, [R1+0x1630] ;  /* 0x0016300001787983 */ /* 0x002f240000300800 */
[----:B------:R-:W-:Y:S01]  /*134410*/  STL [R1+0x5868], R33 ;  /* 0x0058682101007387 */ /* 0x000fe20000100800 */
[----:B------:R-:W4:Y:S01]  /*134420*/  LDL.LU R121, [R1+0x1634] ;  /* 0x0016340001797983 */ /* 0x000f220000300800 */
[----:B--2---:R-:W-:Y:S11]  /*134430*/  HMMA.1688.F32.TF32 R16, R4, R54, R224 ;  /* 0x000000360410723c */ /* 0x004ff600000810e0 */
[----:B------:R-:W-:Y:S11]  /*134440*/  @!UPT UIADD3 URZ, URZ, URZ, URZ ;  /* 0x0000003f3f3ff290 */ /* 0x000ff6000fffe03f */
[----:B------:R-:W-:Y:S01]  /*134450*/  @!UPT UIADD3 URZ, URZ, URZ, URZ ;  /* 0x0000003f3f3ff290 */ /* 0x000fe2000fffe03f */
[----:B------:R1:W-:Y:S01]  /*134460*/  STL.64 [R1+0x1d00], R16 ;  /* 0x001d001001007387 */ /* 0x0003e20000100a00 */
[----:B------:R-:W-:Y:S02]  /*134470*/  STL.64 [R1+0x1d08], R18 ;  /* 0x001d081201007387 */ /* 0x000fe40000100a00 */
[----:B------:R-:W2:Y:S02]  /*134480*/  LDL.LU.64 R54, [R1+0x6298] ;  /* 0x0062980001367983 */ /* 0x000ea40000300a00 */
[----:B------:R-:W2:Y:S02]  /*134490*/  LDL.LU.64 R52, [R1+0x6290] ;  /* 0x0062900001347983 */ /* 0x000ea40000300a00 */
[----:B------:R-:W-:-:S05]  /*1344a0*/  IMAD.MOV.U32 R12, RZ, RZ, R48 ;  /* 0x000000ffff0c7224 */ /* 0x000fca00078e0030 */
[----:B------:R1:W-:Y:S02]  /*1344b0*/  LDGSTS.E [R117+0x200], [R12.64], P1 ;  /* 0x002000000c757fae */ /* 0x0003e40008921844 */
[----:B-1----:R-:W-:Y:S02]  /*1344c0*/  IMAD.MOV.U32 R12, RZ, RZ, R32 ;  /* 0x000000ffff0c7224 */ /* 0x002fe400078e0020 */
[----:B------:R-:W4:Y:S01]  /*1344d0*/  LDL.LU R32, [R1+0x57ec] ;  /* 0x0057ec0001207983 */ /* 0x000f220000300800 */
[----:B------:R-:W4:Y:S02]  /*1344e0*/  LDL.LU R16, [R1+0x57e4] ;  /* 0x0057e40001107983 */ /* 0x000f240000300800 */
[----:B------:R-:W4:Y:S01]  /*1344f0*/  LDL.LU R156, [R1+0x1640] ;  /* 0x00164000019c7983 */ /* 0x000f220000300800 */
[----:B------:R-:W-:Y:S01]  /*134500*/  MOV R13, R35 ;  /* 0x00000023000d7202 */ /* 0x000fe20000000f00 */
[----:B------:R-:W4:Y:S01]  /*134510*/  LDL.LU R157, [R1+0x1644] ;  /* 0x00164400019d7983 */ /* 0x000f220000300800 */
[----:B------:R-:W4:Y:S02]  /*134520*/  LDL.LU R35, [R1+0x57e8] ;  /* 0x0057e80001237983 */ /* 0x000f240000300800 */
[----:B------:R-:W4:Y:S02]  /*134530*/  LDL.LU R204, [R1+0x1660] ;  /* 0x0016600001cc7983 */ /* 0x000f240000300800 */
[----:B------:R-:W4:Y:S01]  /*134540*/  LDL.LU R205, [R1+0x1664] ;  /* 0x0016640001cd7983 */ /* 0x000f220000300800 */
[----:B------:R-:W4:Y:S04]  /*134550*/  LDL.LU R22, [R1+0x57dc] ;  /* 0x0057dc0001167983 */ /* 0x000f280000300800 */
[----:B------:R1:W-:Y:S01]  /*134560*/  LDGSTS.E [R117+0x400], [R12.64], P1 ;  /* 0x004000000c757fae */ /* 0x0003e20008921844 */
[----:B------:R-:W4:Y:S02]  /*134570*/  LDL.LU R172, [R1+0x1650] ;  /* 0x0016500001ac7983 */ /* 0x000f240000300800 */
[----:B------:R-:W4:Y:S01]  /*134580*/  LDL.LU R173, [R1+0x1654] ;  /* 0x0016540001ad7983 */ /* 0x000f220000300800 */
[----:B------:R-:W-:Y:S01]  /*134590*/  MOV R162, R58 ;  /* 0x0000003a00a27202 */ /* 0x000fe20000000f00 */
[----:B------:R-:W-:-:S02]  /*1345a0*/  IMAD.MOV.U32 R163, RZ, RZ, R59 ;  /* 0x000000ffffa37224 */ /* 0x000fc400078e003b */
[----:B------:R-:W-:Y:S02]  /*1345b0*/  IMAD.MOV.U32 R174, RZ, RZ, R57 ;  /* 0x000000ffffae7224 */ /* 0x000fe400078e0039 */
[----:B------:R-:W-:Y:S02]  /*1345c0*/  IMAD.MOV.U32 R175, RZ, RZ, R56 ;  /* 0x000000ffffaf7224 */ /* 0x000fe400078e0038 */
[----:B-1----:R-:W-:Y:S02]  /*1345d0*/  IMAD.MOV.U32 R13, RZ, RZ, R33 ;  /* 0x000000ffff0d7224 */ /* 0x002fe400078e0021 */
[----:B------:R-:W-:Y:S01]  /*1345e0*/  IMAD.MOV.U32 R12, RZ, RZ, R31 ;  /* 0x000000ffff0c7224 */ /* 0x000fe200078e001f */
[----:B------:R-:W4:Y:S01]  /*1345f0*/  LDL.LU R33, [R1+0x57e0] ;  /* 0x0057e00001217983 */ /* 0x000f220000300800 */
[----:B------:R-:W4:Y:S03]  /*134600*/  LDL.LU R31, [R1+0x57d8] ;  /* 0x0057d800011f7983 */ /* 0x000f260000300800 */
[----:B------:R1:W-:Y:S01]  /*134610*/  LDGSTS.E [R117+0x600], [R12.64], P1 ;  /* 0x006000000c757fae */ /* 0x0003e20008921844 */
[----:B---3--:R-:W-:Y:S01]  /*134620*/  IADD3 R34, P1, R34, R246, RZ ;  /* 0x000000f622227210 */ /* 0x008fe20007f3e0ff */
[----:B--2---:R-:W-:Y:S11]  /*134630*/  HMMA.1688.F32.TF32 R36, R4, R58, R52 ;  /* 0x0000003a0424723c */ /* 0x004ff60000081034 */
[----:B------:R-:W-:Y:S11]  /*134640*/  @!UPT UIADD3 URZ, URZ, URZ, URZ ;  /* 0x0000003f3f3ff290 */ /* 0x000ff6000fffe03f */
[----:B------:R-:W-:Y:S01]  /*134650*/  @!UPT UIADD3 URZ, URZ, URZ, URZ ;  /* 0x0000003f3f3ff290 */ /* 0x000fe2000fffe03f */
[----:B------:R-:W-:Y:S01]  /*134660*/  STL.64 [R1+0x1d10], R36 ;  /* 0x001d102401007387 */ /* 0x000fe20000100a00 */
[----:B------:R2:W-:Y:S02]  /*134670*/  STL.64 [R1+0x1d18], R38 ;  /* 0x001d182601007387 */ /* 0x0005e40000100a00 */
[----:B------:R-:W2:Y:S02]  /*134680*/  LDL.LU.64 R58, [R1+0x6288] ;  /* 0x00628800013a7983 */ /* 0x000ea40000300a00 */
[----:B------:R-:W2:Y:S01]  /*134690*/  LDL.LU.64 R56, [R1+0x6280] ;  /* 0x0062800001387983 */ /* 0x000ea20000300a00 */
[----:B------:R-:W-:Y:S01]  /*1346a0*/  STL [R1+0x57f4], R34 ;  /* 0x0057f42201007387 */ /* 0x000fe20000100800 */
[----:B------:R-:W3:Y:S02]  /*1346b0*/  LDL.LU R23, [R1+0x57d0] ;  /* 0x0057d00001177983 */ /* 0x000ee40000300800 */
[----:B------:R-:W3:Y:S01]  /*1346c0*/  LDL.LU R20, [R1+0x5774] ;  /* 0x0057740001147983 */ /* 0x000ee20000300800 */
[----:B------:R-:W-:-:S02]  /*1346d0*/  ISETP.GT.AND P5, PT, R116, 0x10, PT ;  /* 0x000000107400780c */ /* 0x000fc40003fa4270 */
[-C--:B----4-:R-:W-:Y:S02]  /*1346e0*/  IADD3 R32, P6, R32, R246.reuse, RZ ;  /* 0x000000f620207210 */ /* 0x090fe40007fde0ff */
[----:B------:R-:W-:Y:S01]  /*1346f0*/  SEL R0, RZ, 0x4, !P5 ;  /* 0x00000004ff007807 */ /* 0x000fe20006800000 */
[----:B------:R-:W-:Y:S01]  /*134700*/  IADD3 R16, P5, R16, R246, RZ ;  /* 0x000000f610107210 */ /* 0x000fe20007fbe0ff */
[----:B------:R-:W-:Y:S01]  /*134710*/  STL.64 [R1+0x6258], R162 ;  /* 0x006258a201007387 */ /* 0x000fe20000100a00 */
[----:B------:R-:W-:Y:S02]  /*134720*/  STL.64 [R1+0x6250], R160 ;  /* 0x006250a001007387 */ /* 0x000fe40000100a00 */
[----:B------:R-:W-:Y:S02]  /*134730*/  IMAD.X R35, R35, 0x1, R244, P1 ;  /* 0x0000000123237824 */ /* 0x000fe400008e06f4 */
[----:B------:R-:W-:Y:S01]  /*134740*/  STL [R1+0x57ec], R32 ;  /* 0x0057ec2001007387 */ /* 0x000fe20000100800 */
[----:B------:R-:W-:Y:S01]  /*134750*/  STL [R1+0x57e4], R16 ;  /* 0x0057e41001007387 */ /* 0x000fe20000100800 */
[----:B------:R-:W-:Y:S01]  /*134760*/  MOV R158, R139 ;  /* 0x0000008b009e7202 */ /* 0x000fe20000000f00 */
[----:B------:R-:W-:Y:S01]  /*134770*/  IMAD.MOV.U32 R159, RZ, RZ, R138 ;  /* 0x000000ffff9f7224 */ /* 0x000fe200078e008a */
[----:B------:R-:W-:-:S04]  /*134780*/  ISETP.GT.AND P2, PT, R116, 0xc, PT ;  /* 0x0000000c7400780c */ /* 0x000fc80003f44270 */
[----:B------:R-:W-:Y:S01]  /*134790*/  SEL R2, RZ, 0x4, !P2 ;  /* 0x00000004ff027807 */ /* 0x000fe20005000000 */
[----:B------:R-:W-:Y:S01]  /*1347a0*/  IMAD.X R33, R33, 0x1, R244, P6 ;  /* 0x0000000121217824 */ /* 0x000fe200030e06f4 */
[----:B------:R-:W-:Y:S02]  /*1347b0*/  IADD3.X R31, R31, R244, RZ, P5, !PT ;  /* 0x000000f41f1f7210 */ /* 0x000fe40002ffe4ff */
[----:B------:R-:W-:Y:S01]  /*1347c0*/  SEL R2, R2, RZ, !P0 ;  /* 0x000000ff02027207 */ /* 0x000fe20004000000 */
[----:B------:R-:W-:Y:S01]  /*1347d0*/  IADD3 R22, P5, R22, R246, RZ ;  /* 0x000000f616167210 */ /* 0x000fe20007fbe0ff */
[----:B------:R-:W-:Y:S02]  /*1347e0*/  SEL R0, R0, RZ, !P0 ;  /* 0x000000ff00007207 */ /* 0x000fe40004000000 */
[----:B------:R-:W-:Y:S01]  /*1347f0*/  ISETP.NE.U32.AND P2, PT, R2, RZ, PT ;  /* 0x000000ff0200720c */ /* 0x000fe20003f45070 */
[----:B-1----:R-:W-:Y:S02]  /*134800*/  IMAD.MOV.U32 R12, RZ, RZ, R34 ;  /* 0x000000ffff0c7224 */ /* 0x002fe400078e0022 */
[----:B------:R-:W-:Y:S01]  /*134810*/  IMAD.MOV.U32 R13, RZ, RZ, R35 ;  /* 0x000000ffff0d7224 */ /* 0x000fe200078e0023 */
[----:B------:R-:W-:-:S04]  /*134820*/  ISETP.NE.U32.AND P1, PT, R0, RZ, PT ;  /* 0x000000ff0000720c */ /* 0x000fc80003f25070 */
[----:B------:R1:W-:Y:S02]  /*134830*/  LDGSTS.E [R117+0x2000], [R12.64], P4 ;  /* 0x020000000c757fae */ /* 0x0003e4000a121844 */
[----:B-1----:R-:W-:Y:S01]  /*134840*/  MOV R12, R32 ;  /* 0x00000020000c7202 */ /* 0x002fe20000000f00 */
[----:B------:R-:W-:-:S05]  /*134850*/  IMAD.MOV.U32 R13, RZ, RZ, R33 ;  /* 0x000000ffff0d7224 */ /* 0x000fca00078e0021 */
[----:B------:R1:W-:Y:S02]  /*134860*/  LDGSTS.E [R117+0x2200], [R12.64], P4 ;  /* 0x022000000c757fae */ /* 0x0003e4000a121844 */
[----:B-1----:R-:W-:Y:S01]  /*134870*/  IMAD.MOV.U32 R12, RZ, RZ, R16 ;  /* 0x000000ffff0c7224 */ /* 0x002fe200078e0010 */
[C---:B--2---:R-:W-:Y:S11]  /*134880*/  HMMA.1688.F32.TF32 R36, R4.reuse, R122, R56 ;  /* 0x0000007a0424723c */ /* 0x044ff60000081038 */
[----:B------:R-:W-:Y:S11]  /*134890*/  @!UPT UIADD3 URZ, URZ, URZ, URZ ;  /* 0x0000003f3f3ff290 */ /* 0x000ff6000fffe03f */
[----:B------:R-:W-:Y:S01]  /*1348a0*/  @!UPT UIADD3 URZ, URZ, URZ, URZ ;  /* 0x0000003f3f3ff290 */ /* 0x000fe2000fffe03f */
[----:B------:R-:W-:Y:S01]  /*1348b0*/  STL.64 [R1+0x1d20], R36 ;  /* 0x001d202401007387 */ /* 0x000fe20000100a00 */
[----:B------:R1:W-:Y:S02]  /*1348c0*/  STL.64 [R1+0x1d28], R38 ;  /* 0x001d282601007387 */ /* 0x0003e40000100a00 */
[----:B------:R-:W-:Y:S02]  /*1348d0*/  STL [R1+0x57e8], R35 ;  /* 0x0057e82301007387 */ /* 0x000fe40000100800 */
[----:B------:R-:W2:Y:S01]  /*1348e0*/  LDL.LU R21, [R1+0x5768] ;  /* 0x0057680001157983 */ /* 0x000ea20000300800 */
[----:B------:R-:W4:Y:S01]  /*1348f0*/  LDL.LU R19, [R1+0x5760] ;  /* 0x0057600001137983 */ /* 0x000f220000300800 */
[----:B------:R-:W4:Y:S02]  /*134900*/  LDL.LU R18, [R1+0x576c] ;  /* 0x00576c0001127983 */ /* 0x000f240000300800 */
[----:B------:R-:W4:Y:S01]  /*134910*/  LDL.LU R17, [R1+0x5764] ;  /* 0x0057640001117983 */ /* 0x000f220000300800 */
[C---:B-1----:R-:W-:Y:S01]  /*134920*/  HMMA.1688.F32.TF32 R36, R4.reuse, R158, R60 ;  /* 0x0000009e0424723c */ /* 0x042fe2000008103c */
[----:B------:R1:W-:Y:S01]  /*134930*/  STL [R1+0x57e0], R33 ;  /* 0x0057e02101007387 */ /* 0x0003e20000100800 */
[----:B------:R-:W4:Y:S02]  /*134940*/  LDL.LU R2, [R1+0x575c] ;  /* 0x00575c0001027983 */ /* 0x000f240000300800 */
[----:B------:R-:W-:Y:S02]  /*134950*/  STL [R1+0x57d8], R31 ;  /* 0x0057d81f01007387 */ /* 0x000fe40000100800 */
[----:B------:R-:W-:Y:S02]  /*134960*/  STL [R1+0x57dc], R22 ;  /* 0x0057dc1601007387 */ /* 0x000fe40000100800 */
[----:B---3--:R-:W-:Y:S01]  /*134970*/  IMAD.X R23, R23, 0x1, R244, P5 ;  /* 0x0000000117177824 */ /* 0x008fe200028e06f4 */
[----:B------:R-:W-:Y:S11]  /*134980*/  IADD3 R20, P5, R20, R246, RZ ;  /* 0x000000f614147210 */ /* 0x000ff60007fbe0ff */
[----:B------:R-:W-:Y:S03]  /*134990*/  @!UPT UIADD3 URZ, URZ, URZ, URZ ;  /* 0x0000003f3f3ff290 */ /* 0x000fe6000fffe03f */
[----:B------:R-:W-:Y:S01]  /*1349a0*/  STL.64 [R1+0x1d30], R36 ;  /* 0x001d302401007387 */ /* 0x000fe20000100a00 */
[----:B------:R-:W-:Y:S02]  /*1349b0*/  STL.64 [R1+0x1d38], R38 ;  /* 0x001d382601007387 */ /* 0x000fe40000100a00 */
[----:B------:R-:W3:Y:S02]  /*1349c0*/  LDL.LU R0, [R1+0x5758] ;  /* 0x0057580001007983 */ /* 0x000ee40000300800 */
[----:B------:R-:W-:Y:S01]  /*1349d0*/  STL [R1+0x57d0], R23 ;  /* 0x0057d01701007387 */ /* 0x000fe20000100800 */
[----:B------:R-:W-:Y:S01]  /*1349e0*/  STL [R1+0x5774], R20 ;  /* 0x0057741401007387 */ /* 0x000fe20000100800 */
[----:B------:R-:W3:Y:S01]  /*1349f0*/  LDL.LU R16, [R1+0x5750] ;  /* 0x0057500001107983 */ /* 0x000ee20000300800 */
[----:B-1----:R-:W-:Y:S01]  /*134a00*/  HMMA.1688.F32.TF32 R32, R4, R174, R64 ;  /* 0x000000ae0420723c */ /* 0x002fe20000081040 */
[----:B------:R-:W-:Y:S01]  /*134a10*/  MOV R13, R31 ;  /* 0x0000001f000d7202 */ /* 0x000fe20000000f00 */
[----:B------:R-:W-:Y:S01]  /*134a20*/  IMAD.MOV.U32 R206, RZ, RZ, R137 ;  /* 0x000000ffffce7224 */ /* 0x000fe200078e0089 */
[----:B------:R-:W-:Y:S01]  /*134a30*/  MOV R207, R136 ;  /* 0x0000008800cf7202 */ /* 0x000fe20000000f00 */
[----:B------:R-:W3:Y:S04]  /*134a40*/  LDL.LU R152, [R1+0x1670] ;  /* 0x0016700001987983 */ /* 0x000ee80000300800 */
[----:B------:R1:W-:Y:S01]  /*134a50*/  LDGSTS.E [R117+0x2400], [R12.64], P4 ;  /* 0x024000000c757fae */ /* 0x0003e2000a121844 */
[----:B------:R-:W3:Y:S01]  /*134a60*/  LDL.LU R153, [R1+0x1674] ;  /* 0x0016740001997983 */ /* 0x000ee20000300800 */
[----:B-1----:R-:W-:Y:S01]  /*134a70*/  MOV R12, R22 ;  /* 0x00000016000c7202 */ /* 0x002fe20000000f00 */
[----:B------:R-:W-:Y:S11]  /*134a80*/  IMAD.MOV.U32 R13, RZ, RZ, R23 ;  /* 0x000000ffff0d7224 */ /* 0x000ff600078e0017 */
[----:B------:R-:W-:Y:S01]  /*134a90*/  @!UPT UIADD3 URZ, URZ, URZ, URZ ;  /* 0x0000003f3f3ff290 */ /* 0x000fe2000fffe03f */
[----:B------:R-:W-:Y:S01]  /*134aa0*/  STL.64 [R1+0x1d40], R32 ;  /* 0x001d402001007387 */ /* 0x000fe20000100a00 */
[----:B------:R-:W-:Y:S03]  /*134ab0*/  STL.64 [R1+0x1d48], R34 ;  /* 0x001d482201007387 */ /* 0x000fe60000100a00 */
[----:B------:R1:W-:Y:S02]  /*134ac0*/  LDGSTS.E [R117+0x2600], [R12.64], P4 ;  /* 0x026000000c757fae */ /* 0x0003e4000a121844 */
[----:B-1----:R-:W-:Y:S01]  /*134ad0*/  MOV R12, R20 ;  /* 0x00000014000c7202 */ /* 0x002fe20000000f00 */
[----:B------:R-:W-:Y:S02]  /*134ae0*/  IMAD.MOV.U32 R234, RZ, RZ, R159 ;  /* 0x000000ffffea7224 */ /* 0x000fe400078e009f */
[----:B------:R-:W-:Y:S02]  /*134af0*/  IMAD.MOV.U32 R235, RZ, RZ, R174 ;  /* 0x000000ffffeb7224 */ /* 0x000fe400078e00ae */
[----:B------:R-:W-:Y:S01]  /*134b00*/  IMAD.MOV.U32 R232, RZ, RZ, R123 ;  /* 0x000000ffffe87224 */ /* 0x000fe200078e007b */
[----:B------:R-:W-:Y:S01]  /*134b10*/  MOV R233, R158 ;  /* 0x0000009e00e97202 */ /* 0x000fe20000000f00 */
[----:B------:R-:W-:-:S02]  /*134b20*/  IMAD.MOV.U32 R154, RZ, RZ, R135 ;  /* 0x000000ffff9a7224 */ /* 0x000fc400078e0087 */
[----:B------:R-:W-:Y:S01]  /*134b30*/  IMAD.MOV.U32 R155, RZ, RZ, R134 ;  /* 0x000000ffff9b7224 */ /* 0x000fe200078e0086 */
[----:B--2---:R-:W-:-:S05]  /*134b40*/  IADD3.X R21, R21, R244, RZ, P5, !PT ;  /* 0x000000f415157210 */ /* 0x004fca0002ffe4ff */
[----:B------:R1:W-:Y:S01]  /*134b50*/  STL [R1+0x5768], R21 ;  /* 0x0057681501007387 */ /* 0x0003e20000100800 */
[----:B------:R-:W-:Y:S01]  /*134b60*/  IMAD.MOV.U32 R13, RZ, RZ, R21 ;  /* 0x000000ffff0d7224 */ /* 0x000fe200078e0015 */
[-C--:B----4-:R-:W-:Y:S02]  /*134b70*/  IADD3 R18, P5, R18, R246.reuse, RZ ;  /* 0x000000f612127210 */ /* 0x090fe40007fbe0ff */
[-C--:B------:R-:W-:Y:S01]  /*134b80*/  IADD3 R17, P4, R17, R246.reuse, RZ ;  /* 0x000000f611117210 */ /* 0x080fe20007f9e0ff */
[----:B------:R-:W-:Y:S01]  /*134b90*/  STL.64 [R1+0x6268], R234 ;  /* 0x006268ea01007387 */ /* 0x000fe20000100a00 */
[----:B-1----:R-:W-:Y:S01]  /*134ba0*/  HMMA.1688.F32.TF32 R20, R4, R206, R68 ;  /* 0x000000ce0414723c */ /* 0x002fe20000081044 */
[----:B------:R-:W-:Y:S02]  /*134bb0*/  IMAD.X R19, R19, 0x1, R244, P5 ;  /* 0x0000000113137824 */ /* 0x000fe400028e06f4 */
[----:B------:R-:W-:Y:S01]  /*134bc0*/  STL.64 [R1+0x6260], R232 ;  /* 0x006260e801007387 */ /* 0x000fe20000100a00 */
[----:B------:R-:W-:Y:S02]  /*134bd0*/  STL [R1+0x576c], R18 ;  /* 0x00576c1201007387 */ /* 0x000fe40000100800 */
[----:B------:R-:W-:Y:S01]  /*134be0*/  STL [R1+0x5764], R17 ;  /* 0x0057641101007387 */ /* 0x000fe20000100800 */
[----:B------:R1:W-:Y:S04]  /*134bf0*/  LDGSTS.E [R117+0x4000], [R12.64], P3 ;  /* 0x040000000c757fae */ /* 0x0003e80009921844 */
[----:B------:R-:W-:Y:S01]  /*134c00*/  STL [R1+0x5760], R19 ;  /* 0x0057601301007387 */ /* 0x000fe20000100800 */
[----:B------:R-:W-:-:S11]  /*134c10*/  IADD3 R2, P5, R2, R246, RZ ;  /* 0x000000f602027210 */ /* 0x000fd60007fbe0ff */
[----:B------:R-:W-:Y:S01]  /*134c20*/  STL.64 [R1+0x1d60], R20 ;  /* 0x001d601401007387 */ /* 0x000fe20000100a00 */
[----:B------:R2:W-:Y:S02]  /*134c30*/  STL.64 [R1+0x1d68], R22 ;  /* 0x001d681601007387 */ /* 0x0005e40000100a00 */
[----:B---3--:R-:W-:Y:S01]  /*134c40*/  IMAD.X R0, R0, 0x1, R244, P4 ;  /* 0x0000000100007824 */ /* 0x008fe200020e06f4 */
[----:B------:R-:W3:Y:S04]  /*134c50*/  LDL.LU R228, [R1+0x1680] ;  /* 0x0016800001e47983 */ /* 0x000ee80000300800 */
[----:B------:R-:W-:Y:S01]  /*134c60*/  STL [R1+0x575c], R2 ;  /* 0x00575c0201007387 */ /* 0x000fe20000100800 */
[----:B--2---:R-:W-:Y:S03]  /*134c70*/  HMMA.1688.F32.TF32 R20, R4, R154, R72 ;  /* 0x0000009a0414723c */ /* 0x004fe60000081048 */
[----:B------:R-:W-:Y:S01]  /*134c80*/  STL [R1+0x5758], R0 ;  /* 0x0057580001007387 */ /* 0x000fe20000100800 */
[----:B------:R-:W3:Y:S02]  /*134c90*/  LDL.LU R229, [R1+0x1684] ;  /* 0x0016840001e57983 */ /* 0x000ee40000300800 */
[----:B------:R-:W2:Y:S01]  /*134ca0*/  LDL.LU R35, [R1+0x56f4] ;  /* 0x0056f40001237983 */ /* 0x000ea20000300800 */
[----:B------:R-:W-:-:S05]  /*134cb0*/  IADD3.X R16, R16, R244, RZ, P5, !PT ;  /* 0x000000f410107210 */ /* 0x000fca0002ffe4ff */
[----:B------:R-:W-:Y:S01]  /*134cc0*/  STL [R1+0x5750], R16 ;  /* 0x0057501001007387 */ /* 0x000fe20000100800 */
[----:B------:R-:W4:Y:S02]  /*134cd0*/  LDL.LU R196, [R1+0x1690] ;  /* 0x0016900001c47983 */ /* 0x000f240000300800 */
[----:B------:R-:W4:Y:S08]  /*134ce0*/  LDL.LU R197, [R1+0x1694] ;  /* 0x0016940001c57983 */ /* 0x000f300000300800 */
[----:B------:R-:W-:Y:S01]  /*134cf0*/  STL.64 [R1+0x1d70], R20 ;  /* 0x001d701401007387 */ /* 0x000fe20000100a00 */
[----:B------:R1:W-:Y:S02]  /*134d00*/  STL.64 [R1+0x1d78], R22 ;  /* 0x001d781601007387 */ /* 0x0003e40000100a00 */
[----:B------:R-:W3:Y:S02]  /*134d10*/  LDL.LU R33, [R1+0x56ec] ;  /* 0x0056ec0001217983 */ /* 0x000ee40000300800 */
[----:B------:R-:W4:Y:S01]  /*134d20*/  LDL.LU R31, [R1+0x56e4] ;  /* 0x0056e400011f7983 */ /* 0x000f220000300800 */
[----:B------:R-:W4:Y:S01]  /*134d30*/  LDL.LU R36, [R1+0x56e8] ;  /* 0x0056e80001247983 */ /* 0x000f220000300800 */
[----:B------:R-:W4:Y:S02]  /*134d40*/  LDL.LU R34, [R1+0x56e0] ;  /* 0x0056e00001227983 */ /* 0x000f240000300800 */
[----:B-1----:R-:W-:Y:S01]  /*134d50*/  IMAD.MOV.U32 R12, RZ, RZ, R18 ;  /* 0x000000ffff0c7224 */ /* 0x002fe200078e0012 */
[----:B------:R-:W-:Y:S01]  /*134d60*/  MOV R13, R19 ;  /* 0x00000013000d7202 */ /* 0x000fe20000000f00 */
[----:B------:R-:W-:-:S02]  /*134d70*/  IMAD.MOV.U32 R230, RZ, RZ, R133 ;  /* 0x000000ffffe67224 */ /* 0x000fc400078e0085 */
[----:B------:R-:W-:Y:S01]  /*134d80*/  IMAD.MOV.U32 R231, RZ, RZ, R132 ;  /* 0x000000ffffe77224 */ /* 0x000fe200078e0084 */
[----:B------:R-:W4:Y:S04]  /*134d90*/  LDL.LU R192, [R1+0x16a0] ;  /* 0x0016a00001c07983 */ /* 0x000f280000300800 */
[----:B------:R1:W-:Y:S01]  /*134da0*/  LDGSTS.E [R117+0x4200], [R12.64], P3 ;  /* 0x042000000c757fae */ /* 0x0003e20009921844 */
[----:B------:R-:W4:Y:S02]  /*134db0*/  LDL.LU R193, [R1+0x16a4] ;  /* 0x0016a40001c17983 */ /* 0x000f240000300800 */
[----:B------:R-:W4:Y:S02]  /*134dc0*/  LDL.LU R22, [R1+0x56dc] ;  /* 0x0056dc0001167983 */ /* 0x000f240000300800 */
[----:B------:R-:W4:Y:S01]  /*134dd0*/  LDL.LU R176, [R1+0x16c0] ;  /* 0x0016c00001b07983 */ /* 0x000f220000300800 */
[----:B------:R-:W4:Y:S01]  /*134de0*/  LDL.LU R177, [R1+0x16c4] ;  /* 0x0016c40001b17983 */ /* 0x000f220000300800 */
[----:B------:R-:W4:Y:S01]  /*134df0*/  LDL.LU R32, [R1+0x56d8] ;  /* 0x0056d80001207983 */ /* 0x000f220000300800 */
[----:B------:R-:W-:Y:S01]  /*134e00*/  MOV R198, R131 ;  /* 0x0000008300c67202 */ /* 0x000fe20000000f00 */
[----:B------:R-:W-:Y:S01]  /*134e10*/  IMAD.MOV.U32 R199, RZ, RZ, R130 ;  /* 0x000000ffffc77224 */ /* 0x000fe200078e0082 */
[----:B------:R-:W4:Y:S01]  /*134e20*/  LDL.LU R20, [R1+0x5674] ;  /* 0x0056740001147983 */ /* 0x000f220000300800 */
[----:B------:R-:W4:Y:S02]  /*134e30*/  LDL.LU R168, [R1+0x16b0] ;  /* 0x0016b00001a87983 */ /* 0x000f240000300800 */
[----:B------:R-:W4:Y:S02]  /*134e40*/  LDL.LU R169, [R1+0x16b4] ;  /* 0x0016b40001a97983 */ /* 0x000f240000300800 */
[----:B------:R-:W4:Y:S02]  /*134e50*/  LDL.LU R23, [R1+0x56d0] ;  /* 0x0056d00001177983 */ /* 0x000f240000300800 */
[----:B-1----:R-:W-:-:S02]  /*134e60*/  IMAD.MOV.U32 R12, RZ, RZ, R17 ;  /* 0x000000ffff0c7224 */ /* 0x002fc400078e0011 */
[----:B------:R-:W-:-:S05]  /*134e70*/  IMAD.MOV.U32 R13, RZ, RZ, R0 ;  /* 0x000000ffff0d7224 */ /* 0x000fca00078e0000 */
[----:B------:R1:W-:Y:S02]  /*134e80*/  LDGSTS.E [R117+0x4400], [R12.64], P3 ;  /* 0x044000000c757fae */ /* 0x0003e40009921844 */
[----:B-1----:R-:W-:Y:S02]  /*134e90*/  IMAD.MOV.U32 R13, RZ, RZ, R16 ;  /* 0x000000ffff0d7224 */ /* 0x002fe400078e0010 */
[C---:B------:R-:W-:Y:S08]  /*134ea0*/  HMMA.1688.F32.TF32 R16, R4.reuse, R230, R80 ;  /* 0x000000e60410723c */ /* 0x040ff00000081050 */
[----:B------:R-:W-:Y:S01]  /*134eb0*/  HMMA.1688.F32.TF32 R44, R4, R198, R84 ;  /* 0x000000c6042c723c */ /* 0x000fe20000081054 */
[----:B------:R-:W-:Y:S01]  /*134ec0*/  ISETP.GT.AND P4, PT, R116, 0x14, PT ;  /* 0x000000147400780c */ /* 0x000fe20003f84270 */
[----:B------:R-:W-:-:S03]  /*134ed0*/  IMAD.MOV.U32 R12, RZ, RZ, R2 ;  /* 0x000000ffff0c7224 */ /* 0x000fc600078e0002 */
[----:B------:R-:W-:Y:S02]  /*134ee0*/  SEL R0, RZ, 0x4, !P4 ;  /* 0x00000004ff007807 */ /* 0x000fe40006000000 */
[----:B------:R1:W-:Y:S08]  /*134ef0*/  LDGSTS.E [R117+0x4600], [R12.64], P3 ;  /* 0x046000000c757fae */ /* 0x0003f00009921844 */
[----:B------:R-:W-:Y:S01]  /*134f00*/  STL.64 [R1+0x1d90], R16 ;  /* 0x001d901001007387 */ /* 0x000fe20000100a00 */
[----:B------:R1:W-:Y:S01]  /*134f10*/  STL.64 [R1+0x1d98], R18 ;  /* 0x001d981201007387 */ /* 0x0003e20000100a00 */
[----:B------:R-:W-:-:S02]  /*134f20*/  ISETP.GT.AND P3, PT, R116, 0x18, PT ;  /* 0x000000187400780c */ /* 0x000fc40003f64270 */
[----:B------:R-:W-:Y:S02]  /*134f30*/  SEL R0, R0, RZ, !P0 ;  /* 0x000000ff00007207 */ /* 0x000fe40004000000 */
[----:B------:R-:W-:Y:S02]  /*134f40*/  SEL R2, RZ, 0x4, !P3 ;  /* 0x00000004ff027807 */ /* 0x000fe40005800000 */
[----:B------:R-:W-:Y:S02]  /*134f50*/  ISETP.NE.U32.AND P3, PT, R0, RZ, PT ;  /* 0x000000ff0000720c */ /* 0x000fe40003f65070 */
[----:B------:R-:W-:Y:S02]  /*134f60*/  SEL R0, R2, RZ, !P0 ;  /* 0x000000ff02007207 */ /* 0x000fe40004000000 */
[----:B--2---:R-:W-:-:S05]  /*134f70*/  IADD3 R35, P5, R35, R246, RZ ;  /* 0x000000f623237210 */ /* 0x004fca0007fbe0ff */
[----:B------:R-:W-:Y:S01]  /*134f80*/  STL [R1+0x56f4], R35 ;  /* 0x0056f42301007387 */ /* 0x000fe20000100800 */
[----:B------:R-:W2:Y:S02]  /*134f90*/  LDL.LU R21, [R1+0x5668] ;  /* 0x0056680001157983 */ /* 0x000ea40000300800 */
[----:B-1----:R-:W2:Y:S01]  /*134fa0*/  LDL.LU R18, [R1+0x566c] ;  /* 0x00566c0001127983 */ /* 0x002ea20000300800 */
[-C--:B---3--:R-:W-:Y:S01]  /*134fb0*/  IADD3 R33, P4, R33, R246.reuse, RZ ;  /* 0x000000f621217210 */ /* 0x088fe20007f9e0ff */
[----:B----4-:R-:W-:Y:S01]  /*134fc0*/  IMAD.X R36, R36, 0x1, R244, P5 ;  /* 0x0000000124247824 */ /* 0x010fe200028e06f4 */
[----:B------:R-:W-:Y:S02]  /*134fd0*/  IADD3 R31, P5, R31, R246, RZ ;  /* 0x000000f61f1f7210 */ /* 0x000fe40007fbe0ff */
[----:B------:R-:W-:Y:S01]  /*134fe0*/  IADD3.X R34, R34, R244, RZ, P4, !PT ;  /* 0x000000f422227210 */ /* 0x000fe200027fe4ff */
[----:B------:R-:W-:Y:S01]  /*134ff0*/  STL [R1+0x56ec], R33 ;  /* 0x0056ec2101007387 */ /* 0x000fe20000100800 */
[----:B------:R1:W-:Y:S02]  /*135000*/  STL [R1+0x56e8], R36 ;  /* 0x0056e82401007387 */ /* 0x0003e40000100800 */
[----:B------:R-:W-:Y:S02]  /*135010*/  STL.64 [R1+0x1dc0], R44 ;  /* 0x001dc02c01007387 */ /* 0x000fe40000100a00 */
[----:B------:R-:W-:Y:S01]  /*135020*/  STL.64 [R1+0x1dc8], R46 ;  /* 0x001dc82e01007387 */ /* 0x000fe20000100a00 */
[----:B------:R-:W-:Y:S01]  /*135030*/  STL [R1+0x56e0], R34 ;  /* 0x0056e02201007387 */ /* 0x000fe20000100800 */
[----:B------:R-:W-:Y:S02]  /*135040*/  STL [R1+0x56e4], R31 ;  /* 0x0056e41f01007387 */ /* 0x000fe40000100800 */
[----:B------:R-:W3:Y:S02]  /*135050*/  LDL.LU R19, [R1+0x5660] ;  /* 0x0056600001137983 */ /* 0x000ee40000300800 */
[----:B------:R-:W4:Y:S01]  /*135060*/  LDL.LU R17, [R1+0x5658] ;  /* 0x0056580001117983 */ /* 0x000f220000300800 */
[----:B------:R-:W4:Y:S01]  /*135070*/  LDL.LU R16, [R1+0x5664] ;  /* 0x0056640001107983 */ /* 0x000f220000300800 */
[----:B------:R-:W4:Y:S01]  /*135080*/  LDL.LU R2, [R1+0x565c] ;  /* 0x00565c0001027983 */ /* 0x000f220000300800 */
[----:B------:R-:W-:Y:S01]  /*135090*/  MOV R194, R129 ;  /* 0x0000008100c27202 */ /* 0x000fe20000000f00 */
[----:B------:R-:W-:-:S02]  /*1350a0*/  IMAD.MOV.U32 R195, RZ, RZ, R128 ;  /* 0x000000ffffc37224 */ /* 0x000fc400078e0080 */
[----:B------:R-:W-:Y:S02]  /*1350b0*/  IMAD.MOV.U32 R12, RZ, RZ, R35 ;  /* 0x000000ffff0c7224 */ /* 0x000fe400078e0023 */
[----:B------:R-:W-:Y:S02]  /*1350c0*/  IMAD.MOV.U32 R13, RZ, RZ, R36 ;  /* 0x000000ffff0d7224 */ /* 0x000fe400078e0024 */
[----:B------:R-:W-:Y:S02]  /*1350d0*/  IMAD.MOV.U32 R170, RZ, RZ, R125 ;  /* 0x000000ffffaa7224 */ /* 0x000fe400078e007d */
[----:B------:R-:W-:Y:S01]  /*1350e0*/  IMAD.MOV.U32 R171, RZ, RZ, R124 ;  /* 0x000000ffffab7224 */ /* 0x000fe200078e007c */
[----:B------:R-:W-:Y:S01]  /*1350f0*/  IADD3 R22, P6, R22, R246, RZ ;  /* 0x000000f616167210 */ /* 0x000fe20007fde0ff */
[----:B------:R1:W-:Y:S01]  /*135100*/  LDGSTS.E [R117+0x6000], [R12.64], P2 ;  /* 0x060000000c757fae */ /* 0x0003e20009121844 */
[----:B------:R-:W-:Y:S01]  /*135110*/  IADD3.X R32, R32, R244, RZ, P5, !PT ;  /* 0x000000f420207210 */ /* 0x000fe20002ffe4ff */
[----:B-1----:R-:W-:Y:S02]  /*135120*/  HMMA.1688.F32.TF32 R36, R4, R194, R76 ;  /* 0x000000c20424723c */ /* 0x002fe4000008104c */
[----:B------:R-:W-:Y:S02]  /*135130*/  STL [R1+0x56dc], R22 ;  /* 0x0056dc1601007387 */ /* 0x000fe40000100800 */
[----:B------:R1:W-:Y:S01]  /*135140*/  STL [R1+0x56d8], R32 ;  /* 0x0056d82001007387 */ /* 0x0003e20000100800 */
[----:B------:R-:W-:Y:S01]  /*135150*/  MOV R12, R33 ;  /* 0x00000021000c7202 */ /* 0x000fe20000000f00 */
[----:B------:R-:W-:-:S05]  /*135160*/  IMAD.MOV.U32 R13, RZ, RZ, R34 ;  /* 0x000000ffff0d7224 */ /* 0x000fca00078e0022 */
[----:B------:R1:W-:Y:S02]  /*135170*/  LDGSTS.E [R117+0x6200], [R12.64], P2 ;  /* 0x062000000c757fae */ /* 0x0003e40009121844 */
[----:B-1----:R-:W-:Y:S02]  /*135180*/  MOV R13, R32 ;  /* 0x00000020000d7202 */ /* 0x002fe40000000f00 */
[----:B------:R-:W-:Y:S01]  /*135190*/  HMMA.1688.F32.TF32 R32, R4, R170, R88 ;  /* 0x000000aa0420723c */ /* 0x000fe20000081058 */
[----:B------:R-:W-:Y:S01]  /*1351a0*/  IMAD.MOV.U32 R12, RZ, RZ, R31 ;  /* 0x000000ffff0c7224 */ /* 0x000fe200078e001f */
[----:B------:R-:W-:Y:S02]  /*1351b0*/  IADD3.X R23, R23, R244, RZ, P6, !PT ;  /* 0x000000f417177210 */ /* 0x000fe400037fe4ff */
[----:B------:R-:W-:-:S04]  /*1351c0*/  IADD3 R20, P5, R20, R246, RZ ;  /* 0x000000f614147210 */ /* 0x000fc80007fbe0ff */
[----:B------:R-:W-:Y:S01]  /*1351d0*/  STL.64 [R1+0x1dd0], R36 ;  /* 0x001dd02401007387 */ /* 0x000fe20000100a00 */
[----:B------:R-:W-:Y:S03]  /*1351e0*/  STL.64 [R1+0x1dd8], R38 ;  /* 0x001dd82601007387 */ /* 0x000fe60000100a00 */
[----:B------:R1:W-:Y:S01]  /*1351f0*/  LDGSTS.E [R117+0x6400], [R12.64], P2 ;  /* 0x064000000c757fae */ /* 0x0003e20009121844 */
[----:B------:R-:W-:Y:S01]  /*135200*/  IMAD.MOV.U32 R178, RZ, RZ, R127 ;  /* 0x000000ffffb27224 */ /* 0x000fe200078e007f */
[----:B------:R-:W-:Y:S01]  /*135210*/  MOV R179, R126 ;  /* 0x0000007e00b37202 */ /* 0x000fe20000000f00 */
[----:B------:R-:W-:Y:S01]  /*135220*/  STL [R1+0x56d0], R23 ;  /* 0x0056d01701007387 */ /* 0x000fe20000100800 */
[----:B------:R-:W-:Y:S01]  /*135230*/  ISETP.NE.U32.AND P4, PT, R0, RZ, PT ;  /* 0x000000ff0000720c */ /* 0x000fe20003f85070 */
[----:B------:R-:W-:Y:S01]  /*135240*/  STL [R1+0x5674], R20 ;  /* 0x0056741401007387 */ /* 0x000fe20000100800 */
[----:B------:R-:W4:Y:S02]  /*135250*/  LDL.LU R0, [R1+0x5650] ;  /* 0x0056500001007983 */ /* 0x000f240000300800 */
[----:B------:R-:W4:Y:S02]  /*135260*/  LDL.LU R184, [R1+0x16d0] ;  /* 0x0016d00001b87983 */ /* 0x000f240000300800 */
[----:B-1----:R-:W-:Y:S01]  /*135270*/  IMAD.MOV.U32 R12, RZ, RZ, R22 ;  /* 0x000000ffff0c7224 */ /* 0x002fe200078e0016 */
[----:B------:R-:W-:Y:S01]  /*135280*/  MOV R13, R23 ;  /* 0x00000017000d7202 */ /* 0x000fe20000000f00 */
[----:B------:R-:W-:Y:S01]  /*135290*/  STL.64 [R1+0x1de0], R32 ;  /* 0x001de02001007387 */ /* 0x000fe20000100a00 */
[----:B------:R-:W-:Y:S03]  /*1352a0*/  STL.64 [R1+0x1de8], R34 ;  /* 0x001de82201007387 */ /* 0x000fe60000100a00 */
[----:B------:R1:W-:Y:S02]  /*1352b0*/  LDGSTS.E [R117+0x6600], [R12.64], P2 ;  /* 0x066000000c757fae */ /* 0x0003e40009121844 */
[----:B-1----:R-:W-:Y:S01]  /*1352c0*/  IMAD.MOV.U32 R12, RZ, RZ, R20 ;  /* 0x000000ffff0c7224 */ /* 0x002fe200078e0014 */
[----:B------:R-:W-:Y:S01]  /*1352d0*/  MOV R187, R29 ;  /* 0x0000001d00bb7202 */ /* 0x000fe20000000f00 */
[----:B------:R-:W-:-:S02]  /*1352e0*/  IMAD.MOV.U32 R227, RZ, RZ, R26 ;  /* 0x000000ffffe37224 */ /* 0x000fc400078e001a */
[----:B--2---:R-:W-:-:S04]  /*1352f0*/  IMAD.X R21, R21, 0x1, R244, P5 ;  /* 0x0000000115157824 */ /* 0x004fc800028e06f4 */
[----:B------:R-:W-:Y:S01]  /*135300*/  IMAD.MOV.U32 R13, RZ, RZ, R21 ;  /* 0x000000ffff0d7224 */ /* 0x000fe200078e0015 */
[----:B------:R1:W-:Y:S01]  /*135310*/  STL [R1+0x5668], R21 ;  /* 0x0056681501007387 */ /* 0x0003e20000100800 */
[----:B------:R-:W-:Y:S01]  /*135320*/  IADD3 R18, P5, R18, R246, RZ ;  /* 0x000000f612127210 */ /* 0x000fe20007fbe0ff */
[----:B------:R-:W-:Y:S02]  /*135330*/  IMAD.MOV.U32 R186, RZ, RZ, R30 ;  /* 0x000000ffffba7224 */ /* 0x000fe400078e001e */
[----:B------:R2:W-:Y:S01]  /*135340*/  LDGSTS.E [R117+0x8000], [R12.64], P1 ;  /* 0x080000000c757fae */ /* 0x0005e20008921844 */
[----:B-1----:R-:W-:Y:S03]  /*135350*/  HMMA.1688.F32.TF32 R20, R4, R178, R92 ;  /* 0x000000b20414723c */ /* 0x002fe6000008105c */
[----:B------:R-:W-:Y:S01]  /*135360*/  STL [R1+0x566c], R18 ;  /* 0x00566c1201007387 */ /* 0x000fe20000100800 */
[----:B---3--:R-:W-:-:S02]  /*135370*/  IADD3.X R19, R19, R244, RZ, P5, !PT ;  /* 0x000000f413137210 */ /* 0x008fc40002ffe4ff */
[-C--:B----4-:R-:W-:Y:S02]  /*135380*/  IADD3 R16, P2, R16, R246.reuse, RZ ;  /* 0x000000f610107210 */ /* 0x090fe40007f5e0ff */
[----:B------:R-:W-:Y:S02]  /*135390*/  IADD3 R2, P5, R2, R246, RZ ;  /* 0x000000f602027210 */ /* 0x000fe40007fbe0ff */
[----:B------:R-:W-:Y:S01]  /*1353a0*/  IADD3.X R17, R17, R244, RZ, P2, !PT ;  /* 0x000000f411117210 */ /* 0x000fe200017fe4ff */
[----:B------:R-:W-:Y:S01]  /*1353b0*/  STL [R1+0x5664], R16 ;  /* 0x0056641001007387 */ /* 0x000fe20000100800 */
[----:B------:R-:W-:Y:S02]  /*1353c0*/  STL [R1+0x5660], R19 ;  /* 0x0056601301007387 */ /* 0x000fe40000100800 */
[----:B------:R-:W-:Y:S09]  /*1353d0*/  STL [R1+0x565c], R2 ;  /* 0x00565c0201007387 */ /* 0x000ff20000100800 */
[----:B------:R-:W-:Y:S01]  /*1353e0*/  STL.64 [R1+0x1df0], R20 ;  /* 0x001df01401007387 */ /* 0x000fe20000100a00 */
[----:B------:R-:W-:Y:S02]  /*1353f0*/  STL.64 [R1+0x1df8], R22 ;  /* 0x001df81601007387 */ /* 0x000fe40000100a00 */
[----:B------:R1:W-:Y:S02]  /*135400*/  STL [R1+0x5658], R17 ;  /* 0x0056581101007387 */ /* 0x0003e40000100800 */
[----:B------:R-:W3:Y:S01]  /*135410*/  LDL.LU R224, [R1+0x16f0] ;  /* 0x0016f00001e07983 */ /* 0x000ee20000300800 */
[----:B------:R-:W3:Y:S01]  /*135420*/  LDL.LU R225, [R1+0x16f4] ;  /* 0x0016f40001e17983 */ /* 0x000ee20000300800 */
[----:B------:R-:W4:Y:S02]  /*135430*/  LDL.LU R29, [R1+0x55f4] ;  /* 0x0055f400011d7983 */ /* 0x000f240000300800 */
[----:B------:R-:W3:Y:S01]  /*135440*/  LDL.LU R26, [R1+0x55ec] ;  /* 0x0055ec00011a7983 */ /* 0x000ee20000300800 */
[----:B--2---:R-:W-:Y:S01]  /*135450*/  MOV R12, R18 ;  /* 0x00000012000c7202 */ /* 0x004fe20000000f00 */
[----:B------:R-:W-:-:S05]  /*135460*/  IMAD.MOV.U32 R13, RZ, RZ, R19 ;  /* 0x000000ffff0d7224 */ /* 0x000fca00078e0013 */
[----:B------:R2:W-:Y:S02]  /*135470*/  LDGSTS.E [R117+0x8200], [R12.64], P1 ;  /* 0x082000000c757fae */ /* 0x0005e40008921844 */
[----:B--2---:R-:W-:Y:S01]  /*135480*/  IMAD.MOV.U32 R12, RZ, RZ, R16 ;  /* 0x000000ffff0c7224 */ /* 0x004fe200078e0010 */
[----:B------:R-:W-:Y:S02]  /*135490*/  MOV R13, R17 ;  /* 0x00000011000d7202 */ /* 0x000fe40000000f00 */
[C---:B-1----:R-:W-:Y:S08]  /*1354a0*/  HMMA.1688.F32.TF32 R16, R4.reuse, R186, R96 ;  /* 0x000000ba0410723c */ /* 0x042ff00000081060 */
[----:B------:R-:W-:Y:S01]  /*1354b0*/  HMMA.1688.F32.TF32 R32, R4, R102, R104 ;  /* 0x000000660420723c */ /* 0x000fe20000081068 */
[----:B------:R-:W-:Y:S01]  /*1354c0*/  IMAD.MOV.U32 R223, RZ, RZ, R24 ;  /* 0x000000ffffdf7224 */ /* 0x000fe200078e0018 */
[----:B------:R-:W-:Y:S01]  /*1354d0*/  MOV R226, R28 ;  /* 0x0000001c00e27202 */ /* 0x000fe20000000f00 */
[----:B------:R-:W-:-:S02]  /*1354e0*/  IMAD.MOV.U32 R222, RZ, RZ, R25 ;  /* 0x000000ffffde7224 */ /* 0x000fc400078e0019 */
[----:B------:R-:W-:Y:S02]  /*1354f0*/  IMAD.X R0, R0, 0x1, R244, P5 ;  /* 0x0000000100007824 */ /* 0x000fe400028e06f4 */
[----:B------:R-:W-:Y:S02]  /*135500*/  IMAD.MOV.U32 R215, RZ, RZ, R14 ;  /* 0x000000ffffd77224 */ /* 0x000fe400078e000e */
[----:B------:R-:W-:Y:S01]  /*135510*/  IMAD.MOV.U32 R216, RZ, RZ, R186 ;  /* 0x000000ffffd87224 */ /* 0x000fe200078e00ba */
[----:B------:R-:W-:Y:S01]  /*135520*/  MOV R180, R103 ;  /* 0x0000006700b47202 */ /* 0x000fe20000000f00 */
[----:B------:R-:W-:Y:S01]  /*135530*/  IMAD.MOV.U32 R212, RZ, RZ, R101 ;  /* 0x000000ffffd47224 */ /* 0x000fe200078e0065 */
[----:B------:R-:W-:Y:S01]  /*135540*/  STL [R1+0x5650], R0 ;  /* 0x0056500001007387 */ /* 0x000fe20000100800 */
[----:B------:R-:W2:Y:S02]  /*135550*/  LDL.LU R220, [R1+0x1710] ;  /* 0x0017100001dc7983 */ /* 0x000ea40000300800 */
[----:B------:R-:W2:Y:S02]  /*135560*/  LDL.LU R221, [R1+0x1714] ;  /* 0x0017140001dd7983 */ /* 0x000ea40000300800 */
[----:B------:R-:W2:Y:S01]  /*135570*/  LDL.LU R24, [R1+0x55e4] ;  /* 0x0055e40001187983 */ /* 0x000ea20000300800 */
        /* <DEDUP_REMOVED lines=10> */
[----:B------:R-:W-:-:S02]  /*135620*/  ISETP.GT.AND P2, PT, R116, 0x1c, PT ;  /* 0x0000001c7400780c */ /* 0x000fc40003f44270 */
[----:B------:R1:W-:Y:S04]  /*135630*/  LDGSTS.E [R117+0x8400], [R12.64], P1 ;  /* 0x084000000c757fae */ /* 0x0003e80008921844 */
[----:B-1----:R-:W2:Y:S01]  /*135640*/  LDL.LU R18, [R1+0x556c] ;  /* 0x00556c0001127983 */ /* 0x002ea20000300800 */
[----:B------:R-:W2:Y:S02]  /*135650*/  LDL.LU R16, [R1+0x5564] ;  /* 0x0055640001107983 */ /* 0x000ea40000300800 */
[----:B------:R-:W2:Y:S02]  /*135660*/  LDL.LU R14, [R1+0x555c] ;  /* 0x00555c00010e7983 */ /* 0x000ea40000300800 */
[----:B------:R-:W-:Y:S01]  /*135670*/  IMAD.MOV.U32 R186, RZ, RZ, R102 ;  /* 0x000000ffffba7224 */ /* 0x000fe200078e0066 */
[----:B------:R-:W-:Y:S01]  /*135680*/  MOV R12, R2 ;  /* 0x00000002000c7202 */ /* 0x000fe20000000f00 */
[----:B------:R-:W-:Y:S01]  /*135690*/  SEL R2, RZ, 0x4, !P2 ;  /* 0x00000004ff027807 */ /* 0x000fe20005000000 */
[----:B------:R-:W-:-:S02]  /*1356a0*/  MOV R214, R15 ;  /* 0x0000000f00d67202 */ /* 0x000fc40000000f00 */
[----:B----4-:R-:W-:-:S05]  /*1356b0*/  IADD3 R29, P6, R29, R246, RZ ;  /* 0x000000f61d1d7210 */ /* 0x010fca0007fde0ff */
[----:B------:R-:W-:Y:S01]  /*1356c0*/  STL [R1+0x55f4], R29 ;  /* 0x0055f41d01007387 */ /* 0x000fe20000100800 */
[----:B------:R-:W-:Y:S02]  /*1356d0*/  STL.64 [R1+0x1e10], R32 ;  /* 0x001e102001007387 */ /* 0x000fe40000100a00 */
[----:B------:R-:W-:Y:S02]  /*1356e0*/  STL.64 [R1+0x1e18], R34 ;  /* 0x001e182201007387 */ /* 0x000fe40000100a00 */
[----:B------:R-:W4:Y:S01]  /*1356f0*/  LDL.LU.64 R102, [R1+0x6278] ;  /* 0x0062780001667983 */ /* 0x000f220000300a00 */
[----:B------:R-:W4:Y:S01]  /*135700*/  LDL.LU.64 R100, [R1+0x6270] ;  /* 0x0062700001647983 */ /* 0x000f220000300a00 */
[----:B---3--:R-:W-:-:S05]  /*135710*/  IADD3 R26, P2, R26, R246, RZ ;  /* 0x000000f61a1a7210 */ /* 0x008fca0007f5e0ff */
[----:B------:R-:W-:Y:S01]  /*135720*/  STL [R1+0x55ec], R26 ;  /* 0x0055ec1a01007387 */ /* 0x000fe20000100800 */
[----:B------:R-:W3:Y:S02]  /*135730*/  LDL.LU R19, [R1+0x5560] ;  /* 0x0055600001137983 */ /* 0x000ee40000300800 */
[----:B------:R-:W3:Y:S02]  /*135740*/  LDL.LU R17, [R1+0x5558] ;  /* 0x0055580001117983 */ /* 0x000ee40000300800 */
[----:B------:R-:W3:Y:S02]  /*135750*/  LDL.LU R15, [R1+0x5550] ;  /* 0x00555000010f7983 */ /* 0x000ee40000300800 */
[----:B------:R-:W-:-:S05]  /*135760*/  IMAD.MOV.U32 R13, RZ, RZ, R0 ;  /* 0x000000ffff0d7224 */ /* 0x000fca00078e0000 */
[----:B------:R1:W-:Y:S02]  /*135770*/  LDGSTS.E [R117+0x8600], [R12.64], P1 ;  /* 0x086000000c757fae */ /* 0x0003e40008921844 */
[----:B-1----:R-:W-:Y:S01]  /*135780*/  IMAD.MOV.U32 R12, RZ, RZ, R29 ;  /* 0x000000ffff0c7224 */ /* 0x002fe200078e001d */
[----:B--2---:R-:W-:Y:S01]  /*135790*/  IADD3 R24, P5, R24, R246, RZ ;  /* 0x000000f618187210 */ /* 0x004fe20007fbe0ff */
[--C-:B------:R-:W-:Y:S02]  /*1357a0*/  IMAD.X R30, R30, 0x1, R244.reuse, P6 ;  /* 0x000000011e1e7824 */ /* 0x100fe400030e06f4 */
[----:B------:R-:W-:Y:S02]  /*1357b0*/  IMAD.X R28, R28, 0x1, R244, P2 ;  /* 0x000000011c1c7824 */ /* 0x000fe400010e06f4 */
[----:B------:R-:W-:Y:S01]  /*1357c0*/  IMAD.MOV.U32 R13, RZ, RZ, R30 ;  /* 0x000000ffff0d7224 */ /* 0x000fe200078e001e */
[----:B------:R-:W-:Y:S01]  /*1357d0*/  STL [R1+0x55e4], R24 ;  /* 0x0055e41801007387 */ /* 0x000fe20000100800 */
[----:B------:R-:W-:Y:S02]  /*1357e0*/  STL [R1+0x55e8], R30 ;  /* 0x0055e81e01007387 */ /* 0x000fe40000100800 */
[----:B------:R1:W-:Y:S01]  /*1357f0*/  STL [R1+0x55e0], R28 ;  /* 0x0055e01c01007387 */ /* 0x0003e20000100800 */
[----:B------:R2:W-:Y:S01]  /*135800*/  LDGSTS.E [R117+0xa000], [R12.64], P3 ;  /* 0x0a0000000c757fae */ /* 0x0005e20009921844 */
[----:B------:R-:W-:Y:S01]  /*135810*/  IADD3.X R25, R25, R244, RZ, P5, !PT ;  /* 0x000000f419197210 */ /* 0x000fe20002ffe4ff */
[----:B------:R-:W-:-:S02]  /*135820*/  IADD3 R22, P5, R22, R246, RZ ;  /* 0x000000f616167210 */ /* 0x000fc40007fbe0ff */
[----:B--2---:R-:W-:Y:S02]  /*135830*/  IMAD.MOV.U32 R13, RZ, RZ, R28 ;  /* 0x000000ffff0d7224 */ /* 0x004fe400078e001c */
[----:B-1----:R-:W-:Y:S01]  /*135840*/  HMMA.1688.F32.TF32 R28, R4, R222, R108 ;  /* 0x000000de041c723c */ /* 0x002fe2000008106c */
[----:B------:R-:W-:Y:S01]  /*135850*/  MOV R12, R26 ;  /* 0x0000001a000c7202 */ /* 0x000fe20000000f00 */
[----:B------:R-:W-:-:S04]  /*135860*/  IMAD.X R23, R23, 0x1, R244, P5 ;  /* 0x0000000117177824 */ /* 0x000fc800028e06f4 */
[----:B------:R1:W-:Y:S01]  /*135870*/  LDGSTS.E [R117+0xa200], [R12.64], P3 ;  /* 0x0a2000000c757fae */ /* 0x0003e20009921844 */
[----:B------:R-:W-:Y:S02]  /*135880*/  IADD3 R20, P5, R20, R246, RZ ;  /* 0x000000f614147210 */ /* 0x000fe40007fbe0ff */
[----:B-1----:R-:W-:Y:S01]  /*135890*/  MOV R12, R24 ;  /* 0x00000018000c7202 */ /* 0x002fe20000000f00 */
[----:B------:R-:W-:-:S05]  /*1358a0*/  IMAD.MOV.U32 R13, RZ, RZ, R25 ;  /* 0x000000ffff0d7224 */ /* 0x000fca00078e0019 */
[----:B------:R1:W-:Y:S01]  /*1358b0*/  LDGSTS.E [R117+0xa400], [R12.64], P3 ;  /* 0x0a4000000c757fae */ /* 0x0003e20009921844 */
[----:B------:R-:W-:Y:S01]  /*1358c0*/  IMAD.X R21, R21, 0x1, R244, P5 ;  /* 0x0000000115157824 */ /* 0x000fe200028e06f4 */
[----:B------:R-:W-:Y:S01]  /*1358d0*/  IADD3 R16, P5, R16, R246, RZ ;  /* 0x000000f610107210 */ /* 0x000fe20007fbe0ff */
[----:B-1----:R-:W-:Y:S01]  /*1358e0*/  IMAD.MOV.U32 R12, RZ, RZ, R22 ;  /* 0x000000ffff0c7224 */ /* 0x002fe200078e0016 */
[----:B------:R-:W-:-:S05]  /*1358f0*/  MOV R13, R23 ;  /* 0x00000017000d7202 */ /* 0x000fca0000000f00 */
[----:B------:R1:W-:Y:S01]  /*135900*/  LDGSTS.E [R117+0xa600], [R12.64], P3 ;  /* 0x0a6000000c757fae */ /* 0x0003e20009921844 */
[-C--:B------:R-:W-:Y:S01]  /*135910*/  IADD3 R18, P3, R18, R246.reuse, RZ ;  /* 0x000000f612127210 */ /* 0x080fe20007f7e0ff */
[C---:B----4-:R-:W-:Y:S08]  /*135920*/  HMMA.1688.F32.TF32 R32, R4.reuse, R226, R100 ;  /* 0x000000e20420723c */ /* 0x050ff00000081064 */
[----:B------:R-:W-:Y:S01]  /*135930*/  HMMA.1688.F32.TF32 R4, R4, R214, R112 ;  /* 0x000000d60404723c */ /* 0x000fe20000081070 */
[----:B---3--:R-:W-:Y:S01]  /*135940*/  IMAD.X R19, R19, 0x1, R244, P3 ;  /* 0x0000000113137824 */ /* 0x008fe200018e06f4 */
[----:B------:R-:W-:-:S02]  /*135950*/  IADD3 R14, P3, R14, R246, RZ ;  /* 0x000000f60e0e7210 */ /* 0x000fc40007f7e0ff */
[----:B------:R-:W-:-:S11]  /*135960*/  IADD3.X R17, R17, R244, RZ, P5, !PT ;  /* 0x000000f411117210 */ /* 0x000fd60002ffe4ff */
[----:B------:R-:W-:Y:S01]  /*135970*/  STL.64 [R1+0x1e20], R32 ;  /* 0x001e202001007387 */ /* 0x000fe20000100a00 */
[----:B------:R-:W-:Y:S02]  /*135980*/  STL.64 [R1+0x1e28], R34 ;  /* 0x001e282201007387 */ /* 0x000fe40000100a00 */
[----:B------:R-:W-:Y:S02]  /*135990*/  STL [R1+0x55d8], R25 ;  /* 0x0055d81901007387 */ /* 0x000fe40000100800 */
[----:B------:R2:W-:Y:S01]  /*1359a0*/  STL [R1+0x55dc], R22 ;  /* 0x0055dc1601007387 */ /* 0x0005e20000100800 */
[----:B------:R-:W-:Y:S01]  /*1359b0*/  STL [R1+0x55d0], R23 ;  /* 0x0055d01701007387 */ /* 0x000fe20000100800 */
[----:B------:R-:W-:Y:S02]  /*1359c0*/  STL.64 [R1+0x1e40], R28 ;  /* 0x001e401c01007387 */ /* 0x000fe40000100a00 */
[----:B------:R-:W-:Y:S02]  /*1359d0*/  STL.64 [R1+0x1e48], R30 ;  /* 0x001e481e01007387 */ /* 0x000fe40000100a00 */
[----:B------:R-:W-:Y:S01]  /*1359e0*/  STL [R1+0x5574], R20 ;  /* 0x0055741401007387 */ /* 0x000fe20000100800 */
[----:B------:R-:W-:Y:S01]  /*1359f0*/  STL [R1+0x556c], R18 ;  /* 0x00556c1201007387 */ /* 0x000fe20000100800 */
[----:B------:R-:W-:Y:S02]  /*135a00*/  STL [R1+0x5568], R21 ;  /* 0x0055681501007387 */ /* 0x000fe40000100800 */
[----:B------:R3:W-:Y:S02]  /*135a10*/  STL.64 [R1+0x1e30], R4 ;  /* 0x001e300401007387 */ /* 0x0007e40000100a00 */
[----:B------:R-:W-:Y:S01]  /*135a20*/  STL.64 [R1+0x1e38], R6 ;  /* 0x001e380601007387 */ /* 0x000fe20000100a00 */
[----:B------:R3:W-:Y:S01]  /*135a30*/  STL [R1+0x5564], R16 ;  /* 0x0055641001007387 */ /* 0x0007e20000100800 */
[----:B------:R1:W-:Y:S02]  /*135a40*/  STL [R1+0x5560], R19 ;  /* 0x0055601301007387 */ /* 0x0003e40000100800 */
[----:B------:R-:W-:Y:S02]  /*135a50*/  STL [R1+0x555c], R14 ;  /* 0x00555c0e01007387 */ /* 0x000fe40000100800 */
[----:B------:R1:W-:Y:S01]  /*135a60*/  STL [R1+0x5558], R17 ;  /* 0x0055581101007387 */ /* 0x0003e20000100800 */
[----:B------:R-:W4:Y:S01]  /*135a70*/  LDL.LU R24, [R1+0x54f4] ;  /* 0x0054f40001187983 */ /* 0x000f220000300800 */
[----:B--2---:R-:W2:Y:S02]  /*135a80*/  LDL.LU R22, [R1+0x54ec] ;  /* 0x0054ec0001167983 */ /* 0x004ea40000300800 */
[----:B---3--:R-:W-:-:S02]  /*135a90*/  IMAD.MOV.U32 R4, RZ, RZ, R20 ;  /* 0x000000ffff047224 */ /* 0x008fc400078e0014 */
[----:B------:R-:W-:Y:S01]  /*135aa0*/  IMAD.MOV.U32 R5, RZ, RZ, R21 ;  /* 0x000000ffff057224 */ /* 0x000fe200078e0015 */
[----:B------:R-:W3:Y:S01]  /*135ab0*/  LDL.LU R20, [R1+0x54e4] ;  /* 0x0054e40001147983 */ /* 0x000ee20000300800 */
[----:B------:R-:W3:Y:S02]  /*135ac0*/  LDL.LU R25, [R1+0x54e8] ;  /* 0x0054e80001197983 */ /* 0x000ee40000300800 */
[----:B------:R-:W-:Y:S02]  /*135ad0*/  IMAD.X R15, R15, 0x1, R244, P3 ;  /* 0x000000010f0f7824 */ /* 0x000fe400018e06f4 */
[----:B------:R-:W3:Y:S01]  /*135ae0*/  LDL.LU R23, [R1+0x54e0] ;  /* 0x0054e00001177983 */ /* 0x000ee20000300800 */
[----:B------:R1:W-:Y:S04]  /*135af0*/  LDGSTS.E [R117+0xc000], [R4.64], P4 ;  /* 0x0c00000004757fae */ /* 0x0003e8000a121844 */
[----:B------:R1:W-:Y:S01]  /*135b00*/  STL [R1+0x5550], R15 ;  /* 0x0055500f01007387 */ /* 0x0003e20000100800 */
[----:B------:R-:W3:Y:S01]  /*135b10*/  LDL.LU R21, [R1+0x54d8] ;  /* 0x0054d80001157983 */ /* 0x000ee20000300800 */
[----:B-1----:R-:W-:Y:S01]  /*135b20*/  MOV R4, R18 ;  /* 0x0000001200047202 */ /* 0x002fe20000000f00 */
[----:B------:R-:W-:Y:S01]  /*135b30*/  IMAD.MOV.U32 R5, RZ, RZ, R19 ;  /* 0x000000ffff057224 */ /* 0x000fe200078e0013 */
[----:B------:R-:W3:Y:S04]  /*135b40*/  LDL.LU R18, [R1+0x54dc] ;  /* 0x0054dc0001127983 */ /* 0x000ee80000300800 */
[----:B------:R1:W-:Y:S02]  /*135b50*/  LDGSTS.E [R117+0xc200], [R4.64], P4 ;  /* 0x0c20000004757fae */ /* 0x0003e4000a121844 */
[----:B-1----:R-:W-:-:S02]  /*135b60*/  MOV R4, R16 ;  /* 0x0000001000047202 */ /* 0x002fc40000000f00 */
        /* <DEDUP_REMOVED lines=10> */
[----:B------:R-:W-:-:S02]  /*135c10*/  IMAD.MOV.U32 R5, RZ, RZ, R17 ;  /* 0x000000ffff057224 */ /* 0x000fc400078e0011 */
[----:B------:R-:W3:Y:S01]  /*135c20*/  LDL.LU R128, [R1+0x2e50] ;  /* 0x002e500001807983 */ /* 0x000ee20000300800 */
[----:B------:R-:W3:Y:S01]  /*135c30*/  LDL.LU R129, [R1+0x2e54] ;  /* 0x002e540001817983 */ /* 0x000ee20000300800 */
[----:B------:R-:W3:Y:S03]  /*135c40*/  LDL.LU R130, [R1+0x2e58] ;  /* 0x002e580001827983 */ /* 0x000ee60000300800 */
[----:B------:R1:W-:Y:S01]  /*135c50*/  LDGSTS.E [R117+0xc400], [R4.64], P4 ;  /* 0x0c40000004757fae */ /* 0x0003e2000a121844 */
[----:B------:R-:W3:Y:S02]  /*135c60*/  LDL.LU R131, [R1+0x2e5c] ;  /* 0x002e5c0001837983 */ /* 0x000ee40000300800 */
[----:B------:R-:W3:Y:S01]  /*135c70*/  LDL.LU R17, [R1+0x5468] ;  /* 0x0054680001117983 */ /* 0x000ee20000300800 */
[----:B-1----:R-:W-:Y:S01]  /*135c80*/  MOV R5, R15 ;  /* 0x0000000f00057202 */ /* 0x002fe20000000f00 */
[----:B------:R-:W-:Y:S01]  /*135c90*/  IMAD.MOV.U32 R4, RZ, RZ, R14 ;  /* 0x000000ffff047224 */ /* 0x000fe200078e000e */
[----:B------:R-:W3:Y:S01]  /*135ca0*/  LDL.LU R15, [R1+0x5460] ;  /* 0x00546000010f7983 */ /* 0x000ee20000300800 */
[----:B------:R-:W3:Y:S02]  /*135cb0*/  LDL.LU R14, [R1+0x546c] ;  /* 0x00546c00010e7983 */ /* 0x000ee40000300800 */
[----:B------:R-:W3:Y:S02]  /*135cc0*/  LDL.LU R13, [R1+0x5458] ;  /* 0x00545800010d7983 */ /* 0x000ee40000300800 */
[----:B------:R-:W3:Y:S01]  /*135cd0*/  LDL.LU R12, [R1+0x5464] ;  /* 0x00546400010c7983 */ /* 0x000ee20000300800 */
[----:B------:R-:W3:Y:S01]  /*135ce0*/  LDL.LU R7, [R1+0x5450] ;  /* 0x0054500001077983 */ /* 0x000ee20000300800 */
[----:B------:R-:W3:Y:S01]  /*135cf0*/  LDL.LU R6, [R1+0x545c] ;  /* 0x00545c0001067983 */ /* 0x000ee20000300800 */
[----:B------:R-:W-:-:S02]  /*135d00*/  ISETP.GT.AND P1, PT, R116, 0x20, PT ;  /* 0x000000207400780c */ /* 0x000fc40003f24270 */
[----:B------:R-:W-:Y:S02]  /*135d10*/  SEL R2, R2, RZ, !P0 ;  /* 0x000000ff02027207 */ /* 0x000fe40004000000 */
[----:B------:R-:W-:Y:S01]  /*135d20*/  ISETP.GT.AND P3, PT, R116, 0x24, PT ;  /* 0x000000247400780c */ /* 0x000fe20003f64270 */
[----:B------:R1:W-:Y:S01]  /*135d30*/  LDGSTS.E [R117+0xc600], [R4.64], P4 ;  /* 0x0c60000004757fae */ /* 0x0003e2000a121844 */
[----:B------:R-:W-:Y:S01]  /*135d40*/  SEL R0, RZ, 0x4, !P1 ;  /* 0x00000004ff007807 */ /* 0x000fe20004800000 */
[----:B------:R-:W-:Y:S01]  /*135d50*/  ISETP.NE.U32.AND P1, PT, R2, RZ, PT ;  /* 0x000000ff0200720c */ /* 0x000fe20003f25070 */
[----:B------:R-:W-:Y:S02]  /*135d60*/  SEL R2, RZ, 0x4, !P3 ;  /* 0x00000004ff027807 */ /* 0x000fe40005800000 */
[----:B------:R-:W-:Y:S02]  /*135d70*/  ISETP.GT.AND P5, PT, R116, 0x28, PT ;  /* 0x000000287400780c */ /* 0x000fe40003fa4270 */
[----:B------:R-:W-:-:S04]  /*135d80*/  SEL R0, R0, RZ, !P0 ;  /* 0x000000ff00007207 */ /* 0x000fc80004000000 */
[----:B------:R-:W-:Y:S01]  /*135d90*/  ISETP.NE.U32.AND P2, PT, R0, RZ, PT ;  /* 0x000000ff0000720c */ /* 0x000fe20003f45070 */
[----:B------:R-:W-:Y:S01]  /*135da0*/  SEL R0, RZ, 0x4, !P5 ;  /* 0x00000004ff007807 */ /* 0x000fe20006800000 */
[-C--:B----4-:R-:W-:Y:S02]  /*135db0*/  IADD3 R24, P3, R24, R246.reuse, RZ ;  /* 0x000000f618187210 */ /* 0x090fe40007f7e0ff */
[----:B--2---:R-:W-:-:S03]  /*135dc0*/  IADD3 R22, P4, R22, R246, RZ ;  /* 0x000000f616167210 */ /* 0x004fc60007f9e0ff */
[----:B-1----:R-:W-:Y:S02]  /*135dd0*/  IMAD.MOV.U32 R4, RZ, RZ, R24 ;  /* 0x000000ffff047224 */ /* 0x002fe400078e0018 */
[--C-:B---3--:R-:W-:Y:S01]  /*135de0*/  IMAD.X R25, R25, 0x1, R244.reuse, P3 ;  /* 0x0000000119197824 */ /* 0x108fe200018e06f4 */
[----:B------:R-:W-:Y:S01]  /*135df0*/  IADD3 R20, P5, R20, R246, RZ ;  /* 0x000000f614147210 */ /* 0x000fe20007fbe0ff */
[----:B------:R-:W-:Y:S02]  /*135e00*/  IMAD.X R23, R23, 0x1, R244, P4 ;  /* 0x0000000117177824 */ /* 0x000fe400020e06f4 */
[----:B------:R-:W-:Y:S01]  /*135e10*/  IMAD.MOV.U32 R5, RZ, RZ, R25 ;  /* 0x000000ffff057224 */ /* 0x000fe200078e0019 */
[----:B------:R-:W-:-:S04]  /*135e20*/  IADD3.X R21, R21, R244, RZ, P5, !PT ;  /* 0x000000f415157210 */ /* 0x000fc80002ffe4ff */
[----:B------:R1:W-:Y:S01]  /*135e30*/  LDGSTS.E [R117+0xe000], [R4.64], P1 ;  /* 0x0e00000004757fae */ /* 0x0003e20008921844 */
[----:B------:R-:W-:Y:S01]  /*135e40*/  IADD3 R18, P5, R18, R246, RZ ;  /* 0x000000f612127210 */ /* 0x000fe20007fbe0ff */
[----:B-1----:R-:W-:Y:S02]  /*135e50*/  IMAD.MOV.U32 R4, RZ, RZ, R22 ;  /* 0x000000ffff047224 */ /* 0x002fe400078e0016 */
[----:B------:R-:W-:-:S05]  /*135e60*/  IMAD.MOV.U32 R5, RZ, RZ, R23 ;  /* 0x000000ffff057224 */ /* 0x000fca00078e0017 */
[----:B------:R1:W-:Y:S04]  /*135e70*/  LDGSTS.E [R117+0xe200], [R4.64], P1 ;  /* 0x0e20000004757fae */ /* 0x0003e80008921844 */
[----:B------:R2:W-:Y:S01]  /*135e80*/  STL [R1+0x54f4], R24 ;  /* 0x0054f41801007387 */ /* 0x0005e20000100800 */
[----:B-1----:R-:W-:Y:S01]  /*135e90*/  MOV R4, R20 ;  /* 0x0000001400047202 */ /* 0x002fe20000000f00 */
[----:B------:R-:W-:Y:S01]  /*135ea0*/  IMAD.MOV.U32 R5, RZ, RZ, R21 ;  /* 0x000000ffff057224 */ /* 0x000fe200078e0015 */
[----:B------:R-:W-:-:S04]  /*135eb0*/  IADD3.X R19, R19, R244, RZ, P5, !PT ;  /* 0x000000f413137210 */ /* 0x000fc80002ffe4ff */
[----:B------:R1:W-:Y:S01]  /*135ec0*/  LDGSTS.E [R117+0xe400], [R4.64], P1 ;  /* 0x0e40000004757fae */ /* 0x0003e20008921844 */
[----:B------:R-:W-:-:S03]  /*135ed0*/  IADD3 R16, P5, R16, R246, RZ ;  /* 0x000000f610107210 */ /* 0x000fc60007fbe0ff */
[----:B------:R3:W-:Y:S01]  /*135ee0*/  STL [R1+0x54ec], R22 ;  /* 0x0054ec1601007387 */ /* 0x0007e20000100800 */
[----:B------:R4:W-:Y:S02]  /*135ef0*/  STL [R1+0x54e4], R20 ;  /* 0x0054e41401007387 */ /* 0x0009e40000100800 */
[----:B------:R2:W-:Y:S02]  /*135f00*/  STL [R1+0x54e8], R25 ;  /* 0x0054e81901007387 */ /* 0x0005e40000100800 */
[----:B-1----:R-:W-:Y:S01]  /*135f10*/  IMAD.MOV.U32 R4, RZ, RZ, R18 ;  /* 0x000000ffff047224 */ /* 0x002fe200078e0012 */
[----:B------:R-:W-:Y:S01]  /*135f20*/  MOV R5, R19 ;  /* 0x0000001300057202 */ /* 0x000fe20000000f00 */
[----:B------:R1:W-:Y:S01]  /*135f30*/  STL [R1+0x54e0], R23 ;  /* 0x0054e01701007387 */ /* 0x0003e20000100800 */
[----:B------:R-:W-:-:S03]  /*135f40*/  IMAD.X R17, R17, 0x1, R244, P5 ;  /* 0x0000000111117824 */ /* 0x000fc600028e06f4 */
[----:B------:R1:W-:Y:S01]  /*135f50*/  LDGSTS.E [R117+0xe600], [R4.64], P1 ;  /* 0x0e60000004757fae */ /* 0x0003e20008921844 */
[-C--:B------:R-:W-:Y:S01]  /*135f60*/  IADD3 R14, P1, R14, R246.reuse, RZ ;  /* 0x000000f60e0e7210 */ /* 0x080fe20007f3e0ff */
[----:B------:R1:W-:Y:S01]  /*135f70*/  STL [R1+0x54d8], R21 ;  /* 0x0054d81501007387 */ /* 0x0003e20000100800 */
[-C--:B------:R-:W-:Y:S01]  /*135f80*/  IADD3 R12, P5, R12, R246.reuse, RZ ;  /* 0x000000f60c0c7210 */ /* 0x080fe20007fbe0ff */
[----:B------:R1:W-:Y:S01]  /*135f90*/  STL [R1+0x54dc], R18 ;  /* 0x0054dc1201007387 */ /* 0x0003e20000100800 */
[----:B------:R-:W-:Y:S02]  /*135fa0*/  STL [R1+0x54d0], R19 ;  /* 0x0054d01301007387 */ /* 0x000fe40000100800 */
[--C-:B------:R-:W-:Y:S02]  /*135fb0*/  IMAD.X R15, R15, 0x1, R244.reuse, P1 ;  /* 0x000000010f0f7824 */ /* 0x100fe400008e06f4 */
[----:B------:R1:W-:Y:S01]  /*135fc0*/  STL [R1+0x5474], R16 ;  /* 0x0054741001007387 */ /* 0x0003e20000100800 */
[----:B------:R-:W-:Y:S01]  /*135fd0*/  IADD3 R6, P1, R6, R246, RZ ;  /* 0x000000f606067210 */ /* 0x000fe20007f3e0ff */
[----:B------:R-:W-:Y:S01]  /*135fe0*/  STL [R1+0x546c], R14 ;  /* 0x00546c0e01007387 */ /* 0x000fe20000100800 */
[----:B------:R-:W-:Y:S01]  /*135ff0*/  IADD3.X R13, R13, R244, RZ, P5, !PT ;  /* 0x000000f40d0d7210 */ /* 0x000fe20002ffe4ff */
[----:B------:R1:W-:Y:S02]  /*136000*/  STL [R1+0x5468], R17 ;  /* 0x0054681101007387 */ /* 0x0003e40000100800 */
[----:B------:R-:W-:Y:S01]  /*136010*/  STL [R1+0x5464], R12 ;  /* 0x0054640c01007387 */ /* 0x000fe20000100800 */
[----:B------:R1:W-:Y:S01]  /*136020*/  STL [R1+0x5460], R15 ;  /* 0x0054600f01007387 */ /* 0x0003e20000100800 */
[----:B------:R-:W-:Y:S02]  /*136030*/  STL [R1+0x545c], R6 ;  /* 0x00545c0601007387 */ /* 0x000fe40000100800 */
[----:B------:R1:W-:Y:S02]  /*136040*/  STL [R1+0x5458], R13 ;  /* 0x0054580d01007387 */ /* 0x0003e40000100800 */
[----:B--2---:R-:W2:Y:S01]  /*136050*/  LDL.LU R24, [R1+0x53f4] ;  /* 0x0053f40001187983 */ /* 0x004ea20000300800 */
[----:B---3--:R-:W3:Y:S01]  /*136060*/  LDL.LU R22, [R1+0x53ec] ;  /* 0x0053ec0001167983 */ /* 0x008ee20000300800 */
[----:B----4-:R-:W4:Y:S02]  /*136070*/  LDL.LU R20, [R1+0x53e4] ;  /* 0x0053e40001147983 */ /* 0x010f240000300800 */
[----:B------:R-:W4:Y:S02]  /*136080*/  LDL.LU R25, [R1+0x53e8] ;  /* 0x0053e80001197983 */ /* 0x000f240000300800 */
[----:B------:R-:W-:Y:S01]  /*136090*/  IMAD.X R7, R7, 0x1, R244, P1 ;  /* 0x0000000107077824 */ /* 0x000fe200008e06f4 */
[----:B-1----:R-:W4:Y:S01]  /*1360a0*/  LDL.LU R23, [R1+0x53e0] ;  /* 0x0053e00001177983 */ /* 0x002f220000300800 */
[----:B------:R-:W-:-:S03]  /*1360b0*/  IMAD.MOV.U32 R4, RZ, RZ, R16 ;  /* 0x000000ffff047224 */ /* 0x000fc600078e0010 */
[----:B------:R1:W-:Y:S01]  /*1360c0*/  STL [R1+0x5450], R7 ;  /* 0x0054500701007387 */ /* 0x0003e20000100800 */
[----:B------:R-:W4:Y:S02]  /*1360d0*/  LDL.LU R21, [R1+0x53d8] ;  /* 0x0053d80001157983 */ /* 0x000f240000300800 */
[----:B------:R-:W4:Y:S01]  /*1360e0*/  LDL.LU R18, [R1+0x53dc] ;  /* 0x0053dc0001127983 */ /* 0x000f220000300800 */
[C---:B------:R-:W-:Y:S01]  /*1360f0*/  HMMA.1688.F32.TF32 R104, R40.reuse, R126, R128 ;  /* 0x0000007e2868723c */ /* 0x040fe20000081080 */
[----:B------:R-:W4:Y:S01]  /*136100*/  LDL.LU R16, [R1+0x5374] ;  /* 0x0053740001107983 */ /* 0x000f220000300800 */
[----:B------:R-:W4:Y:S06]  /*136110*/  LDL.LU R126, [R1+0x1158] ;  /* 0x00115800017e7983 */ /* 0x000f2c0000300800 */
[----:B------:R-:W-:Y:S01]  /*136120*/  HMMA.1688.F32.TF32 R48, R40, R134, R136 ;  /* 0x000000862830723c */ /* 0x000fe20000081088 */
[----:B------:R-:W4:Y:S01]  /*136130*/  LDL.LU R127, [R1+0x115c] ;  /* 0x00115c00017f7983 */ /* 0x000f220000300800 */
[----:B------:R-:W4:Y:S01]  /*136140*/  LDL.LU R134, [R1+0x1148] ;  /* 0x0011480001867983 */ /* 0x000f220000300800 */
[----:B------:R-:W4:Y:S02]  /*136150*/  LDL.LU R135, [R1+0x114c] ;  /* 0x00114c0001877983 */ /* 0x000f240000300800 */
[----:B------:R-:W-:-:S02]  /*136160*/  IMAD.MOV.U32 R5, RZ, RZ, R17 ;  /* 0x000000ffff057224 */ /* 0x000fc400078e0011 */
[----:B------:R-:W4:Y:S01]  /*136170*/  LDL.LU R136, [R1+0x2e40] ;  /* 0x002e400001887983 */ /* 0x000f220000300800 */
[----:B------:R-:W4:Y:S01]  /*136180*/  LDL.LU R137, [R1+0x2e44] ;  /* 0x002e440001897983 */ /* 0x000f220000300800 */
[----:B------:R-:W4:Y:S02]  /*136190*/  LDL.LU R138, [R1+0x2e48] ;  /* 0x002e4800018a7983 */ /* 0x000f240000300800 */
[----:B------:R-:W4:Y:S02]  /*1361a0*/  LDL.LU R139, [R1+0x2e4c] ;  /* 0x002e4c00018b7983 */ /* 0x000f240000300800 */
[----:B------:R-:W4:Y:S01]  /*1361b0*/  LDL.LU R19, [R1+0x53d0] ;  /* 0x0053d00001137983 */ /* 0x000f220000300800 */
[----:B------:R1:W-:Y:S04]  /*1361c0*/  LDGSTS.E [R117+0x10000], [R4.64], P2 ;  /* 0x1000000004757fae */ /* 0x0003e80009121844 */
[----:B------:R-:W4:Y:S01]  /*1361d0*/  LDL.LU R128, [R1+0x2e30] ;  /* 0x002e300001807983 */ /* 0x000f220000300800 */
[----:B------:R-:W4:Y:S02]  /*1361e0*/  LDL.LU R129, [R1+0x2e34] ;  /* 0x002e340001817983 */ /* 0x000f240000300800 */
[----:B------:R-:W4:Y:S02]  /*1361f0*/  LDL.LU R130, [R1+0x2e38] ;  /* 0x002e380001827983 */ /* 0x000f240000300800 */
[----:B------:R-:W4:Y:S01]  /*136200*/  LDL.LU R131, [R1+0x2e3c] ;  /* 0x002e3c0001837983 */ /* 0x000f220000300800 */
[----:B------:R-:W4:Y:S01]  /*136210*/  LDL.LU R17, [R1+0x5368] ;  /* 0x0053680001117983 */ /* 0x000f220000300800 */
[----:B-1----:R-:W-:Y:S01]  /*136220*/  MOV R4, R14 ;  /* 0x0000000e00047202 */ /* 0x002fe20000000f00 */
[----:B------:R-:W-:-:S02]  /*136230*/  IMAD.MOV.U32 R5, RZ, RZ, R15 ;  /* 0x000000ffff057224 */ /* 0x000fc400078e000f */
[----:B------:R-:W4:Y:S04]  /*136240*/  LDL.LU R15, [R1+0x5360] ;  /* 0x00536000010f7983 */ /* 0x000f280000300800 */
[----:B------:R1:W-:Y:S01]  /*136250*/  LDGSTS.E [R117+0x10200], [R4.64], P2 ;  /* 0x1020000004757fae */ /* 0x0003e20009121844 */
[----:B------:R-:W4:Y:S01]  /*136260*/  LDL.LU R14, [R1+0x536c] ;  /* 0x00536c00010e7983 */ /* 0x000f220000300800 */
[----:B-1----:R-:W-:Y:S01]  /*136270*/  MOV R4, R12 ;  /* 0x0000000c00047202 */ /* 0x002fe20000000f00 */
[----:B------:R-:W-:Y:S02]  /*136280*/  IMAD.MOV.U32 R5, RZ, RZ, R13 ;  /* 0x000000ffff057224 */ /* 0x000fe400078e000d */
[----:B------:R-:W4:Y:S04]  /*136290*/  LDL.LU R13, [R1+0x5358] ;  /* 0x00535800010d7983 */ /* 0x000f280000300800 */
[----:B------:R1:W-:Y:S01]  /*1362a0*/  LDGSTS.E [R117+0x10400], [R4.64], P2 ;  /* 0x1040000004757fae */ /* 0x0003e20009121844 */
[----:B------:R-:W4:Y:S01]  /*1362b0*/  LDL.LU R12, [R1+0x5364] ;  /* 0x00536400010c7983 */ /* 0x000f220000300800 */
[----:B-1----:R-:W-:Y:S01]  /*1362c0*/  MOV R5, R7 ;  /* 0x0000000700057202 */ /* 0x002fe20000000f00 */
[----:B------:R-:W-:Y:S01]  /*1362d0*/  IMAD.MOV.U32 R4, RZ, RZ, R6 ;  /* 0x000000ffff047224 */ /* 0x000fe200078e0006 */
[----:B------:R-:W4:Y:S01]  /*1362e0*/  LDL.LU R7, [R1+0x5350] ;  /* 0x0053500001077983 */ /* 0x000f220000300800 */
[----:B------:R-:W4:Y:S01]  /*1362f0*/  LDL.LU R6, [R1+0x535c] ;  /* 0x00535c0001067983 */ /* 0x000f220000300800 */
[----:B------:R-:W-:-:S02]  /*136300*/  SEL R2, R2, RZ, !P0 ;  /* 0x000000ff02027207 */ /* 0x000fc40004000000 */
[----:B------:R-:W-:Y:S01]  /*136310*/  ISETP.GT.AND P1, PT, R116, 0x2c, PT ;  /* 0x0000002c7400780c */ /* 0x000fe20003f24270 */
[----:B------:R1:W-:Y:S01]  /*136320*/  LDGSTS.E [R117+0x10600], [R4.64], P2 ;  /* 0x1060000004757fae */ /* 0x0003e20009121844 */
[----:B------:R-:W-:Y:S02]  /*136330*/  ISETP.NE.U32.AND P3, PT, R2, RZ, PT ;  /* 0x000000ff0200720c */ /* 0x000fe40003f65070 */
[----:B------:R-:W-:Y:S01]  /*136340*/  SEL R2, RZ, 0x4, !P1 ;  /* 0x00000004ff027807 */ /* 0x000fe20004800000 */
[----:B------:R-:W-:Y:S02]  /*136350*/  SEL R0, R0, RZ, !P0 ;  /* 0x000000ff00007207 */ /* 0x000fe40004000000 */
[----:B------:R-:W-:Y:S02]  /*136360*/  ISETP.GT.AND P5, PT, R116, 0x30, PT ;  /* 0x000000307400780c */ /* 0x000fe40003fa4270 */
[----:B------:R-:W-:Y:S02]  /*136370*/  ISETP.NE.U32.AND P4, PT, R0, RZ, PT ;  /* 0x000000ff0000720c */ /* 0x000fe40003f85070 */
[----:B------:R-:W-:Y:S01]  /*136380*/  SEL R0, RZ, 0x4, !P5 ;  /* 0x00000004ff007807 */ /* 0x000fe20006800000 */
[----:B--2---:R-:W-:-:S02]  /*136390*/  IADD3 R24, P1, R24, R246, RZ ;  /* 0x000000f618187210 */ /* 0x004fc40007f3e0ff */
[----:B---3--:R-:W-:-:S03]  /*1363a0*/  IADD3 R22, P2, R22, R246, RZ ;  /* 0x000000f616167210 */ /* 0x008fc60007f5e0ff */
[----:B----4-:R-:W-:Y:S02]  /*1363b0*/  IMAD.X R25, R25, 0x1, R244, P1 ;  /* 0x0000000119197824 */ /* 0x010fe400008e06f4 */
[----:B-1----:R-:W-:Y:S02]  /*1363c0*/  IMAD.MOV.U32 R4, RZ, RZ, R24 ;  /* 0x000000ffff047224 */ /* 0x002fe400078e0018 */
[----:B------:R-:W-:Y:S02]  /*1363d0*/  IMAD.X R23, R23, 0x1, R244, P2 ;  /* 0x0000000117177824 */ /* 0x000fe400010e06f4 */
[----:B------:R-:W-:Y:S01]  /*1363e0*/  IMAD.MOV.U32 R5, RZ, RZ, R25 ;  /* 0x000000ffff057224 */ /* 0x000fe200078e0019 */
[----:B------:R-:W-:-:S04]  /*1363f0*/  IADD3 R20, P5, R20, R246, RZ ;  /* 0x000000f614147210 */ /* 0x000fc80007fbe0ff */
[----:B------:R1:W-:Y:S01]  /*136400*/  LDGSTS.E [R117+0x12000], [R4.64], P3 ;  /* 0x1200000004757fae */ /* 0x0003e20009921844 */
[----:B------:R-:W-:Y:S01]  /*136410*/  IADD3.X R21, R21, R244, RZ, P5, !PT ;  /* 0x000000f415157210 */ /* 0x000fe20002ffe4ff */
[----:B------:R-:W-:Y:S02]  /*136420*/  IADD3 R18, P5, R18, R246, RZ ;  /* 0x000000f612127210 */ /* 0x000fe40007fbe0ff */
[----:B-1----:R-:W-:Y:S02]  /*136430*/  IMAD.MOV.U32 R4, RZ, RZ, R22 ;  /* 0x000000ffff047224 */ /* 0x002fe400078e0016 */
[----:B------:R-:W-:Y:S01]  /*136440*/  IMAD.MOV.U32 R5, RZ, RZ, R23 ;  /* 0x000000ffff057224 */ /* 0x000fe200078e0017 */
[----:B------:R-:W-:-:S04]  /*136450*/  IADD3.X R19, R19, R244, RZ, P5, !PT ;  /* 0x000000f413137210 */ /* 0x000fc80002ffe4ff */
[----:B------:R1:W-:Y:S01]  /*136460*/  LDGSTS.E [R117+0x12200], [R4.64], P3 ;  /* 0x1220000004757fae */ /* 0x0003e20009921844 */
[----:B------:R-:W-:-:S03]  /*136470*/  IADD3 R16, P5, R16, R246, RZ ;  /* 0x000000f610107210 */ /* 0x000fc60007fbe0ff */
[----:B------:R2:W-:Y:S01]  /*136480*/  STL [R1+0x53f4], R24 ;  /* 0x0053f41801007387 */ /* 0x0005e20000100800 */
[----:B-1----:R-:W-:Y:S01]  /*136490*/  MOV R4, R20 ;  /* 0x0000001400047202 */ /* 0x002fe20000000f00 */
[----:B------:R-:W-:-:S05]  /*1364a0*/  IMAD.MOV.U32 R5, RZ, RZ, R21 ;  /* 0x000000ffff057224 */ /* 0x000fca00078e0015 */
[----:B------:R1:W-:Y:S04]  /*1364b0*/  LDGSTS.E [R117+0x12400], [R4.64], P3 ;  /* 0x1240000004757fae */ /* 0x0003e80009921844 */
[----:B------:R3:W-:Y:S01]  /*1364c0*/  STL [R1+0x53ec], R22 ;  /* 0x0053ec1601007387 */ /* 0x0007e20000100800 */
[----:B------:R4:W-:Y:S02]  /*1364d0*/  STL [R1+0x53e4], R20 ;  /* 0x0053e41401007387 */ /* 0x0009e40000100800 */
[----:B------:R2:W-:Y:S02]  /*1364e0*/  STL [R1+0x53e8], R25 ;  /* 0x0053e81901007387 */ /* 0x0005e40000100800 */
[----:B------:R2:W-:Y:S02]  /*1364f0*/  STL [R1+0x53e0], R23 ;  /* 0x0053e01701007387 */ /* 0x0005e40000100800 */
[----:B-1----:R-:W-:Y:S01]  /*136500*/  IMAD.MOV.U32 R4, RZ, RZ, R18 ;  /* 0x000000ffff047224 */ /* 0x002fe200078e0012 */
[----:B------:R-:W-:Y:S01]  /*136510*/  MOV R5, R19 ;  /* 0x0000001300057202 */ /* 0x000fe20000000f00 */
[----:B------:R-:W-:-:S04]  /*136520*/  IMAD.X R17, R17, 0x1, R244, P5 ;  /* 0x0000000111117824 */ /* 0x000fc800028e06f4 */
[----:B------:R1:W-:Y:S01]  /*136530*/  LDGSTS.E [R117+0x12600], [R4.64], P3 ;  /* 0x1260000004757fae */ /* 0x0003e20009921844 */
[----:B------:R-:W-:-:S03]  /*136540*/  IADD3 R14, P3, R14, R246, RZ ;  /* 0x000000f60e0e7210 */ /* 0x000fc60007f7e0ff */
[----:B------:R1:W-:Y:S01]  /*136550*/  STL [R1+0x53d8], R21 ;  /* 0x0053d81501007387 */ /* 0x0003e20000100800 */
[-C--:B------:R-:W-:Y:S01]  /*136560*/  IADD3 R12, P5, R12, R246.reuse, RZ ;  /* 0x000000f60c0c7210 */ /* 0x080fe20007fbe0ff */
[----:B------:R1:W-:Y:S02]  /*136570*/  STL [R1+0x53dc], R18 ;  /* 0x0053dc1201007387 */ /* 0x0003e40000100800 */
[----:B------:R-:W-:Y:S02]  /*136580*/  STL [R1+0x53d0], R19 ;  /* 0x0053d01301007387 */ /* 0x000fe40000100800 */
[--C-:B------:R-:W-:Y:S01]  /*136590*/  IMAD.X R15, R15, 0x1, R244.reuse, P3 ;  /* 0x000000010f0f7824 */ /* 0x100fe200018e06f4 */
[----:B------:R1:W-:Y:S01]  /*1365a0*/  STL [R1+0x5374], R16 ;  /* 0x0053741001007387 */ /* 0x0003e20000100800 */
[----:B------:R-:W-:Y:S01]  /*1365b0*/  IADD3 R6, P3, R6, R246, RZ ;  /* 0x000000f606067210 */ /* 0x000fe20007f7e0ff */
[----:B------:R-:W-:Y:S01]  /*1365c0*/  STL [R1+0x536c], R14 ;  /* 0x00536c0e01007387 */ /* 0x000fe20000100800 */
[----:B------:R-:W-:Y:S01]  /*1365d0*/  IADD3.X R13, R13, R244, RZ, P5, !PT ;  /* 0x000000f40d0d7210 */ /* 0x000fe20002ffe4ff */
[----:B------:R1:W-:Y:S01]  /*1365e0*/  STL [R1+0x5368], R17 ;  /* 0x0053681101007387 */ /* 0x0003e20000100800 */
[----:B------:R-:W-:Y:S02]  /*1365f0*/  STL [R1+0x5364], R12 ;  /* 0x0053640c01007387 */ /* 0x000fe40000100800 */
[----:B------:R1:W-:Y:S02]  /*136600*/  STL [R1+0x5360], R15 ;  /* 0x0053600f01007387 */ /* 0x0003e40000100800 */
[----:B------:R-:W-:Y:S01]  /*136610*/  STL [R1+0x535c], R6 ;  /* 0x00535c0601007387 */ /* 0x000fe20000100800 */
[----:B------:R1:W-:Y:S01]  /*136620*/  STL [R1+0x5358], R13 ;  /* 0x0053580d01007387 */ /* 0x0003e20000100800 */
[----:B--2---:R-:W2:Y:S02]  /*136630*/  LDL.LU R24, [R1+0x52f4] ;  /* 0x0052f40001187983 */ /* 0x004ea40000300800 */
[----:B---3--:R-:W3:Y:S02]  /*136640*/  LDL.LU R22, [R1+0x52ec] ;  /* 0x0052ec0001167983 */ /* 0x008ee40000300800 */
[----:B----4-:R-:W4:Y:S01]  /*136650*/  LDL.LU R20, [R1+0x52e4] ;  /* 0x0052e40001147983 */ /* 0x010f220000300800 */
[----:B------:R-:W4:Y:S01]  /*136660*/  LDL.LU R25, [R1+0x52e8] ;  /* 0x0052e80001197983 */ /* 0x000f220000300800 */
[----:B------:R-:W-:-:S02]  /*136670*/  IMAD.X R7, R7, 0x1, R244, P3 ;  /* 0x0000000107077824 */ /* 0x000fc400018e06f4 */
[----:B------:R-:W4:Y:S02]  /*136680*/  LDL.LU R23, [R1+0x52e0] ;  /* 0x0052e00001177983 */ /* 0x000f240000300800 */
[----:B-1----:R-:W-:Y:S01]  /*136690*/  IMAD.MOV.U32 R4, RZ, RZ, R16 ;  /* 0x000000ffff047224 */ /* 0x002fe200078e0010 */
[----:B------:R1:W-:Y:S01]  /*1366a0*/  STL [R1+0x5350], R7 ;  /* 0x0053500701007387 */ /* 0x0003e20000100800 */
        /* <DEDUP_REMOVED lines=9> */
[----:B------:R-:W-:-:S02]  /*136740*/  IMAD.MOV.U32 R5, RZ, RZ, R17 ;  /* 0x000000ffff057224 */ /* 0x000fc400078e0011 */
[----:B------:R-:W4:Y:S02]  /*136750*/  LDL.LU R136, [R1+0x2e20] ;  /* 0x002e200001887983 */ /* 0x000f240000300800 */
[----:B------:R-:W4:Y:S01]  /*136760*/  LDL.LU R137, [R1+0x2e24] ;  /* 0x002e240001897983 */ /* 0x000f220000300800 */
[----:B------:R-:W4:Y:S01]  /*136770*/  LDL.LU R138, [R1+0x2e28] ;  /* 0x002e2800018a7983 */ /* 0x000f220000300800 */
[----:B------:R-:W4:Y:S02]  /*136780*/  LDL.LU R139, [R1+0x2e2c] ;  /* 0x002e2c00018b7983 */ /* 0x000f240000300800 */
[----:B------:R-:W4:Y:S01]  /*136790*/  LDL.LU R19, [R1+0x52d0] ;  /* 0x0052d00001137983 */ /* 0x000f220000300800 */
[----:B------:R1:W-:Y:S01]  /*1367a0*/  LDGSTS.E [R117+0x14000], [R4.64], P4 ;  /* 0x1400000004757fae */ /* 0x0003e2000a121844 */
[----:B------:R-:W4:Y:S02]  /*1367b0*/  LDL.LU R132, [R1+0x2e10] ;  /* 0x002e100001847983 */ /* 0x000f240000300800 */
[----:B------:R-:W4:Y:S02]  /*1367c0*/  LDL.LU R133, [R1+0x2e14] ;  /* 0x002e140001857983 */ /* 0x000f240000300800 */
[----:B------:R-:W4:Y:S01]  /*1367d0*/  LDL.LU R134, [R1+0x2e18] ;  /* 0x002e180001867983 */ /* 0x000f220000300800 */
        /* <DEDUP_REMOVED lines=265> */
[----:B------:R-:W-:Y:S01]  /*137870*/  HMMA.1688.F32.TF32 R44, R40, R146, R28 ;  /* 0x00000092282c723c */ /* 0x000fe2000008101c */
[----:B------:R-:W4:Y:S01]  /*137880*/  LDL.LU R16, [R1+0x4f74] ;  /* 0x004f740001107983 */ /* 0x000f220000300800 */
[----:B------:R-:W4:Y:S02]  /*137890*/  LDL.LU R30, [R1+0x11d8] ;  /* 0x0011d800011e7983 */ /* 0x000f240000300800 */
[----:B------:R-:W4:Y:S02]  /*1378a0*/  LDL.LU R31, [R1+0x11dc] ;  /* 0x0011dc00011f7983 */ /* 0x000f240000300800 */
[----:B------:R-:W4:Y:S01]  /*1378b0*/  LDL.LU R146, [R1+0x11b8] ;  /* 0x0011b80001927983 */ /* 0x000f220000300800 */
        /* <DEDUP_REMOVED lines=8> */
[----:B------:R-:W-:Y:S01]  /*137940*/  HMMA.1688.F32.TF32 R140, R40, R142, R188 ;  /* 0x0000008e288c723c */ /* 0x000fe200000810bc */
[----:B------:R-:W4:Y:S02]  /*137950*/  LDL.LU R188, [R1+0x2db0] ;  /* 0x002db00001bc7983 */ /* 0x000f240000300800 */
[----:B------:R-:W4:Y:S01]  /*137960*/  LDL.LU R189, [R1+0x2db4] ;  /* 0x002db40001bd7983 */ /* 0x000f220000300800 */
[----:B------:R-:W4:Y:S01]  /*137970*/  LDL.LU R190, [R1+0x2db8] ;  /* 0x002db80001be7983 */ /* 0x000f220000300800 */
[----:B------:R-:W4:Y:S02]  /*137980*/  LDL.LU R191, [R1+0x2dbc] ;  /* 0x002dbc0001bf7983 */ /* 0x000f240000300800 */
        /* <DEDUP_REMOVED lines=507> */
[----:B------:R1:W-:Y:S04]  /*139940*/  LDGSTS.E [R117+0x36200], [R4.64], P1 ;  /* 0x3620000004757fae */ /* 0x0003e80008921844 */
[----:B------:R-:W-:Y:S01]  /*139950*/  STL [R1+0x4ad8], R24 ;  /* 0x004ad81801007387 */ /* 0x000fe20000100800 */
[----:B------:R-:W-:Y:S02]  /*139960*/  IADD3 R16, P5, R16, R246, RZ ;  /* 0x000000f610107210 */ /* 0x000fe40007fbe0ff */
[----:B-1----:R-:W-:Y:S01]  /*139970*/  MOV R4, R20 ;  /* 0x0000001400047202 */ /* 0x002fe20000000f00 */
[----:B------:R-:W-:-:S05]  /*139980*/  IMAD.MOV.U32 R5, RZ, RZ, R21 ;  /* 0x000000ffff057224 */ /* 0x000fca00078e0015 */
[----:B------:R1:W-:Y:S04]  /*139990*/  LDGSTS.E [R117+0x36400], [R4.64], P1 ;  /* 0x3640000004757fae */ /* 0x0003e80008921844 */
[----:B------:R2:W-:Y:S01]  /*1399a0*/  STL [R1+0x4ae0], R22 ;  /* 0x004ae01601007387 */ /* 0x0005e20000100800 */
[----:B------:R3:W-:Y:S02]  /*1399b0*/  STL [R1+0x4ae8], R20 ;  /* 0x004ae81401007387 */ /* 0x0007e40000100800 */
[----:B------:R-:W-:Y:S02]  /*1399c0*/  STL [R1+0x4ad4], R25 ;  /* 0x004ad41901007387 */ /* 0x000fe40000100800 */
[----:B------:R-:W-:Y:S02]  /*1399d0*/  STL [R1+0x4adc], R23 ;  /* 0x004adc1701007387 */ /* 0x000fe40000100800 */
[----:B-1----:R-:W-:Y:S01]  /*1399e0*/  IMAD.MOV.U32 R4, RZ, RZ, R18 ;  /* 0x000000ffff047224 */ /* 0x002fe200078e0012 */
[----:B------:R-:W-:Y:S01]  /*1399f0*/  MOV R5, R19 ;  /* 0x0000001300057202 */ /* 0x000fe20000000f00 */
[----:B------:R-:W-:Y:S04]  /*139a00*/  STL [R1+0x4ae4], R21 ;  /* 0x004ae41501007387 */ /* 0x000fe80000100800 */
[----:B------:R1:W-:Y:S01]  /*139a10*/  LDGSTS.E [R117+0x36600], [R4.64], P1 ;  /* 0x3660000004757fae */ /* 0x0003e20008921844 */
[----:B------:R-:W-:Y:S01]  /*139a20*/  IADD3 R14, P1, R14, R246, RZ ;  /* 0x000000f60e0e7210 */ /* 0x000fe20007f3e0ff */
[----:B------:R-:W-:-:S02]  /*139a30*/  IMAD.X R17, R17, 0x1, R244, P5 ;  /* 0x0000000111117824 */ /* 0x000fc400028e06f4 */
[----:B------:R4:W-:Y:S01]  /*139a40*/  STL [R1+0x4af0], R18 ;  /* 0x004af01201007387 */ /* 0x0009e20000100800 */
[-C--:B------:R-:W-:Y:S01]  /*139a50*/  IADD3 R12, P5, R12, R246.reuse, RZ ;  /* 0x000000f60c0c7210 */ /* 0x080fe20007fbe0ff */
[----:B------:R1:W-:Y:S01]  /*139a60*/  STL [R1+0x4aec], R19 ;  /* 0x004aec1301007387 */ /* 0x0003e20000100800 */
[--C-:B------:R-:W-:Y:S02]  /*139a70*/  IMAD.X R15, R15, 0x1, R244.reuse, P1 ;  /* 0x000000010f0f7824 */ /* 0x100fe400008e06f4 */
[----:B------:R1:W-:Y:S02]  /*139a80*/  STL [R1+0x4a58], R16 ;  /* 0x004a581001007387 */ /* 0x0003e40000100800 */
[----:B------:R1:W-:Y:S01]  /*139a90*/  STL [R1+0x4a60], R14 ;  /* 0x004a600e01007387 */ /* 0x0003e20000100800 */
[----:B------:R-:W-:Y:S01]  /*139aa0*/  IADD3 R6, P1, R6, R246, RZ ;  /* 0x000000f606067210 */ /* 0x000fe20007f3e0ff */
[----:B------:R1:W-:Y:S01]  /*139ab0*/  STL [R1+0x4a54], R17 ;  /* 0x004a541101007387 */ /* 0x0003e20000100800 */
[----:B------:R-:W-:Y:S01]  /*139ac0*/  IADD3.X R13, R13, R244, RZ, P5, !PT ;  /* 0x000000f40d0d7210 */ /* 0x000fe20002ffe4ff */
[----:B------:R-:W-:Y:S02]  /*139ad0*/  STL [R1+0x4a68], R12 ;  /* 0x004a680c01007387 */ /* 0x000fe40000100800 */
[----:B------:R1:W-:Y:S01]  /*139ae0*/  STL [R1+0x4a5c], R15 ;  /* 0x004a5c0f01007387 */ /* 0x0003e20000100800 */
[----:B--2---:R-:W2:Y:S01]  /*139af0*/  LDL.LU R22, [R1+0x4908] ;  /* 0x0049080001167983 */ /* 0x004ea20000300800 */
[----:B------:R-:W-:Y:S02]  /*139b00*/  STL [R1+0x4a70], R6 ;  /* 0x004a700601007387 */ /* 0x000fe40000100800 */
[----:B------:R1:W-:Y:S02]  /*139b10*/  STL [R1+0x4a64], R13 ;  /* 0x004a640d01007387 */ /* 0x0003e40000100800 */
[----:B---3--:R-:W3:Y:S02]  /*139b20*/  LDL.LU R20, [R1+0x4910] ;  /* 0x0049100001147983 */ /* 0x008ee40000300800 */
[----:B------:R-:W-:Y:S01]  /*139b30*/  IMAD.X R7, R7, 0x1, R244, P1 ;  /* 0x0000000107077824 */ /* 0x000fe200008e06f4 */
[----:B----4-:R-:W4:Y:S01]  /*139b40*/  LDL.LU R18, [R1+0x49f0] ;  /* 0x0049f00001127983 */ /* 0x010f220000300800 */
[----:B------:R-:W4:Y:S02]  /*139b50*/  LDL.LU R23, [R1+0x4904] ;  /* 0x0049040001177983 */ /* 0x000f240000300800 */
[----:B------:R-:W4:Y:S01]  /*139b60*/  LDL.LU R21, [R1+0x490c] ;  /* 0x00490c0001157983 */ /* 0x000f220000300800 */
[----:B------:R1:W-:Y:S02]  /*139b70*/  STL [R1+0x4a6c], R7 ;  /* 0x004a6c0701007387 */ /* 0x0003e40000100800 */
[----:B-1----:R-:W4:Y:S02]  /*139b80*/  LDL.LU R19, [R1+0x49ec] ;  /* 0x0049ec0001137983 */ /* 0x002f240000300800 */
[----:B------:R-:W-:-:S02]  /*139b90*/  IMAD.MOV.U32 R4, RZ, RZ, R16 ;  /* 0x000000ffff047224 */ /* 0x000fc400078e0010 */
[----:B------:R-:W-:Y:S01]  /*139ba0*/  IMAD.MOV.U32 R5, RZ, RZ, R17 ;  /* 0x000000ffff057224 */ /* 0x000fe200078e0011 */
[----:B------:R-:W4:Y:S04]  /*139bb0*/  LDL.LU R16, [R1+0x49f8] ;  /* 0x0049f80001107983 */ /* 0x000f280000300800 */
[----:B------:R1:W-:Y:S01]  /*139bc0*/  LDGSTS.E [R117+0x38000], [R4.64], P2 ;  /* 0x3800000004757fae */ /* 0x0003e20009121844 */
[C---:B------:R-:W-:Y:S01]  /*139bd0*/  HMMA.1688.F32.TF32 R64, R40.reuse, R202, R148 ;  /* 0x000000ca2840723c */ /* 0x040fe20000081094 */
[----:B-1----:R-:W-:Y:S01]  /*139be0*/  MOV R4, R14 ;  /* 0x0000000e00047202 */ /* 0x002fe20000000f00 */
[----:B------:R-:W-:Y:S01]  /*139bf0*/  IMAD.MOV.U32 R5, RZ, RZ, R15 ;  /* 0x000000ffff057224 */ /* 0x000fe200078e000f */
[----:B------:R-:W4:Y:S01]  /*139c00*/  LDL.LU R14, [R1+0x4950] ;  /* 0x00495000010e7983 */ /* 0x000f220000300800 */
[----:B------:R-:W4:Y:S02]  /*139c10*/  LDL.LU R202, [R1+0x1288] ;  /* 0x0012880001ca7983 */ /* 0x000f240000300800 */
[----:B------:R-:W4:Y:S02]  /*139c20*/  LDL.LU R203, [R1+0x128c] ;  /* 0x00128c0001cb7983 */ /* 0x000f240000300800 */
[----:B------:R-:W4:Y:S01]  /*139c30*/  LDL.LU R148, [R1+0x2d00] ;  /* 0x002d000001947983 */ /* 0x000f220000300800 */
[----:B------:R1:W-:Y:S04]  /*139c40*/  LDGSTS.E [R117+0x38200], [R4.64], P2 ;  /* 0x3820000004757fae */ /* 0x0003e80009121844 */
[----:B------:R-:W4:Y:S01]  /*139c50*/  LDL.LU R149, [R1+0x2d04] ;  /* 0x002d040001957983 */ /* 0x000f220000300800 */
[----:B------:R-:W4:Y:S01]  /*139c60*/  LDL.LU R150, [R1+0x2d08] ;  /* 0x002d080001967983 */ /* 0x000f220000300800 */
[----:B------:R-:W-:Y:S01]  /*139c70*/  HMMA.1688.F32.TF32 R60, R40, R30, R188 ;  /* 0x0000001e283c723c */ /* 0x000fe200000810bc */
[----:B------:R-:W4:Y:S01]  /*139c80*/  LDL.LU R151, [R1+0x2d0c] ;  /* 0x002d0c0001977983 */ /* 0x000f220000300800 */
[----:B------:R-:W4:Y:S01]  /*139c90*/  LDL.LU R30, [R1+0x1298] ;  /* 0x00129800011e7983 */ /* 0x000f220000300800 */
[----:B------:R-:W4:Y:S01]  /*139ca0*/  LDL.LU R31, [R1+0x129c] ;  /* 0x00129c00011f7983 */ /* 0x000f220000300800 */
[----:B------:R-:W-:Y:S01]  /*139cb0*/  SEL R2, R2, RZ, !P0 ;  /* 0x000000ff02027207 */ /* 0x000fe20004000000 */
[----:B------:R-:W4:Y:S01]  /*139cc0*/  LDL.LU R17, [R1+0x49f4] ;  /* 0x0049f40001117983 */ /* 0x000f220000300800 */
[----:B------:R-:W-:Y:S01]  /*139cd0*/  ISETP.GT.AND P1, PT, R116, 0x7c, PT ;  /* 0x0000007c7400780c */ /* 0x000fe20003f24270 */
[----:B------:R-:W4:Y:S01]  /*139ce0*/  LDL.LU R188, [R1+0x2cf0] ;  /* 0x002cf00001bc7983 */ /* 0x000f220000300800 */
[----:B------:R-:W-:-:S02]  /*139cf0*/  SEL R0, R0, RZ, !P0 ;  /* 0x000000ff00007207 */ /* 0x000fc40004000000 */
[----:B-1----:R-:W-:Y:S01]  /*139d00*/  MOV R4, R12 ;  /* 0x0000000c00047202 */ /* 0x002fe20000000f00 */
[----:B------:R-:W-:Y:S01]  /*139d10*/  IMAD.MOV.U32 R5, RZ, RZ, R13 ;  /* 0x000000ffff057224 */ /* 0x000fe200078e000d */
[----:B------:R-:W4:Y:S01]  /*139d20*/  LDL.LU R189, [R1+0x2cf4] ;  /* 0x002cf40001bd7983 */ /* 0x000f220000300800 */
[----:B------:R-:W-:Y:S01]  /*139d30*/  ISETP.GT.AND P5, PT, R116, 0x1, PT ;  /* 0x000000017400780c */ /* 0x000fe20003fa4270 */
[----:B------:R-:W4:Y:S01]  /*139d40*/  LDL.LU R190, [R1+0x2cf8] ;  /* 0x002cf80001be7983 */ /* 0x000f220000300800 */
[----:B------:R-:W-:Y:S01]  /*139d50*/  ISETP.NE.U32.AND P3, PT, R2, RZ, PT ;  /* 0x000000ff0200720c */ /* 0x000fe20003f65070 */
[----:B------:R1:W-:Y:S04]  /*139d60*/  LDGSTS.E [R117+0x38400], [R4.64], P2 ;  /* 0x3840000004757fae */ /* 0x0003e80009121844 */
[----:B------:R-:W4:Y:S01]  /*139d70*/  LDL.LU R191, [R1+0x2cfc] ;  /* 0x002cfc0001bf7983 */ /* 0x000f220000300800 */
[----:B------:R-:W4:Y:S01]  /*139d80*/  LDL.LU R15, [R1+0x494c] ;  /* 0x00494c00010f7983 */ /* 0x000f220000300800 */
[----:B------:R-:W-:-:S02]  /*139d90*/  SEL R2, RZ, 0x4, !P1 ;  /* 0x00000004ff027807 */ /* 0x000fc40004800000 */
[----:B------:R-:W-:Y:S01]  /*139da0*/  ISETP.NE.U32.AND P4, PT, R0, RZ, PT ;  /* 0x000000ff0000720c */ /* 0x000fe20003f85070 */
[----:B------:R-:W4:Y:S01]  /*139db0*/  LDL.LU R13, [R1+0x4954] ;  /* 0x00495400010d7983 */ /* 0x000f220000300800 */
[----:B------:R-:W4:Y:S02]  /*139dc0*/  LDL.LU R12, [R1+0x4958] ;  /* 0x00495800010c7983 */ /* 0x000f240000300800 */
[----:B-1----:R-:W-:Y:S01]  /*139dd0*/  IMAD.MOV.U32 R4, RZ, RZ, R6 ;  /* 0x000000ffff047224 */ /* 0x002fe200078e0006 */
[----:B------:R-:W-:Y:S02]  /*139de0*/  MOV R5, R7 ;  /* 0x0000000700057202 */ /* 0x000fe40000000f00 */
[----:B------:R-:W-:Y:S01]  /*139df0*/  SEL R0, RZ, 0x4, !P5 ;  /* 0x00000004ff007807 */ /* 0x000fe20006800000 */
[----:B------:R-:W4:Y:S04]  /*139e00*/  LDL.LU R7, [R1+0x495c] ;  /* 0x00495c0001077983 */ /* 0x000f280000300800 */
[----:B------:R1:W-:Y:S01]  /*139e10*/  LDGSTS.E [R117+0x38600], [R4.64], P2 ;  /* 0x3860000004757fae */ /* 0x0003e20009121844 */
[----:B------:R-:W4:Y:S01]  /*139e20*/  LDL.LU R6, [R1+0x4960] ;  /* 0x0049600001067983 */ /* 0x000f220000300800 */
[----:B------:R-:W-:-:S02]  /*139e30*/  SEL R2, R2, RZ, !P0 ;  /* 0x000000ff02027207 */ /* 0x000fc40004000000 */
[----:B------:R-:W-:Y:S02]  /*139e40*/  SEL R0, R0, RZ, !P0 ;  /* 0x000000ff00007207 */ /* 0x000fe40004000000 */
[----:B------:R-:W-:Y:S02]  /*139e50*/  ISETP.NE.U32.AND P5, PT, R2, RZ, PT ;  /* 0x000000ff0200720c */ /* 0x000fe40003fa5070 */
[-C--:B--2---:R-:W-:Y:S02]  /*139e60*/  IADD3 R22, P2, R22, R246.reuse, RZ ;  /* 0x000000f616167210 */ /* 0x084fe40007f5e0ff */
[-C--:B---3--:R-:W-:Y:S02]  /*139e70*/  IADD3 R20, P6, R20, R246.reuse, RZ ;  /* 0x000000f614147210 */ /* 0x088fe40007fde0ff */
[----:B----4-:R-:W-:Y:S01]  /*139e80*/  IADD3 R18, P1, R18, R246, RZ ;  /* 0x000000f612127210 */ /* 0x010fe20007f3e0ff */
[--C-:B------:R-:W-:Y:S01]  /*139e90*/  IMAD.X R23, R23, 0x1, R244.reuse, P2 ;  /* 0x0000000117177824 */ /* 0x100fe200010e06f4 */
[----:B------:R-:W-:Y:S01]  /*139ea0*/  STL [R1+0x4908], R22 ;  /* 0x0049081601007387 */ /* 0x000fe20000100800 */
[----:B------:R-:W-:-:S02]  /*139eb0*/  IMAD.X R21, R21, 0x1, R244, P6 ;  /* 0x0000000115157824 */ /* 0x000fc400030e06f4 */
[----:B------:R-:W-:Y:S01]  /*139ec0*/  STL [R1+0x4910], R20 ;  /* 0x0049101401007387 */ /* 0x000fe20000100800 */
[----:B------:R-:W-:Y:S01]  /*139ed0*/  IADD3.X R19, R19, R244, RZ, P1, !PT ;  /* 0x000000f413137210 */ /* 0x000fe20000ffe4ff */
[----:B------:R-:W-:Y:S01]  /*139ee0*/  STL [R1+0x49f0], R18 ;  /* 0x0049f01201007387 */ /* 0x000fe20000100800 */
[----:B------:R2:W-:Y:S02]  /*139ef0*/  STL [R1+0x4904], R23 ;  /* 0x0049041701007387 */ /* 0x0005e40000100800 */
[----:B------:R3:W-:Y:S02]  /*139f00*/  STL [R1+0x490c], R21 ;  /* 0x00490c1501007387 */ /* 0x0007e40000100800 */
[----:B------:R-:W4:Y:S01]  /*139f10*/  LDL.LU R2, [R1+0x4964] ;  /* 0x0049640001027983 */ /* 0x000f220000300800 */
[----:B------:R-:W-:Y:S01]  /*139f20*/  ISETP.NE.U32.AND P6, PT, R0, RZ, PT ;  /* 0x000000ff0000720c */ /* 0x000fe20003fc5070 */
[----:B------:R2:W-:Y:S01]  /*139f30*/  STL [R1+0x49ec], R19 ;  /* 0x0049ec1301007387 */ /* 0x0005e20000100800 */
[----:B------:R-:W4:Y:S01]  /*139f40*/  LDL.LU R0, [R1+0x4968] ;  /* 0x0049680001007983 */ /* 0x000f220000300800 */
[----:B------:R-:W-:Y:S01]  /*139f50*/  IADD3 R16, P1, R16, R246, RZ ;  /* 0x000000f610107210 */ /* 0x000fe20007f3e0ff */
[----:B-1----:R-:W-:-:S02]  /*139f60*/  IMAD.MOV.U32 R4, RZ, RZ, R22 ;  /* 0x000000ffff047224 */ /* 0x002fc400078e0016 */
[----:B------:R-:W-:-:S05]  /*139f70*/  IMAD.MOV.U32 R5, RZ, RZ, R23 ;  /* 0x000000ffff057224 */ /* 0x000fca00078e0017 */
[----:B------:R1:W-:Y:S04]  /*139f80*/  LDGSTS.E [R117+0x3a000], [R4.64], P3 ;  /* 0x3a00000004757fae */ /* 0x0003e80009921844 */
[----:B------:R-:W-:Y:S01]  /*139f90*/  STL [R1+0x49f8], R16 ;  /* 0x0049f81001007387 */ /* 0x000fe20000100800 */
[----:B-1----:R-:W-:Y:S02]  /*139fa0*/  IMAD.MOV.U32 R4, RZ, RZ, R20 ;  /* 0x000000ffff047224 */ /* 0x002fe400078e0014 */
[----:B------:R-:W-:Y:S01]  /*139fb0*/  IMAD.MOV.U32 R5, RZ, RZ, R21 ;  /* 0x000000ffff057224 */ /* 0x000fe200078e0015 */
[----:B------:R-:W-:Y:S01]  /*139fc0*/  IADD3.X R17, R17, R244, RZ, P1, !PT ;  /* 0x000000f411117210 */ /* 0x000fe20000ffe4ff */
[----:B------:R-:W-:-:S03]  /*139fd0*/  IADD3 R14, P1, R14, R246, RZ ;  /* 0x000000f60e0e7210 */ /* 0x000fc60007f3e0ff */
[----:B------:R1:W-:Y:S04]  /*139fe0*/  LDGSTS.E [R117+0x3a200], [R4.64], P3 ;  /* 0x3a20000004757fae */ /* 0x0003e80009921844 */
[----:B------:R1:W-:Y:S01]  /*139ff0*/  STL [R1+0x49f4], R17 ;  /* 0x0049f41101007387 */ /* 0x0003e20000100800 */
[----:B--2---:R-:W2:Y:S02]  /*13a000*/  LDL.LU R23, [R1+0x48c0] ;  /* 0x0048c00001177983 */ /* 0x004ea40000300800 */
[----:B---3--:R-:W2:Y:S02]  /*13a010*/  LDL.LU R21, [R1+0x48c8] ;  /* 0x0048c80001157983 */ /* 0x008ea40000300800 */
[----:B------:R-:W-:Y:S02]  /*13a020*/  STL [R1+0x4950], R14 ;  /* 0x0049500e01007387 */ /* 0x000fe40000100800 */
[--C-:B------:R-:W-:Y:S01]  /*13a030*/  IMAD.X R15, R15, 0x1, R244.reuse, P1 ;  /* 0x000000010f0f7824 */ /* 0x100fe200008e06f4 */
[----:B------:R-:W-:Y:S01]  /*13a040*/  IADD3 R12, P2, R12, R246, RZ ;  /* 0x000000f60c0c7210 */ /* 0x000fe20007f5e0ff */
[----:B-1----:R-:W-:Y:S01]  /*13a050*/  IMAD.MOV.U32 R5, RZ, RZ, R19 ;  /* 0x000000ffff057224 */ /* 0x002fe200078e0013 */
[----:B------:R-:W-:Y:S01]  /*13a060*/  MOV R4, R18 ;  /* 0x0000001200047202 */ /* 0x000fe20000000f00 */
[----:B------:R-:W2:Y:S02]  /*13a070*/  LDL.LU R19, [R1+0x48d0] ;  /* 0x0048d00001137983 */ /* 0x000ea40000300800 */
[----:B------:R-:W-:-:S02]  /*13a080*/  IMAD.X R13, R13, 0x1, R244, P2 ;  /* 0x000000010d0d7824 */ /* 0x000fc400010e06f4 */
[----:B------:R-:W-:Y:S01]  /*13a090*/  STL [R1+0x4958], R12 ;  /* 0x0049580c01007387 */ /* 0x000fe20000100800 */
[----:B------:R1:W-:Y:S04]  /*13a0a0*/  STL [R1+0x494c], R15 ;  /* 0x00494c0f01007387 */ /* 0x0003e80000100800 */
[----:B------:R1:W-:Y:S01]  /*13a0b0*/  LDGSTS.E [R117+0x3a400], [R4.64], P3 ;  /* 0x3a40000004757fae */ /* 0x0003e20009921844 */
[----:B------:R-:W-:-:S04]  /*13a0c0*/  IADD3 R6, P1, R6, R246, RZ ;  /* 0x000000f606067210 */ /* 0x000fc80007f3e0ff */
[----:B------:R-:W-:Y:S01]  /*13a0d0*/  IADD3.X R7, R7, R244, RZ, P1, !PT ;  /* 0x000000f407077210 */ /* 0x000fe20000ffe4ff */
[----:B------:R-:W-:Y:S01]  /*13a0e0*/  STL [R1+0x4960], R6 ;  /* 0x0049600601007387 */ /* 0x000fe20000100800 */
[----:B------:R4:W-:Y:S02]  /*13a0f0*/  STL [R1+0x4954], R13 ;  /* 0x0049540d01007387 */ /* 0x0009e40000100800 */
[----:B------:R-:W2:Y:S02]  /*13a100*/  LDL.LU R24, [R1+0x48bc] ;  /* 0x0048bc0001187983 */ /* 0x000ea40000300800 */
[----:B-1----:R-:W-:Y:S01]  /*13a110*/  IMAD.MOV.U32 R4, RZ, RZ, R16 ;  /* 0x000000ffff047224 */ /* 0x002fe200078e0010 */
[----:B------:R-:W-:Y:S01]  /*13a120*/  MOV R5, R17 ;  /* 0x0000001100057202 */ /* 0x000fe20000000f00 */
[----:B------:R-:W-:Y:S04]  /*13a130*/  HMMA.1688.F32.TF32 R36, R40, R30, R188 ;  /* 0x0000001e2824723c */ /* 0x000fe800000810bc */
[----:B------:R1:W-:Y:S02]  /*13a140*/  LDGSTS.E [R117+0x3a600], [R4.64], P3 ;  /* 0x3a60000004757fae */ /* 0x0003e40009921844 */
[----:B-1----:R-:W-:-:S02]  /*13a150*/  IMAD.MOV.U32 R4, RZ, RZ, R14 ;  /* 0x000000ffff047224 */ /* 0x002fc400078e000e */
[----:B------:R-:W-:-:S05]  /*13a160*/  IMAD.MOV.U32 R5, RZ, RZ, R15 ;  /* 0x000000ffff057224 */ /* 0x000fca00078e000f */
[----:B------:R1:W-:Y:S02]  /*13a170*/  LDGSTS.E [R117+0x3c000], [R4.64], P4 ;  /* 0x3c00000004757fae */ /* 0x0003e4000a121844 */
[----:B-1----:R-:W-:Y:S01]  /*13a180*/  MOV R4, R12 ;  /* 0x0000000c00047202 */ /* 0x002fe20000000f00 */
[----:B------:R-:W-:-:S05]  /*13a190*/  IMAD.MOV.U32 R5, RZ, RZ, R13 ;  /* 0x000000ffff057224 */ /* 0x000fca00078e000d */
[----:B------:R1:W-:Y:S02]  /*13a1a0*/  LDGSTS.E [R117+0x3c200], [R4.64], P4 ;  /* 0x3c20000004757fae */ /* 0x0003e4000a121844 */
[----:B-1----:R-:W-:Y:S01]  /*13a1b0*/  IMAD.MOV.U32 R5, RZ, RZ, R7 ;  /* 0x000000ffff057224 */ /* 0x002fe200078e0007 */
[----:B------:R-:W-:Y:S02]  /*13a1c0*/  MOV R4, R6 ;  /* 0x0000000600047202 */ /* 0x000fe40000000f00 */
[----:B----4-:R-:W-:-:S03]  /*13a1d0*/  IADD3 R0, P2, R0, R246, RZ ;  /* 0x000000f600007210 */ /* 0x010fc60007f5e0ff */
[----:B------:R1:W-:Y:S04]  /*13a1e0*/  LDGSTS.E [R117+0x3c400], [R4.64], P4 ;  /* 0x3c40000004757fae */ /* 0x0003e8000a121844 */
[----:B------:R-:W-:Y:S01]  /*13a1f0*/  STL [R1+0x4968], R0 ;  /* 0x0049680001007387 */ /* 0x000fe20000100800 */
[----:B------:R4:W-:Y:S02]  /*13a200*/  STL [R1+0x495c], R7 ;  /* 0x00495c0701007387 */ /* 0x0009e40000100800 */
[----:B------:R-:W3:Y:S02]  /*13a210*/  LDL.LU R22, [R1+0x48c4] ;  /* 0x0048c40001167983 */ /* 0x000ee40000300800 */
[----:B------:R-:W-:Y:S01]  /*13a220*/  IMAD.X R2, R2, 0x1, R244, P2 ;  /* 0x0000000102027824 */ /* 0x000fe200010e06f4 */
[----:B------:R-:W3:Y:S01]  /*13a230*/  LDL.LU R20, [R1+0x48cc] ;  /* 0x0048cc0001147983 */ /* 0x000ee20000300800 */
[----:B------:R-:W3:Y:S02]  /*13a240*/  LDL.LU R17, [R1+0x48d8] ;  /* 0x0048d80001117983 */ /* 0x000ee40000300800 */
[----:B------:R-:W3:Y:S02]  /*13a250*/  LDL.LU R30, [R1+0x12a8] ;  /* 0x0012a800011e7983 */ /* 0x000ee40000300800 */
[----:B------:R-:W3:Y:S01]  /*13a260*/  LDL.LU R31, [R1+0x12ac] ;  /* 0x0012ac00011f7983 */ /* 0x000ee20000300800 */
[----:B------:R1:W-:Y:S01]  /*13a270*/  STL [R1+0x4964], R2 ;  /* 0x0049640201007387 */ /* 0x0003e20000100800 */
        /* <DEDUP_REMOVED lines=12> */
[----:B------:R-:W-:Y:S01]  /*13a340*/  ISETP.GT.AND P1, PT, R116, 0x5, PT ;  /* 0x000000057400780c */ /* 0x000fe20003f24270 */
[----:B-1----:R-:W-:Y:S01]  /*13a350*/  IMAD.MOV.U32 R4, RZ, RZ, R0 ;  /* 0x000000ffff047224 */ /* 0x002fe200078e0000 */
[----:B------:R-:W-:-:S02]  /*13a360*/  MOV R5, R2 ;  /* 0x0000000200057202 */ /* 0x000fc40000000f00 */
[----:B------:R-:W-:Y:S02]  /*13a370*/  ISETP.GT.AND P2, PT, R116, 0x9, PT ;  /* 0x000000097400780c */ /* 0x000fe40003f44270 */
[----:B------:R-:W-:Y:S01]  /*13a380*/  SEL R2, RZ, 0x4, !P1 ;  /* 0x00000004ff027807 */ /* 0x000fe20004800000 */
[-C--:B--2---:R-:W-:Y:S01]  /*13a390*/  IADD3 R23, P1, R23, R246.reuse, RZ ;  /* 0x000000f617177210 */ /* 0x084fe20007f3e0ff */
[----:B------:R1:W-:Y:S01]  /*13a3a0*/  LDGSTS.E [R117+0x3c600], [R4.64], P4 ;  /* 0x3c60000004757fae */ /* 0x0003e2000a121844 */
[----:B------:R-:W-:Y:S02]  /*13a3b0*/  IADD3 R21, P4, R21, R246, RZ ;  /* 0x000000f615157210 */ /* 0x000fe40007f9e0ff */
[----:B------:R-:W-:Y:S01]  /*13a3c0*/  SEL R0, RZ, 0x4, !P2 ;  /* 0x00000004ff007807 */ /* 0x000fe20005000000 */
[----:B------:R2:W-:Y:S02]  /*13a3d0*/  STL [R1+0x48c0], R23 ;  /* 0x0048c01701007387 */ /* 0x0005e40000100800 */
[----:B------:R2:W-:Y:S01]  /*13a3e0*/  STL [R1+0x48c8], R21 ;  /* 0x0048c81501007387 */ /* 0x0005e20000100800 */
[----:B------:R-:W-:-:S02]  /*13a3f0*/  SEL R0, R0, RZ, !P0 ;  /* 0x000000ff00007207 */ /* 0x000fc40004000000 */
[----:B------:R-:W-:Y:S01]  /*13a400*/  IADD3 R19, P3, R19, R246, RZ ;  /* 0x000000f613137210 */ /* 0x000fe20007f7e0ff */
[----:B-1----:R-:W-:-:S04]  /*13a410*/  IMAD.MOV.U32 R4, RZ, RZ, R23 ;  /* 0x000000ffff047224 */ /* 0x002fc800078e0017 */
[----:B------:R1:W-:Y:S01]  /*13a420*/  STL [R1+0x48d0], R19 ;  /* 0x0048d01301007387 */ /* 0x0003e20000100800 */
[----:B------:R-:W-:Y:S01]  /*13a430*/  IMAD.X R24, R24, 0x1, R244, P1 ;  /* 0x0000000118187824 */ /* 0x000fe200008e06f4 */
[----:B------:R-:W-:-:S03]  /*13a440*/  ISETP.NE.U32.AND P1, PT, R0, RZ, PT ;  /* 0x000000ff0000720c */ /* 0x000fc60003f25070 */
[----:B------:R-:W-:Y:S01]  /*13a450*/  IMAD.MOV.U32 R5, RZ, RZ, R24 ;  /* 0x000000ffff057224 */ /* 0x000fe200078e0018 */
[----:B------:R1:W-:Y:S04]  /*13a460*/  STL [R1+0x48bc], R24 ;  /* 0x0048bc1801007387 */ /* 0x0003e80000100800 */
[----:B------:R1:W-:Y:S01]  /*13a470*/  LDGSTS.E [R117+0x3e000], [R4.64], P5 ;  /* 0x3e00000004757fae */ /* 0x0003e2000a921844 */
[----:B------:R-:W-:Y:S02]  /*13a480*/  IMAD.SHL.U32 R27, R27, 0x4, RZ ;  /* 0x000000041b1b7824 */ /* 0x000fe400078e00ff */
[----:B-1----:R-:W-:Y:S01]  /*13a490*/  IMAD.MOV.U32 R4, RZ, RZ, R21 ;  /* 0x000000ffff047224 */ /* 0x002fe200078e0015 */
[----:B------:R-:W-:-:S04]  /*13a4a0*/  SEL R2, R2, RZ, !P0 ;  /* 0x000000ff02027207 */ /* 0x000fc80004000000 */
[----:B------:R-:W-:Y:S01]  /*13a4b0*/  ISETP.NE.U32.AND P2, PT, R2, RZ, PT ;  /* 0x000000ff0200720c */ /* 0x000fe20003f45070 */
[----:B---3--:R-:W-:Y:S01]  /*13a4c0*/  IMAD.X R22, R22, 0x1, R244, P4 ;  /* 0x0000000116167824 */ /* 0x008fe200020e06f4 */
[----:B------:R-:W-:Y:S01]  /*13a4d0*/  IADD3.X R20, R20, R244, RZ, P3, !PT ;  /* 0x000000f414147210 */ /* 0x000fe20001ffe4ff */
[----:B------:R-:W-:-:S03]  /*13a4e0*/  IADD3 R17, P3, R17, R246, RZ ;  /* 0x000000f611117210 */ /* 0x000fc60007f7e0ff */
[----:B------:R1:W-:Y:S01]  /*13a4f0*/  STL [R1+0x48c4], R22 ;  /* 0x0048c41601007387 */ /* 0x0003e20000100800 */
[----:B------:R-:W3:Y:S01]  /*13a500*/  LDL.LU R0, [R1+0x5830] ;  /* 0x0058300001007983 */ /* 0x000ee20000300800 */
[----:B------:R-:W-:Y:S01]  /*13a510*/  IADD3.X R18, R18, R244, RZ, P3, !PT ;  /* 0x000000f412127210 */ /* 0x000fe20001ffe4ff */
[-C--:B------:R-:W-:Y:S02]  /*13a520*/  IADD3 R15, P3, R15, R246.reuse, RZ ;  /* 0x000000f60f0f7210 */ /* 0x080fe40007f7e0ff */
[----:B------:R-:W-:Y:S01]  /*13a530*/  IMAD.MOV.U32 R5, RZ, RZ, R22 ;  /* 0x000000ffff057224 */ /* 0x000fe200078e0016 */
[----:B------:R1:W-:Y:S01]  /*13a540*/  STL [R1+0x48cc], R20 ;  /* 0x0048cc1401007387 */ /* 0x0003e20000100800 */
[-C--:B------:R-:W-:Y:S01]  /*13a550*/  IADD3 R13, P4, R13, R246.reuse, RZ ;  /* 0x000000f60d0d7210 */ /* 0x080fe20007f9e0ff */
[----:B------:R1:W-:Y:S02]  /*13a560*/  STL [R1+0x48d8], R17 ;  /* 0x0048d81101007387 */ /* 0x0003e40000100800 */
[--C-:B------:R-:W-:Y:S01]  /*13a570*/  IMAD.X R16, R16, 0x1, R244.reuse, P3 ;  /* 0x0000000110107824 */ /* 0x100fe200018e06f4 */
[----:B------:R-:W-:Y:S01]  /*13a580*/  STL [R1+0x48d4], R18 ;  /* 0x0048d41201007387 */ /* 0x000fe20000100800 */
[-C--:B----4-:R-:W-:Y:S01]  /*13a590*/  IADD3 R7, P3, R7, R246.reuse, RZ ;  /* 0x000000f607077210 */ /* 0x090fe20007f7e0ff */
[----:B------:R4:W-:Y:S02]  /*13a5a0*/  STL [R1+0x5870], R15 ;  /* 0x0058700f01007387 */ /* 0x0009e40000100800 */
[----:B------:R1:W-:Y:S01]  /*13a5b0*/  LDGSTS.E [R117+0x3e200], [R4.64], P5 ;  /* 0x3e20000004757fae */ /* 0x0003e2000a921844 */
[----:B------:R-:W-:Y:S02]  /*13a5c0*/  STL [R1+0x584c], R13 ;  /* 0x00584c0d01007387 */ /* 0x000fe40000100800 */
[----:B------:R-:W-:Y:S02]  /*13a5d0*/  STL [R1+0x5848], R16 ;  /* 0x0058481001007387 */ /* 0x000fe40000100800 */
[--C-:B------:R-:W-:Y:S01]  /*13a5e0*/  IMAD.X R14, R14, 0x1, R244.reuse, P4 ;  /* 0x000000010e0e7824 */ /* 0x100fe200020e06f4 */
[----:B--2---:R-:W2:Y:S01]  /*13a5f0*/  LDL.LU R23, [R1+0x57d4] ;  /* 0x0057d40001177983 */ /* 0x004ea20000300800 */
[----:B------:R-:W-:Y:S01]  /*13a600*/  IADD3 R6, P4, R6, R246, RZ ;  /* 0x000000f606067210 */ /* 0x000fe20007f9e0ff */
[----:B------:R-:W2:Y:S02]  /*13a610*/  LDL.LU R21, [R1+0x57cc] ;  /* 0x0057cc0001157983 */ /* 0x000ea40000300800 */
[----:B------:R-:W-:Y:S01]  /*13a620*/  IMAD.X R12, R12, 0x1, R244, P3 ;  /* 0x000000010c0c7824 */ /* 0x000fe200018e06f4 */
[----:B------:R-:W-:Y:S01]  /*13a630*/  STL [R1+0x5844], R7 ;  /* 0x0058440701007387 */ /* 0x000fe20000100800 */
[----:B-1----:R-:W-:Y:S01]  /*13a640*/  MOV R4, R19 ;  /* 0x0000001300047202 */ /* 0x002fe20000000f00 */
[----:B------:R-:W-:-:S02]  /*13a650*/  IMAD.MOV.U32 R5, RZ, RZ, R20 ;  /* 0x000000ffff057224 */ /* 0x000fc400078e0014 */
[----:B------:R-:W2:Y:S01]  /*13a660*/  LDL.LU R19, [R1+0x57c4] ;  /* 0x0057c40001137983 */ /* 0x000ea20000300800 */
[----:B------:R-:W-:Y:S02]  /*13a670*/  STL [R1+0x5840], R14 ;  /* 0x0058400e01007387 */ /* 0x000fe40000100800 */
[----:B------:R-:W-:Y:S01]  /*13a680*/  STL [R1+0x583c], R6 ;  /* 0x00583c0601007387 */ /* 0x000fe20000100800 */
[----:B------:R1:W-:Y:S01]  /*13a690*/  LDGSTS.E [R117+0x3e400], [R4.64], P5 ;  /* 0x3e40000004757fae */ /* 0x0003e2000a921844 */
[----:B------:R-:W-:Y:S02]  /*13a6a0*/  STL [R1+0x5838], R12 ;  /* 0x0058380c01007387 */ /* 0x000fe40000100800 */
[----:B------:R-:W2:Y:S02]  /*13a6b0*/  LDL.LU R24, [R1+0x57c8] ;  /* 0x0057c80001187983 */ /* 0x000ea40000300800 */
[----:B------:R-:W2:Y:S01]  /*13a6c0*/  LDL.LU R22, [R1+0x57c0] ;  /* 0x0057c00001167983 */ /* 0x000ea20000300800 */
[----:B------:R-:W2:Y:S01]  /*13a6d0*/  LDL.LU R20, [R1+0x57b8] ;  /* 0x0057b80001147983 */ /* 0x000ea20000300800 */
[----:B-1----:R-:W-:Y:S01]  /*13a6e0*/  MOV R4, R17 ;  /* 0x0000001100047202 */ /* 0x002fe20000000f00 */
[----:B------:R-:W-:-:S04]  /*13a6f0*/  LOP3.LUT R17, R27, 0x20, RZ, 0x3c, !PT ;  /* 0x000000201b117812 */ /* 0x000fc800078e3cff */
[----:B------:R-:W-:Y:S02]  /*13a700*/  LEA R2, R218, R17, 0x12 ;  /* 0x00000011da027211 */ /* 0x000fe400078e90ff */
[----:B------:R-:W2:Y:S01]  /*13a710*/  LDL.LU R17, [R1+0x57bc] ;  /* 0x0057bc0001117983 */ /* 0x000ea20000300800 */
[----:B------:R-:W-:-:S05]  /*13a720*/  IMAD.MOV.U32 R5, RZ, RZ, R18 ;  /* 0x000000ffff057224 */ /* 0x000fca00078e0012 */
[----:B------:R1:W-:Y:S02]  /*13a730*/  LDGSTS.E [R117+0x3e600], [R4.64], P5 ;  /* 0x3e60000004757fae */ /* 0x0003e4000a921844 */
[----:B-1----:R-:W-:Y:S01]  /*13a740*/  MOV R4, R15 ;  /* 0x0000000f00047202 */ /* 0x002fe20000000f00 */
[----:B------:R-:W-:-:S05]  /*13a750*/  IMAD.MOV.U32 R5, RZ, RZ, R16 ;  /* 0x000000ffff057224 */ /* 0x000fca00078e0010 */
[----:B------:R1:W-:Y:S01]  /*13a760*/  LDGSTS.E [R2+0x800], [R4.64], P6 ;  /* 0x0080000004027fae */ /* 0x0003e2000b121844 */
[----:B------:R-:W-:Y:S01]  /*13a770*/  HMMA.1688.F32.TF32 R32, R40, R30, R188 ;  /* 0x0000001e2820723c */ /* 0x000fe200000810bc */
[----:B------:R-:W2:Y:S02]  /*13a780*/  LDL.LU R30, [R1+0x12b8] ;  /* 0x0012b800011e7983 */ /* 0x000ea40000300800 */
[----:B------:R-:W2:Y:S02]  /*13a790*/  LDL.LU R31, [R1+0x12bc] ;  /* 0x0012bc00011f7983 */ /* 0x000ea40000300800 */
[----:B-1----:R-:W-:Y:S01]  /*13a7a0*/  IMAD.MOV.U32 R4, RZ, RZ, R13 ;  /* 0x000000ffff047224 */ /* 0x002fe200078e000d */
[----:B------:R-:W-:-:S05]  /*13a7b0*/  MOV R5, R14 ;  /* 0x0000000e00057202 */ /* 0x000fca0000000f00 */
[----:B------:R1:W-:Y:S01]  /*13a7c0*/  LDGSTS.E [R2+0xa00], [R4.64], P6 ;  /* 0x00a0000004027fae */ /* 0x0003e2000b121844 */
[----:B------:R-:W-:Y:S01]  /*13a7d0*/  HMMA.1688.F32.TF32 R56, R40, R202, R148 ;  /* 0x000000ca2838723c */ /* 0x000fe20000081094 */
[----:B------:R-:W-:Y:S01]  /*13a7e0*/  ISETP.GT.AND P3, PT, R116, 0xd, PT ;  /* 0x0000000d7400780c */ /* 0x000fe20003f64270 */
[----:B-1----:R-:W-:Y:S01]  /*13a7f0*/  IMAD.MOV.U32 R4, RZ, RZ, R7 ;  /* 0x000000ffff047224 */ /* 0x002fe200078e0007 */
[----:B------:R-:W-:-:S05]  /*13a800*/  MOV R5, R12 ;  /* 0x0000000c00057202 */ /* 0x000fca0000000f00 */
[----:B------:R1:W-:Y:S02]  /*13a810*/  LDGSTS.E [R2+0xc00], [R4.64], P6 ;  /* 0x00c0000004027fae */ /* 0x0003e4000b121844 */
[----:B-1----:R-:W-:Y:S02]  /*13a820*/  IMAD.MOV.U32 R4, RZ, RZ, R6 ;  /* 0x000000ffff047224 */ /* 0x002fe400078e0006 */
[----:B---3--:R-:W-:-:S05]  /*13a830*/  IMAD.X R0, R0, 0x1, R244, P4 ;  /* 0x0000000100007824 */ /* 0x008fca00020e06f4 */
[----:B------:R1:W-:Y:S01]  /*13a840*/  STL [R1+0x5830], R0 ;  /* 0x0058300001007387 */ /* 0x0003e20000100800 */
[----:B------:R-:W3:Y:S02]  /*13a850*/  LDL.LU R200, [R1+0x2ec0] ;  /* 0x002ec00001c87983 */ /* 0x000ee40000300800 */
[----:B------:R-:W3:Y:S02]  /*13a860*/  LDL.LU R201, [R1+0x2ec4] ;  /* 0x002ec40001c97983 */ /* 0x000ee40000300800 */
[----:B------:R-:W3:Y:S02]  /*13a870*/  LDL.LU R202, [R1+0x2ec8] ;  /* 0x002ec80001ca7983 */ /* 0x000ee40000300800 */
[----:B------:R-:W-:Y:S01]  /*13a880*/  IMAD.MOV.U32 R5, RZ, RZ, R0 ;  /* 0x000000ffff057224 */ /* 0x000fe200078e0000 */
[----:B------:R-:W3:Y:S01]  /*13a890*/  LDL.LU R203, [R1+0x2ecc] ;  /* 0x002ecc0001cb7983 */ /* 0x000ee20000300800 */
[----:B----4-:R-:W4:Y:S01]  /*13a8a0*/  LDL.LU R15, [R1+0x5754] ;  /* 0x00575400010f7983 */ /* 0x010f220000300800 */
[----:B------:R-:W-:Y:S01]  /*13a8b0*/  ISETP.GT.AND P4, PT, R116, 0x11, PT ;  /* 0x000000117400780c */ /* 0x000fe20003f84270 */
[----:B------:R-:W3:Y:S01]  /*13a8c0*/  LDL.LU R26, [R1+0x12c8] ;  /* 0x0012c800011a7983 */ /* 0x000ee20000300800 */
[----:B------:R-:W3:Y:S01]  /*13a8d0*/  LDL.LU R27, [R1+0x12cc] ;  /* 0x0012cc00011b7983 */ /* 0x000ee20000300800 */
[----:B------:R-:W3:Y:S03]  /*13a8e0*/  LDL.LU R18, [R1+0x57b0] ;  /* 0x0057b00001127983 */ /* 0x000ee60000300800 */
[----:B------:R2:W-:Y:S01]  /*13a8f0*/  LDGSTS.E [R2+0xe00], [R4.64], P6 ;  /* 0x00e0000004027fae */ /* 0x0005e2000b121844 */
[----:B------:R-:W4:Y:S01]  /*13a900*/  LDL.LU R188, [R1+0x2eb0] ;  /* 0x002eb00001bc7983 */ /* 0x000f220000300800 */
[----:B-1----:R-:W-:Y:S01]  /*13a910*/  SEL R0, RZ, 0x4, !P4 ;  /* 0x00000004ff007807 */ /* 0x002fe20006000000 */
[----:B------:R-:W4:Y:S01]  /*13a920*/  LDL.LU R189, [R1+0x2eb4] ;  /* 0x002eb40001bd7983 */ /* 0x000f220000300800 */
[----:B------:R-:W4:Y:S01]  /*13a930*/  LDL.LU R190, [R1+0x2eb8] ;  /* 0x002eb80001be7983 */ /* 0x000f220000300800 */
[----:B--2---:R-:W-:-:S03]  /*13a940*/  IADD3 R21, P4, R21, R246, RZ ;  /* 0x000000f615157210 */ /* 0x004fc60007f9e0ff */
[----:B------:R-:W2:Y:S01]  /*13a950*/  LDL.LU R191, [R1+0x2ebc] ;  /* 0x002ebc0001bf7983 */ /* 0x000ea20000300800 */
[----:B------:R-:W2:Y:S03]  /*13a960*/  LDL.LU R16, [R1+0x5748] ;  /* 0x0057480001107983 */ /* 0x000ea60000300800 */
[----:B------:R-:W2:Y:S01]  /*13a970*/  LDL.LU R13, [R1+0x574c] ;  /* 0x00574c00010d7983 */ /* 0x000ea20000300800 */
[----:B------:R-:W2:Y:S01]  /*13a980*/  LDL.LU R7, [R1+0x5744] ;  /* 0x0057440001077983 */ /* 0x000ea20000300800 */
[----:B------:R-:W-:Y:S01]  /*13a990*/  SEL R4, RZ, 0x4, !P3 ;  /* 0x00000004ff047807 */ /* 0x000fe20005800000 */
[-C--:B------:R-:W-:Y:S01]  /*13a9a0*/  IADD3 R23, P3, R23, R246.reuse, RZ ;  /* 0x000000f617177210 */ /* 0x080fe20007f7e0ff */
[----:B------:R-:W-:-:S03]  /*13a9b0*/  IADD3 R19, P5, R19, R246, RZ ;  /* 0x000000f613137210 */ /* 0x000fc60007fbe0ff */
[----:B------:R-:W-:Y:S01]  /*13a9c0*/  IADD3.X R24, R24, R244, RZ, P3, !PT ;  /* 0x000000f418187210 */ /* 0x000fe20001ffe4ff */
[--C-:B------:R-:W-:Y:S01]  /*13a9d0*/  IMAD.X R22, R22, 0x1, R244.reuse, P4 ;  /* 0x0000000116167824 */ /* 0x100fe200020e06f4 */
[----:B------:R-:W-:Y:S01]  /*13a9e0*/  STL [R1+0x57d4], R23 ;  /* 0x0057d41701007387 */ /* 0x000fe20000100800 */
[----:B------:R-:W-:Y:S02]  /*13a9f0*/  STL [R1+0x57cc], R21 ;  /* 0x0057cc1501007387 */ /* 0x000fe40000100800 */
[----:B------:R-:W-:Y:S02]  /*13aa00*/  IMAD.X R20, R20, 0x1, R244, P5 ;  /* 0x0000000114147824 */ /* 0x000fe400028e06f4 */
[----:B------:R-:W-:Y:S01]  /*13aa10*/  STL [R1+0x57c4], R19 ;  /* 0x0057c41301007387 */ /* 0x000fe20000100800 */
[----:B------:R-:W-:Y:S01]  /*13aa20*/  STL [R1+0x57c8], R24 ;  /* 0x0057c81801007387 */ /* 0x000fe20000100800 */
[----:B------:R-:W-:Y:S01]  /*13aa30*/  SEL R0, R0, RZ, !P0 ;  /* 0x000000ff00007207 */ /* 0x000fe20004000000 */
[----:B------:R-:W-:Y:S02]  /*13aa40*/  STL [R1+0x57c0], R22 ;  /* 0x0057c01601007387 */ /* 0x000fe40000100800 */
[----:B------:R-:W2:Y:S01]  /*13aa50*/  LDL.LU R14, [R1+0x5740] ;  /* 0x00574000010e7983 */ /* 0x000ea20000300800 */
[----:B------:R-:W-:Y:S01]  /*13aa60*/  STL [R1+0x57b8], R20 ;  /* 0x0057b81401007387 */ /* 0x000fe20000100800 */
[----:B------:R-:W2:Y:S01]  /*13aa70*/  LDL.LU R12, [R1+0x5738] ;  /* 0x00573800010c7983 */ /* 0x000ea20000300800 */
[----:B------:R-:W-:-:S02]  /*13aa80*/  IADD3 R17, P5, R17, R246, RZ ;  /* 0x000000f611117210 */ /* 0x000fc40007fbe0ff */
[----:B------:R-:W-:-:S03]  /*13aa90*/  ISETP.NE.U32.AND P4, PT, R0, RZ, PT ;  /* 0x000000ff0000720c */ /* 0x000fc60003f85070 */
[----:B------:R-:W-:Y:S01]  /*13aaa0*/  STL [R1+0x57bc], R17 ;  /* 0x0057bc1101007387 */ /* 0x000fe20000100800 */
[----:B------:R-:W2:Y:S02]  /*13aab0*/  LDL.LU R6, [R1+0x5730] ;  /* 0x0057300001067983 */ /* 0x000ea40000300800 */
[----:B------:R-:W2:Y:S01]  /*13aac0*/  LDL.LU R0, [R1+0x573c] ;  /* 0x00573c0001007983 */ /* 0x000ea20000300800 */
[----:B------:R-:W-:Y:S01]  /*13aad0*/  SEL R4, R4, RZ, !P0 ;  /* 0x000000ff04047207 */ /* 0x000fe20004000000 */
[----:B------:R-:W-:-:S03]  /*13aae0*/  IMAD.MOV.U32 R5, RZ, RZ, R24 ;  /* 0x000000ffff057224 */ /* 0x000fc600078e0018 */
[----:B------:R-:W-:Y:S01]  /*13aaf0*/  ISETP.NE.U32.AND P3, PT, R4, RZ, PT ;  /* 0x000000ff0400720c */ /* 0x000fe20003f65070 */
[----:B------:R-:W-:-:S05]  /*13ab00*/  MOV R4, R23 ;  /* 0x0000001700047202 */ /* 0x000fca0000000f00 */
[----:B------:R1:W-:Y:S02]  /*13ab10*/  LDGSTS.E [R2+0x2800], [R4.64], P2 ;  /* 0x0280000004027fae */ /* 0x0003e40009121844 */
[----:B-1----:R-:W-:Y:S01]  /*13ab20*/  MOV R4, R21 ;  /* 0x0000001500047202 */ /* 0x002fe20000000f00 */
[----:B------:R-:W-:-:S05]  /*13ab30*/  IMAD.MOV.U32 R5, RZ, RZ, R22 ;  /* 0x000000ffff057224 */ /* 0x000fca00078e0016 */
[----:B------:R1:W-:Y:S02]  /*13ab40*/  LDGSTS.E [R2+0x2a00], [R4.64], P2 ;  /* 0x02a0000004027fae */ /* 0x0003e40009121844 */
[----:B-1----:R-:W-:Y:S01]  /*13ab50*/  IMAD.MOV.U32 R4, RZ, RZ, R19 ;  /* 0x000000ffff047224 */ /* 0x002fe200078e0013 */
[----:B------:R-:W-:-:S05]  /*13ab60*/  MOV R5, R20 ;  /* 0x0000001400057202 */ /* 0x000fca0000000f00 */
[----:B------:R1:W-:Y:S02]  /*13ab70*/  LDGSTS.E [R2+0x2c00], [R4.64], P2 ;  /* 0x02c0000004027fae */ /* 0x0003e40009121844 */
[----:B-1----:R-:W-:Y:S01]  /*13ab80*/  IMAD.MOV.U32 R4, RZ, RZ, R17 ;  /* 0x000000ffff047224 */ /* 0x002fe200078e0011 */
[----:B------:R-:W-:Y:S01]  /*13ab90*/  MOV R245, R122 ;  /* 0x0000007a00f57202 */ /* 0x000fe20000000f00 */
[----:B---3--:R-:W-:-:S04]  /*13aba0*/  IMAD.X R18, R18, 0x1, R244, P5 ;  /* 0x0000000112127824 */ /* 0x008fc800028e06f4 */
[----:B------:R-:W-:Y:S01]  /*13abb0*/  IMAD.MOV.U32 R5, RZ, RZ, R18 ;  /* 0x000000ffff057224 */ /* 0x000fe200078e0012 */
[----:B----4-:R-:W-:-:S04]  /*13abc0*/  IADD3 R15, P5, R15, R246, RZ ;  /* 0x000000f60f0f7210 */ /* 0x010fc80007fbe0ff */
[----:B------:R1:W-:Y:S01]  /*13abd0*/  LDGSTS.E [R2+0x2e00], [R4.64], P2 ;  /* 0x02e0000004027fae */ /* 0x0003e20009121844 */
[----:B--2---:R-:W-:Y:S02]  /*13abe0*/  IADD3 R13, P2, R13, R246, RZ ;  /* 0x000000f60d0d7210 */ /* 0x004fe40007f5e0ff */
[----:B------:R-:W-:Y:S01]  /*13abf0*/  IADD3.X R16, R16, R244, RZ, P5, !PT ;  /* 0x000000f410107210 */ /* 0x000fe20002ffe4ff */
[----:B------:R-:W-:Y:S01]  /*13ac00*/  IADD3 R7, P5, R7, R246, RZ ;  /* 0x000000f607077210 */ /* 0x000fe20007fbe0ff */
[----:B------:R2:W-:Y:S01]  /*13ac10*/  STL [R1+0x57b0], R18 ;  /* 0x0057b01201007387 */ /* 0x0005e20000100800 */
[----:B------:R-:W-:Y:S02]  /*13ac20*/  STL [R1+0x5754], R15 ;  /* 0x0057540f01007387 */ /* 0x000fe40000100800 */
[----:B------:R-:W-:Y:S02]  /*13ac30*/  STL [R1+0x574c], R13 ;  /* 0x00574c0d01007387 */ /* 0x000fe40000100800 */
[----:B------:R3:W-:Y:S01]  /*13ac40*/  STL [R1+0x5748], R16 ;  /* 0x0057481001007387 */ /* 0x0007e20000100800 */
[----:B------:R-:W4:Y:S01]  /*13ac50*/  LDL.LU R55, [R1+0x56d4] ;  /* 0x0056d40001377983 */ /* 0x000f220000300800 */
[----:B------:R1:W-:Y:S02]  /*13ac60*/  STL [R1+0x5744], R7 ;  /* 0x0057440701007387 */ /* 0x0003e40000100800 */
[----:B------:R-:W-:-:S02]  /*13ac70*/  IMAD.X R14, R14, 0x1, R244, P2 ;  /* 0x000000010e0e7824 */ /* 0x000fc400010e06f4 */
[----:B------:R-:W-:-:S03]  /*13ac80*/  IMAD.X R12, R12, 0x1, R244, P5 ;  /* 0x000000010c0c7824 */ /* 0x000fc600028e06f4 */
[----:B------:R-:W-:Y:S01]  /*13ac90*/  STL [R1+0x5740], R14 ;  /* 0x0057400e01007387 */ /* 0x000fe20000100800 */
[----:B------:R-:W4:Y:S01]  /*13aca0*/  LDL.LU R53, [R1+0x56cc] ;  /* 0x0056cc0001357983 */ /* 0x000f220000300800 */
[----:B------:R-:W-:-:S05]  /*13acb0*/  IADD3 R0, P2, R0, R246, RZ ;  /* 0x000000f600007210 */ /* 0x000fca0007f5e0ff */
[----:B------:R3:W-:Y:S01]  /*13acc0*/  STL [R1+0x573c], R0 ;  /* 0x00573c0001007387 */ /* 0x0007e20000100800 */
[----:B------:R4:W-:Y:S02]  /*13acd0*/  STL [R1+0x5738], R12 ;  /* 0x0057380c01007387 */ /* 0x0009e40000100800 */
[----:B--2---:R-:W2:Y:S02]  /*13ace0*/  LDL.LU R18, [R1+0x56c4] ;  /* 0x0056c40001127983 */ /* 0x004ea40000300800 */
[----:B------:R-:W2:Y:S01]  /*13acf0*/  LDL.LU R122, [R1+0x56c8] ;  /* 0x0056c800017a7983 */ /* 0x000ea20000300800 */
[----:B------:R-:W2:Y:S01]  /*13ad00*/  LDL.LU R54, [R1+0x56c0] ;  /* 0x0056c00001367983 */ /* 0x000ea20000300800 */
[----:B------:R-:W2:Y:S02]  /*13ad10*/  LDL.LU R19, [R1+0x56b8] ;  /* 0x0056b80001137983 */ /* 0x000ea40000300800 */
[----:B-1----:R-:W-:Y:S02]  /*13ad20*/  IMAD.MOV.U32 R5, RZ, RZ, R16 ;  /* 0x000000ffff057224 */ /* 0x002fe400078e0010 */
[----:B---3--:R-:W3:Y:S01]  /*13ad30*/  LDL.LU R16, [R1+0x56bc] ;  /* 0x0056bc0001107983 */ /* 0x008ee20000300800 */
[----:B------:R-:W-:Y:S01]  /*13ad40*/  MOV R4, R15 ;  /* 0x0000000f00047202 */ /* 0x000fe20000000f00 */
[----:B------:R-:W-:-:S02]  /*13ad50*/  IMAD.X R6, R6, 0x1, R244, P2 ;  /* 0x0000000106067824 */ /* 0x000fc400010e06f4 */
[----:B------:R-:W3:Y:S01]  /*13ad60*/  LDL.LU R150, [R1+0x12d8] ;  /* 0x0012d80001967983 */ /* 0x000ee20000300800 */
[----:B------:R-:W3:Y:S04]  /*13ad70*/  LDL.LU R151, [R1+0x12dc] ;  /* 0x0012dc0001977983 */ /* 0x000ee80000300800 */
[----:B------:R1:W-:Y:S01]  /*13ad80*/  LDGSTS.E [R2+0x4800], [R4.64], P1 ;  /* 0x0480000004027fae */ /* 0x0003e20008921844 */
[----:B------:R1:W-:Y:S02]  /*13ad90*/  STL [R1+0x5730], R6 ;  /* 0x0057300601007387 */ /* 0x0003e40000100800 */
[----:B------:R-:W3:Y:S02]  /*13ada0*/  LDL.LU R164, [R1+0x2ea0] ;  /* 0x002ea00001a47983 */ /* 0x000ee40000300800 */
[----:B------:R-:W3:Y:S01]  /*13adb0*/  LDL.LU R165, [R1+0x2ea4] ;  /* 0x002ea40001a57983 */ /* 0x000ee20000300800 */
[----:B------:R-:W3:Y:S01]  /*13adc0*/  LDL.LU R166, [R1+0x2ea8] ;  /* 0x002ea80001a67983 */ /* 0x000ee20000300800 */
[C---:B------:R-:W-:Y:S01]  /*13add0*/  HMMA.1688.F32.TF32 R24, R40.reuse, R26, R188 ;  /* 0x0000001a2818723c */ /* 0x040fe200000810bc */
[----:B------:R-:W3:Y:S01]  /*13ade0*/  LDL.LU R167, [R1+0x2eac] ;  /* 0x002eac0001a77983 */ /* 0x000ee20000300800 */
[C---:B------:R-:W-:Y:S01]  /*13adf0*/  ISETP.GT.AND P2, PT, R116.reuse, 0x15, PT ;  /* 0x000000157400780c */ /* 0x040fe20003f44270 */
[----:B------:R-:W3:Y:S01]  /*13ae00*/  LDL.LU R190, [R1+0x12e8] ;  /* 0x0012e80001be7983 */ /* 0x000ee20000300800 */
[----:B------:R-:W-:Y:S01]  /*13ae10*/  ISETP.GT.AND P5, PT, R116, 0x19, PT ;  /* 0x000000197400780c */ /* 0x000fe20003fa4270 */
[----:B------:R-:W3:Y:S03]  /*13ae20*/  LDL.LU R191, [R1+0x12ec] ;  /* 0x0012ec0001bf7983 */ /* 0x000ee60000300800 */
[----:B------:R-:W-:Y:S01]  /*13ae30*/  HMMA.1688.F32.TF32 R28, R40, R30, R200 ;  /* 0x0000001e281c723c */ /* 0x000fe200000810c8 */
[----:B-1----:R-:W-:Y:S01]  /*13ae40*/  IMAD.MOV.U32 R4, RZ, RZ, R13 ;  /* 0x000000ffff047224 */ /* 0x002fe200078e000d */
[----:B------:R-:W-:Y:S01]  /*13ae50*/  MOV R5, R14 ;  /* 0x0000000e00057202 */ /* 0x000fe20000000f00 */
[----:B------:R-:W3:Y:S01]  /*13ae60*/  LDL.LU R17, [R1+0x56b0] ;  /* 0x0056b00001117983 */ /* 0x000ee20000300800 */
[----:B------:R-:W3:Y:S02]  /*13ae70*/  LDL.LU R200, [R1+0x2e90] ;  /* 0x002e900001c87983 */ /* 0x000ee40000300800 */
[----:B------:R-:W3:Y:S02]  /*13ae80*/  LDL.LU R201, [R1+0x2e94] ;  /* 0x002e940001c97983 */ /* 0x000ee40000300800 */
[----:B------:R-:W3:Y:S01]  /*13ae90*/  LDL.LU R202, [R1+0x2e98] ;  /* 0x002e980001ca7983 */ /* 0x000ee20000300800 */
[----:B------:R1:W-:Y:S04]  /*13aea0*/  LDGSTS.E [R2+0x4a00], [R4.64], P1 ;  /* 0x04a0000004027fae */ /* 0x0003e80008921844 */
[----:B------:R-:W3:Y:S01]  /*13aeb0*/  LDL.LU R203, [R1+0x2e9c] ;  /* 0x002e9c0001cb7983 */ /* 0x000ee20000300800 */
[----:B------:R-:W3:Y:S02]  /*13aec0*/  LDL.LU R15, [R1+0x5654] ;  /* 0x00565400010f7983 */ /* 0x000ee40000300800 */
[----:B------:R-:W3:Y:S02]  /*13aed0*/  LDL.LU R13, [R1+0x564c] ;  /* 0x00564c00010d7983 */ /* 0x000ee40000300800 */
[----:B-1----:R-:W-:Y:S01]  /*13aee0*/  IMAD.MOV.U32 R4, RZ, RZ, R7 ;  /* 0x000000ffff047224 */ /* 0x002fe200078e0007 */
[----:B------:R-:W-:Y:S01]  /*13aef0*/  MOV R5, R12 ;  /* 0x0000000c00057202 */ /* 0x000fe20000000f00 */
[----:B------:R-:W3:Y:S04]  /*13af00*/  LDL.LU R7, [R1+0x5644] ;  /* 0x0056440001077983 */ /* 0x000ee80000300800 */
[----:B------:R1:W-:Y:S02]  /*13af10*/  LDGSTS.E [R2+0x4c00], [R4.64], P1 ;  /* 0x04c0000004027fae */ /* 0x0003e40008921844 */
[----:B-1----:R-:W-:-:S02]  /*13af20*/  IMAD.MOV.U32 R4, RZ, RZ, R0 ;  /* 0x000000ffff047224 */ /* 0x002fc400078e0000 */
[----:B------:R-:W-:Y:S01]  /*13af30*/  IMAD.MOV.U32 R5, RZ, RZ, R6 ;  /* 0x000000ffff057224 */ /* 0x000fe200078e0006 */
[----:B------:R-:W-:-:S04]  /*13af40*/  SEL R0, RZ, 0x4, !P5 ;  /* 0x00000004ff007807 */ /* 0x000fc80006800000 */
[----:B------:R1:W-:Y:S02]  /*13af50*/  LDGSTS.E [R2+0x4e00], [R4.64], P1 ;  /* 0x04e0000004027fae */ /* 0x0003e40008921844 */
[----:B-1----:R-:W-:Y:S02]  /*13af60*/  SEL R4, RZ, 0x4, !P2 ;  /* 0x00000004ff047807 */ /* 0x002fe40005000000 */
[----:B------:R-:W-:Y:S02]  /*13af70*/  SEL R0, R0, RZ, !P0 ;  /* 0x000000ff00007207 */ /* 0x000fe40004000000 */
[----:B----4-:R-:W-:-:S05]  /*13af80*/  IADD3 R55, P1, R55, R246, RZ ;  /* 0x000000f637377210 */ /* 0x010fca0007f3e0ff */
[----:B------:R-:W-:Y:S01]  /*13af90*/  STL [R1+0x56d4], R55 ;  /* 0x0056d43701007387 */ /* 0x000fe20000100800 */
[----:B------:R-:W-:-:S05]  /*13afa0*/  IADD3 R53, P2, R53, R246, RZ ;  /* 0x000000f635357210 */ /* 0x000fca0007f5e0ff */
[----:B------:R-:W-:Y:S01]  /*13afb0*/  STL [R1+0x56cc], R53 ;  /* 0x0056cc3501007387 */ /* 0x000fe20000100800 */
[----:B--2---:R-:W-:Y:S02]  /*13afc0*/  IADD3 R18, P5, R18, R246, RZ ;  /* 0x000000f612127210 */ /* 0x004fe40007fbe0ff */
[----:B------:R-:W-:Y:S01]  /*13afd0*/  IADD3.X R122, R122, R244, RZ, P1, !PT ;  /* 0x000000f47a7a7210 */ /* 0x000fe20000ffe4ff */
[--C-:B------:R-:W-:Y:S02]  /*13afe0*/  IMAD.X R54, R54, 0x1, R244.reuse, P2 ;  /* 0x0000000136367824 */ /* 0x100fe400010e06f4 */
[----:B------:R-:W-:Y:S01]  /*13aff0*/  IMAD.X R19, R19, 0x1, R244, P5 ;  /* 0x0000000113137824 */ /* 0x000fe200028e06f4 */
[----:B------:R-:W-:Y:S01]  /*13b000*/  STL [R1+0x56c4], R18 ;  /* 0x0056c41201007387 */ /* 0x000fe20000100800 */
[----:B------:R-:W-:Y:S01]  /*13b010*/  STL [R1+0x56c8], R122 ;  /* 0x0056c87a01007387 */ /* 0x000fe20000100800 */
[----:B---3--:R-:W-:Y:S02]  /*13b020*/  IADD3 R16, P5, R16, R246, RZ ;  /* 0x000000f610107210 */ /* 0x008fe40007fbe0ff */
[----:B------:R-:W-:Y:S04]  /*13b030*/  STL [R1+0x56c0], R54 ;  /* 0x0056c03601007387 */ /* 0x000fe80000100800 */
[----:B------:R-:W2:Y:S01]  /*13b040*/  LDL.LU R52, [R1+0x5648] ;  /* 0x0056480001347983 */ /* 0x000ea20000300800 */
[----:B------:R-:W-:Y:S02]  /*13b050*/  STL [R1+0x56b8], R19 ;  /* 0x0056b81301007387 */ /* 0x000fe40000100800 */
[----:B------:R-:W3:Y:S02]  /*13b060*/  LDL.LU R14, [R1+0x5640] ;  /* 0x00564000010e7983 */ /* 0x000ee40000300800 */
[----:B------:R-:W-:Y:S01]  /*13b070*/  STL [R1+0x56bc], R16 ;  /* 0x0056bc1001007387 */ /* 0x000fe20000100800 */
[----:B------:R-:W4:Y:S01]  /*13b080*/  LDL.LU R12, [R1+0x5638] ;  /* 0x00563800010c7983 */ /* 0x000f220000300800 */
[----:B------:R-:W-:Y:S01]  /*13b090*/  ISETP.NE.U32.AND P2, PT, R0, RZ, PT ;  /* 0x000000ff0000720c */ /* 0x000fe20003f45070 */
[----:B------:R-:W4:Y:S02]  /*13b0a0*/  LDL.LU R6, [R1+0x5630] ;  /* 0x0056300001067983 */ /* 0x000f240000300800 */
[----:B------:R-:W4:Y:S01]  /*13b0b0*/  LDL.LU R0, [R1+0x563c] ;  /* 0x00563c0001007983 */ /* 0x000f220000300800 */
[----:B------:R-:W-:Y:S01]  /*13b0c0*/  SEL R4, R4, RZ, !P0 ;  /* 0x000000ff04047207 */ /* 0x000fe20004000000 */
[----:B------:R-:W-:-:S03]  /*13b0d0*/  IMAD.MOV.U32 R5, RZ, RZ, R122 ;  /* 0x000000ffff057224 */ /* 0x000fc600078e007a */
[----:B------:R-:W-:Y:S01]  /*13b0e0*/  ISETP.NE.U32.AND P1, PT, R4, RZ, PT ;  /* 0x000000ff0400720c */ /* 0x000fe20003f25070 */
[----:B------:R-:W-:-:S05]  /*13b0f0*/  MOV R4, R55 ;  /* 0x0000003700047202 */ /* 0x000fca0000000f00 */
[----:B------:R1:W-:Y:S01]  /*13b100*/  LDGSTS.E [R2+0x6800], [R4.64], P3 ;  /* 0x0680000004027fae */ /* 0x0003e20009921844 */
[----:B------:R-:W-:Y:S01]  /*13b110*/  IMAD.X R17, R17, 0x1, R244, P5 ;  /* 0x0000000111117824 */ /* 0x000fe200028e06f4 */
[----:B-1----:R-:W-:Y:S01]  /*13b120*/  MOV R4, R53 ;  /* 0x0000003500047202 */ /* 0x002fe20000000f00 */
[----:B------:R-:W-:-:S05]  /*13b130*/  IMAD.MOV.U32 R5, RZ, RZ, R54 ;  /* 0x000000ffff057224 */ /* 0x000fca00078e0036 */
[----:B------:R1:W-:Y:S02]  /*13b140*/  LDGSTS.E [R2+0x6a00], [R4.64], P3 ;  /* 0x06a0000004027fae */ /* 0x0003e40009921844 */
[----:B-1----:R-:W-:Y:S01]  /*13b150*/  IMAD.MOV.U32 R4, RZ, RZ, R18 ;  /* 0x000000ffff047224 */ /* 0x002fe200078e0012 */
[----:B------:R-:W-:-:S05]  /*13b160*/  MOV R5, R19 ;  /* 0x0000001300057202 */ /* 0x000fca0000000f00 */
[----:B------:R1:W-:Y:S01]  /*13b170*/  LDGSTS.E [R2+0x6c00], [R4.64], P3 ;  /* 0x06c0000004027fae */ /* 0x0003e20009921844 */
[----:B------:R-:W-:Y:S01]  /*13b180*/  IADD3 R15, P5, R15, R246, RZ ;  /* 0x000000f60f0f7210 */ /* 0x000fe20007fbe0ff */
[----:B-1----:R-:W-:Y:S02]  /*13b190*/  IMAD.MOV.U32 R4, RZ, RZ, R16 ;  /* 0x000000ffff047224 */ /* 0x002fe400078e0010 */
[----:B------:R-:W-:-:S05]  /*13b1a0*/  IMAD.MOV.U32 R5, RZ, RZ, R17 ;  /* 0x000000ffff057224 */ /* 0x000fca00078e0011 */
[----:B------:R1:W-:Y:S01]  /*13b1b0*/  LDGSTS.E [R2+0x6e00], [R4.64], P3 ;  /* 0x06e0000004027fae */ /* 0x0003e20009921844 */
[----:B------:R-:W-:-:S03]  /*13b1c0*/  IADD3 R13, P3, R13, R246, RZ ;  /* 0x000000f60d0d7210 */ /* 0x000fc60007f7e0ff */
[----:B------:R1:W-:Y:S01]  /*13b1d0*/  STL [R1+0x56b0], R17 ;  /* 0x0056b01101007387 */ /* 0x0003e20000100800 */
[----:B------:R-:W-:Y:S03]  /*13b1e0*/  STL [R1+0x5654], R15 ;  /* 0x0056540f01007387 */ /* 0x000fe60000100800 */
[----:B------:R-:W-:Y:S01]  /*13b1f0*/  STL [R1+0x564c], R13 ;  /* 0x00564c0d01007387 */ /* 0x000fe20000100800 */
[----:B------:R-:W-:Y:S01]  /*13b200*/  HMMA.1688.F32.TF32 R20, R40, R150, R164 ;  /* 0x000000962814723c */ /* 0x000fe200000810a4 */
[----:B-1----:R-:W-:Y:S02]  /*13b210*/  MOV R4, R15 ;  /* 0x0000000f00047202 */ /* 0x002fe40000000f00 */
[----:B------:R-:W-:Y:S01]  /*13b220*/  MOV R240, R155 ;  /* 0x0000009b00f07202 */ /* 0x000fe20000000f00 */
[----:B------:R-:W-:-:S04]  /*13b230*/  IMAD.MOV.U32 R239, RZ, RZ, R154 ;  /* 0x000000ffffef7224 */ /* 0x000fc800078e009a */
[----:B------:R-:W-:Y:S01]  /*13b240*/  HMMA.1688.F32.TF32 R16, R40, R190, R200 ;  /* 0x000000be2810723c */ /* 0x000fe200000810c8 */
[----:B--2---:R-:W-:Y:S01]  /*13b250*/  IADD3.X R52, R52, R244, RZ, P5, !PT ;  /* 0x000000f434347210 */ /* 0x004fe20002ffe4ff */
[-C--:B------:R-:W-:Y:S02]  /*13b260*/  IADD3 R7, P5, R7, R246.reuse, RZ ;  /* 0x000000f607077210 */ /* 0x080fe40007fbe0ff */
[--C-:B---3--:R-:W-:Y:S01]  /*13b270*/  IMAD.X R14, R14, 0x1, R244.reuse, P3 ;  /* 0x000000010e0e7824 */ /* 0x108fe200018e06f4 */
[----:B----4-:R-:W-:Y:S02]  /*13b280*/  IADD3 R0, P3, R0, R246, RZ ;  /* 0x000000f600007210 */ /* 0x010fe40007f7e0ff */
[--C-:B------:R-:W-:Y:S01]  /*13b290*/  IMAD.X R12, R12, 0x1, R244.reuse, P5 ;  /* 0x000000010c0c7824 */ /* 0x100fe200028e06f4 */
[----:B------:R-:W-:Y:S01]  /*13b2a0*/  STL [R1+0x5648], R52 ;  /* 0x0056483401007387 */ /* 0x000fe20000100800 */
[----:B------:R-:W-:Y:S02]  /*13b2b0*/  STL [R1+0x5644], R7 ;  /* 0x0056440701007387 */ /* 0x000fe40000100800 */
[----:B------:R-:W-:Y:S01]  /*13b2c0*/  IMAD.X R6, R6, 0x1, R244, P3 ;  /* 0x0000000106067824 */ /* 0x000fe200018e06f4 */
[----:B------:R-:W-:Y:S01]  /*13b2d0*/  STL [R1+0x5640], R14 ;  /* 0x0056400e01007387 */ /* 0x000fe20000100800 */
[----:B------:R-:W-:Y:S02]  /*13b2e0*/  STL [R1+0x563c], R0 ;  /* 0x00563c0001007387 */ /* 0x000fe40000100800 */
[----:B------:R-:W-:Y:S02]  /*13b2f0*/  STL [R1+0x5638], R12 ;  /* 0x0056380c01007387 */ /* 0x000fe40000100800 */
[----:B------:R-:W-:Y:S01]  /*13b300*/  IMAD.MOV.U32 R5, RZ, RZ, R52 ;  /* 0x000000ffff057224 */ /* 0x000fe200078e0034 */
[----:B------:R1:W-:Y:S01]  /*13b310*/  STL [R1+0x5630], R6 ;  /* 0x0056300601007387 */ /* 0x0003e20000100800 */
[----:B------:R-:W2:Y:S02]  /*13b320*/  LDL.LU R166, [R1+0x12f8] ;  /* 0x0012f80001a67983 */ /* 0x000ea40000300800 */
[----:B------:R-:W2:Y:S02]  /*13b330*/  LDL.LU R167, [R1+0x12fc] ;  /* 0x0012fc0001a77983 */ /* 0x000ea40000300800 */
[----:B------:R-:W2:Y:S01]  /*13b340*/  LDL.LU R160, [R1+0x2e80] ;  /* 0x002e800001a07983 */ /* 0x000ea20000300800 */
[----:B------:R-:W2:Y:S04]  /*13b350*/  LDL.LU R161, [R1+0x2e84] ;  /* 0x002e840001a17983 */ /* 0x000ea80000300800 */
[----:B------:R3:W-:Y:S01]  /*13b360*/  LDGSTS.E [R2+0x8800], [R4.64], P4 ;  /* 0x0880000004027fae */ /* 0x0007e2000a121844 */
[----:B------:R-:W2:Y:S02]  /*13b370*/  LDL.LU R162, [R1+0x2e88] ;  /* 0x002e880001a27983 */ /* 0x000ea40000300800 */
[----:B------:R-:W2:Y:S02]  /*13b380*/  LDL.LU R163, [R1+0x2e8c] ;  /* 0x002e8c0001a37983 */ /* 0x000ea40000300800 */
[----:B------:R-:W4:Y:S01]  /*13b390*/  LDL.LU R155, [R1+0x55c8] ;  /* 0x0055c800019b7983 */ /* 0x000f220000300800 */
[----:B------:R-:W2:Y:S01]  /*13b3a0*/  LDL.LU R154, [R1+0x55d4] ;  /* 0x0055d400019a7983 */ /* 0x000ea20000300800 */
[----:B------:R-:W4:Y:S02]  /*13b3b0*/  LDL.LU R151, [R1+0x55c0] ;  /* 0x0055c00001977983 */ /* 0x000f240000300800 */
[----:B------:R-:W4:Y:S02]  /*13b3c0*/  LDL.LU R150, [R1+0x55cc] ;  /* 0x0055cc0001967983 */ /* 0x000f240000300800 */
[----:B------:R-:W4:Y:S01]  /*13b3d0*/  LDL.LU R149, [R1+0x55b8] ;  /* 0x0055b80001957983 */ /* 0x000f220000300800 */
[----:B------:R-:W4:Y:S01]  /*13b3e0*/  LDL.LU R54, [R1+0x55c4] ;  /* 0x0055c40001367983 */ /* 0x000f220000300800 */
[----:B---3--:R-:W-:Y:S01]  /*13b3f0*/  IMAD.MOV.U32 R4, RZ, RZ, R13 ;  /* 0x000000ffff047224 */ /* 0x008fe200078e000d */
[----:B------:R-:W-:-:S05]  /*13b400*/  MOV R5, R14 ;  /* 0x0000000e00057202 */ /* 0x000fca0000000f00 */
[----:B------:R3:W-:Y:S02]  /*13b410*/  LDGSTS.E [R2+0x8a00], [R4.64], P4 ;  /* 0x08a0000004027fae */ /* 0x0007e4000a121844 */
[----:B---3--:R-:W-:Y:S01]  /*13b420*/  IMAD.MOV.U32 R4, RZ, RZ, R7 ;  /* 0x000000ffff047224 */ /* 0x008fe200078e0007 */
[----:B------:R-:W-:-:S05]  /*13b430*/  MOV R5, R12 ;  /* 0x0000000c00057202 */ /* 0x000fca0000000f00 */
[----:B------:R3:W-:Y:S02]  /*13b440*/  LDGSTS.E [R2+0x8c00], [R4.64], P4 ;  /* 0x08c0000004027fae */ /* 0x0007e4000a121844 */
[----:B---3--:R-:W-:Y:S02]  /*13b450*/  IMAD.MOV.U32 R5, RZ, RZ, R6 ;  /* 0x000000ffff057224 */ /* 0x008fe400078e0006 */
[----:B-1----:R-:W3:Y:S01]  /*13b460*/  LDL.LU R6, [R1+0x55bc] ;  /* 0x0055bc0001067983 */ /* 0x002ee20000300800 */
[----:B------:R-:W3:Y:S02]  /*13b470*/  LDL.LU R190, [R1+0x1318] ;  /* 0x0013180001be7983 */ /* 0x000ee40000300800 */
[----:B------:R-:W3:Y:S02]  /*13b480*/  LDL.LU R191, [R1+0x131c] ;  /* 0x00131c0001bf7983 */ /* 0x000ee40000300800 */
[----:B------:R-:W3:Y:S02]  /*13b490*/  LDL.LU R7, [R1+0x55b0] ;  /* 0x0055b00001077983 */ /* 0x000ee40000300800 */
[----:B------:R-:W-:Y:S01]  /*13b4a0*/  IMAD.MOV.U32 R4, RZ, RZ, R0 ;  /* 0x000000ffff047224 */ /* 0x000fe200078e0000 */
[----:B------:R-:W-:-:S02]  /*13b4b0*/  ISETP.GT.AND P3, PT, R116, 0x1d, PT ;  /* 0x0000001d7400780c */ /* 0x000fc40003f64270 */
[----:B------:R-:W-:Y:S01]  /*13b4c0*/  ISETP.GT.AND P5, PT, R116, 0x21, PT ;  /* 0x000000217400780c */ /* 0x000fe20003fa4270 */
[----:B------:R-:W3:Y:S04]  /*13b4d0*/  LDL.LU R200, [R1+0x2e70] ;  /* 0x002e700001c87983 */ /* 0x000ee80000300800 */
[----:B------:R1:W-:Y:S01]  /*13b4e0*/  LDGSTS.E [R2+0x8e00], [R4.64], P4 ;  /* 0x08e0000004027fae */ /* 0x0003e2000a121844 */
[----:B------:R-:W3:Y:S02]  /*13b4f0*/  LDL.LU R201, [R1+0x2e74] ;  /* 0x002e740001c97983 */ /* 0x000ee40000300800 */
[----:B------:R-:W3:Y:S01]  /*13b500*/  LDL.LU R202, [R1+0x2e78] ;  /* 0x002e780001ca7983 */ /* 0x000ee20000300800 */
[----:B------:R-:W-:Y:S01]  /*13b510*/  SEL R0, RZ, 0x4, !P5 ;  /* 0x00000004ff007807 */ /* 0x000fe20006800000 */
[----:B------:R-:W3:Y:S01]  /*13b520*/  LDL.LU R203, [R1+0x2e7c] ;  /* 0x002e7c0001cb7983 */ /* 0x000ee20000300800 */
[----:B------:R-:W3:Y:S02]  /*13b530*/  LDL.LU R52, [R1+0x5554] ;  /* 0x0055540001347983 */ /* 0x000ee40000300800 */
[----:B------:R-:W3:Y:S02]  /*13b540*/  LDL.LU R123, [R1+0x554c] ;  /* 0x00554c00017b7983 */ /* 0x000ee40000300800 */
[----:B------:R-:W3:Y:S01]  /*13b550*/  LDL.LU R55, [R1+0x5544] ;  /* 0x0055440001377983 */ /* 0x000ee20000300800 */
[----:B-1----:R-:W-:-:S04]  /*13b560*/  SEL R4, RZ, 0x4, !P3 ;  /* 0x00000004ff047807 */ /* 0x002fc80005800000 */
[----:B------:R-:W-:Y:S02]  /*13b570*/  SEL R4, R4, RZ, !P0 ;  /* 0x000000ff04047207 */ /* 0x000fe40004000000 */
[----:B------:R-:W-:Y:S02]  /*13b580*/  SEL R0, R0, RZ, !P0 ;  /* 0x000000ff00007207 */ /* 0x000fe40004000000 */
[-C--:B--2---:R-:W-:Y:S02]  /*13b590*/  IADD3 R154, P3, R154, R246.reuse, RZ ;  /* 0x000000f69a9a7210 */ /* 0x084fe40007f7e0ff */
[-C--:B----4-:R-:W-:Y:S02]  /*13b5a0*/  IADD3 R150, P4, R150, R246.reuse, RZ ;  /* 0x000000f696967210 */ /* 0x090fe40007f9e0ff */
[----:B------:R-:W-:Y:S02]  /*13b5b0*/  IADD3 R54, P5, R54, R246, RZ ;  /* 0x000000f636367210 */ /* 0x000fe40007fbe0ff */
[----:B------:R-:W-:Y:S01]  /*13b5c0*/  IADD3.X R155, R155, R244, RZ, P3, !PT ;  /* 0x000000f49b9b7210 */ /* 0x000fe20001ffe4ff */
[----:B------:R-:W-:Y:S01]  /*13b5d0*/  STL [R1+0x55d4], R154 ;  /* 0x0055d49a01007387 */ /* 0x000fe20000100800 */
[----:B------:R-:W-:-:S02]  /*13b5e0*/  IMAD.X R151, R151, 0x1, R244, P4 ;  /* 0x0000000197977824 */ /* 0x000fc400020e06f4 */
[----:B------:R-:W-:Y:S01]  /*13b5f0*/  STL [R1+0x55cc], R150 ;  /* 0x0055cc9601007387 */ /* 0x000fe20000100800 */
[----:B------:R-:W-:Y:S01]  /*13b600*/  ISETP.NE.U32.AND P3, PT, R4, RZ, PT ;  /* 0x000000ff0400720c */ /* 0x000fe20003f65070 */
[----:B------:R-:W-:Y:S01]  /*13b610*/  IMAD.X R149, R149, 0x1, R244, P5 ;  /* 0x0000000195957824 */ /* 0x000fe200028e06f4 */
[----:B------:R1:W-:Y:S01]  /*13b620*/  STL [R1+0x55c4], R54 ;  /* 0x0055c43601007387 */ /* 0x0003e20000100800 */
[----:B------:R-:W-:Y:S01]  /*13b630*/  MOV R4, R154 ;  /* 0x0000009a00047202 */ /* 0x000fe20000000f00 */
[----:B------:R-:W-:Y:S02]  /*13b640*/  IMAD.MOV.U32 R5, RZ, RZ, R155 ;  /* 0x000000ffff057224 */ /* 0x000fe400078e009b */
[----:B------:R-:W-:Y:S01]  /*13b650*/  STL [R1+0x55c8], R155 ;  /* 0x0055c89b01007387 */ /* 0x000fe20000100800 */
[----:B------:R-:W-:Y:S01]  /*13b660*/  STL [R1+0x55c0], R151 ;  /* 0x0055c09701007387 */ /* 0x000fe20000100800 */
[----:B------:R-:W2:Y:S02]  /*13b670*/  LDL.LU R53, [R1+0x5548] ;  /* 0x0055480001357983 */ /* 0x000ea40000300800 */
[----:B------:R-:W-:Y:S02]  /*13b680*/  STL [R1+0x55b8], R149 ;  /* 0x0055b89501007387 */ /* 0x000fe40000100800 */
[----:B------:R-:W4:Y:S01]  /*13b690*/  LDL.LU R148, [R1+0x5540] ;  /* 0x0055400001947983 */ /* 0x000f220000300800 */
[----:B------:R1:W-:Y:S01]  /*13b6a0*/  LDGSTS.E [R2+0xa800], [R4.64], P1 ;  /* 0x0a80000004027fae */ /* 0x0003e20008921844 */
[----:B------:R-:W-:-:S02]  /*13b6b0*/  ISETP.NE.U32.AND P4, PT, R0, RZ, PT ;  /* 0x000000ff0000720c */ /* 0x000fc40003f85070 */
[----:B-1----:R-:W-:Y:S01]  /*13b6c0*/  MOV R4, R150 ;  /* 0x0000009600047202 */ /* 0x002fe20000000f00 */
[----:B------:R-:W-:-:S05]  /*13b6d0*/  IMAD.MOV.U32 R5, RZ, RZ, R151 ;  /* 0x000000ffff057224 */ /* 0x000fca00078e0097 */
[----:B------:R1:W-:Y:S01]  /*13b6e0*/  LDGSTS.E [R2+0xaa00], [R4.64], P1 ;  /* 0x0aa0000004027fae */ /* 0x0003e20008921844 */
[----:B---3--:R-:W-:-:S05]  /*13b6f0*/  IADD3 R6, P5, R6, R246, RZ ;  /* 0x000000f606067210 */ /* 0x008fca0007fbe0ff */
[----:B------:R-:W-:Y:S01]  /*13b700*/  STL [R1+0x55bc], R6 ;  /* 0x0055bc0601007387 */ /* 0x000fe20000100800 */
[----:B------:R-:W3:Y:S02]  /*13b710*/  LDL.LU R122, [R1+0x5538] ;  /* 0x00553800017a7983 */ /* 0x000ee40000300800 */
[----:B------:R-:W-:Y:S02]  /*13b720*/  IMAD.X R7, R7, 0x1, R244, P5 ;  /* 0x0000000107077824 */ /* 0x000fe400028e06f4 */
[----:B------:R-:W3:Y:S02]  /*13b730*/  LDL.LU R0, [R1+0x553c] ;  /* 0x00553c0001007983 */ /* 0x000ee40000300800 */
[----:B-1----:R-:W-:Y:S01]  /*13b740*/  IMAD.MOV.U32 R4, RZ, RZ, R54 ;  /* 0x000000ffff047224 */ /* 0x002fe200078e0036 */
[----:B------:R1:W-:Y:S01]  /*13b750*/  STL [R1+0x55b0], R7 ;  /* 0x0055b00701007387 */ /* 0x0003e20000100800 */
[----:B------:R-:W3:Y:S01]  /*13b760*/  LDL.LU R54, [R1+0x5530] ;  /* 0x0055300001367983 */ /* 0x000ee20000300800 */
[----:B------:R-:W-:-:S05]  /*13b770*/  MOV R5, R149 ;  /* 0x0000009500057202 */ /* 0x000fca0000000f00 */
[----:B------:R1:W-:Y:S01]  /*13b780*/  LDGSTS.E [R2+0xac00], [R4.64], P1 ;  /* 0x0ac0000004027fae */ /* 0x0003e20008921844 */
[----:B------:R-:W-:Y:S01]  /*13b790*/  IADD3 R52, P5, R52, R246, RZ ;  /* 0x000000f634347210 */ /* 0x000fe20007fbe0ff */
[----:B-1----:R-:W-:Y:S02]  /*13b7a0*/  IMAD.MOV.U32 R4, RZ, RZ, R6 ;  /* 0x000000ffff047224 */ /* 0x002fe400078e0006 */
[----:B------:R-:W-:-:S05]  /*13b7b0*/  IMAD.MOV.U32 R5, RZ, RZ, R7 ;  /* 0x000000ffff057224 */ /* 0x000fca00078e0007 */
[----:B------:R1:W-:Y:S01]  /*13b7c0*/  LDGSTS.E [R2+0xae00], [R4.64], P1 ;  /* 0x0ae0000004027fae */ /* 0x0003e20008921844 */
[----:B------:R-:W-:-:S03]  /*13b7d0*/  IADD3 R123, P1, R123, R246, RZ ;  /* 0x000000f67b7b7210 */ /* 0x000fc60007f3e0ff */
[----:B------:R-:W-:Y:S04]  /*13b7e0*/  STL [R1+0x5554], R52 ;  /* 0x0055543401007387 */ /* 0x000fe80000100800 */
[----:B------:R-:W-:Y:S01]  /*13b7f0*/  STL [R1+0x554c], R123 ;  /* 0x00554c7b01007387 */ /* 0x000fe20000100800 */
[C---:B-1----:R-:W-:Y:S08]  /*13b800*/  HMMA.1688.F32.TF32 R4, R40.reuse, R190, R200 ;  /* 0x000000be2804723c */ /* 0x042ff000000810c8 */
[----:B------:R-:W-:Y:S01]  /*13b810*/  HMMA.1688.F32.TF32 R12, R40, R166, R160 ;  /* 0x000000a6280c723c */ /* 0x000fe200000810a0 */
[----:B--2---:R-:W-:Y:S01]  /*13b820*/  IADD3.X R53, R53, R244, RZ, P5, !PT ;  /* 0x000000f435357210 */ /* 0x004fe20002ffe4ff */
[----:B------:R-:W-:-:S02]  /*13b830*/  IADD3 R55, P5, R55, R246, RZ ;  /* 0x000000f637377210 */ /* 0x000fc40007fbe0ff */
[--C-:B----4-:R-:W-:Y:S02]  /*13b840*/  IMAD.X R148, R148, 0x1, R244.reuse, P1 ;  /* 0x0000000194947824 */ /* 0x110fe400008e06f4 */
[----:B------:R1:W-:Y:S01]  /*13b850*/  STL [R1+0x5548], R53 ;  /* 0x0055483501007387 */ /* 0x0003e20000100800 */
[----:B------:R-:W-:Y:S02]  /*13b860*/  STL [R1+0x5544], R55 ;  /* 0x0055443701007387 */ /* 0x000fe40000100800 */
[----:B------:R2:W-:Y:S01]  /*13b870*/  STL [R1+0x5540], R148 ;  /* 0x0055409401007387 */ /* 0x0005e20000100800 */
[----:B------:R1:W-:Y:S01]  /*13b880*/  LDGSTS.E [R2+0xc800], [R52.64], P2 ;  /* 0x0c80000034027fae */ /* 0x0003e20009121844 */
[----:B---3--:R-:W-:Y:S01]  /*13b890*/  IMAD.X R122, R122, 0x1, R244, P5 ;  /* 0x000000017a7a7824 */ /* 0x008fe200028e06f4 */
[----:B------:R-:W-:-:S05]  /*13b8a0*/  IADD3 R0, P1, R0, R246, RZ ;  /* 0x000000f600007210 */ /* 0x000fca0007f3e0ff */
[----:B------:R-:W-:Y:S01]  /*13b8b0*/  IMAD.X R54, R54, 0x1, R244, P1 ;  /* 0x0000000136367824 */ /* 0x000fe200008e06f4 */
[----:B------:R3:W-:Y:S01]  /*13b8c0*/  STL [R1+0x553c], R0 ;  /* 0x00553c0001007387 */ /* 0x0007e20000100800 */
[----:B------:R4:W-:Y:S02]  /*13b8d0*/  STL [R1+0x5538], R122 ;  /* 0x0055387a01007387 */ /* 0x0009e40000100800 */
[----:B------:R-:W4:Y:S02]  /*13b8e0*/  LDL.LU R190, [R1+0x1308] ;  /* 0x0013080001be7983 */ /* 0x000f240000300800 */
[----:B------:R-:W4:Y:S01]  /*13b8f0*/  LDL.LU R191, [R1+0x130c] ;  /* 0x00130c0001bf7983 */ /* 0x000f220000300800 */
[----:B------:R1:W-:Y:S01]  /*13b900*/  STL [R1+0x5530], R54 ;  /* 0x0055303601007387 */ /* 0x0003e20000100800 */
        /* <DEDUP_REMOVED lines=10> */
[----:B-1----:R-:W-:Y:S01]  /*13b9b0*/  IMAD.MOV.U32 R53, RZ, RZ, R148 ;  /* 0x000000ffff357224 */ /* 0x002fe200078e0094 */
[----:B------:R-:W4:Y:S01]  /*13b9c0*/  LDL.LU R149, [R1+0x54b0] ;  /* 0x0054b00001957983 */ /* 0x000f220000300800 */
[----:B--2---:R-:W2:Y:S01]  /*13b9d0*/  LDL.LU R148, [R1+0x54bc] ;  /* 0x0054bc0001947983 */ /* 0x004ea20000300800 */
[----:B------:R-:W-:-:S02]  /*13b9e0*/  MOV R52, R123 ;  /* 0x0000007b00347202 */ /* 0x000fc40000000f00 */
[C---:B------:R-:W-:Y:S02]  /*13b9f0*/  ISETP.GT.AND P1, PT, R116.reuse, 0x25, PT ;  /* 0x000000257400780c */ /* 0x040fe40003f24270 */
[----:B------:R-:W-:Y:S01]  /*13ba00*/  ISETP.GT.AND P5, PT, R116, 0x29, PT ;  /* 0x000000297400780c */ /* 0x000fe20003fa4270 */
[----:B------:R-:W2:Y:S04]  /*13ba10*/  LDL.LU R158, [R1+0x5454] ;  /* 0x00545400019e7983 */ /* 0x000ea80000300800 */
[----:B------:R1:W-:Y:S01]  /*13ba20*/  LDGSTS.E [R2+0xca00], [R52.64], P2 ;  /* 0x0ca0000034027fae */ /* 0x0003e20009121844 */
[----:B------:R-:W2:Y:S02]  /*13ba30*/  LDL.LU R164, [R1+0x13a0] ;  /* 0x0013a00001a47983 */ /* 0x000ea40000300800 */
[----:B------:R-:W2:Y:S02]  /*13ba40*/  LDL.LU R165, [R1+0x13a4] ;  /* 0x0013a40001a57983 */ /* 0x000ea40000300800 */
[----:B------:R-:W2:Y:S01]  /*13ba50*/  LDL.LU R166, [R1+0x13a8] ;  /* 0x0013a80001a67983 */ /* 0x000ea20000300800 */
[----:B------:R-:W2:Y:S01]  /*13ba60*/  LDL.LU R167, [R1+0x13ac] ;  /* 0x0013ac0001a77983 */ /* 0x000ea20000300800 */
[----:B-1----:R-:W-:Y:S01]  /*13ba70*/  MOV R52, R55 ;  /* 0x0000003700347202 */ /* 0x002fe20000000f00 */
[----:B------:R-:W-:-:S05]  /*13ba80*/  IMAD.MOV.U32 R53, RZ, RZ, R122 ;  /* 0x000000ffff357224 */ /* 0x000fca00078e007a */
[----:B------:R1:W-:Y:S02]  /*13ba90*/  LDGSTS.E [R2+0xcc00], [R52.64], P2 ;  /* 0x0cc0000034027fae */ /* 0x0003e40009121844 */
[----:B-1----:R-:W-:Y:S01]  /*13baa0*/  IMAD.MOV.U32 R52, RZ, RZ, R0 ;  /* 0x000000ffff347224 */ /* 0x002fe200078e0000 */
[----:B------:R-:W-:-:S05]  /*13bab0*/  MOV R53, R54 ;  /* 0x0000003600357202 */ /* 0x000fca0000000f00 */
[----:B------:R1:W-:Y:S01]  /*13bac0*/  LDGSTS.E [R2+0xce00], [R52.64], P2 ;  /* 0x0ce0000034027fae */ /* 0x0003e20009121844 */
[----:B---3--:R-:W-:Y:S02]  /*13bad0*/  SEL R0, RZ, 0x4, !P5 ;  /* 0x00000004ff007807 */ /* 0x008fe40006800000 */
[----:B-1----:R-:W-:Y:S02]  /*13bae0*/  SEL R52, RZ, 0x4, !P1 ;  /* 0x00000004ff347807 */ /* 0x002fe40004800000 */
[----:B------:R-:W-:Y:S02]  /*13baf0*/  SEL R0, R0, RZ, !P0 ;  /* 0x000000ff00007207 */ /* 0x000fe40004000000 */
[----:B------:R-:W-:Y:S02]  /*13bb00*/  SEL R52, R52, RZ, !P0 ;  /* 0x000000ff34347207 */ /* 0x000fe40004000000 */
[-C--:B----4-:R-:W-:Y:S02]  /*13bb10*/  IADD3 R162, P1, R162, R246.reuse, RZ ;  /* 0x000000f6a2a27210 */ /* 0x090fe40007f3e0ff */
[----:B------:R-:W-:-:S02]  /*13bb20*/  IADD3 R160, P2, R160, R246, RZ ;  /* 0x000000f6a0a07210 */ /* 0x000fc40007f5e0ff */
[----:B------:R-:W-:Y:S01]  /*13bb30*/  IADD3 R150, P5, R150, R246, RZ ;  /* 0x000000f696967210 */ /* 0x000fe20007fbe0ff */
[--C-:B------:R-:W-:Y:S02]  /*13bb40*/  IMAD.X R163, R163, 0x1, R244.reuse, P1 ;  /* 0x00000001a3a37824 */ /* 0x100fe400008e06f4 */
[----:B------:R-:W-:Y:S01]  /*13bb50*/  IMAD.X R161, R161, 0x1, R244, P2 ;  /* 0x00000001a1a17824 */ /* 0x000fe200010e06f4 */
[----:B------:R-:W-:Y:S01]  /*13bb60*/  STL [R1+0x54d4], R162 ;  /* 0x0054d4a201007387 */ /* 0x000fe20000100800 */
[----:B------:R-:W-:Y:S01]  /*13bb70*/  STL [R1+0x54cc], R160 ;  /* 0x0054cca001007387 */ /* 0x000fe20000100800 */
[----:B------:R-:W-:Y:S01]  /*13bb80*/  IADD3.X R151, R151, R244, RZ, P5, !PT ;  /* 0x000000f497977210 */ /* 0x000fe20002ffe4ff */
[----:B------:R-:W-:Y:S01]  /*13bb90*/  STL [R1+0x54c4], R150 ;  /* 0x0054c49601007387 */ /* 0x000fe20000100800 */
[----:B------:R-:W-:Y:S01]  /*13bba0*/  STL [R1+0x54c8], R163 ;  /* 0x0054c8a301007387 */ /* 0x000fe20000100800 */
[----:B--2---:R-:W-:Y:S01]  /*13bbb0*/  IADD3 R148, P5, R148, R246, RZ ;  /* 0x000000f694947210 */ /* 0x004fe20007fbe0ff */
[----:B------:R-:W-:Y:S02]  /*13bbc0*/  STL [R1+0x54c0], R161 ;  /* 0x0054c0a101007387 */ /* 0x000fe40000100800 */
[----:B------:R-:W2:Y:S01]  /*13bbd0*/  LDL.LU R159, [R1+0x5448] ;  /* 0x00544800019f7983 */ /* 0x000ea20000300800 */
[----:B------:R-:W-:Y:S01]  /*13bbe0*/  STL [R1+0x54b8], R151 ;  /* 0x0054b89701007387 */ /* 0x000fe20000100800 */
[----:B------:R-:W3:Y:S02]  /*13bbf0*/  LDL.LU R155, [R1+0x5440] ;  /* 0x00544000019b7983 */ /* 0x000ee40000300800 */
[----:B------:R1:W-:Y:S02]  /*13bc00*/  STL [R1+0x54bc], R148 ;  /* 0x0054bc9401007387 */ /* 0x0003e40000100800 */
[----:B------:R-:W4:Y:S01]  /*13bc10*/  LDL.LU R154, [R1+0x544c] ;  /* 0x00544c00019a7983 */ /* 0x000f220000300800 */
[----:B------:R-:W3:Y:S01]  /*13bc20*/  LDL.LU R123, [R1+0x5438] ;  /* 0x00543800017b7983 */ /* 0x000ee20000300800 */
[----:B------:R-:W-:Y:S01]  /*13bc30*/  ISETP.NE.U32.AND P1, PT, R52, RZ, PT ;  /* 0x000000ff3400720c */ /* 0x000fe20003f25070 */
[----:B------:R-:W3:Y:S01]  /*13bc40*/  LDL.LU R122, [R1+0x5444] ;  /* 0x00544400017a7983 */ /* 0x000ee20000300800 */
[----:B------:R-:W-:Y:S01]  /*13bc50*/  HMMA.1688.F32.TF32 R52, R40, R190, R200 ;  /* 0x000000be2834723c */ /* 0x000fe200000810c8 */
[----:B------:R-:W-:Y:S01]  /*13bc60*/  ISETP.NE.U32.AND P2, PT, R0, RZ, PT ;  /* 0x000000ff0000720c */ /* 0x000fe20003f45070 */
[----:B------:R-:W3:Y:S01]  /*13bc70*/  LDL.LU R42, [R1+0x5430] ;  /* 0x00543000012a7983 */ /* 0x000ee20000300800 */
[----:B------:R-:W3:Y:S04]  /*13bc80*/  LDL.LU R0, [R1+0x543c] ;  /* 0x00543c0001007983 */ /* 0x000ee80000300800 */
[----:B------:R-:W-:-:S02]  /*13bc90*/  IMAD.MOV.U32 R40, RZ, RZ, R162 ;  /* 0x000000ffff287224 */ /* 0x000fc400078e00a2 */
[----:B------:R-:W-:-:S05]  /*13bca0*/  IMAD.MOV.U32 R41, RZ, RZ, R163 ;  /* 0x000000ffff297224 */ /* 0x000fca00078e00a3 */
[----:B------:R1:W-:Y:S01]  /*13bcb0*/  LDGSTS.E [R2+0xe800], [R40.64], P3 ;  /* 0x0e80000028027fae */ /* 0x0003e20009921844 */
[----:B------:R-:W-:Y:S01]  /*13bcc0*/  IADD3.X R149, R149, R244, RZ, P5, !PT ;  /* 0x000000f495957210 */ /* 0x000fe20002ffe4ff */
[----:B-1----:R-:W-:Y:S02]  /*13bcd0*/  IMAD.MOV.U32 R40, RZ, RZ, R160 ;  /* 0x000000ffff287224 */ /* 0x002fe400078e00a0 */
[----:B------:R-:W-:-:S05]  /*13bce0*/  IMAD.MOV.U32 R41, RZ, RZ, R161 ;  /* 0x000000ffff297224 */ /* 0x000fca00078e00a1 */
[----:B------:R1:W-:Y:S01]  /*13bcf0*/  LDGSTS.E [R2+0xea00], [R40.64], P3 ;  /* 0x0ea0000028027fae */ /* 0x0003e20009921844 */
[----:B------:R-:W-:Y:S02]  /*13bd00*/  IADD3 R158, P5, R158, R246, RZ ;  /* 0x000000f69e9e7210 */ /* 0x000fe40007fbe0ff */
[----:B-1----:R-:W-:Y:S01]  /*13bd10*/  MOV R40, R150 ;  /* 0x0000009600287202 */ /* 0x002fe20000000f00 */
[----:B------:R-:W-:-:S05]  /*13bd20*/  IMAD.MOV.U32 R41, RZ, RZ, R151 ;  /* 0x000000ffff297224 */ /* 0x000fca00078e0097 */
[----:B------:R1:W-:Y:S04]  /*13bd30*/  LDGSTS.E [R2+0xec00], [R40.64], P3 ;  /* 0x0ec0000028027fae */ /* 0x0003e80009921844 */
[----:B------:R1:W-:Y:S01]  /*13bd40*/  STL [R1+0x54b0], R149 ;  /* 0x0054b09501007387 */ /* 0x0003e20000100800 */
[----:B------:R-:W-:Y:S02]  /*13bd50*/  IMAD.MOV.U32 R247, RZ, RZ, R170 ;  /* 0x000000fffff77224 */ /* 0x000fe400078e00aa */
[----:B-1----:R-:W-:Y:S01]  /*13bd60*/  IMAD.MOV.U32 R40, RZ, RZ, R148 ;  /* 0x000000ffff287224 */ /* 0x002fe200078e0094 */
[----:B------:R-:W-:Y:S01]  /*13bd70*/  MOV R41, R149 ;  /* 0x0000009500297202 */ /* 0x000fe20000000f00 */
[----:B------:R-:W3:Y:S01]  /*13bd80*/  LDL.LU R148, [R1+0x1390] ;  /* 0x0013900001947983 */ /* 0x000ee20000300800 */
[----:B------:R-:W3:Y:S03]  /*13bd90*/  LDL.LU R149, [R1+0x1394] ;  /* 0x0013940001957983 */ /* 0x000ee60000300800 */
[----:B------:R1:W-:Y:S01]  /*13bda0*/  LDGSTS.E [R2+0xee00], [R40.64], P3 ;  /* 0x0ee0000028027fae */ /* 0x0003e20009921844 */
[----:B------:R-:W-:Y:S02]  /*13bdb0*/  STL [R1+0x5454], R158 ;  /* 0x0054549e01007387 */ /* 0x000fe40000100800 */
[----:B------:R-:W3:Y:S02]  /*13bdc0*/  LDL.LU R150, [R1+0x1398] ;  /* 0x0013980001967983 */ /* 0x000ee40000300800 */
[----:B------:R-:W3:Y:S01]  /*13bdd0*/  LDL.LU R151, [R1+0x139c] ;  /* 0x00139c0001977983 */ /* 0x000ee20000300800 */
[----:B------:R-:W3:Y:S01]  /*13bde0*/  LDL.LU R170, [R1+0x53d4] ;  /* 0x0053d40001aa7983 */ /* 0x000ee20000300800 */
[----:B------:R-:W3:Y:S01]  /*13bdf0*/  LDL.LU R163, [R1+0x53cc] ;  /* 0x0053cc0001a37983 */ /* 0x000ee20000300800 */
[----:B------:R-:W-:Y:S01]  /*13be00*/  HMMA.1688.F32.TF32 R48, R8, R164, R48 ;  /* 0x000000a40830723c */ /* 0x000fe20000081030 */
[----:B--2---:R-:W-:Y:S01]  /*13be10*/  IMAD.X R159, R159, 0x1, R244, P5 ;  /* 0x000000019f9f7824 */ /* 0x004fe200028e06f4 */
[----:B----4-:R-:W-:-:S02]  /*13be20*/  IADD3 R154, P3, R154, R246, RZ ;  /* 0x000000f69a9a7210 */ /* 0x010fc40007f7e0ff */
[----:B---3--:R-:W-:-:S03]  /*13be30*/  IADD3 R122, P5, R122, R246, RZ ;  /* 0x000000f67a7a7210 */ /* 0x008fc60007fbe0ff */
[----:B------:R-:W-:Y:S01]  /*13be40*/  IMAD.X R155, R155, 0x1, R244, P3 ;  /* 0x000000019b9b7824 */ /* 0x000fe200018e06f4 */
[----:B------:R-:W-:Y:S01]  /*13be50*/  STL [R1+0x544c], R154 ;  /* 0x00544c9a01007387 */ /* 0x000fe20000100800 */
[----:B------:R-:W-:Y:S01]  /*13be60*/  IADD3 R0, P3, R0, R246, RZ ;  /* 0x000000f600007210 */ /* 0x000fe20007f7e0ff */
[----:B------:R2:W-:Y:S01]  /*13be70*/  STL [R1+0x5448], R159 ;  /* 0x0054489f01007387 */ /* 0x0005e20000100800 */
[----:B------:R-:W-:Y:S01]  /*13be80*/  IADD3.X R123, R123, R244, RZ, P5, !PT ;  /* 0x000000f47b7b7210 */ /* 0x000fe20002ffe4ff */
[----:B------:R-:W-:Y:S01]  /*13be90*/  STL [R1+0x5444], R122 ;  /* 0x0054447a01007387 */ /* 0x000fe20000100800 */
[----:B------:R3:W-:Y:S02]  /*13bea0*/  STL [R1+0x5440], R155 ;  /* 0x0054409b01007387 */ /* 0x0007e40000100800 */
[----:B------:R-:W4:Y:S02]  /*13beb0*/  LDL.LU R161, [R1+0x53c4] ;  /* 0x0053c40001a17983 */ /* 0x000f240000300800 */
[----:B------:R-:W-:Y:S01]  /*13bec0*/  STL [R1+0x543c], R0 ;  /* 0x00543c0001007387 */ /* 0x000fe20000100800 */
[----:B------:R3:W-:Y:S01]  /*13bed0*/  STL [R1+0x5438], R123 ;  /* 0x0054387b01007387 */ /* 0x0007e20000100800 */
[----:B-1----:R-:W-:-:S02]  /*13bee0*/  IMAD.MOV.U32 R41, RZ, RZ, R159 ;  /* 0x000000ffff297224 */ /* 0x002fc400078e009f */
[----:B------:R-:W4:Y:S01]  /*13bef0*/  LDL.LU R165, [R1+0x53c8] ;  /* 0x0053c80001a57983 */ /* 0x000f220000300800 */
[----:B--2---:R-:W2:Y:S01]  /*13bf00*/  LDL.LU R159, [R1+0x53bc] ;  /* 0x0053bc00019f7983 */ /* 0x004ea20000300800 */
[----:B------:R-:W2:Y:S02]  /*13bf10*/  LDL.LU R164, [R1+0x53c0] ;  /* 0x0053c00001a47983 */ /* 0x000ea40000300800 */
[----:B------:R-:W2:Y:S02]  /*13bf20*/  LDL.LU R162, [R1+0x53b8] ;  /* 0x0053b80001a27983 */ /* 0x000ea40000300800 */
[----:B------:R-:W-:Y:S02]  /*13bf30*/  IMAD.MOV.U32 R40, RZ, RZ, R158 ;  /* 0x000000ffff287224 */ /* 0x000fe400078e009e */
[----:B------:R-:W-:-:S03]  /*13bf40*/  IMAD.X R42, R42, 0x1, R244, P3 ;  /* 0x000000012a2a7824 */ /* 0x000fc600018e06f4 */
[----:B------:R1:W-:Y:S04]  /*13bf50*/  LDGSTS.E [R2+0x10800], [R40.64], P4 ;  /* 0x1080000028027fae */ /* 0x0003e8000a121844 */
[----:B------:R1:W-:Y:S01]  /*13bf60*/  STL [R1+0x5430], R42 ;  /* 0x0054302a01007387 */ /* 0x0003e20000100800 */
[----:B------:R-:W2:Y:S02]  /*13bf70*/  LDL.LU R200, [R1+0x1380] ;  /* 0x0013800001c87983 */ /* 0x000ea40000300800 */
[----:B------:R-:W2:Y:S02]  /*13bf80*/  LDL.LU R201, [R1+0x1384] ;  /* 0x0013840001c97983 */ /* 0x000ea40000300800 */
[----:B------:R-:W2:Y:S01]  /*13bf90*/  LDL.LU R202, [R1+0x1388] ;  /* 0x0013880001ca7983 */ /* 0x000ea20000300800 */
[----:B------:R-:W2:Y:S01]  /*13bfa0*/  LDL.LU R203, [R1+0x138c] ;  /* 0x00138c0001cb7983 */ /* 0x000ea20000300800 */
[----:B------:R-:W2:Y:S01]  /*13bfb0*/  LDL.LU R160, [R1+0x53b0] ;  /* 0x0053b00001a07983 */ /* 0x000ea20000300800 */
[----:B-1----:R-:W-:Y:S01]  /*13bfc0*/  MOV R40, R154 ;  /* 0x0000009a00287202 */ /* 0x002fe20000000f00 */
[----:B------:R-:W-:Y:S01]  /*13bfd0*/  IMAD.MOV.U32 R41, RZ, RZ, R155 ;  /* 0x000000ffff297224 */ /* 0x000fe200078e009b */
[----:B------:R-:W-:-:S02]  /*13bfe0*/  ISETP.GT.AND P3, PT, R116, 0x2d, PT ;  /* 0x0000002d7400780c */ /* 0x000fc40003f64270 */
[----:B------:R-:W-:Y:S01]  /*13bff0*/  ISETP.GT.AND P5, PT, R116, 0x31, PT ;  /* 0x000000317400780c */ /* 0x000fe20003fa4270 */
[----:B---3--:R-:W3:Y:S04]  /*13c000*/  LDL.LU R155, [R1+0x5354] ;  /* 0x00535400019b7983 */ /* 0x008ee80000300800 */
[----:B------:R1:W-:Y:S01]  /*13c010*/  LDGSTS.E [R2+0x10a00], [R40.64], P4 ;  /* 0x10a0000028027fae */ /* 0x0003e2000a121844 */
[----:B------:R-:W3:Y:S02]  /*13c020*/  LDL.LU R158, [R1+0x5348] ;  /* 0x00534800019e7983 */ /* 0x000ee40000300800 */
[----:B------:R-:W3:Y:S01]  /*13c030*/  LDL.LU R154, [R1+0x5340] ;  /* 0x00534000019a7983 */ /* 0x000ee20000300800 */
[----:B-1----:R-:W-:Y:S01]  /*13c040*/  MOV R40, R122 ;  /* 0x0000007a00287202 */ /* 0x002fe20000000f00 */
[----:B------:R-:W-:-:S02]  /*13c050*/  IMAD.MOV.U32 R41, RZ, RZ, R123 ;  /* 0x000000ffff297224 */ /* 0x000fc400078e007b */
[----:B------:R-:W3:Y:S04]  /*13c060*/  LDL.LU R123, [R1+0x534c] ;  /* 0x00534c00017b7983 */ /* 0x000ee80000300800 */
[----:B------:R1:W-:Y:S01]  /*13c070*/  LDGSTS.E [R2+0x10c00], [R40.64], P4 ;  /* 0x10c0000028027fae */ /* 0x0003e2000a121844 */
[----:B------:R-:W3:Y:S02]  /*13c080*/  LDL.LU R122, [R1+0x5338] ;  /* 0x00533800017a7983 */ /* 0x000ee40000300800 */
[----:B------:R-:W3:Y:S02]  /*13c090*/  LDL.LU R43, [R1+0x5344] ;  /* 0x00534400012b7983 */ /* 0x000ee40000300800 */
[----:B-1----:R-:W-:Y:S01]  /*13c0a0*/  IMAD.MOV.U32 R40, RZ, RZ, R0 ;  /* 0x000000ffff287224 */ /* 0x002fe200078e0000 */
[----:B------:R-:W-:-:S02]  /*13c0b0*/  MOV R41, R42 ;  /* 0x0000002a00297202 */ /* 0x000fc40000000f00 */
[----:B------:R-:W-:Y:S01]  /*13c0c0*/  SEL R0, RZ, 0x4, !P5 ;  /* 0x00000004ff007807 */ /* 0x000fe20006800000 */
[----:B------:R-:W3:Y:S04]  /*13c0d0*/  LDL.LU R42, [R1+0x533c] ;  /* 0x00533c00012a7983 */ /* 0x000ee80000300800 */
[----:B------:R1:W-:Y:S01]  /*13c0e0*/  LDGSTS.E [R2+0x10e00], [R40.64], P4 ;  /* 0x10e0000028027fae */ /* 0x0003e2000a121844 */
[-C--:B------:R-:W-:Y:S02]  /*13c0f0*/  IADD3 R163, P4, R163, R246.reuse, RZ ;  /* 0x000000f6a3a37210 */ /* 0x080fe40007f9e0ff */
[----:B------:R-:W-:Y:S02]  /*13c100*/  SEL R0, R0, RZ, !P0 ;  /* 0x000000ff00007207 */ /* 0x000fe40004000000 */
[----:B-1----:R-:W-:Y:S01]  /*13c110*/  SEL R40, RZ, 0x4, !P3 ;  /* 0x00000004ff287807 */ /* 0x002fe20005800000 */
[----:B------:R-:W-:-:S05]  /*13c120*/  IADD3 R170, P3, R170, R246, RZ ;  /* 0x000000f6aaaa7210 */ /* 0x000fca0007f7e0ff */
[----:B------:R-:W-:Y:S01]  /*13c130*/  STL [R1+0x53d4], R170 ;  /* 0x0053d4aa01007387 */ /* 0x000fe20000100800 */
[----:B------:R-:W-:Y:S01]  /*13c140*/  STL [R1+0x53cc], R163 ;  /* 0x0053cca301007387 */ /* 0x000fe20000100800 */
[----:B----4-:R-:W-:Y:S01]  /*13c150*/  IADD3 R161, P5, R161, R246, RZ ;  /* 0x000000f6a1a17210 */ /* 0x010fe20007fbe0ff */
[--C-:B------:R-:W-:Y:S02]  /*13c160*/  IMAD.X R165, R165, 0x1, R244.reuse, P3 ;  /* 0x00000001a5a57824 */ /* 0x100fe400018e06f4 */
[----:B--2---:R-:W-:Y:S01]  /*13c170*/  IMAD.X R164, R164, 0x1, R244, P4 ;  /* 0x00000001a4a47824 */ /* 0x004fe200020e06f4 */
[----:B------:R-:W-:Y:S01]  /*13c180*/  IADD3.X R162, R162, R244, RZ, P5, !PT ;  /* 0x000000f4a2a27210 */ /* 0x000fe20002ffe4ff */
[----:B------:R-:W-:Y:S01]  /*13c190*/  IADD3 R159, P5, R159, R246, RZ ;  /* 0x000000f69f9f7210 */ /* 0x000fe20007fbe0ff */
[----:B------:R-:W-:Y:S01]  /*13c1a0*/  STL [R1+0x53c4], R161 ;  /* 0x0053c4a101007387 */ /* 0x000fe20000100800 */
[----:B------:R-:W-:Y:S02]  /*13c1b0*/  STL [R1+0x53c8], R165 ;  /* 0x0053c8a501007387 */ /* 0x000fe40000100800 */
[----:B------:R-:W-:Y:S02]  /*13c1c0*/  STL [R1+0x53c0], R164 ;  /* 0x0053c0a401007387 */ /* 0x000fe40000100800 */
[----:B------:R-:W-:Y:S01]  /*13c1d0*/  STL [R1+0x53b8], R162 ;  /* 0x0053b8a201007387 */ /* 0x000fe20000100800 */
[----:B------:R-:W-:Y:S01]  /*13c1e0*/  ISETP.NE.U32.AND P4, PT, R0, RZ, PT ;  /* 0x000000ff0000720c */ /* 0x000fe20003f85070 */
[----:B------:R-:W-:Y:S01]  /*13c1f0*/  STL [R1+0x53bc], R159 ;  /* 0x0053bc9f01007387 */ /* 0x000fe20000100800 */
[----:B------:R-:W2:Y:S01]  /*13c200*/  LDL.LU R0, [R1+0x5330] ;  /* 0x0053300001007983 */ /* 0x000ea20000300800 */
[----:B------:R-:W-:Y:S01]  /*13c210*/  SEL R40, R40, RZ, !P0 ;  /* 0x000000ff28287207 */ /* 0x000fe20004000000 */
[----:B------:R-:W-:-:S03]  /*13c220*/  IMAD.MOV.U32 R41, RZ, RZ, R165 ;  /* 0x000000ffff297224 */ /* 0x000fc600078e00a5 */
[----:B------:R-:W-:Y:S01]  /*13c230*/  ISETP.NE.U32.AND P3, PT, R40, RZ, PT ;  /* 0x000000ff2800720c */ /* 0x000fe20003f65070 */
[----:B------:R-:W-:-:S05]  /*13c240*/  IMAD.MOV.U32 R40, RZ, RZ, R170 ;  /* 0x000000ffff287224 */ /* 0x000fca00078e00aa */
[----:B------:R1:W-:Y:S01]  /*13c250*/  LDGSTS.E [R2+0x12800], [R40.64], P1 ;  /* 0x1280000028027fae */ /* 0x0003e20008921844 */
[----:B------:R-:W-:Y:S01]  /*13c260*/  IADD3.X R160, R160, R244, RZ, P5, !PT ;  /* 0x000000f4a0a07210 */ /* 0x000fe20002ffe4ff */
[----:B-1----:R-:W-:Y:S02]  /*13c270*/  IMAD.MOV.U32 R40, RZ, RZ, R163 ;  /* 0x000000ffff287224 */ /* 0x002fe400078e00a3 */
[----:B------:R-:W-:-:S05]  /*13c280*/  IMAD.MOV.U32 R41, RZ, RZ, R164 ;  /* 0x000000ffff297224 */ /* 0x000fca00078e00a4 */
[----:B------:R1:W-:Y:S01]  /*13c290*/  LDGSTS.E [R2+0x12a00], [R40.64], P1 ;  /* 0x12a0000028027fae */ /* 0x0003e20008921844 */
[----:B---3--:R-:W-:Y:S02]  /*13c2a0*/  IADD3 R155, P5, R155, R246, RZ ;  /* 0x000000f69b9b7210 */ /* 0x008fe40007fbe0ff */
        /* <DEDUP_REMOVED lines=8> */
[----:B------:R-:W-:-:S03]  /*13c330*/  IADD3 R123, P1, R123, R246, RZ ;  /* 0x000000f67b7b7210 */ /* 0x000fc60007f3e0ff */
[----:B------:R3:W-:Y:S01]  /*13c340*/  STL [R1+0x53b0], R160 ;  /* 0x0053b0a001007387 */ /* 0x0007e20000100800 */
[----:B------:R-:W-:Y:S01]  /*13c350*/  STL [R1+0x5354], R155 ;  /* 0x0053549b01007387 */ /* 0x000fe20000100800 */
[----:B------:R-:W-:Y:S01]  /*13c360*/  IADD3.X R122, R122, R244, RZ, P5, !PT ;  /* 0x000000f47a7a7210 */ /* 0x000fe20002ffe4ff */
[----:B------:R-:W-:Y:S01]  /*13c370*/  IMAD.X R154, R154, 0x1, R244, P1 ;  /* 0x000000019a9a7824 */ /* 0x000fe200008e06f4 */
[----:B------:R-:W-:Y:S01]  /*13c380*/  IADD3 R42, P1, R42, R246, RZ ;  /* 0x000000f62a2a7210 */ /* 0x000fe20007f3e0ff */
[----:B------:R-:W-:Y:S01]  /*13c390*/  STL [R1+0x534c], R123 ;  /* 0x00534c7b01007387 */ /* 0x000fe20000100800 */
[----:B------:R4:W-:Y:S02]  /*13c3a0*/  STL [R1+0x5348], R158 ;  /* 0x0053489e01007387 */ /* 0x0009e40000100800 */
[----:B------:R-:W-:Y:S02]  /*13c3b0*/  STL [R1+0x5344], R43 ;  /* 0x0053442b01007387 */ /* 0x000fe40000100800 */
[----:B------:R2:W-:Y:S02]  /*13c3c0*/  STL [R1+0x5340], R154 ;  /* 0x0053409a01007387 */ /* 0x0005e40000100800 */
[----:B-1----:R-:W-:-:S02]  /*13c3d0*/  IMAD.MOV.U32 R40, RZ, RZ, R155 ;  /* 0x000000ffff287224 */ /* 0x002fc400078e009b */
[----:B------:R-:W-:Y:S01]  /*13c3e0*/  IMAD.MOV.U32 R41, RZ, RZ, R158 ;  /* 0x000000ffff297224 */ /* 0x000fe200078e009e */
[----:B------:R-:W-:Y:S01]  /*13c3f0*/  STL [R1+0x533c], R42 ;  /* 0x00533c2a01007387 */ /* 0x000fe20000100800 */
[----:B------:R1:W-:Y:S02]  /*13c400*/  STL [R1+0x5338], R122 ;  /* 0x0053387a01007387 */ /* 0x0003e40000100800 */
[----:B---3--:R-:W3:Y:S01]  /*13c410*/  LDL.LU R160, [R1+0x52cc] ;  /* 0x0052cc0001a07983 */ /* 0x008ee20000300800 */
[----:B------:R1:W-:Y:S04]  /*13c420*/  LDGSTS.E [R2+0x14800], [R40.64], P2 ;  /* 0x1480000028027fae */ /* 0x0003e80009121844 */
[----:B----4-:R-:W4:Y:S01]  /*13c430*/  LDL.LU R158, [R1+0x52c4] ;  /* 0x0052c400019e7983 */ /* 0x010f220000300800 */
[----:B------:R-:W3:Y:S02]  /*13c440*/  LDL.LU R162, [R1+0x52d4] ;  /* 0x0052d40001a27983 */ /* 0x000ee40000300800 */
[----:B------:R-:W4:Y:S01]  /*13c450*/  LDL.LU R159, [R1+0x52b8] ;  /* 0x0052b800019f7983 */ /* 0x000f220000300800 */
[----:B------:R-:W-:Y:S01]  /*13c460*/  HMMA.1688.F32.TF32 R104, R8, R148, R104 ;  /* 0x000000940868723c */ /* 0x000fe20000081068 */
[----:B-1----:R-:W-:Y:S01]  /*13c470*/  IMAD.MOV.U32 R41, RZ, RZ, R154 ;  /* 0x000000ffff297224 */ /* 0x002fe200078e009a */
[----:B------:R-:W-:Y:S01]  /*13c480*/  MOV R40, R123 ;  /* 0x0000007b00287202 */ /* 0x000fe20000000f00 */
[----:B------:R-:W-:-:S04]  /*13c490*/  IMAD.MOV.U32 R190, RZ, RZ, R119 ;  /* 0x000000ffffbe7224 */ /* 0x000fc800078e0077 */
[----:B------:R1:W-:Y:S01]  /*13c4a0*/  LDGSTS.E [R2+0x14a00], [R40.64], P2 ;  /* 0x14a0000028027fae */ /* 0x0003e20009121844 */
[----:B------:R-:W-:Y:S02]  /*13c4b0*/  MOV R191, R118 ;  /* 0x0000007600bf7202 */ /* 0x000fe40000000f00 */
[----:B-1----:R-:W-:Y:S01]  /*13c4c0*/  MOV R40, R43 ;  /* 0x0000002b00287202 */ /* 0x002fe20000000f00 */
[----:B------:R-:W-:-:S05]  /*13c4d0*/  IMAD.MOV.U32 R41, RZ, RZ, R122 ;  /* 0x000000ffff297224 */ /* 0x000fca00078e007a */
[----:B------:R1:W-:Y:S02]  /*13c4e0*/  LDGSTS.E [R2+0x14c00], [R40.64], P2 ;  /* 0x14c0000028027fae */ /* 0x0003e40009121844 */
[----:B-1----:R-:W-:Y:S02]  /*13c4f0*/  IMAD.MOV.U32 R40, RZ, RZ, R42 ;  /* 0x000000ffff287224 */ /* 0x002fe400078e002a */
[----:B--2---:R-:W-:-:S05]  /*13c500*/  IMAD.X R0, R0, 0x1, R244, P1 ;  /* 0x0000000100007824 */ /* 0x004fca00008e06f4 */
[----:B------:R1:W-:Y:S01]  /*13c510*/  STL [R1+0x5330], R0 ;  /* 0x0053300001007387 */ /* 0x0003e20000100800 */
        /* <DEDUP_REMOVED lines=17> */
[----:B------:R-:W-:-:S04]  /*13c630*/  ISETP.GT.AND P1, PT, R116, 0x35, PT ;  /* 0x000000357400780c */ /* 0x000fc80003f24270 */
[----:B------:R1:W-:Y:S01]  /*13c640*/  LDGSTS.E [R2+0x14e00], [R40.64], P2 ;  /* 0x14e0000028027fae */ /* 0x0003e20009121844 */
[----:B------:R-:W-:Y:S02]  /*13c650*/  ISETP.GT.AND P5, PT, R116, 0x39, PT ;  /* 0x000000397400780c */ /* 0x000fe40003fa4270 */
[----:B-1----:R-:W-:-:S04]  /*13c660*/  SEL R40, RZ, 0x4, !P1 ;  /* 0x00000004ff287807 */ /* 0x002fc80004800000 */
[----:B------:R-:W-:Y:S02]  /*13c670*/  SEL R40, R40, RZ, !P0 ;  /* 0x000000ff28287207 */ /* 0x000fe40004000000 */
[----:B------:R-:W-:Y:S02]  /*13c680*/  SEL R0, RZ, 0x4, !P5 ;  /* 0x00000004ff007807 */ /* 0x000fe40006800000 */
[-C--:B---3--:R-:W-:Y:S02]  /*13c690*/  IADD3 R162, P1, R162, R246.reuse, RZ ;  /* 0x000000f6a2a27210 */ /* 0x088fe40007f3e0ff */
[-C--:B------:R-:W-:Y:S02]  /*13c6a0*/  IADD3 R160, P2, R160, R246.reuse, RZ ;  /* 0x000000f6a0a07210 */ /* 0x080fe40007f5e0ff */
[----:B----4-:R-:W-:-:S05]  /*13c6b0*/  IADD3 R158, P5, R158, R246, RZ ;  /* 0x000000f69e9e7210 */ /* 0x010fca0007fbe0ff */
[--C-:B------:R-:W-:Y:S01]  /*13c6c0*/  IMAD.X R159, R159, 0x1, R244.reuse, P5 ;  /* 0x000000019f9f7824 */ /* 0x100fe200028e06f4 */
[----:B------:R-:W-:Y:S01]  /*13c6d0*/  STL [R1+0x52d4], R162 ;  /* 0x0052d4a201007387 */ /* 0x000fe20000100800 */
[----:B------:R-:W-:Y:S02]  /*13c6e0*/  STL [R1+0x52cc], R160 ;  /* 0x0052cca001007387 */ /* 0x000fe40000100800 */
[----:B------:R-:W-:Y:S01]  /*13c6f0*/  STL [R1+0x52c4], R158 ;  /* 0x0052c49e01007387 */ /* 0x000fe20000100800 */
[----:B--2---:R-:W-:Y:S01]  /*13c700*/  IADD3.X R163, R163, R244, RZ, P1, !PT ;  /* 0x000000f4a3a37210 */ /* 0x004fe20000ffe4ff */
[----:B------:R-:W-:Y:S01]  /*13c710*/  ISETP.NE.U32.AND P1, PT, R40, RZ, PT ;  /* 0x000000ff2800720c */ /* 0x000fe20003f25070 */
[----:B------:R-:W-:Y:S01]  /*13c720*/  MOV R40, R162 ;  /* 0x000000a200287202 */ /* 0x000fe20000000f00 */
[----:B------:R-:W-:Y:S02]  /*13c730*/  IMAD.X R161, R161, 0x1, R244, P2 ;  /* 0x00000001a1a17824 */ /* 0x000fe400010e06f4 */
[----:B------:R-:W-:Y:S01]  /*13c740*/  IMAD.MOV.U32 R41, RZ, RZ, R163 ;  /* 0x000000ffff297224 */ /* 0x000fe200078e00a3 */
[----:B------:R-:W-:-:S04]  /*13c750*/  IADD3 R154, P5, R154, R246, RZ ;  /* 0x000000f69a9a7210 */ /* 0x000fc80007fbe0ff */
        /* <DEDUP_REMOVED lines=8> */
[----:B------:R-:W-:-:S03]  /*13c7e0*/  IADD3 R148, P5, R148, R246, RZ ;  /* 0x000000f694947210 */ /* 0x000fc60007fbe0ff */
[----:B------:R2:W-:Y:S01]  /*13c7f0*/  STL [R1+0x52c8], R163 ;  /* 0x0052c8a301007387 */ /* 0x0005e20000100800 */
[----:B-1----:R-:W-:Y:S02]  /*13c800*/  IMAD.MOV.U32 R40, RZ, RZ, R154 ;  /* 0x000000ffff287224 */ /* 0x002fe400078e009a */
[----:B------:R-:W-:-:S05]  /*13c810*/  IMAD.MOV.U32 R41, RZ, RZ, R155 ;  /* 0x000000ffff297224 */ /* 0x000fca00078e009b */
[----:B------:R1:W-:Y:S01]  /*13c820*/  LDGSTS.E [R2+0x16e00], [R40.64], P3 ;  /* 0x16e0000028027fae */ /* 0x0003e20009921844 */
[----:B------:R-:W-:Y:S02]  /*13c830*/  IADD3 R122, P3, R122, R246, RZ ;  /* 0x000000f67a7a7210 */ /* 0x000fe40007f7e0ff */
[----:B------:R-:W-:Y:S01]  /*13c840*/  IADD3.X R149, R149, R244, RZ, P5, !PT ;  /* 0x000000f495957210 */ /* 0x000fe20002ffe4ff */
[----:B------:R-:W-:Y:S01]  /*13c850*/  STL [R1+0x52c0], R161 ;  /* 0x0052c0a101007387 */ /* 0x000fe20000100800 */
[-C--:B------:R-:W-:Y:S01]  /*13c860*/  IADD3 R118, P5, R118, R246.reuse, RZ ;  /* 0x000000f676767210 */ /* 0x080fe20007fbe0ff */
[----:B------:R3:W-:Y:S02]  /*13c870*/  STL [R1+0x52b8], R159 ;  /* 0x0052b89f01007387 */ /* 0x0007e40000100800 */
[--C-:B------:R-:W-:Y:S01]  /*13c880*/  IMAD.X R123, R123, 0x1, R244.reuse, P3 ;  /* 0x000000017b7b7824 */ /* 0x100fe200018e06f4 */
[----:B------:R-:W-:Y:S01]  /*13c890*/  IADD3 R42, P3, R42, R246, RZ ;  /* 0x000000f62a2a7210 */ /* 0x000fe20007f7e0ff */
[----:B------:R-:W-:Y:S01]  /*13c8a0*/  STL [R1+0x52bc], R154 ;  /* 0x0052bc9a01007387 */ /* 0x000fe20000100800 */
[----:B------:R2:W-:Y:S02]  /*13c8b0*/  STL [R1+0x52b0], R155 ;  /* 0x0052b09b01007387 */ /* 0x0005e40000100800 */
[----:B------:R-:W-:Y:S02]  /*13c8c0*/  STL [R1+0x5254], R148 ;  /* 0x0052549401007387 */ /* 0x000fe40000100800 */
[----:B------:R-:W-:Y:S02]  /*13c8d0*/  STL [R1+0x524c], R122 ;  /* 0x00524c7a01007387 */ /* 0x000fe40000100800 */
[--C-:B------:R-:W-:Y:S01]  /*13c8e0*/  IMAD.X R119, R119, 0x1, R244.reuse, P5 ;  /* 0x0000000177777824 */ /* 0x100fe200028e06f4 */
[----:B------:R1:W-:Y:S01]  /*13c8f0*/  STL [R1+0x5248], R149 ;  /* 0x0052489501007387 */ /* 0x0003e20000100800 */
[----:B------:R-:W-:-:S02]  /*13c900*/  IMAD.X R43, R43, 0x1, R244, P3 ;  /* 0x000000012b2b7824 */ /* 0x000fc400018e06f4 */
[----:B------:R-:W-:Y:S02]  /*13c910*/  STL [R1+0x5244], R118 ;  /* 0x0052447601007387 */ /* 0x000fe40000100800 */
[----:B------:R1:W-:Y:S01]  /*13c920*/  STL [R1+0x5240], R123 ;  /* 0x0052407b01007387 */ /* 0x0003e20000100800 */
[----:B------:R-:W-:Y:S01]  /*13c930*/  STL [R1+0x523c], R42 ;  /* 0x00523c2a01007387 */ /* 0x000fe20000100800 */
[----:B------:R1:W-:Y:S01]  /*13c940*/  STL [R1+0x5238], R119 ;  /* 0x0052387701007387 */ /* 0x0003e20000100800 */
[----:B------:R-:W-:Y:S01]  /*13c950*/  HMMA.1688.F32.TF32 R112, R8, R232, R112 ;  /* 0x000000e80870723c */ /* 0x000fe20000081070 */
[----:B------:R1:W-:Y:S01]  /*13c960*/  STL [R1+0x5230], R43 ;  /* 0x0052302b01007387 */ /* 0x0003e20000100800 */
[----:B------:R-:W4:Y:S01]  /*13c970*/  LDL.LU R232, [R1+0x1350] ;  /* 0x0013500001e87983 */ /* 0x000f220000300800 */
[----:B------:R-:W4:Y:S02]  /*13c980*/  LDL.LU R233, [R1+0x1354] ;  /* 0x0013540001e97983 */ /* 0x000f240000300800 */
[----:B------:R-:W4:Y:S02]  /*13c990*/  LDL.LU R165, [R1+0x51c8] ;  /* 0x0051c80001a57983 */ /* 0x000f240000300800 */
[----:B------:R-:W4:Y:S01]  /*13c9a0*/  LDL.LU R164, [R1+0x51d4] ;  /* 0x0051d40001a47983 */ /* 0x000f220000300800 */
[----:B--2---:R-:W2:Y:S01]  /*13c9b0*/  LDL.LU R163, [R1+0x51c0] ;  /* 0x0051c00001a37983 */ /* 0x004ea20000300800 */
[----:B------:R-:W2:Y:S02]  /*13c9c0*/  LDL.LU R162, [R1+0x51cc] ;  /* 0x0051cc0001a27983 */ /* 0x000ea40000300800 */
[----:B---3--:R-:W3:Y:S02]  /*13c9d0*/  LDL.LU R159, [R1+0x51b8] ;  /* 0x0051b800019f7983 */ /* 0x008ee40000300800 */
[----:B------:R-:W3:Y:S01]  /*13c9e0*/  LDL.LU R158, [R1+0x51c4] ;  /* 0x0051c400019e7983 */ /* 0x000ee20000300800 */
[----:B------:R-:W3:Y:S01]  /*13c9f0*/  LDL.LU R155, [R1+0x51b0] ;  /* 0x0051b000019b7983 */ /* 0x000ee20000300800 */
[----:B------:R-:W3:Y:S01]  /*13ca00*/  LDL.LU R154, [R1+0x51bc] ;  /* 0x0051bc00019a7983 */ /* 0x000ee20000300800 */
[----:B-1----:R-:W-:Y:S01]  /*13ca10*/  MOV R40, R148 ;  /* 0x0000009400287202 */ /* 0x002fe20000000f00 */
[----:B------:R-:W-:Y:S01]  /*13ca20*/  IMAD.MOV.U32 R41, RZ, RZ, R149 ;  /* 0x000000ffff297224 */ /* 0x000fe200078e0095 */
[----:B------:R-:W3:Y:S01]  /*13ca30*/  LDL.LU R160, [R1+0x1340] ;  /* 0x0013400001a07983 */ /* 0x000ee20000300800 */
[----:B------:R-:W3:Y:S02]  /*13ca40*/  LDL.LU R161, [R1+0x1344] ;  /* 0x0013440001a17983 */ /* 0x000ee40000300800 */
[----:B------:R-:W3:Y:S02]  /*13ca50*/  LDL.LU R149, [R1+0x5148] ;  /* 0x0051480001957983 */ /* 0x000ee40000300800 */
[----:B------:R-:W3:Y:S01]  /*13ca60*/  LDL.LU R148, [R1+0x5154] ;  /* 0x0051540001947983 */ /* 0x000ee20000300800 */
[----:B------:R1:W-:Y:S02]  /*13ca70*/  LDGSTS.E [R2+0x18800], [R40.64], P4 ;  /* 0x1880000028027fae */ /* 0x0003e4000a121844 */
[----:B-1----:R-:W-:Y:S01]  /*13ca80*/  IMAD.MOV.U32 R40, RZ, RZ, R122 ;  /* 0x000000ffff287224 */ /* 0x002fe200078e007a */
[----:B------:R-:W-:-:S02]  /*13ca90*/  MOV R41, R123 ;  /* 0x0000007b00297202 */ /* 0x000fc40000000f00 */
[----:B------:R-:W3:Y:S04]  /*13caa0*/  LDL.LU R123, [R1+0x5140] ;  /* 0x00514000017b7983 */ /* 0x000ee80000300800 */
[----:B------:R1:W-:Y:S01]  /*13cab0*/  LDGSTS.E [R2+0x18a00], [R40.64], P4 ;  /* 0x18a0000028027fae */ /* 0x0003e2000a121844 */
[----:B------:R-:W3:Y:S02]  /*13cac0*/  LDL.LU R122, [R1+0x514c] ;  /* 0x00514c00017a7983 */ /* 0x000ee40000300800 */
[----:B-1----:R-:W-:Y:S01]  /*13cad0*/  IMAD.MOV.U32 R40, RZ, RZ, R118 ;  /* 0x000000ffff287224 */ /* 0x002fe200078e0076 */
[----:B------:R-:W-:Y:S02]  /*13cae0*/  MOV R41, R119 ;  /* 0x0000007700297202 */ /* 0x000fe40000000f00 */
[----:B------:R-:W3:Y:S04]  /*13caf0*/  LDL.LU R119, [R1+0x5138] ;  /* 0x0051380001777983 */ /* 0x000ee80000300800 */
[----:B------:R1:W-:Y:S01]  /*13cb00*/  LDGSTS.E [R2+0x18c00], [R40.64], P4 ;  /* 0x18c0000028027fae */ /* 0x0003e2000a121844 */
[----:B------:R-:W3:Y:S02]  /*13cb10*/  LDL.LU R118, [R1+0x5144] ;  /* 0x0051440001767983 */ /* 0x000ee40000300800 */
[----:B-1----:R-:W-:-:S02]  /*13cb20*/  IMAD.MOV.U32 R41, RZ, RZ, R43 ;  /* 0x000000ffff297224 */ /* 0x002fc400078e002b */
[----:B------:R-:W-:Y:S01]  /*13cb30*/  IMAD.MOV.U32 R40, RZ, RZ, R42 ;  /* 0x000000ffff287224 */ /* 0x000fe200078e002a */
[----:B------:R-:W3:Y:S01]  /*13cb40*/  LDL.LU R43, [R1+0x5130] ;  /* 0x00513000012b7983 */ /* 0x000ee20000300800 */
[----:B------:R-:W3:Y:S01]  /*13cb50*/  LDL.LU R42, [R1+0x513c] ;  /* 0x00513c00012a7983 */ /* 0x000ee20000300800 */
[----:B------:R-:W-:Y:S02]  /*13cb60*/  ISETP.GT.AND P3, PT, R116, 0x3d, PT ;  /* 0x0000003d7400780c */ /* 0x000fe40003f64270 */
[----:B------:R1:W-:Y:S01]  /*13cb70*/  LDGSTS.E [R2+0x18e00], [R40.64], P4 ;  /* 0x18e0000028027fae */ /* 0x0003e2000a121844 */
[----:B------:R-:W-:Y:S02]  /*13cb80*/  SEL R0, R0, RZ, !P0 ;  /* 0x000000ff00007207 */ /* 0x000fe40004000000 */
[----:B------:R-:W-:Y:S02]  /*13cb90*/  ISETP.GT.AND P5, PT, R116, 0x41, PT ;  /* 0x000000417400780c */ /* 0x000fe40003fa4270 */
[----:B-1----:R-:W-:-:S04]  /*13cba0*/  SEL R40, RZ, 0x4, !P3 ;  /* 0x00000004ff287807 */ /* 0x002fc80005800000 */
[----:B------:R-:W-:Y:S02]  /*13cbb0*/  SEL R40, R40, RZ, !P0 ;  /* 0x000000ff28287207 */ /* 0x000fe40004000000 */
[----:B------:R-:W-:Y:S01]  /*13cbc0*/  ISETP.NE.U32.AND P2, PT, R0, RZ, PT ;  /* 0x000000ff0000720c */ /* 0x000fe20003f45070 */
[----:B------:R-:W-:Y:S01]  /*13cbd0*/  SEL R0, RZ, 0x4, !P5 ;  /* 0x00000004ff007807 */ /* 0x000fe20006800000 */
[-C--:B----4-:R-:W-:Y:S02]  /*13cbe0*/  IADD3 R164, P3, R164, R246.reuse, RZ ;  /* 0x000000f6a4a47210 */ /* 0x090fe40007f7e0ff */
[----:B--2---:R-:W-:Y:S02]  /*13cbf0*/  IADD3 R162, P4, R162, R246, RZ ;  /* 0x000000f6a2a27210 */ /* 0x004fe40007f9e0ff */
[----:B------:R-:W-:Y:S01]  /*13cc00*/  IADD3.X R165, R165, R244, RZ, P3, !PT ;  /* 0x000000f4a5a57210 */ /* 0x000fe20001ffe4ff */
[----:B------:R-:W-:Y:S01]  /*13cc10*/  ISETP.NE.U32.AND P3, PT, R40, RZ, PT ;  /* 0x000000ff2800720c */ /* 0x000fe20003f65070 */
[----:B------:R-:W-:-:S02]  /*13cc20*/  MOV R40, R164 ;  /* 0x000000a400287202 */ /* 0x000fc40000000f00 */
[-C--:B---3--:R-:W-:Y:S01]  /*13cc30*/  IADD3 R158, P5, R158, R246.reuse, RZ ;  /* 0x000000f69e9e7210 */ /* 0x088fe20007fbe0ff */
[----:B------:R-:W-:Y:S02]  /*13cc40*/  IMAD.MOV.U32 R41, RZ, RZ, R165 ;  /* 0x000000ffff297224 */ /* 0x000fe400078e00a5 */
[--C-:B------:R-:W-:Y:S02]  /*13cc50*/  IMAD.X R163, R163, 0x1, R244.reuse, P4 ;  /* 0x00000001a3a37824 */ /* 0x100fe400020e06f4 */
[----:B------:R-:W-:Y:S01]  /*13cc60*/  IMAD.X R159, R159, 0x1, R244, P5 ;  /* 0x000000019f9f7824 */ /* 0x000fe200028e06f4 */
[----:B------:R1:W-:Y:S01]  /*13cc70*/  LDGSTS.E [R2+0x1a800], [R40.64], P1 ;  /* 0x1a80000028027fae */ /* 0x0003e20008921844 */
[----:B------:R-:W-:Y:S02]  /*13cc80*/  IADD3 R154, P5, R154, R246, RZ ;  /* 0x000000f69a9a7210 */ /* 0x000fe40007fbe0ff */
[----:B-1----:R-:W-:Y:S01]  /*13cc90*/  MOV R40, R162 ;  /* 0x000000a200287202 */ /* 0x002fe20000000f00 */
[----:B------:R-:W-:-:S02]  /*13cca0*/  IMAD.MOV.U32 R41, RZ, RZ, R163 ;  /* 0x000000ffff297224 */ /* 0x000fc400078e00a3 */
[----:B------:R-:W-:-:S03]  /*13ccb0*/  IMAD.X R155, R155, 0x1, R244, P5 ;  /* 0x000000019b9b7824 */ /* 0x000fc600028e06f4 */
[----:B------:R1:W-:Y:S02]  /*13ccc0*/  LDGSTS.E [R2+0x1aa00], [R40.64], P1 ;  /* 0x1aa0000028027fae */ /* 0x0003e40008921844 */
[----:B-1----:R-:W-:Y:S01]  /*13ccd0*/  IMAD.MOV.U32 R40, RZ, RZ, R158 ;  /* 0x000000ffff287224 */ /* 0x002fe200078e009e */
[----:B------:R-:W-:-:S05]  /*13cce0*/  MOV R41, R159 ;  /* 0x0000009f00297202 */ /* 0x000fca0000000f00 */
[----:B------:R1:W-:Y:S01]  /*13ccf0*/  LDGSTS.E [R2+0x1ac00], [R40.64], P1 ;  /* 0x1ac0000028027fae */ /* 0x0003e20008921844 */
[----:B------:R-:W-:-:S03]  /*13cd00*/  IADD3 R148, P5, R148, R246, RZ ;  /* 0x000000f694947210 */ /* 0x000fc60007fbe0ff */
[----:B------:R-:W-:Y:S01]  /*13cd10*/  STL [R1+0x51d4], R164 ;  /* 0x0051d4a401007387 */ /* 0x000fe20000100800 */
[----:B------:R-:W-:Y:S02]  /*13cd20*/  STL [R1+0x51cc], R162 ;  /* 0x0051cca201007387 */ /* 0x000fe40000100800 */
[----:B-1----:R-:W-:Y:S02]  /*13cd30*/  IMAD.MOV.U32 R40, RZ, RZ, R154 ;  /* 0x000000ffff287224 */ /* 0x002fe400078e009a */
[----:B------:R-:W-:Y:S01]  /*13cd40*/  IMAD.MOV.U32 R41, RZ, RZ, R155 ;  /* 0x000000ffff297224 */ /* 0x000fe200078e009b */
[----:B------:R-:W-:Y:S04]  /*13cd50*/  STL [R1+0x51c4], R158 ;  /* 0x0051c49e01007387 */ /* 0x000fe80000100800 */
[----:B------:R1:W-:Y:S01]  /*13cd60*/  LDGSTS.E [R2+0x1ae00], [R40.64], P1 ;  /* 0x1ae0000028027fae */ /* 0x0003e20008921844 */
[----:B------:R-:W-:Y:S01]  /*13cd70*/  IADD3 R122, P1, R122, R246, RZ ;  /* 0x000000f67a7a7210 */ /* 0x000fe20007f3e0ff */
[----:B------:R2:W-:Y:S01]  /*13cd80*/  STL [R1+0x51c8], R165 ;  /* 0x0051c8a501007387 */ /* 0x0005e20000100800 */
[----:B------:R-:W-:Y:S01]  /*13cd90*/  IADD3.X R149, R149, R244, RZ, P5, !PT ;  /* 0x000000f495957210 */ /* 0x000fe20002ffe4ff */
[----:B------:R3:W-:Y:S01]  /*13cda0*/  STL [R1+0x51c0], R163 ;  /* 0x0051c0a301007387 */ /* 0x0007e20000100800 */
[----:B------:R-:W-:Y:S01]  /*13cdb0*/  IADD3 R118, P5, R118, R246, RZ ;  /* 0x000000f676767210 */ /* 0x000fe20007fbe0ff */
[----:B------:R-:W-:-:S02]  /*13cdc0*/  IMAD.X R123, R123, 0x1, R244, P1 ;  /* 0x000000017b7b7824 */ /* 0x000fc400008e06f4 */
[----:B------:R2:W-:Y:S01]  /*13cdd0*/  STL [R1+0x51b8], R159 ;  /* 0x0051b89f01007387 */ /* 0x0005e20000100800 */
        /* <DEDUP_REMOVED lines=12> */
[C---:B------:R-:W-:Y:S01]  /*13cea0*/  HMMA.1688.F32.TF32 R128, R8.reuse, R232, R128 ;  /* 0x000000e80880723c */ /* 0x040fe20000081080 */
[----:B------:R1:W-:Y:S01]  /*13ceb0*/  STL [R1+0x5130], R43 ;  /* 0x0051302b01007387 */ /* 0x0003e20000100800 */
[----:B------:R-:W4:Y:S01]  /*13cec0*/  LDL.LU R232, [R1+0x1330] ;  /* 0x0013300001e87983 */ /* 0x000f220000300800 */
[----:B------:R-:W4:Y:S02]  /*13ced0*/  LDL.LU R233, [R1+0x1334] ;  /* 0x0013340001e97983 */ /* 0x000f240000300800 */
[----:B--2---:R-:W2:Y:S02]  /*13cee0*/  LDL.LU R165, [R1+0x50c8] ;  /* 0x0050c80001a57983 */ /* 0x004ea40000300800 */
[----:B------:R-:W2:Y:S01]  /*13cef0*/  LDL.LU R164, [R1+0x50d4] ;  /* 0x0050d40001a47983 */ /* 0x000ea20000300800 */
[----:B---3--:R-:W3:Y:S01]  /*13cf00*/  LDL.LU R163, [R1+0x50c0] ;  /* 0x0050c00001a37983 */ /* 0x008ee20000300800 */
[----:B------:R-:W3:Y:S02]  /*13cf10*/  LDL.LU R162, [R1+0x50cc] ;  /* 0x0050cc0001a27983 */ /* 0x000ee40000300800 */
[----:B------:R-:W4:Y:S02]  /*13cf20*/  LDL.LU R159, [R1+0x50b8] ;  /* 0x0050b800019f7983 */ /* 0x000f240000300800 */
[----:B------:R-:W4:Y:S01]  /*13cf30*/  LDL.LU R158, [R1+0x50c4] ;  /* 0x0050c400019e7983 */ /* 0x000f220000300800 */
[----:B-1----:R-:W4:Y:S01]  /*13cf40*/  LDL.LU R155, [R1+0x50b0] ;  /* 0x0050b000019b7983 */ /* 0x002f220000300800 */
[----:B------:R-:W4:Y:S01]  /*13cf50*/  LDL.LU R154, [R1+0x50bc] ;  /* 0x0050bc00019a7983 */ /* 0x000f220000300800 */
[----:B------:R-:W-:Y:S01]  /*13cf60*/  MOV R40, R148 ;  /* 0x0000009400287202 */ /* 0x000fe20000000f00 */
[----:B------:R-:W-:Y:S01]  /*13cf70*/  IMAD.MOV.U32 R41, RZ, RZ, R149 ;  /* 0x000000ffff297224 */ /* 0x000fe200078e0095 */
[----:B------:R-:W-:Y:S01]  /*13cf80*/  HMMA.1688.F32.TF32 R132, R8, R160, R132 ;  /* 0x000000a00884723c */ /* 0x000fe20000081084 */
[----:B------:R-:W4:Y:S04]  /*13cf90*/  LDL.LU R160, [R1+0x1320] ;  /* 0x0013200001a07983 */ /* 0x000f280000300800 */
[----:B------:R1:W-:Y:S01]  /*13cfa0*/  LDGSTS.E [R2+0x1c800], [R40.64], P2 ;  /* 0x1c80000028027fae */ /* 0x0003e20009121844 */
[----:B------:R-:W4:Y:S02]  /*13cfb0*/  LDL.LU R161, [R1+0x1324] ;  /* 0x0013240001a17983 */ /* 0x000f240000300800 */
[----:B------:R-:W4:Y:S02]  /*13cfc0*/  LDL.LU R149, [R1+0x5048] ;  /* 0x0050480001957983 */ /* 0x000f240000300800 */
[----:B------:R-:W4:Y:S02]  /*13cfd0*/  LDL.LU R148, [R1+0x5054] ;  /* 0x0050540001947983 */ /* 0x000f240000300800 */
[----:B-1----:R-:W-:Y:S01]  /*13cfe0*/  IMAD.MOV.U32 R40, RZ, RZ, R122 ;  /* 0x000000ffff287224 */ /* 0x002fe200078e007a */
[----:B------:R-:W-:-:S02]  /*13cff0*/  MOV R41, R123 ;  /* 0x0000007b00297202 */ /* 0x000fc40000000f00 */
[----:B------:R-:W4:Y:S04]  /*13d000*/  LDL.LU R123, [R1+0x5040] ;  /* 0x00504000017b7983 */ /* 0x000f280000300800 */
[----:B------:R1:W-:Y:S01]  /*13d010*/  LDGSTS.E [R2+0x1ca00], [R40.64], P2 ;  /* 0x1ca0000028027fae */ /* 0x0003e20009121844 */
[----:B------:R-:W4:Y:S02]  /*13d020*/  LDL.LU R122, [R1+0x504c] ;  /* 0x00504c00017a7983 */ /* 0x000f240000300800 */
[----:B-1----:R-:W-:Y:S01]  /*13d030*/  IMAD.MOV.U32 R40, RZ, RZ, R118 ;  /* 0x000000ffff287224 */ /* 0x002fe200078e0076 */
[----:B------:R-:W-:Y:S02]  /*13d040*/  MOV R41, R119 ;  /* 0x0000007700297202 */ /* 0x000fe40000000f00 */
[----:B------:R-:W4:Y:S04]  /*13d050*/  LDL.LU R119, [R1+0x5038] ;  /* 0x0050380001777983 */ /* 0x000f280000300800 */
[----:B------:R1:W-:Y:S01]  /*13d060*/  LDGSTS.E [R2+0x1cc00], [R40.64], P2 ;  /* 0x1cc0000028027fae */ /* 0x0003e20009121844 */
[----:B------:R-:W4:Y:S02]  /*13d070*/  LDL.LU R118, [R1+0x5044] ;  /* 0x0050440001767983 */ /* 0x000f240000300800 */
[----:B-1----:R-:W-:-:S02]  /*13d080*/  IMAD.MOV.U32 R41, RZ, RZ, R43 ;  /* 0x000000ffff297224 */ /* 0x002fc400078e002b */
[----:B------:R-:W-:Y:S01]  /*13d090*/  IMAD.MOV.U32 R40, RZ, RZ, R42 ;  /* 0x000000ffff287224 */ /* 0x000fe200078e002a */
[----:B------:R-:W4:Y:S01]  /*13d0a0*/  LDL.LU R43, [R1+0x5030] ;  /* 0x00503000012b7983 */ /* 0x000f220000300800 */
[----:B------:R-:W4:Y:S01]  /*13d0b0*/  LDL.LU R42, [R1+0x503c] ;  /* 0x00503c00012a7983 */ /* 0x000f220000300800 */
        /* <DEDUP_REMOVED lines=8> */
[-C--:B--2---:R-:W-:Y:S02]  /*13d140*/  IADD3 R164, P1, R164, R246.reuse, RZ ;  /* 0x000000f6a4a47210 */ /* 0x084fe40007f3e0ff */
[----:B---3--:R-:W-:Y:S02]  /*13d150*/  IADD3 R162, P2, R162, R246, RZ ;  /* 0x000000f6a2a27210 */ /* 0x008fe40007f5e0ff */
[----:B------:R-:W-:Y:S01]  /*13d160*/  IADD3.X R165, R165, R244, RZ, P1, !PT ;  /* 0x000000f4a5a57210 */ /* 0x000fe20000ffe4ff */
[----:B------:R-:W-:Y:S01]  /*13d170*/  ISETP.NE.U32.AND P1, PT, R40, RZ, PT ;  /* 0x000000ff2800720c */ /* 0x000fe20003f25070 */
[----:B------:R-:W-:-:S02]  /*13d180*/  MOV R40, R164 ;  /* 0x000000a400287202 */ /* 0x000fc40000000f00 */
[-C--:B----4-:R-:W-:Y:S01]  /*13d190*/  IADD3 R158, P5, R158, R246.reuse, RZ ;  /* 0x000000f69e9e7210 */ /* 0x090fe20007fbe0ff */
        /* <DEDUP_REMOVED lines=28> */
[----:B------:R-:W-:Y:S02]  /*13d360*/  STL [R1+0x50b0], R155 ;  /* 0x0050b09b01007387 */ /* 0x000fe40000100800 */
[----:B------:R-:W-:Y:S02]  /*13d370*/  STL [R1+0x5054], R148 ;  /* 0x0050549401007387 */ /* 0x000fe40000100800 */
[----:B------:R-:W-:Y:S02]  /*13d380*/  STL [R1+0x504c], R122 ;  /* 0x00504c7a01007387 */ /* 0x000fe40000100800 */
[--C-:B------:R-:W-:Y:S01]  /*13d390*/  IMAD.X R119, R119, 0x1, R244.reuse, P5 ;  /* 0x0000000177777824 */ /* 0x100fe200028e06f4 */
[----:B------:R-:W-:Y:S01]  /*13d3a0*/  STL [R1+0x5048], R149 ;  /* 0x0050489501007387 */ /* 0x000fe20000100800 */
[----:B------:R-:W-:-:S02]  /*13d3b0*/  IMAD.X R43, R43, 0x1, R244, P3 ;  /* 0x000000012b2b7824 */ /* 0x000fc400018e06f4 */
[----:B------:R-:W-:Y:S02]  /*13d3c0*/  STL [R1+0x5044], R118 ;  /* 0x0050447601007387 */ /* 0x000fe40000100800 */
[----:B------:R-:W-:Y:S01]  /*13d3d0*/  STL [R1+0x5040], R123 ;  /* 0x0050407b01007387 */ /* 0x000fe20000100800 */
[----:B------:R-:W-:Y:S01]  /*13d3e0*/  STL [R1+0x503c], R42 ;  /* 0x00503c2a01007387 */ /* 0x000fe20000100800 */
[----:B------:R-:W-:Y:S01]  /*13d3f0*/  STL [R1+0x5038], R119 ;  /* 0x0050387701007387 */ /* 0x000fe20000100800 */
[----:B------:R-:W-:Y:S01]  /*13d400*/  HMMA.1688.F32.TF32 R136, R8, R232, R136 ;  /* 0x000000e80888723c */ /* 0x000fe20000081088 */
[----:B------:R3:W-:Y:S01]  /*13d410*/  STL [R1+0x5030], R43 ;  /* 0x0050302b01007387 */ /* 0x0007e20000100800 */
[----:B------:R-:W4:Y:S01]  /*13d420*/  LDL.LU R232, [R1+0x13b0] ;  /* 0x0013b00001e87983 */ /* 0x000f220000300800 */
[----:B-1----:R-:W-:Y:S01]  /*13d430*/  MOV R40, R148 ;  /* 0x0000009400287202 */ /* 0x002fe20000000f00 */
[----:B------:R-:W-:Y:S02]  /*13d440*/  IMAD.MOV.U32 R41, RZ, RZ, R149 ;  /* 0x000000ffff297224 */ /* 0x000fe400078e0095 */
[----:B------:R-:W4:Y:S01]  /*13d450*/  LDL.LU R233, [R1+0x13b4] ;  /* 0x0013b40001e97983 */ /* 0x000f220000300800 */
[----:B--2---:R-:W2:Y:S01]  /*13d460*/  LDL.LU R165, [R1+0x4fc8] ;  /* 0x004fc80001a57983 */ /* 0x004ea20000300800 */
[----:B------:R-:W2:Y:S03]  /*13d470*/  LDL.LU R164, [R1+0x4fd4] ;  /* 0x004fd40001a47983 */ /* 0x000ea60000300800 */
[----:B------:R1:W-:Y:S01]  /*13d480*/  LDGSTS.E [R2+0x20800], [R40.64], P4 ;  /* 0x2080000028027fae */ /* 0x0003e2000a121844 */
[----:B---3--:R-:W3:Y:S02]  /*13d490*/  LDL.LU R163, [R1+0x4fc0] ;  /* 0x004fc00001a37983 */ /* 0x008ee40000300800 */
[----:B------:R-:W3:Y:S02]  /*13d4a0*/  LDL.LU R162, [R1+0x4fcc] ;  /* 0x004fcc0001a27983 */ /* 0x000ee40000300800 */
[----:B------:R-:W3:Y:S01]  /*13d4b0*/  LDL.LU R159, [R1+0x4fb8] ;  /* 0x004fb800019f7983 */ /* 0x000ee20000300800 */
[----:B------:R-:W3:Y:S01]  /*13d4c0*/  LDL.LU R158, [R1+0x4fc4] ;  /* 0x004fc400019e7983 */ /* 0x000ee20000300800 */
[----:B-1----:R-:W-:Y:S01]  /*13d4d0*/  IMAD.MOV.U32 R40, RZ, RZ, R122 ;  /* 0x000000ffff287224 */ /* 0x002fe200078e007a */
[----:B------:R-:W-:-:S05]  /*13d4e0*/  MOV R41, R123 ;  /* 0x0000007b00297202 */ /* 0x000fca0000000f00 */
[----:B------:R1:W-:Y:S02]  /*13d4f0*/  LDGSTS.E [R2+0x20a00], [R40.64], P4 ;  /* 0x20a0000028027fae */ /* 0x0003e4000a121844 */
[----:B-1----:R-:W-:Y:S01]  /*13d500*/  IMAD.MOV.U32 R40, RZ, RZ, R118 ;  /* 0x000000ffff287224 */ /* 0x002fe200078e0076 */
[----:B------:R-:W-:-:S05]  /*13d510*/  MOV R41, R119 ;  /* 0x0000007700297202 */ /* 0x000fca0000000f00 */
[----:B------:R1:W-:Y:S01]  /*13d520*/  LDGSTS.E [R2+0x20c00], [R40.64], P4 ;  /* 0x20c0000028027fae */ /* 0x0003e2000a121844 */
[----:B------:R-:W-:Y:S01]  /*13d530*/  HMMA.1688.F32.TF32 R140, R8, R160, R140 ;  /* 0x000000a0088c723c */ /* 0x000fe2000008108c */
[----:B-1----:R-:W-:Y:S02]  /*13d540*/  IMAD.MOV.U32 R41, RZ, RZ, R43 ;  /* 0x000000ffff297224 */ /* 0x002fe400078e002b */
[----:B------:R-:W-:Y:S01]  /*13d550*/  IMAD.MOV.U32 R40, RZ, RZ, R42 ;  /* 0x000000ffff287224 */ /* 0x000fe200078e002a */
        /* <DEDUP_REMOVED lines=12> */
[----:B------:R-:W-:Y:S01]  /*13d620*/  ISETP.GT.AND P3, PT, R116, 0x4d, PT ;  /* 0x0000004d7400780c */ /* 0x000fe20003f64270 */
[----:B------:R1:W-:Y:S01]  /*13d630*/  LDGSTS.E [R2+0x20e00], [R40.64], P4 ;  /* 0x20e0000028027fae */ /* 0x0003e2000a121844 */
[----:B------:R-:W-:-:S02]  /*13d640*/  SEL R0, R0, RZ, !P0 ;  /* 0x000000ff00007207 */ /* 0x000fc40004000000 */
[----:B------:R-:W-:Y:S02]  /*13d650*/  ISETP.GT.AND P5, PT, R116, 0x51, PT ;  /* 0x000000517400780c */ /* 0x000fe40003fa4270 */
[----:B-1----:R-:W-:-:S04]  /*13d660*/  SEL R40, RZ, 0x4, !P3 ;  /* 0x00000004ff287807 */ /* 0x002fc80005800000 */
[----:B------:R-:W-:Y:S02]  /*13d670*/  SEL R40, R40, RZ, !P0 ;  /* 0x000000ff28287207 */ /* 0x000fe40004000000 */
[----:B------:R-:W-:Y:S01]  /*13d680*/  ISETP.NE.U32.AND P2, PT, R0, RZ, PT ;  /* 0x000000ff0000720c */ /* 0x000fe20003f45070 */
[----:B------:R-:W-:Y:S01]  /*13d690*/  SEL R0, RZ, 0x4, !P5 ;  /* 0x00000004ff007807 */ /* 0x000fe20006800000 */
[----:B--2---:R-:W-:-:S04]  /*13d6a0*/  IADD3 R164, P3, R164, R246, RZ ;  /* 0x000000f6a4a47210 */ /* 0x004fc80007f7e0ff */
[----:B------:R-:W-:Y:S02]  /*13d6b0*/  IADD3.X R165, R165, R244, RZ, P3, !PT ;  /* 0x000000f4a5a57210 */ /* 0x000fe40001ffe4ff */
[----:B---3--:R-:W-:Y:S01]  /*13d6c0*/  IADD3 R162, P4, R162, R246, RZ ;  /* 0x000000f6a2a27210 */ /* 0x008fe20007f9e0ff */
[----:B------:R-:W-:Y:S01]  /*13d6d0*/  ISETP.NE.U32.AND P3, PT, R40, RZ, PT ;  /* 0x000000ff2800720c */ /* 0x000fe20003f65070 */
[----:B------:R-:W-:Y:S01]  /*13d6e0*/  MOV R40, R164 ;  /* 0x000000a400287202 */ /* 0x000fe20000000f00 */
[----:B------:R-:W-:Y:S01]  /*13d6f0*/  IMAD.MOV.U32 R41, RZ, RZ, R165 ;  /* 0x000000ffff297224 */ /* 0x000fe200078e00a5 */
[----:B------:R-:W-:Y:S01]  /*13d700*/  IADD3 R158, P5, R158, R246, RZ ;  /* 0x000000f69e9e7210 */ /* 0x000fe20007fbe0ff */
[----:B------:R-:W-:-:S03]  /*13d710*/  IMAD.X R163, R163, 0x1, R244, P4 ;  /* 0x00000001a3a37824 */ /* 0x000fc600020e06f4 */
        /* <DEDUP_REMOVED lines=8> */
[----:B----4-:R-:W-:-:S05]  /*13d7a0*/  IADD3 R42, P5, R42, R246, RZ ;  /* 0x000000f62a2a7210 */ /* 0x010fca0007fbe0ff */
[----:B------:R-:W-:Y:S02]  /*13d7b0*/  IMAD.X R43, R43, 0x1, R244, P5 ;  /* 0x000000012b2b7824 */ /* 0x000fe400028e06f4 */
[----:B-1----:R-:W-:Y:S02]  /*13d7c0*/  IMAD.MOV.U32 R40, RZ, RZ, R42 ;  /* 0x000000ffff287224 */ /* 0x002fe400078e002a */
[----:B------:R-:W-:Y:S01]  /*13d7d0*/  IMAD.MOV.U32 R41, RZ, RZ, R43 ;  /* 0x000000ffff297224 */ /* 0x000fe200078e002b */
[-C--:B------:R-:W-:Y:S01]  /*13d7e0*/  IADD3 R118, P5, R118, R246.reuse, RZ ;  /* 0x000000f676767210 */ /* 0x080fe20007fbe0ff */
[----:B------:R-:W-:Y:S04]  /*13d7f0*/  STL [R1+0x4fd4], R164 ;  /* 0x004fd4a401007387 */ /* 0x000fe80000100800 */
[----:B------:R1:W-:Y:S01]  /*13d800*/  LDGSTS.E [R2+0x22e00], [R40.64], P1 ;  /* 0x22e0000028027fae */ /* 0x0003e20008921844 */
[----:B------:R-:W-:Y:S01]  /*13d810*/  IADD3 R154, P1, R154, R246, RZ ;  /* 0x000000f69a9a7210 */ /* 0x000fe20007f3e0ff */
[----:B------:R-:W-:Y:S02]  /*13d820*/  STL [R1+0x4fcc], R162 ;  /* 0x004fcca201007387 */ /* 0x000fe40000100800 */
[----:B------:R-:W-:Y:S01]  /*13d830*/  STL [R1+0x4fc4], R158 ;  /* 0x004fc49e01007387 */ /* 0x000fe20000100800 */
[----:B------:R2:W-:Y:S01]  /*13d840*/  STL [R1+0x4fc8], R165 ;  /* 0x004fc8a501007387 */ /* 0x0005e20000100800 */
[----:B------:R-:W-:Y:S01]  /*13d850*/  IADD3.X R119, R119, R244, RZ, P5, !PT ;  /* 0x000000f477777210 */ /* 0x000fe20002ffe4ff */
[----:B------:R3:W-:Y:S01]  /*13d860*/  STL [R1+0x4fc0], R163 ;  /* 0x004fc0a301007387 */ /* 0x0007e20000100800 */
[-C--:B------:R-:W-:Y:S01]  /*13d870*/  IADD3 R148, P5, R148, R246.reuse, RZ ;  /* 0x000000f694947210 */ /* 0x080fe20007fbe0ff */
[--C-:B------:R-:W-:Y:S01]  /*13d880*/  IMAD.X R155, R155, 0x1, R244.reuse, P1 ;  /* 0x000000019b9b7824 */ /* 0x100fe200008e06f4 */
[----:B------:R2:W-:Y:S01]  /*13d890*/  STL [R1+0x4fb8], R159 ;  /* 0x004fb89f01007387 */ /* 0x0005e20000100800 */
[----:B------:R-:W-:Y:S01]  /*13d8a0*/  IADD3 R122, P1, R122, R246, RZ ;  /* 0x000000f67a7a7210 */ /* 0x000fe20007f3e0ff */
[----:B------:R-:W-:Y:S02]  /*13d8b0*/  STL [R1+0x4fbc], R42 ;  /* 0x004fbc2a01007387 */ /* 0x000fe40000100800 */
[----:B------:R1:W-:Y:S01]  /*13d8c0*/  STL [R1+0x4fb0], R43 ;  /* 0x004fb02b01007387 */ /* 0x0003e20000100800 */
[----:B------:R-:W-:Y:S01]  /*13d8d0*/  STL [R1+0x4f54], R118 ;  /* 0x004f547601007387 */ /* 0x000fe20000100800 */
[----:B------:R-:W-:Y:S02]  /*13d8e0*/  STL [R1+0x4f4c], R154 ;  /* 0x004f4c9a01007387 */ /* 0x000fe40000100800 */
[----:B------:R-:W-:-:S02]  /*13d8f0*/  IMAD.X R149, R149, 0x1, R244, P5 ;  /* 0x0000000195957824 */ /* 0x000fc400028e06f4 */
[----:B------:R1:W-:Y:S02]  /*13d900*/  STL [R1+0x4f48], R119 ;  /* 0x004f487701007387 */ /* 0x0003e40000100800 */
[----:B------:R-:W-:Y:S01]  /*13d910*/  IMAD.X R123, R123, 0x1, R244, P1 ;  /* 0x000000017b7b7824 */ /* 0x000fe200008e06f4 */
[----:B------:R-:W-:Y:S01]  /*13d920*/  STL [R1+0x4f44], R148 ;  /* 0x004f449401007387 */ /* 0x000fe20000100800 */
[----:B------:R1:W-:Y:S02]  /*13d930*/  STL [R1+0x4f40], R155 ;  /* 0x004f409b01007387 */ /* 0x0003e40000100800 */
[----:B------:R-:W-:Y:S02]  /*13d940*/  STL [R1+0x4f3c], R122 ;  /* 0x004f3c7a01007387 */ /* 0x000fe40000100800 */
[----:B------:R1:W-:Y:S01]  /*13d950*/  STL [R1+0x4f38], R149 ;  /* 0x004f389501007387 */ /* 0x0003e20000100800 */
[C---:B------:R-:W-:Y:S01]  /*13d960*/  HMMA.1688.F32.TF32 R44, R8.reuse, R232, R44 ;  /* 0x000000e8082c723c */ /* 0x040fe2000008102c */
[----:B------:R1:W-:Y:S01]  /*13d970*/  STL [R1+0x4f30], R123 ;  /* 0x004f307b01007387 */ /* 0x0003e20000100800 */
[----:B------:R-:W4:Y:S02]  /*13d980*/  LDL.LU R232, [R1+0x13d0] ;  /* 0x0013d00001e87983 */ /* 0x000f240000300800 */
[----:B------:R-:W4:Y:S02]  /*13d990*/  LDL.LU R233, [R1+0x13d4] ;  /* 0x0013d40001e97983 */ /* 0x000f240000300800 */
[----:B--2---:R-:W2:Y:S01]  /*13d9a0*/  LDL.LU R165, [R1+0x4ec8] ;  /* 0x004ec80001a57983 */ /* 0x004ea20000300800 */
[----:B------:R-:W2:Y:S01]  /*13d9b0*/  LDL.LU R164, [R1+0x4ed4] ;  /* 0x004ed40001a47983 */ /* 0x000ea20000300800 */
[----:B---3--:R-:W3:Y:S02]  /*13d9c0*/  LDL.LU R163, [R1+0x4ec0] ;  /* 0x004ec00001a37983 */ /* 0x008ee40000300800 */
[----:B------:R-:W3:Y:S02]  /*13d9d0*/  LDL.LU R162, [R1+0x4ecc] ;  /* 0x004ecc0001a27983 */ /* 0x000ee40000300800 */
[----:B------:R-:W4:Y:S01]  /*13d9e0*/  LDL.LU R159, [R1+0x4eb8] ;  /* 0x004eb800019f7983 */ /* 0x000f220000300800 */
[----:B------:R-:W4:Y:S04]  /*13d9f0*/  LDL.LU R158, [R1+0x4ec4] ;  /* 0x004ec400019e7983 */ /* 0x000f280000300800 */
[----:B------:R1:W-:Y:S02]  /*13da00*/  LDGSTS.E [R2+0x24800], [R118.64], P2 ;  /* 0x2480000076027fae */ /* 0x0003e40009121844 */
[----:B-1----:R-:W-:Y:S01]  /*13da10*/  HMMA.1688.F32.TF32 R40, R8, R160, R144 ;  /* 0x000000a00828723c */ /* 0x002fe20000081090 */
[----:B------:R-:W-:Y:S01]  /*13da20*/  IMAD.MOV.U32 R119, RZ, RZ, R155 ;  /* 0x000000ffff777224 */ /* 0x000fe200078e009b */
[----:B------:R-:W-:Y:S01]  /*13da30*/  MOV R118, R154 ;  /* 0x0000009a00767202 */ /* 0x000fe20000000f00 */
[----:B------:R-:W4:Y:S01]  /*13da40*/  LDL.LU R155, [R1+0x4eb0] ;  /* 0x004eb000019b7983 */ /* 0x000f220000300800 */
[----:B------:R-:W4:Y:S02]  /*13da50*/  LDL.LU R154, [R1+0x4ebc] ;  /* 0x004ebc00019a7983 */ /* 0x000f240000300800 */
[----:B------:R-:W4:Y:S02]  /*13da60*/  LDL.LU R160, [R1+0x15e0] ;  /* 0x0015e00001a07983 */ /* 0x000f240000300800 */
[----:B------:R-:W4:Y:S01]  /*13da70*/  LDL.LU R161, [R1+0x15e4] ;  /* 0x0015e40001a17983 */ /* 0x000f220000300800 */
[----:B------:R1:W-:Y:S02]  /*13da80*/  LDGSTS.E [R2+0x24a00], [R118.64], P2 ;  /* 0x24a0000076027fae */ /* 0x0003e40009121844 */
[----:B-1----:R-:W-:Y:S01]  /*13da90*/  IMAD.MOV.U32 R119, RZ, RZ, R149 ;  /* 0x000000ffff777224 */ /* 0x002fe200078e0095 */
[----:B------:R-:W-:Y:S01]  /*13daa0*/  MOV R118, R148 ;  /* 0x0000009400767202 */ /* 0x000fe20000000f00 */
[----:B------:R-:W4:Y:S01]  /*13dab0*/  LDL.LU R149, [R1+0x4e48] ;  /* 0x004e480001957983 */ /* 0x000f220000300800 */
[----:B------:R-:W4:Y:S02]  /*13dac0*/  LDL.LU R148, [R1+0x4e54] ;  /* 0x004e540001947983 */ /* 0x000f240000300800 */
[----:B------:R-:W4:Y:S02]  /*13dad0*/  LDL.LU R147, [R1+0x4e40] ;  /* 0x004e400001937983 */ /* 0x000f240000300800 */
[----:B------:R-:W4:Y:S01]  /*13dae0*/  LDL.LU R146, [R1+0x4e4c] ;  /* 0x004e4c0001927983 */ /* 0x000f220000300800 */
[----:B------:R1:W-:Y:S04]  /*13daf0*/  LDGSTS.E [R2+0x24c00], [R118.64], P2 ;  /* 0x24c0000076027fae */ /* 0x0003e80009121844 */
[----:B------:R-:W4:Y:S01]  /*13db00*/  LDL.LU R145, [R1+0x4e38] ;  /* 0x004e380001917983 */ /* 0x000f220000300800 */
[----:B------:R-:W4:Y:S01]  /*13db10*/  LDL.LU R144, [R1+0x4e44] ;  /* 0x004e440001907983 */ /* 0x000f220000300800 */
[----:B-1----:R-:W-:Y:S01]  /*13db20*/  MOV R119, R123 ;  /* 0x0000007b00777202 */ /* 0x002fe20000000f00 */
[----:B------:R-:W-:Y:S01]  /*13db30*/  IMAD.MOV.U32 R118, RZ, RZ, R122 ;  /* 0x000000ffff767224 */ /* 0x000fe200078e007a */
[----:B------:R-:W4:Y:S01]  /*13db40*/  LDL.LU R123, [R1+0x4e30] ;  /* 0x004e3000017b7983 */ /* 0x000f220000300800 */
[----:B------:R-:W4:Y:S01]  /*13db50*/  LDL.LU R122, [R1+0x4e3c] ;  /* 0x004e3c00017a7983 */ /* 0x000f220000300800 */
[----:B------:R-:W-:-:S02]  /*13db60*/  ISETP.GT.AND P1, PT, R116, 0x55, PT ;  /* 0x000000557400780c */ /* 0x000fc40003f24270 */
        /* <DEDUP_REMOVED lines=8> */
[----:B---3--:R-:W-:-:S03]  /*13dbf0*/  IADD3 R162, P2, R162, R246, RZ ;  /* 0x000000f6a2a27210 */ /* 0x008fc60007f5e0ff */
[----:B------:R-:W-:Y:S01]  /*13dc00*/  IMAD.X R165, R165, 0x1, R244, P1 ;  /* 0x00000001a5a57824 */ /* 0x000fe200008e06f4 */
[----:B------:R-:W-:Y:S01]  /*13dc10*/  ISETP.NE.U32.AND P1, PT, R118, RZ, PT ;  /* 0x000000ff7600720c */ /* 0x000fe20003f25070 */
[----:B------:R-:W-:Y:S02]  /*13dc20*/  IMAD.MOV.U32 R118, RZ, RZ, R164 ;  /* 0x000000ffff767224 */ /* 0x000fe400078e00a4 */
[----:B------:R-:W-:Y:S02]  /*13dc30*/  IMAD.MOV.U32 R119, RZ, RZ, R165 ;  /* 0x000000ffff777224 */ /* 0x000fe400078e00a5 */
[----:B------:R-:W-:Y:S01]  /*13dc40*/  IMAD.X R163, R163, 0x1, R244, P2 ;  /* 0x00000001a3a37824 */ /* 0x000fe200010e06f4 */
[----:B----4-:R-:W-:Y:S02]  /*13dc50*/  IADD3 R158, P5, R158, R246, RZ ;  /* 0x000000f69e9e7210 */ /* 0x010fe40007fbe0ff */
[----:B------:R1:W-:Y:S02]  /*13dc60*/  LDGSTS.E [R2+0x26800], [R118.64], P3 ;  /* 0x2680000076027fae */ /* 0x0003e40009921844 */
[----:B------:R-:W-:-:S02]  /*13dc70*/  IADD3.X R159, R159, R244, RZ, P5, !PT ;  /* 0x000000f49f9f7210 */ /* 0x000fc40002ffe4ff */
[----:B------:R-:W-:Y:S01]  /*13dc80*/  IADD3 R154, P5, R154, R246, RZ ;  /* 0x000000f69a9a7210 */ /* 0x000fe20007fbe0ff */
[----:B-1----:R-:W-:Y:S02]  /*13dc90*/  IMAD.MOV.U32 R118, RZ, RZ, R162 ;  /* 0x000000ffff767224 */ /* 0x002fe400078e00a2 */
[----:B------:R-:W-:Y:S01]  /*13dca0*/  IMAD.MOV.U32 R119, RZ, RZ, R163 ;  /* 0x000000ffff777224 */ /* 0x000fe200078e00a3 */
[----:B------:R-:W-:-:S04]  /*13dcb0*/  IADD3.X R155, R155, R244, RZ, P5, !PT ;  /* 0x000000f49b9b7210 */ /* 0x000fc80002ffe4ff */
[----:B------:R1:W-:Y:S02]  /*13dcc0*/  LDGSTS.E [R2+0x26a00], [R118.64], P3 ;  /* 0x26a0000076027fae */ /* 0x0003e40009921844 */
[----:B-1----:R-:W-:Y:S01]  /*13dcd0*/  MOV R118, R158 ;  /* 0x0000009e00767202 */ /* 0x002fe20000000f00 */
[----:B------:R-:W-:-:S05]  /*13dce0*/  IMAD.MOV.U32 R119, RZ, RZ, R159 ;  /* 0x000000ffff777224 */ /* 0x000fca00078e009f */
[----:B------:R1:W-:Y:S01]  /*13dcf0*/  LDGSTS.E [R2+0x26c00], [R118.64], P3 ;  /* 0x26c0000076027fae */ /* 0x0003e20009921844 */
[----:B------:R-:W-:-:S03]  /*13dd00*/  IADD3 R148, P5, R148, R246, RZ ;  /* 0x000000f694947210 */ /* 0x000fc60007fbe0ff */
[----:B------:R-:W-:Y:S01]  /*13dd10*/  STL [R1+0x4ed4], R164 ;  /* 0x004ed4a401007387 */ /* 0x000fe20000100800 */
[----:B------:R-:W-:Y:S02]  /*13dd20*/  STL [R1+0x4ecc], R162 ;  /* 0x004ecca201007387 */ /* 0x000fe40000100800 */
[----:B-1----:R-:W-:Y:S01]  /*13dd30*/  IMAD.MOV.U32 R118, RZ, RZ, R154 ;  /* 0x000000ffff767224 */ /* 0x002fe200078e009a */
[----:B------:R-:W-:Y:S01]  /*13dd40*/  MOV R119, R155 ;  /* 0x0000009b00777202 */ /* 0x000fe20000000f00 */
[----:B------:R-:W-:Y:S04]  /*13dd50*/  STL [R1+0x4ec4], R158 ;  /* 0x004ec49e01007387 */ /* 0x000fe80000100800 */
[----:B------:R1:W-:Y:S01]  /*13dd60*/  LDGSTS.E [R2+0x26e00], [R118.64], P3 ;  /* 0x26e0000076027fae */ /* 0x0003e20009921844 */
[-C--:B------:R-:W-:Y:S01]  /*13dd70*/  IADD3 R146, P3, R146, R246.reuse, RZ ;  /* 0x000000f692927210 */ /* 0x080fe20007f7e0ff */
[----:B------:R-:W-:Y:S02]  /*13dd80*/  STL [R1+0x4ec8], R165 ;  /* 0x004ec8a501007387 */ /* 0x000fe40000100800 */
[--C-:B------:R-:W-:Y:S01]  /*13dd90*/  IMAD.X R149, R149, 0x1, R244.reuse, P5 ;  /* 0x0000000195957824 */ /* 0x100fe200028e06f4 */
[----:B------:R2:W-:Y:S01]  /*13dda0*/  STL [R1+0x4ec0], R163 ;  /* 0x004ec0a301007387 */ /* 0x0005e20000100800 */
[----:B------:R3:W-:Y:S02]  /*13ddb0*/  STL [R1+0x4eb8], R159 ;  /* 0x004eb89f01007387 */ /* 0x0007e40000100800 */
[----:B------:R-:W-:Y:S01]  /*13ddc0*/  IMAD.X R147, R147, 0x1, R244, P3 ;  /* 0x0000000193937824 */ /* 0x000fe200018e06f4 */
[----:B------:R-:W-:-:S02]  /*13ddd0*/  IADD3 R144, P5, R144, R246, RZ ;  /* 0x000000f690907210 */ /* 0x000fc40007fbe0ff */
[----:B------:R-:W-:Y:S01]  /*13dde0*/  IADD3 R122, P3, R122, R246, RZ ;  /* 0x000000f67a7a7210 */ /* 0x000fe20007f7e0ff */
[----:B------:R-:W-:Y:S01]  /*13ddf0*/  STL [R1+0x4ebc], R154 ;  /* 0x004ebc9a01007387 */ /* 0x000fe20000100800 */
[----:B------:R2:W-:Y:S02]  /*13de00*/  STL [R1+0x4eb0], R155 ;  /* 0x004eb09b01007387 */ /* 0x0005e40000100800 */
[----:B------:R-:W-:Y:S02]  /*13de10*/  STL [R1+0x4e54], R148 ;  /* 0x004e549401007387 */ /* 0x000fe40000100800 */
[----:B-1----:R-:W-:Y:S02]  /*13de20*/  IMAD.MOV.U32 R118, RZ, RZ, R148 ;  /* 0x000000ffff767224 */ /* 0x002fe400078e0094 */
[----:B------:R-:W-:Y:S01]  /*13de30*/  IMAD.MOV.U32 R119, RZ, RZ, R149 ;  /* 0x000000ffff777224 */ /* 0x000fe200078e0095 */
[----:B------:R-:W-:Y:S01]  /*13de40*/  STL [R1+0x4e4c], R146 ;  /* 0x004e4c9201007387 */ /* 0x000fe20000100800 */
[----:B------:R-:W-:Y:S01]  /*13de50*/  IADD3.X R145, R145, R244, RZ, P5, !PT ;  /* 0x000000f491917210 */ /* 0x000fe20002ffe4ff */
[----:B------:R-:W-:Y:S02]  /*13de60*/  STL [R1+0x4e48], R149 ;  /* 0x004e489501007387 */ /* 0x000fe40000100800 */
[----:B------:R-:W-:Y:S01]  /*13de70*/  IMAD.X R123, R123, 0x1, R244, P3 ;  /* 0x000000017b7b7824 */ /* 0x000fe200018e06f4 */
[----:B------:R-:W-:Y:S01]  /*13de80*/  STL [R1+0x4e44], R144 ;  /* 0x004e449001007387 */ /* 0x000fe20000100800 */
[----:B------:R-:W-:Y:S03]  /*13de90*/  STL [R1+0x4e40], R147 ;  /* 0x004e409301007387 */ /* 0x000fe60000100800 */
[----:B------:R1:W-:Y:S01]  /*13dea0*/  LDGSTS.E [R2+0x28800], [R118.64], P4 ;  /* 0x2880000076027fae */ /* 0x0003e2000a121844 */
[----:B------:R-:W-:Y:S02]  /*13deb0*/  STL [R1+0x4e3c], R122 ;  /* 0x004e3c7a01007387 */ /* 0x000fe40000100800 */
[----:B------:R-:W-:Y:S01]  /*13dec0*/  STL [R1+0x4e38], R145 ;  /* 0x004e389101007387 */ /* 0x000fe20000100800 */
[----:B------:R-:W-:Y:S01]  /*13ded0*/  HMMA.1688.F32.TF32 R100, R8, R232, R100 ;  /* 0x000000e80864723c */ /* 0x000fe20000081064 */
        /* <DEDUP_REMOVED lines=8> */
[----:B-1----:R-:W-:Y:S01]  /*13df60*/  MOV R118, R146 ;  /* 0x0000009200767202 */ /* 0x002fe20000000f00 */
[----:B------:R-:W-:-:S05]  /*13df70*/  IMAD.MOV.U32 R119, RZ, RZ, R147 ;  /* 0x000000ffff777224 */ /* 0x000fca00078e0093 */
[----:B------:R1:W-:Y:S02]  /*13df80*/  LDGSTS.E [R2+0x28a00], [R118.64], P4 ;  /* 0x28a0000076027fae */ /* 0x0003e4000a121844 */
[----:B-1----:R-:W-:Y:S01]  /*13df90*/  MOV R118, R144 ;  /* 0x0000009000767202 */ /* 0x002fe20000000f00 */
[----:B------:R-:W-:-:S05]  /*13dfa0*/  IMAD.MOV.U32 R119, RZ, RZ, R145 ;  /* 0x000000ffff777224 */ /* 0x000fca00078e0091 */
[----:B------:R1:W-:Y:S02]  /*13dfb0*/  LDGSTS.E [R2+0x28c00], [R118.64], P4 ;  /* 0x28c0000076027fae */ /* 0x0003e4000a121844 */
[----:B-1----:R-:W-:Y:S02]  /*13dfc0*/  MOV R119, R123 ;  /* 0x0000007b00777202 */ /* 0x002fe40000000f00 */
[----:B------:R-:W4:Y:S01]  /*13dfd0*/  LDL.LU R123, [R1+0x4dc4] ;  /* 0x004dc400017b7983 */ /* 0x000f220000300800 */
[----:B------:R-:W4:Y:S02]  /*13dfe0*/  LDL.LU R154, [R1+0x4db0] ;  /* 0x004db000019a7983 */ /* 0x000f240000300800 */
[----:B------:R-:W4:Y:S02]  /*13dff0*/  LDL.LU R149, [R1+0x4dbc] ;  /* 0x004dbc0001957983 */ /* 0x000f240000300800 */
[----:B------:R-:W-:Y:S01]  /*13e000*/  IMAD.MOV.U32 R118, RZ, RZ, R122 ;  /* 0x000000ffff767224 */ /* 0x000fe200078e007a */
[----:B------:R-:W-:-:S02]  /*13e010*/  ISETP.GT.AND P3, PT, R116, 0x5d, PT ;  /* 0x0000005d7400780c */ /* 0x000fc40003f64270 */
[----:B------:R-:W-:Y:S02]  /*13e020*/  SEL R0, R0, RZ, !P0 ;  /* 0x000000ff00007207 */ /* 0x000fe40004000000 */
[----:B------:R1:W-:Y:S01]  /*13e030*/  LDGSTS.E [R2+0x28e00], [R118.64], P4 ;  /* 0x28e0000076027fae */ /* 0x0003e2000a121844 */
[----:B------:R-:W-:Y:S01]  /*13e040*/  HMMA.1688.F32.TF32 R96, R8, R160, R96 ;  /* 0x000000a00860723c */ /* 0x000fe20000081060 */
[----:B------:R-:W-:Y:S01]  /*13e050*/  ISETP.GT.AND P5, PT, R116, 0x61, PT ;  /* 0x000000617400780c */ /* 0x000fe20003fa4270 */
[----:B------:R-:W4:Y:S01]  /*13e060*/  LDL.LU R160, [R1+0x1600] ;  /* 0x0016000001a07983 */ /* 0x000f220000300800 */
[----:B------:R-:W4:Y:S01]  /*13e070*/  LDL.LU R161, [R1+0x1604] ;  /* 0x0016040001a17983 */ /* 0x000f220000300800 */
[----:B------:R-:W-:Y:S01]  /*13e080*/  ISETP.NE.U32.AND P2, PT, R0, RZ, PT ;  /* 0x000000ff0000720c */ /* 0x000fe20003f45070 */
[----:B------:R-:W4:Y:S02]  /*13e090*/  LDL.LU R148, [R1+0x4d48] ;  /* 0x004d480001947983 */ /* 0x000f240000300800 */
[----:B------:R-:W4:Y:S01]  /*13e0a0*/  LDL.LU R147, [R1+0x4d54] ;  /* 0x004d540001937983 */ /* 0x000f220000300800 */
[----:B-1----:R-:W-:-:S02]  /*13e0b0*/  SEL R118, RZ, 0x4, !P3 ;  /* 0x00000004ff767807 */ /* 0x002fc40005800000 */
[----:B------:R-:W-:Y:S01]  /*13e0c0*/  SEL R0, RZ, 0x4, !P5 ;  /* 0x00000004ff007807 */ /* 0x000fe20006800000 */
[----:B------:R-:W4:Y:S01]  /*13e0d0*/  LDL.LU R146, [R1+0x4d40] ;  /* 0x004d400001927983 */ /* 0x000f220000300800 */
[----:B------:R-:W4:Y:S01]  /*13e0e0*/  LDL.LU R145, [R1+0x4d4c] ;  /* 0x004d4c0001917983 */ /* 0x000f220000300800 */
[----:B------:R-:W-:Y:S01]  /*13e0f0*/  SEL R118, R118, RZ, !P0 ;  /* 0x000000ff76767207 */ /* 0x000fe20004000000 */
[----:B------:R-:W4:Y:S01]  /*13e100*/  LDL.LU R144, [R1+0x4d38] ;  /* 0x004d380001907983 */ /* 0x000f220000300800 */
[----:B------:R-:W4:Y:S01]  /*13e110*/  LDL.LU R122, [R1+0x4d44] ;  /* 0x004d4400017a7983 */ /* 0x000f220000300800 */
[----:B------:R-:W-:Y:S02]  /*13e120*/  SEL R0, R0, RZ, !P0 ;  /* 0x000000ff00007207 */ /* 0x000fe40004000000 */
[-C--:B--2---:R-:W-:Y:S02]  /*13e130*/  IADD3 R162, P3, R162, R246.reuse, RZ ;  /* 0x000000f6a2a27210 */ /* 0x084fe40007f7e0ff */
[----:B---3--:R-:W-:-:S03]  /*13e140*/  IADD3 R158, P4, R158, R246, RZ ;  /* 0x000000f69e9e7210 */ /* 0x008fc60007f9e0ff */
[----:B------:R-:W-:Y:S01]  /*13e150*/  IMAD.X R163, R163, 0x1, R244, P3 ;  /* 0x00000001a3a37824 */ /* 0x000fe200018e06f4 */
[----:B------:R-:W-:Y:S01]  /*13e160*/  ISETP.NE.U32.AND P3, PT, R118, RZ, PT ;  /* 0x000000ff7600720c */ /* 0x000fe20003f65070 */
[----:B------:R-:W-:Y:S02]  /*13e170*/  IMAD.MOV.U32 R118, RZ, RZ, R162 ;  /* 0x000000ffff767224 */ /* 0x000fe400078e00a2 */
[----:B------:R-:W-:Y:S02]  /*13e180*/  IMAD.MOV.U32 R119, RZ, RZ, R163 ;  /* 0x000000ffff777224 */ /* 0x000fe400078e00a3 */
[----:B------:R-:W-:Y:S01]  /*13e190*/  IMAD.X R159, R159, 0x1, R244, P4 ;  /* 0x000000019f9f7824 */ /* 0x000fe200020e06f4 */
[----:B------:R-:W-:Y:S01]  /*13e1a0*/  STL [R1+0x4dd4], R162 ;  /* 0x004dd4a201007387 */ /* 0x000fe20000100800 */
[----:B------:R-:W-:Y:S03]  /*13e1b0*/  STL [R1+0x4dcc], R158 ;  /* 0x004dcc9e01007387 */ /* 0x000fe60000100800 */
[----:B------:R1:W-:Y:S01]  /*13e1c0*/  LDGSTS.E [R2+0x2a800], [R118.64], P1 ;  /* 0x2a80000076027fae */ /* 0x0003e20008921844 */
[----:B------:R-:W-:Y:S01]  /*13e1d0*/  ISETP.NE.U32.AND P4, PT, R0, RZ, PT ;  /* 0x000000ff0000720c */ /* 0x000fe20003f85070 */
[----:B-1----:R-:W-:-:S02]  /*13e1e0*/  IMAD.MOV.U32 R118, RZ, RZ, R158 ;  /* 0x000000ffff767224 */ /* 0x002fc400078e009e */
[----:B------:R-:W-:-:S05]  /*13e1f0*/  IMAD.MOV.U32 R119, RZ, RZ, R159 ;  /* 0x000000ffff777224 */ /* 0x000fca00078e009f */
[----:B------:R1:W-:Y:S01]  /*13e200*/  LDGSTS.E [R2+0x2aa00], [R118.64], P1 ;  /* 0x2aa0000076027fae */ /* 0x0003e20008921844 */
[----:B----4-:R-:W-:-:S04]  /*13e210*/  IADD3 R123, P5, R123, R246, RZ ;  /* 0x000000f67b7b7210 */ /* 0x010fc80007fbe0ff */
[----:B------:R-:W-:Y:S01]  /*13e220*/  IADD3.X R155, R155, R244, RZ, P5, !PT ;  /* 0x000000f49b9b7210 */ /* 0x000fe20002ffe4ff */
[----:B------:R-:W-:Y:S01]  /*13e230*/  IADD3 R149, P5, R149, R246, RZ ;  /* 0x000000f695957210 */ /* 0x000fe20007fbe0ff */
[----:B------:R2:W-:Y:S01]  /*13e240*/  STL [R1+0x4dc4], R123 ;  /* 0x004dc47b01007387 */ /* 0x0005e20000100800 */
[----:B------:R-:W-:Y:S02]  /*13e250*/  STL [R1+0x4dc8], R163 ;  /* 0x004dc8a301007387 */ /* 0x000fe40000100800 */
[----:B------:R-:W-:Y:S01]  /*13e260*/  STL [R1+0x4dc0], R159 ;  /* 0x004dc09f01007387 */ /* 0x000fe20000100800 */
[----:B------:R-:W-:Y:S01]  /*13e270*/  IADD3.X R154, R154, R244, RZ, P5, !PT ;  /* 0x000000f49a9a7210 */ /* 0x000fe20002ffe4ff */
[----:B------:R-:W3:Y:S01]  /*13e280*/  LDL.LU R0, [R1+0x4d3c] ;  /* 0x004d3c0001007983 */ /* 0x000ee20000300800 */
[----:B------:R-:W-:Y:S02]  /*13e290*/  STL [R1+0x4db8], R155 ;  /* 0x004db89b01007387 */ /* 0x000fe40000100800 */
[----:B------:R-:W-:Y:S01]  /*13e2a0*/  STL [R1+0x4dbc], R149 ;  /* 0x004dbc9501007387 */ /* 0x000fe20000100800 */
[----:B-1----:R-:W-:Y:S01]  /*13e2b0*/  MOV R118, R123 ;  /* 0x0000007b00767202 */ /* 0x002fe20000000f00 */
[----:B------:R-:W-:Y:S01]  /*13e2c0*/  STL [R1+0x4db0], R154 ;  /* 0x004db09a01007387 */ /* 0x000fe20000100800 */
[----:B--2---:R-:W2:Y:S02]  /*13e2d0*/  LDL.LU R123, [R1+0x4d30] ;  /* 0x004d3000017b7983 */ /* 0x004ea40000300800 */
[----:B------:R-:W-:Y:S01]  /*13e2e0*/  IMAD.MOV.U32 R119, RZ, RZ, R155 ;  /* 0x000000ffff777224 */ /* 0x000fe200078e009b */
[----:B------:R-:W-:-:S04]  /*13e2f0*/  IADD3 R147, P5, R147, R246, RZ ;  /* 0x000000f693937210 */ /* 0x000fc80007fbe0ff */
[----:B------:R1:W-:Y:S01]  /*13e300*/  LDGSTS.E [R2+0x2ac00], [R118.64], P1 ;  /* 0x2ac0000076027fae */ /* 0x0003e20008921844 */
[----:B------:R-:W-:Y:S02]  /*13e310*/  IMAD.X R148, R148, 0x1, R244, P5 ;  /* 0x0000000194947824 */ /* 0x000fe400028e06f4 */
[----:B-1----:R-:W-:Y:S01]  /*13e320*/  IMAD.MOV.U32 R118, RZ, RZ, R149 ;  /* 0x000000ffff767224 */ /* 0x002fe200078e0095 */
[----:B------:R-:W-:-:S05]  /*13e330*/  MOV R119, R154 ;  /* 0x0000009a00777202 */ /* 0x000fca0000000f00 */
[----:B------:R1:W-:Y:S01]  /*13e340*/  LDGSTS.E [R2+0x2ae00], [R118.64], P1 ;  /* 0x2ae0000076027fae */ /* 0x0003e20008921844 */
[-C--:B------:R-:W-:Y:S02]  /*13e350*/  IADD3 R145, P1, R145, R246.reuse, RZ ;  /* 0x000000f691917210 */ /* 0x080fe40007f3e0ff */
[----:B------:R-:W-:Y:S01]  /*13e360*/  IADD3 R122, P5, R122, R246, RZ ;  /* 0x000000f67a7a7210 */ /* 0x000fe20007fbe0ff */
[----:B------:R-:W-:Y:S02]  /*13e370*/  STL [R1+0x4d54], R147 ;  /* 0x004d549301007387 */ /* 0x000fe40000100800 */
[----:B------:R-:W-:Y:S02]  /*13e380*/  IMAD.X R146, R146, 0x1, R244, P1 ;  /* 0x0000000192927824 */ /* 0x000fe400008e06f4 */
[----:B------:R-:W-:Y:S01]  /*13e390*/  STL [R1+0x4d4c], R145 ;  /* 0x004d4c9101007387 */ /* 0x000fe20000100800 */
[----:B------:R-:W-:Y:S01]  /*13e3a0*/  IADD3.X R144, R144, R244, RZ, P5, !PT ;  /* 0x000000f490907210 */ /* 0x000fe20002ffe4ff */
[----:B-1----:R-:W-:-:S02]  /*13e3b0*/  IMAD.MOV.U32 R118, RZ, RZ, R147 ;  /* 0x000000ffff767224 */ /* 0x002fc400078e0093 */
[----:B------:R-:W-:Y:S01]  /*13e3c0*/  IMAD.MOV.U32 R119, RZ, RZ, R148 ;  /* 0x000000ffff777224 */ /* 0x000fe200078e0094 */
[----:B------:R-:W-:Y:S01]  /*13e3d0*/  STL [R1+0x4d48], R148 ;  /* 0x004d489401007387 */ /* 0x000fe20000100800 */
[----:B------:R-:W-:Y:S02]  /*13e3e0*/  STL [R1+0x4d44], R122 ;  /* 0x004d447a01007387 */ /* 0x000fe40000100800 */
[----:B------:R-:W-:Y:S01]  /*13e3f0*/  STL [R1+0x4d40], R146 ;  /* 0x004d409201007387 */ /* 0x000fe20000100800 */
[----:B------:R1:W-:Y:S01]  /*13e400*/  LDGSTS.E [R2+0x2c800], [R118.64], P2 ;  /* 0x2c80000076027fae */ /* 0x0003e20009121844 */
[C---:B------:R-:W-:Y:S08]  /*13e410*/  HMMA.1688.F32.TF32 R92, R8.reuse, R232, R92 ;  /* 0x000000e8085c723c */ /* 0x040ff0000008105c */
[----:B------:R-:W-:Y:S01]  /*13e420*/  HMMA.1688.F32.TF32 R88, R8, R160, R88 ;  /* 0x000000a00858723c */ /* 0x000fe20000081058 */
[----:B-1----:R-:W-:Y:S01]  /*13e430*/  MOV R118, R145 ;  /* 0x0000009100767202 */ /* 0x002fe20000000f00 */
[----:B------:R-:W-:-:S05]  /*13e440*/  IMAD.MOV.U32 R119, RZ, RZ, R146 ;  /* 0x000000ffff777224 */ /* 0x000fca00078e0092 */
[----:B------:R1:W-:Y:S02]  /*13e450*/  LDGSTS.E [R2+0x2ca00], [R118.64], P2 ;  /* 0x2ca0000076027fae */ /* 0x0003e40009121844 */
[----:B-1----:R-:W-:Y:S01]  /*13e460*/  IMAD.MOV.U32 R119, RZ, RZ, R144 ;  /* 0x000000ffff777224 */ /* 0x002fe200078e0090 */
[----:B------:R-:W-:-:S05]  /*13e470*/  MOV R118, R122 ;  /* 0x0000007a00767202 */ /* 0x000fca0000000f00 */
[----:B------:R1:W-:Y:S01]  /*13e480*/  LDGSTS.E [R2+0x2cc00], [R118.64], P2 ;  /* 0x2cc0000076027fae */ /* 0x0003e20009121844 */
[----:B---3--:R-:W-:-:S05]  /*13e490*/  IADD3 R0, P1, R0, R246, RZ ;  /* 0x000000f600007210 */ /* 0x008fca0007f3e0ff */
[----:B--2---:R-:W-:Y:S01]  /*13e4a0*/  IMAD.X R123, R123, 0x1, R244, P1 ;  /* 0x000000017b7b7824 */ /* 0x004fe200008e06f4 */
[----:B------:R-:W-:Y:S01]  /*13e4b0*/  STL [R1+0x4d3c], R0 ;  /* 0x004d3c0001007387 */ /* 0x000fe20000100800 */
[----:B------:R2:W-:Y:S02]  /*13e4c0*/  STL [R1+0x4d38], R144 ;  /* 0x004d389001007387 */ /* 0x0005e40000100800 */
[----:B------:R-:W3:Y:S02]  /*13e4d0*/  LDL.LU R232, [R1+0x1610] ;  /* 0x0016100001e87983 */ /* 0x000ee40000300800 */
[----:B------:R-:W3:Y:S01]  /*13e4e0*/  LDL.LU R233, [R1+0x1614] ;  /* 0x0016140001e97983 */ /* 0x000ee20000300800 */
[----:B------:R4:W-:Y:S04]  /*13e4f0*/  STL [R1+0x4d30], R123 ;  /* 0x004d307b01007387 */ /* 0x0009e80000100800 */
[----:B--2---:R-:W2:Y:S01]  /*13e500*/  LDL.LU R144, [R1+0x4cd4] ;  /* 0x004cd40001907983 */ /* 0x004ea20000300800 */
        /* <DEDUP_REMOVED lines=9> */
[----:B-1----:R-:W-:Y:S01]  /*13e5a0*/  IMAD.MOV.U32 R118, RZ, RZ, R0 ;  /* 0x000000ffff767224 */ /* 0x002fe200078e0000 */
[----:B------:R-:W-:-:S02]  /*13e5b0*/  MOV R119, R123 ;  /* 0x0000007b00777202 */ /* 0x000fc40000000f00 */
[C---:B------:R-:W-:Y:S02]  /*13e5c0*/  ISETP.GT.AND P1, PT, R116.reuse, 0x65, PT ;  /* 0x000000657400780c */ /* 0x040fe40003f24270 */
[----:B------:R-:W-:Y:S01]  /*13e5d0*/  ISETP.GT.AND P5, PT, R116, 0x69, PT ;  /* 0x000000697400780c */ /* 0x000fe20003fa4270 */
[----:B------:R-:W3:Y:S04]  /*13e5e0*/  LDL.LU R147, [R1+0x4c54] ;  /* 0x004c540001937983 */ /* 0x000ee80000300800 */
[----:B------:R1:W-:Y:S01]  /*13e5f0*/  LDGSTS.E [R2+0x2ce00], [R118.64], P2 ;  /* 0x2ce0000076027fae */ /* 0x0003e20009121844 */
[----:B------:R-:W3:Y:S01]  /*13e600*/  LDL.LU R145, [R1+0x4c4c] ;  /* 0x004c4c0001917983 */ /* 0x000ee20000300800 */
[----:B------:R-:W-:Y:S01]  /*13e610*/  SEL R0, RZ, 0x4, !P5 ;  /* 0x00000004ff007807 */ /* 0x000fe20006800000 */
[----:B----4-:R-:W4:Y:S01]  /*13e620*/  LDL.LU R123, [R1+0x4c44] ;  /* 0x004c4400017b7983 */ /* 0x010f220000300800 */
[----:B-1----:R-:W-:-:S04]  /*13e630*/  SEL R118, RZ, 0x4, !P1 ;  /* 0x00000004ff767807 */ /* 0x002fc80004800000 */
[----:B------:R-:W-:Y:S02]  /*13e640*/  SEL R118, R118, RZ, !P0 ;  /* 0x000000ff76767207 */ /* 0x000fe40004000000 */
[----:B------:R-:W-:Y:S02]  /*13e650*/  SEL R0, R0, RZ, !P0 ;  /* 0x000000ff00007207 */ /* 0x000fe40004000000 */
[-C--:B--2---:R-:W-:Y:S02]  /*13e660*/  IADD3 R144, P1, R144, R246.reuse, RZ ;  /* 0x000000f690907210 */ /* 0x084fe40007f3e0ff */
[-C--:B---3--:R-:W-:Y:S02]  /*13e670*/  IADD3 R158, P2, R158, R246.reuse, RZ ;  /* 0x000000f69e9e7210 */ /* 0x088fe40007f5e0ff */
[----:B------:R-:W-:Y:S01]  /*13e680*/  IADD3 R122, P5, R122, R246, RZ ;  /* 0x000000f67a7a7210 */ /* 0x000fe20007fbe0ff */
[--C-:B------:R-:W-:Y:S02]  /*13e690*/  IMAD.X R146, R146, 0x1, R244.reuse, P1 ;  /* 0x0000000192927824 */ /* 0x100fe400008e06f4 */
[----:B------:R-:W-:Y:S01]  /*13e6a0*/  IMAD.X R159, R159, 0x1, R244, P2 ;  /* 0x000000019f9f7824 */ /* 0x000fe200010e06f4 */
[----:B------:R-:W-:Y:S01]  /*13e6b0*/  STL [R1+0x4cd4], R144 ;  /* 0x004cd49001007387 */ /* 0x000fe20000100800 */
[----:B------:R-:W-:Y:S02]  /*13e6c0*/  STL [R1+0x4ccc], R158 ;  /* 0x004ccc9e01007387 */ /* 0x000fe40000100800 */
[----:B------:R-:W-:Y:S02]  /*13e6d0*/  STL [R1+0x4cc4], R122 ;  /* 0x004cc47a01007387 */ /* 0x000fe40000100800 */
[----:B------:R1:W-:Y:S01]  /*13e6e0*/  STL [R1+0x4cc8], R146 ;  /* 0x004cc89201007387 */ /* 0x0003e20000100800 */
[----:B------:R-:W-:-:S02]  /*13e6f0*/  ISETP.NE.U32.AND P1, PT, R118, RZ, PT ;  /* 0x000000ff7600720c */ /* 0x000fc40003f25070 */
[----:B------:R-:W-:Y:S01]  /*13e700*/  IADD3.X R155, R155, R244, RZ, P5, !PT ;  /* 0x000000f49b9b7210 */ /* 0x000fe20002ffe4ff */
[----:B------:R-:W-:Y:S01]  /*13e710*/  STL [R1+0x4cc0], R159 ;  /* 0x004cc09f01007387 */ /* 0x000fe20000100800 */
[----:B------:R-:W-:Y:S01]  /*13e720*/  HMMA.1688.F32.TF32 R84, R8, R232, R84 ;  /* 0x000000e80854723c */ /* 0x000fe20000081054 */
[----:B------:R-:W2:Y:S02]  /*13e730*/  LDL.LU.64 R234, [R1+0x6268] ;  /* 0x0062680001ea7983 */ /* 0x000ea40000300a00 */
[----:B------:R-:W-:Y:S02]  /*13e740*/  IMAD.MOV.U32 R118, RZ, RZ, R144 ;  /* 0x000000ffff767224 */ /* 0x000fe400078e0090 */
[----:B------:R-:W-:Y:S01]  /*13e750*/  IMAD.MOV.U32 R119, RZ, RZ, R146 ;  /* 0x000000ffff777224 */ /* 0x000fe200078e0092 */
[----:B------:R-:W-:Y:S01]  /*13e760*/  IADD3 R149, P5, R149, R246, RZ ;  /* 0x000000f695957210 */ /* 0x000fe20007fbe0ff */
[----:B------:R-:W3:Y:S01]  /*13e770*/  LDL.LU.64 R232, [R1+0x6260] ;  /* 0x0062600001e87983 */ /* 0x000ee20000300a00 */
[----:B------:R-:W2:Y:S01]  /*13e780*/  LDL.LU R148, [R1+0x4c48] ;  /* 0x004c480001947983 */ /* 0x000ea20000300800 */
[----:B------:R-:W-:Y:S01]  /*13e790*/  ISETP.NE.U32.AND P2, PT, R0, RZ, PT ;  /* 0x000000ff0000720c */ /* 0x000fe20003f45070 */
[----:B------:R-:W-:Y:S01]  /*13e7a0*/  STL [R1+0x4cb8], R155 ;  /* 0x004cb89b01007387 */ /* 0x000fe20000100800 */
[----:B------:R-:W3:Y:S04]  /*13e7b0*/  LDL.LU R0, [R1+0x4c3c] ;  /* 0x004c3c0001007983 */ /* 0x000ee80000300800 */
[----:B------:R4:W-:Y:S01]  /*13e7c0*/  LDGSTS.E [R2+0x2e800], [R118.64], P3 ;  /* 0x2e80000076027fae */ /* 0x0009e20009921844 */
[----:B------:R-:W-:Y:S02]  /*13e7d0*/  STL [R1+0x4cbc], R149 ;  /* 0x004cbc9501007387 */ /* 0x000fe40000100800 */
[----:B-1----:R-:W3:Y:S01]  /*13e7e0*/  LDL.LU R146, [R1+0x4c40] ;  /* 0x004c400001927983 */ /* 0x002ee20000300800 */
[----:B------:R-:W-:Y:S01]  /*13e7f0*/  IADD3.X R154, R154, R244, RZ, P5, !PT ;  /* 0x000000f49a9a7210 */ /* 0x000fe20002ffe4ff */
[----:B------:R-:W3:Y:S01]  /*13e800*/  LDL.LU R144, [R1+0x4c38] ;  /* 0x004c380001907983 */ /* 0x000ee20000300800 */
[----:B----4-:R-:W-:-:S02]  /*13e810*/  IMAD.MOV.U32 R118, RZ, RZ, R158 ;  /* 0x000000ffff767224 */ /* 0x010fc400078e009e */
[----:B------:R-:W-:Y:S01]  /*13e820*/  IMAD.MOV.U32 R119, RZ, RZ, R159 ;  /* 0x000000ffff777224 */ /* 0x000fe200078e009f */
[----:B------:R-:W-:Y:S04]  /*13e830*/  STL [R1+0x4cb0], R154 ;  /* 0x004cb09a01007387 */ /* 0x000fe80000100800 */
[----:B------:R1:W-:Y:S02]  /*13e840*/  LDGSTS.E [R2+0x2ea00], [R118.64], P3 ;  /* 0x2ea0000076027fae */ /* 0x0003e40009921844 */
[----:B-1----:R-:W-:Y:S02]  /*13e850*/  MOV R118, R122 ;  /* 0x0000007a00767202 */ /* 0x002fe40000000f00 */
[----:B------:R-:W4:Y:S01]  /*13e860*/  LDL.LU R122, [R1+0x4c30] ;  /* 0x004c3000017a7983 */ /* 0x000f220000300800 */
[----:B------:R-:W-:Y:S01]  /*13e870*/  IMAD.MOV.U32 R119, RZ, RZ, R155 ;  /* 0x000000ffff777224 */ /* 0x000fe200078e009b */
[----:B------:R-:W-:-:S04]  /*13e880*/  IADD3 R147, P5, R147, R246, RZ ;  /* 0x000000f693937210 */ /* 0x000fc80007fbe0ff */
[----:B------:R1:W-:Y:S04]  /*13e890*/  LDGSTS.E [R2+0x2ec00], [R118.64], P3 ;  /* 0x2ec0000076027fae */ /* 0x0003e80009921844 */
[----:B------:R-:W-:Y:S01]  /*13e8a0*/  STL [R1+0x4c54], R147 ;  /* 0x004c549301007387 */ /* 0x000fe20000100800 */
[----:B------:R-:W-:Y:S01]  /*13e8b0*/  HMMA.1688.F32.TF32 R80, R8, R160, R80 ;  /* 0x000000a00850723c */ /* 0x000fe20000081050 */
[----:B------:R-:W4:Y:S02]  /*13e8c0*/  LDL.LU.64 R162, [R1+0x6258] ;  /* 0x0062580001a27983 */ /* 0x000f240000300a00 */
[----:B------:R-:W4:Y:S02]  /*13e8d0*/  LDL.LU.64 R160, [R1+0x6250] ;  /* 0x0062500001a07983 */ /* 0x000f240000300a00 */
[----:B-1----:R-:W-:Y:S01]  /*13e8e0*/  IMAD.MOV.U32 R118, RZ, RZ, R149 ;  /* 0x000000ffff767224 */ /* 0x002fe200078e0095 */
[----:B------:R-:W-:-:S05]  /*13e8f0*/  MOV R119, R154 ;  /* 0x0000009a00777202 */ /* 0x000fca0000000f00 */
[----:B------:R1:W-:Y:S01]  /*13e900*/  LDGSTS.E [R2+0x2ee00], [R118.64], P3 ;  /* 0x2ee0000076027fae */ /* 0x0003e20009921844 */
[----:B------:R-:W-:-:S05]  /*13e910*/  IADD3 R145, P3, R145, R246, RZ ;  /* 0x000000f691917210 */ /* 0x000fca0007f7e0ff */
[----:B------:R-:W-:Y:S01]  /*13e920*/  STL [R1+0x4c4c], R145 ;  /* 0x004c4c9101007387 */ /* 0x000fe20000100800 */
[----:B-1----:R-:W-:Y:S02]  /*13e930*/  IMAD.MOV.U32 R118, RZ, RZ, R147 ;  /* 0x000000ffff767224 */ /* 0x002fe400078e0093 */
[----:B--2---:R-:W-:Y:S01]  /*13e940*/  IMAD.X R148, R148, 0x1, R244, P5 ;  /* 0x0000000194947824 */ /* 0x004fe200028e06f4 */
[----:B------:R-:W-:-:S03]  /*13e950*/  IADD3 R123, P5, R123, R246, RZ ;  /* 0x000000f67b7b7210 */ /* 0x000fc60007fbe0ff */
[----:B------:R-:W-:Y:S02]  /*13e960*/  IMAD.MOV.U32 R119, RZ, RZ, R148 ;  /* 0x000000ffff777224 */ /* 0x000fe400078e0094 */
[----:B---3--:R-:W-:Y:S01]  /*13e970*/  IMAD.X R146, R146, 0x1, R244, P3 ;  /* 0x0000000192927824 */ /* 0x008fe200018e06f4 */
[----:B------:R-:W-:Y:S02]  /*13e980*/  IADD3 R0, P3, R0, R246, RZ ;  /* 0x000000f600007210 */ /* 0x000fe40007f7e0ff */
[----:B------:R-:W-:Y:S01]  /*13e990*/  IADD3.X R144, R144, R244, RZ, P5, !PT ;  /* 0x000000f490907210 */ /* 0x000fe20002ffe4ff */
[----:B------:R-:W-:Y:S01]  /*13e9a0*/  STL [R1+0x4c48], R148 ;  /* 0x004c489401007387 */ /* 0x000fe20000100800 */
[----:B------:R-:W-:Y:S03]  /*13e9b0*/  STL [R1+0x4c44], R123 ;  /* 0x004c447b01007387 */ /* 0x000fe60000100800 */
[----:B------:R1:W-:Y:S01]  /*13e9c0*/  LDGSTS.E [R2+0x30800], [R118.64], P4 ;  /* 0x3080000076027fae */ /* 0x0003e2000a121844 */
[----:B------:R2:W-:Y:S02]  /*13e9d0*/  STL [R1+0x4c40], R146 ;  /* 0x004c409201007387 */ /* 0x0005e40000100800 */
[----:B------:R-:W-:Y:S02]  /*13e9e0*/  STL [R1+0x4c3c], R0 ;  /* 0x004c3c0001007387 */ /* 0x000fe40000100800 */
[----:B------:R3:W-:Y:S01]  /*13e9f0*/  STL [R1+0x4c38], R144 ;  /* 0x004c389001007387 */ /* 0x0007e20000100800 */
[----:B-1----:R-:W-:Y:S01]  /*13ea00*/  MOV R118, R145 ;  /* 0x0000009100767202 */ /* 0x002fe20000000f00 */
[----:B------:R-:W-:-:S02]  /*13ea10*/  IMAD.MOV.U32 R119, RZ, RZ, R146 ;  /* 0x000000ffff777224 */ /* 0x000fc400078e0092 */
[----:B--2---:R-:W2:Y:S01]  /*13ea20*/  LDL.LU R146, [R1+0x4bd4] ;  /* 0x004bd40001927983 */ /* 0x004ea20000300800 */
[----:B------:R-:W2:Y:S03]  /*13ea30*/  LDL.LU R164, [R1+0x4bcc] ;  /* 0x004bcc0001a47983 */ /* 0x000ea60000300800 */
[----:B------:R1:W-:Y:S01]  /*13ea40*/  LDGSTS.E [R2+0x30a00], [R118.64], P4 ;  /* 0x30a0000076027fae */ /* 0x0003e2000a121844 */
[----:B----4-:R-:W-:Y:S02]  /*13ea50*/  IMAD.X R122, R122, 0x1, R244, P3 ;  /* 0x000000017a7a7824 */ /* 0x010fe400018e06f4 */
[----:B-1----:R-:W-:-:S03]  /*13ea60*/  IMAD.MOV.U32 R119, RZ, RZ, R144 ;  /* 0x000000ffff777224 */ /* 0x002fc600078e0090 */
[----:B------:R1:W-:Y:S01]  /*13ea70*/  STL [R1+0x4c30], R122 ;  /* 0x004c307a01007387 */ /* 0x0003e20000100800 */
[----:B---3--:R-:W3:Y:S02]  /*13ea80*/  LDL.LU R144, [R1+0x4bc4] ;  /* 0x004bc40001907983 */ /* 0x008ee40000300800 */
[----:B------:R-:W4:Y:S02]  /*13ea90*/  LDL.LU R148, [R1+0x4bc8] ;  /* 0x004bc80001947983 */ /* 0x000f240000300800 */
[----:B------:R-:W4:Y:S01]  /*13eaa0*/  LDL.LU R165, [R1+0x4bc0] ;  /* 0x004bc00001a57983 */ /* 0x000f220000300800 */
[----:B------:R-:W4:Y:S01]  /*13eab0*/  LDL.LU R159, [R1+0x4bb8] ;  /* 0x004bb800019f7983 */ /* 0x000f220000300800 */
[----:B------:R-:W4:Y:S02]  /*13eac0*/  LDL.LU R158, [R1+0x4bb0] ;  /* 0x004bb000019e7983 */ /* 0x000f240000300800 */
[----:B------:R-:W4:Y:S01]  /*13ead0*/  LDL.LU R155, [R1+0x4bbc] ;  /* 0x004bbc00019b7983 */ /* 0x000f220000300800 */
[----:B------:R-:W-:-:S02]  /*13eae0*/  MOV R118, R123 ;  /* 0x0000007b00767202 */ /* 0x000fc40000000f00 */
[C---:B------:R-:W-:Y:S02]  /*13eaf0*/  ISETP.GT.AND P3, PT, R116.reuse, 0x6d, PT ;  /* 0x0000006d7400780c */ /* 0x040fe40003f64270 */
[----:B------:R-:W-:Y:S01]  /*13eb00*/  ISETP.GT.AND P5, PT, R116, 0x71, PT ;  /* 0x000000717400780c */ /* 0x000fe20003fa4270 */
[----:B------:R-:W4:Y:S04]  /*13eb10*/  LDL.LU R149, [R1+0x4b74] ;  /* 0x004b740001957983 */ /* 0x000f280000300800 */
[----:B------:R1:W-:Y:S01]  /*13eb20*/  LDGSTS.E [R2+0x30c00], [R118.64], P4 ;  /* 0x30c0000076027fae */ /* 0x0003e2000a121844 */
[----:B------:R-:W4:Y:S02]  /*13eb30*/  LDL.LU R147, [R1+0x4b4c] ;  /* 0x004b4c0001937983 */ /* 0x000f240000300800 */
[----:B------:R-:W4:Y:S02]  /*13eb40*/  LDL.LU R145, [R1+0x4b44] ;  /* 0x004b440001917983 */ /* 0x000f240000300800 */
[----:B-1----:R-:W-:Y:S01]  /*13eb50*/  IMAD.MOV.U32 R118, RZ, RZ, R0 ;  /* 0x000000ffff767224 */ /* 0x002fe200078e0000 */
[----:B------:R-:W-:-:S05]  /*13eb60*/  MOV R119, R122 ;  /* 0x0000007a00777202 */ /* 0x000fca0000000f00 */
[----:B------:R1:W-:Y:S01]  /*13eb70*/  LDGSTS.E [R2+0x30e00], [R118.64], P4 ;  /* 0x30e0000076027fae */ /* 0x0003e2000a121844 */
[----:B------:R-:W-:Y:S02]  /*13eb80*/  SEL R0, RZ, 0x4, !P5 ;  /* 0x00000004ff007807 */ /* 0x000fe40006800000 */
[----:B-1----:R-:W-:Y:S02]  /*13eb90*/  SEL R118, RZ, 0x4, !P3 ;  /* 0x00000004ff767807 */ /* 0x002fe40005800000 */
[----:B------:R-:W-:Y:S01]  /*13eba0*/  SEL R0, R0, RZ, !P0 ;  /* 0x000000ff00007207 */ /* 0x000fe20004000000 */
[----:B------:R-:W-:Y:S01]  /*13ebb0*/  HMMA.1688.F32.TF32 R76, R8, R120, R76 ;  /* 0x00000078084c723c */ /* 0x000fe2000008104c */
[----:B------:R-:W-:Y:S02]  /*13ebc0*/  SEL R118, R118, RZ, !P0 ;  /* 0x000000ff76767207 */ /* 0x000fe40004000000 */
[-C--:B--2---:R-:W-:Y:S02]  /*13ebd0*/  IADD3 R146, P3, R146, R246.reuse, RZ ;  /* 0x000000f692927210 */ /* 0x084fe40007f7e0ff */
[----:B------:R-:W-:-:S03]  /*13ebe0*/  IADD3 R164, P4, R164, R246, RZ ;  /* 0x000000f6a4a47210 */ /* 0x000fc60007f9e0ff */
[----:B------:R-:W-:Y:S02]  /*13ebf0*/  STL [R1+0x4bd4], R146 ;  /* 0x004bd49201007387 */ /* 0x000fe40000100800 */
[----:B------:R-:W-:Y:S01]  /*13ec00*/  STL [R1+0x4bcc], R164 ;  /* 0x004bcca401007387 */ /* 0x000fe20000100800 */
[----:B---3--:R-:W-:Y:S01]  /*13ec10*/  IADD3 R144, P5, R144, R246, RZ ;  /* 0x000000f690907210 */ /* 0x008fe20007fbe0ff */
[--C-:B----4-:R-:W-:Y:S02]  /*13ec20*/  IMAD.X R148, R148, 0x1, R244.reuse, P3 ;  /* 0x0000000194947824 */ /* 0x110fe400018e06f4 */
[----:B------:R-:W-:Y:S02]  /*13ec30*/  IMAD.X R165, R165, 0x1, R244, P4 ;  /* 0x00000001a5a57824 */ /* 0x000fe400020e06f4 */
[----:B------:R-:W-:Y:S01]  /*13ec40*/  STL [R1+0x4bc4], R144 ;  /* 0x004bc49001007387 */ /* 0x000fe20000100800 */
[----:B------:R1:W-:Y:S03]  /*13ec50*/  STL [R1+0x4bc8], R148 ;  /* 0x004bc89401007387 */ /* 0x0003e60000100800 */
[----:B------:R-:W-:Y:S01]  /*13ec60*/  STL [R1+0x4bc0], R165 ;  /* 0x004bc0a501007387 */ /* 0x000fe20000100800 */
[----:B------:R-:W-:-:S03]  /*13ec70*/  IADD3.X R159, R159, R244, RZ, P5, !PT ;  /* 0x000000f49f9f7210 */ /* 0x000fc60002ffe4ff */
[----:B------:R-:W2:Y:S01]  /*13ec80*/  LDL.LU.64 R122, [R1+0x6248] ;  /* 0x00624800017a7983 */ /* 0x000ea20000300a00 */
[----:B------:R-:W2:Y:S01]  /*13ec90*/  LDL.LU.64 R120, [R1+0x6240] ;  /* 0x0062400001787983 */ /* 0x000ea20000300a00 */
[----:B------:R-:W-:Y:S01]  /*13eca0*/  IADD3 R155, P5, R155, R246, RZ ;  /* 0x000000f69b9b7210 */ /* 0x000fe20007fbe0ff */
[----:B------:R-:W3:Y:S01]  /*13ecb0*/  LDL.LU R154, [R1+0x4b48] ;  /* 0x004b4800019a7983 */ /* 0x000ee20000300800 */
[----:B------:R-:W-:Y:S01]  /*13ecc0*/  ISETP.NE.U32.AND P3, PT, R118, RZ, PT ;  /* 0x000000ff7600720c */ /* 0x000fe20003f65070 */
[----:B------:R-:W-:Y:S02]  /*13ecd0*/  IMAD.MOV.U32 R118, RZ, RZ, R146 ;  /* 0x000000ffff767224 */ /* 0x000fe400078e0092 */
[----:B------:R-:W-:Y:S01]  /*13ece0*/  IMAD.MOV.U32 R119, RZ, RZ, R148 ;  /* 0x000000ffff777224 */ /* 0x000fe200078e0094 */
[----:B------:R-:W-:Y:S01]  /*13ecf0*/  ISETP.NE.U32.AND P4, PT, R0, RZ, PT ;  /* 0x000000ff0000720c */ /* 0x000fe20003f85070 */
[----:B------:R-:W-:Y:S01]  /*13ed00*/  STL [R1+0x4bb8], R159 ;  /* 0x004bb89f01007387 */ /* 0x000fe20000100800 */
[----:B------:R-:W4:Y:S02]  /*13ed10*/  LDL.LU R0, [R1+0x4b3c] ;  /* 0x004b3c0001007983 */ /* 0x000f240000300800 */
[----:B------:R-:W-:Y:S02]  /*13ed20*/  STL [R1+0x4bbc], R155 ;  /* 0x004bbc9b01007387 */ /* 0x000fe40000100800 */
[----:B-1----:R-:W2:Y:S01]  /*13ed30*/  LDL.LU R148, [R1+0x4b40] ;  /* 0x004b400001947983 */ /* 0x002ea20000300800 */
[----:B------:R1:W-:Y:S01]  /*13ed40*/  LDGSTS.E [R2+0x32800], [R118.64], P1 ;  /* 0x3280000076027fae */ /* 0x0003e20008921844 */
[----:B------:R-:W-:-:S03]  /*13ed50*/  IADD3.X R158, R158, R244, RZ, P5, !PT ;  /* 0x000000f49e9e7210 */ /* 0x000fc60002ffe4ff */
[----:B------:R-:W4:Y:S04]  /*13ed60*/  LDL.LU R146, [R1+0x4b38] ;  /* 0x004b380001927983 */ /* 0x000f280000300800 */
[----:B------:R1:W-:Y:S02]  /*13ed70*/  STL [R1+0x4bb0], R158 ;  /* 0x004bb09e01007387 */ /* 0x0003e40000100800 */
[----:B-1----:R-:W-:Y:S02]  /*13ed80*/  IMAD.MOV.U32 R118, RZ, RZ, R164 ;  /* 0x000000ffff767224 */ /* 0x002fe400078e00a4 */
[----:B------:R-:W-:-:S05]  /*13ed90*/  IMAD.MOV.U32 R119, RZ, RZ, R165 ;  /* 0x000000ffff777224 */ /* 0x000fca00078e00a5 */
[----:B------:R1:W-:Y:S02]  /*13eda0*/  LDGSTS.E [R2+0x32a00], [R118.64], P1 ;  /* 0x32a0000076027fae */ /* 0x0003e40008921844 */
[----:B-1----:R-:W-:Y:S02]  /*13edb0*/  MOV R118, R144 ;  /* 0x0000009000767202 */ /* 0x002fe40000000f00 */
[----:B------:R-:W4:Y:S01]  /*13edc0*/  LDL.LU R144, [R1+0x4b30] ;  /* 0x004b300001907983 */ /* 0x000f220000300800 */
[----:B------:R-:W-:Y:S01]  /*13edd0*/  IMAD.MOV.U32 R119, RZ, RZ, R159 ;  /* 0x000000ffff777224 */ /* 0x000fe200078e009f */
[----:B------:R-:W-:-:S04]  /*13ede0*/  IADD3 R149, P5, R149, R246, RZ ;  /* 0x000000f695957210 */ /* 0x000fc80007fbe0ff */
[----:B------:R1:W-:Y:S02]  /*13edf0*/  LDGSTS.E [R2+0x32c00], [R118.64], P1 ;  /* 0x32c0000076027fae */ /* 0x0003e40008921844 */
[----:B-1----:R-:W-:Y:S01]  /*13ee00*/  IMAD.MOV.U32 R118, RZ, RZ, R155 ;  /* 0x000000ffff767224 */ /* 0x002fe200078e009b */
[----:B------:R-:W-:-:S05]  /*13ee10*/  MOV R119, R158 ;  /* 0x0000009e00777202 */ /* 0x000fca0000000f00 */
[----:B------:R1:W-:Y:S01]  /*13ee20*/  LDGSTS.E [R2+0x32e00], [R118.64], P1 ;  /* 0x32e0000076027fae */ /* 0x0003e20008921844 */
[----:B------:R-:W-:-:S03]  /*13ee30*/  IADD3 R147, P1, R147, R246, RZ ;  /* 0x000000f693937210 */ /* 0x000fc60007f3e0ff */
[----:B------:R-:W-:Y:S01]  /*13ee40*/  STL [R1+0x4b74], R149 ;  /* 0x004b749501007387 */ /* 0x000fe20000100800 */
[----:B------:R-:W-:Y:S01]  /*13ee50*/  HMMA.1688.F32.TF32 R72, R8, R156, R72 ;  /* 0x0000009c0848723c */ /* 0x000fe20000081048 */
[----:B------:R-:W4:Y:S02]  /*13ee60*/  LDL.LU.64 R158, [R1+0x6238] ;  /* 0x00623800019e7983 */ /* 0x000f240000300a00 */
[----:B------:R-:W4:Y:S02]  /*13ee70*/  LDL.LU.64 R156, [R1+0x6230] ;  /* 0x00623000019c7983 */ /* 0x000f240000300a00 */
[----:B-1----:R-:W-:Y:S01]  /*13ee80*/  IMAD.MOV.U32 R118, RZ, RZ, R149 ;  /* 0x000000ffff767224 */ /* 0x002fe200078e0095 */
[----:B------:R-:W-:Y:S01]  /*13ee90*/  STL [R1+0x4b4c], R147 ;  /* 0x004b4c9301007387 */ /* 0x000fe20000100800 */
[----:B------:R-:W-:Y:S02]  /*13eea0*/  IMAD.MOV.U32 R185, RZ, RZ, R252 ;  /* 0x000000ffffb97224 */ /* 0x000fe400078e00fc */
[----:B------:R-:W-:-:S02]  /*13eeb0*/  IMAD.MOV.U32 R252, RZ, RZ, R171 ;  /* 0x000000fffffc7224 */ /* 0x000fc400078e00ab */
[----:B---3--:R-:W-:Y:S01]  /*13eec0*/  IMAD.X R154, R154, 0x1, R244, P5 ;  /* 0x000000019a9a7824 */ /* 0x008fe200028e06f4 */
[----:B------:R-:W-:-:S03]  /*13eed0*/  IADD3 R145, P5, R145, R246, RZ ;  /* 0x000000f691917210 */ /* 0x000fc60007fbe0ff */
[----:B------:R-:W-:Y:S02]  /*13eee0*/  IMAD.MOV.U32 R119, RZ, RZ, R154 ;  /* 0x000000ffff777224 */ /* 0x000fe400078e009a */
[----:B--2---:R-:W-:-:S03]  /*13eef0*/  IMAD.X R148, R148, 0x1, R244, P1 ;  /* 0x0000000194947824 */ /* 0x004fc600008e06f4 */
[----:B------:R1:W-:Y:S01]  /*13ef00*/  LDGSTS.E [R2+0x34800], [R118.64], P2 ;  /* 0x3480000076027fae */ /* 0x0003e20009121844 */
[----:B----4-:R-:W-:Y:S02]  /*13ef10*/  IADD3 R0, P1, R0, R246, RZ ;  /* 0x000000f600007210 */ /* 0x010fe40007f3e0ff */
[----:B------:R-:W-:Y:S01]  /*13ef20*/  IADD3.X R146, R146, R244, RZ, P5, !PT ;  /* 0x000000f492927210 */ /* 0x000fe20002ffe4ff */
[----:B------:R-:W-:Y:S01]  /*13ef30*/  STL [R1+0x4b48], R154 ;  /* 0x004b489a01007387 */ /* 0x000fe20000100800 */
[----:B------:R-:W-:Y:S02]  /*13ef40*/  STL [R1+0x4b44], R145 ;  /* 0x004b449101007387 */ /* 0x000fe40000100800 */
[----:B------:R-:W-:Y:S02]  /*13ef50*/  STL [R1+0x4b40], R148 ;  /* 0x004b409401007387 */ /* 0x000fe40000100800 */
[----:B------:R-:W-:Y:S01]  /*13ef60*/  STL [R1+0x4b3c], R0 ;  /* 0x004b3c0001007387 */ /* 0x000fe20000100800 */
[----:B-1----:R-:W-:Y:S01]  /*13ef70*/  MOV R118, R147 ;  /* 0x0000009300767202 */ /* 0x002fe20000000f00 */
[----:B------:R-:W-:Y:S01]  /*13ef80*/  IMAD.MOV.U32 R119, RZ, RZ, R148 ;  /* 0x000000ffff777224 */ /* 0x000fe200078e0094 */
[----:B------:R1:W-:Y:S04]  /*13ef90*/  STL [R1+0x4b38], R146 ;  /* 0x004b389201007387 */ /* 0x0003e80000100800 */
[----:B------:R2:W-:Y:S02]  /*13efa0*/  LDGSTS.E [R2+0x34a00], [R118.64], P2 ;  /* 0x34a0000076027fae */ /* 0x0005e40009121844 */
[----:B--2---:R-:W-:-:S02]  /*13efb0*/  IMAD.MOV.U32 R119, RZ, RZ, R146 ;  /* 0x000000ffff777224 */ /* 0x004fc400078e0092 */
[----:B------:R-:W-:Y:S01]  /*13efc0*/  IMAD.X R144, R144, 0x1, R244, P1 ;  /* 0x0000000190907824 */ /* 0x000fe200008e06f4 */
[----:B-1----:R-:W2:Y:S01]  /*13efd0*/  LDL.LU R146, [R1+0x4af4] ;  /* 0x004af40001927983 */ /* 0x002ea20000300800 */
[----:B------:R-:W3:Y:S01]  /*13efe0*/  LDL.LU R170, [R1+0x4acc] ;  /* 0x004acc0001aa7983 */ /* 0x000ee20000300800 */
[----:B------:R-:W-:Y:S02]  /*13eff0*/  MOV R118, R145 ;  /* 0x0000009100767202 */ /* 0x000fe40000000f00 */
[----:B------:R1:W-:Y:S01]  /*13f000*/  STL [R1+0x4b30], R144 ;  /* 0x004b309001007387 */ /* 0x0003e20000100800 */
[----:B------:R-:W4:Y:S02]  /*13f010*/  LDL.LU R145, [R1+0x4ac4] ;  /* 0x004ac40001917983 */ /* 0x000f240000300800 */
[----:B------:R-:W4:Y:S02]  /*13f020*/  LDL.LU R148, [R1+0x4ac8] ;  /* 0x004ac80001947983 */ /* 0x000f240000300800 */
[----:B------:R-:W4:Y:S01]  /*13f030*/  LDL.LU R171, [R1+0x4ac0] ;  /* 0x004ac00001ab7983 */ /* 0x000f220000300800 */
[----:B------:R-:W4:Y:S01]  /*13f040*/  LDL.LU R165, [R1+0x4ab8] ;  /* 0x004ab80001a57983 */ /* 0x000f220000300800 */
[----:B------:R-:W4:Y:S02]  /*13f050*/  LDL.LU R164, [R1+0x4ab0] ;  /* 0x004ab00001a47983 */ /* 0x000f240000300800 */
[----:B------:R-:W4:Y:S01]  /*13f060*/  LDL.LU R155, [R1+0x4abc] ;  /* 0x004abc00019b7983 */ /* 0x000f220000300800 */
[----:B------:R1:W-:Y:S01]  /*13f070*/  LDGSTS.E [R2+0x34c00], [R118.64], P2 ;  /* 0x34c0000076027fae */ /* 0x0003e20009121844 */
[----:B------:R-:W-:-:S02]  /*13f080*/  ISETP.GT.AND P1, PT, R116, 0x75, PT ;  /* 0x000000757400780c */ /* 0x000fc40003f24270 */
[----:B------:R-:W-:Y:S01]  /*13f090*/  ISETP.GT.AND P5, PT, R116, 0x79, PT ;  /* 0x000000797400780c */ /* 0x000fe20003fa4270 */
[----:B------:R-:W4:Y:S01]  /*13f0a0*/  LDL.LU R149, [R1+0x4a74] ;  /* 0x004a740001957983 */ /* 0x000f220000300800 */
[----:B------:R-:W4:Y:S01]  /*13f0b0*/  LDL.LU R147, [R1+0x4a4c] ;  /* 0x004a4c0001937983 */ /* 0x000f220000300800 */
[----:B-1----:R-:W-:Y:S01]  /*13f0c0*/  IMAD.MOV.U32 R118, RZ, RZ, R0 ;  /* 0x000000ffff767224 */ /* 0x002fe200078e0000 */
[----:B------:R-:W-:Y:S02]  /*13f0d0*/  MOV R119, R144 ;  /* 0x0000009000777202 */ /* 0x000fe40000000f00 */
[----:B------:R-:W-:Y:S01]  /*13f0e0*/  SEL R0, RZ, 0x4, !P5 ;  /* 0x00000004ff007807 */ /* 0x000fe20006800000 */
[----:B------:R-:W4:Y:S04]  /*13f0f0*/  LDL.LU R144, [R1+0x4a44] ;  /* 0x004a440001907983 */ /* 0x000f280000300800 */
[----:B------:R1:W-:Y:S02]  /*13f100*/  LDGSTS.E [R2+0x34e00], [R118.64], P2 ;  /* 0x34e0000076027fae */ /* 0x0003e40009121844 */
[----:B-1----:R-:W-:Y:S01]  /*13f110*/  SEL R118, RZ, 0x4, !P1 ;  /* 0x00000004ff767807 */ /* 0x002fe20004800000 */
[----:B------:R-:W-:Y:S01]  /*13f120*/  IMAD.MOV.U32 R236, RZ, RZ, R175 ;  /* 0x000000ffffec7224 */ /* 0x000fe200078e00af */
[----:B------:R-:W-:Y:S01]  /*13f130*/  SEL R0, R0, RZ, !P0 ;  /* 0x000000ff00007207 */ /* 0x000fe20004000000 */
[----:B------:R-:W-:Y:S01]  /*13f140*/  HMMA.1688.F32.TF32 R68, R8, R172, R68 ;  /* 0x000000ac0844723c */ /* 0x000fe20000081044 */
[----:B------:R-:W-:-:S02]  /*13f150*/  SEL R118, R118, RZ, !P0 ;  /* 0x000000ff76767207 */ /* 0x000fc40004000000 */
[-C--:B--2---:R-:W-:Y:S02]  /*13f160*/  IADD3 R146, P1, R146, R246.reuse, RZ ;  /* 0x000000f692927210 */ /* 0x084fe40007f3e0ff */
[-C--:B---3--:R-:W-:Y:S02]  /*13f170*/  IADD3 R170, P2, R170, R246.reuse, RZ ;  /* 0x000000f6aaaa7210 */ /* 0x088fe40007f5e0ff */
[----:B----4-:R-:W-:Y:S01]  /*13f180*/  IADD3 R145, P5, R145, R246, RZ ;  /* 0x000000f691917210 */ /* 0x010fe20007fbe0ff */
[--C-:B------:R-:W-:Y:S02]  /*13f190*/  IMAD.X R148, R148, 0x1, R244.reuse, P1 ;  /* 0x0000000194947824 */ /* 0x100fe400008e06f4 */
[----:B------:R-:W-:Y:S01]  /*13f1a0*/  IMAD.X R171, R171, 0x1, R244, P2 ;  /* 0x00000001abab7824 */ /* 0x000fe200010e06f4 */
[----:B------:R-:W-:Y:S01]  /*13f1b0*/  STL [R1+0x4af4], R146 ;  /* 0x004af49201007387 */ /* 0x000fe20000100800 */
[----:B------:R-:W-:Y:S02]  /*13f1c0*/  STL [R1+0x4acc], R170 ;  /* 0x004accaa01007387 */ /* 0x000fe40000100800 */
[----:B------:R-:W-:Y:S02]  /*13f1d0*/  STL [R1+0x4ac4], R145 ;  /* 0x004ac49101007387 */ /* 0x000fe40000100800 */
[----:B------:R1:W-:Y:S01]  /*13f1e0*/  STL [R1+0x4ac8], R148 ;  /* 0x004ac89401007387 */ /* 0x0003e20000100800 */
[----:B------:R-:W-:Y:S01]  /*13f1f0*/  STL [R1+0x4ac0], R171 ;  /* 0x004ac0ab01007387 */ /* 0x000fe20000100800 */
[----:B------:R-:W-:Y:S01]  /*13f200*/  IADD3.X R165, R165, R244, RZ, P5, !PT ;  /* 0x000000f4a5a57210 */ /* 0x000fe20002ffe4ff */
[----:B------:R-:W2:Y:S02]  /*13f210*/  LDL.LU.64 R174, [R1+0x6228] ;  /* 0x0062280001ae7983 */ /* 0x000ea40000300a00 */
[----:B------:R-:W3:Y:S01]  /*13f220*/  LDL.LU.64 R172, [R1+0x6220] ;  /* 0x0062200001ac7983 */ /* 0x000ee20000300a00 */
[----:B------:R-:W-:Y:S01]  /*13f230*/  IADD3 R155, P5, R155, R246, RZ ;  /* 0x000000f69b9b7210 */ /* 0x000fe20007fbe0ff */
[----:B------:R-:W4:Y:S01]  /*13f240*/  LDL.LU R154, [R1+0x4a48] ;  /* 0x004a4800019a7983 */ /* 0x000f220000300800 */
[----:B------:R-:W-:Y:S01]  /*13f250*/  ISETP.NE.U32.AND P1, PT, R118, RZ, PT ;  /* 0x000000ff7600720c */ /* 0x000fe20003f25070 */
[----:B------:R-:W-:-:S02]  /*13f260*/  IMAD.MOV.U32 R118, RZ, RZ, R146 ;  /* 0x000000ffff767224 */ /* 0x000fc400078e0092 */
[----:B------:R-:W-:Y:S01]  /*13f270*/  IMAD.MOV.U32 R119, RZ, RZ, R148 ;  /* 0x000000ffff777224 */ /* 0x000fe200078e0094 */
[----:B------:R-:W-:Y:S01]  /*13f280*/  ISETP.NE.U32.AND P2, PT, R0, RZ, PT ;  /* 0x000000ff0000720c */ /* 0x000fe20003f45070 */
[----:B------:R-:W-:Y:S01]  /*13f290*/  STL [R1+0x4ab8], R165 ;  /* 0x004ab8a501007387 */ /* 0x000fe20000100800 */
[----:B------:R-:W2:Y:S02]  /*13f2a0*/  LDL.LU R0, [R1+0x4a3c] ;  /* 0x004a3c0001007983 */ /* 0x000ea40000300800 */
[----:B------:R-:W-:Y:S02]  /*13f2b0*/  STL [R1+0x4abc], R155 ;  /* 0x004abc9b01007387 */ /* 0x000fe40000100800 */
[----:B-1----:R-:W2:Y:S01]  /*13f2c0*/  LDL.LU R148, [R1+0x4a40] ;  /* 0x004a400001947983 */ /* 0x002ea20000300800 */
[----:B------:R1:W-:Y:S01]  /*13f2d0*/  LDGSTS.E [R2+0x36800], [R118.64], P3 ;  /* 0x3680000076027fae */ /* 0x0003e20009921844 */
[----:B------:R-:W-:-:S03]  /*13f2e0*/  IADD3.X R164, R164, R244, RZ, P5, !PT ;  /* 0x000000f4a4a47210 */ /* 0x000fc60002ffe4ff */
[----:B------:R-:W3:Y:S04]  /*13f2f0*/  LDL.LU R146, [R1+0x4a38] ;  /* 0x004a380001927983 */ /* 0x000ee80000300800 */
[----:B------:R-:W-:Y:S01]  /*13f300*/  STL [R1+0x4ab0], R164 ;  /* 0x004ab0a401007387 */ /* 0x000fe20000100800 */
[----:B-1----:R-:W-:Y:S02]  /*13f310*/  IMAD.MOV.U32 R118, RZ, RZ, R170 ;  /* 0x000000ffff767224 */ /* 0x002fe400078e00aa */
[----:B------:R-:W-:-:S05]  /*13f320*/  IMAD.MOV.U32 R119, RZ, RZ, R171 ;  /* 0x000000ffff777224 */ /* 0x000fca00078e00ab */
[----:B------:R1:W-:Y:S02]  /*13f330*/  LDGSTS.E [R2+0x36a00], [R118.64], P3 ;  /* 0x36a0000076027fae */ /* 0x0003e40009921844 */
[----:B-1----:R-:W-:Y:S02]  /*13f340*/  MOV R118, R145 ;  /* 0x0000009100767202 */ /* 0x002fe40000000f00 */
[----:B------:R-:W3:Y:S01]  /*13f350*/  LDL.LU R145, [R1+0x4a30] ;  /* 0x004a300001917983 */ /* 0x000ee20000300800 */
[----:B------:R-:W-:Y:S01]  /*13f360*/  IMAD.MOV.U32 R119, RZ, RZ, R165 ;  /* 0x000000ffff777224 */ /* 0x000fe200078e00a5 */
[----:B------:R-:W-:-:S04]  /*13f370*/  IADD3 R149, P5, R149, R246, RZ ;  /* 0x000000f695957210 */ /* 0x000fc80007fbe0ff */
[----:B------:R1:W-:Y:S02]  /*13f380*/  LDGSTS.E [R2+0x36c00], [R118.64], P3 ;  /* 0x36c0000076027fae */ /* 0x0003e40009921844 */
[----:B-1----:R-:W-:Y:S01]  /*13f390*/  IMAD.MOV.U32 R118, RZ, RZ, R155 ;  /* 0x000000ffff767224 */ /* 0x002fe200078e009b */
[----:B------:R-:W-:-:S05]  /*13f3a0*/  MOV R119, R164 ;  /* 0x000000a400777202 */ /* 0x000fca0000000f00 */
[----:B------:R1:W-:Y:S01]  /*13f3b0*/  LDGSTS.E [R2+0x36e00], [R118.64], P3 ;  /* 0x36e0000076027fae */ /* 0x0003e20009921844 */
[----:B------:R-:W-:Y:S01]  /*13f3c0*/  IADD3 R147, P3, R147, R246, RZ ;  /* 0x000000f693937210 */ /* 0x000fe20007f7e0ff */
[----:B------:R-:W-:Y:S01]  /*13f3d0*/  IMAD.MOV.U32 R237, RZ, RZ, R206 ;  /* 0x000000ffffed7224 */ /* 0x000fe200078e00ce */
[----:B------:R-:W-:Y:S01]  /*13f3e0*/  MOV R238, R207 ;  /* 0x000000cf00ee7202 */ /* 0x000fe20000000f00 */
[----:B------:R-:W-:Y:S01]  /*13f3f0*/  STL [R1+0x4a74], R149 ;  /* 0x004a749501007387 */ /* 0x000fe20000100800 */
[----:B------:R-:W-:Y:S01]  /*13f400*/  HMMA.1688.F32.TF32 R64, R8, R204, R64 ;  /* 0x000000cc0840723c */ /* 0x000fe20000081040 */
[----:B------:R-:W3:Y:S02]  /*13f410*/  LDL.LU.64 R206, [R1+0x6218] ;  /* 0x0062180001ce7983 */ /* 0x000ee40000300a00 */
[----:B------:R-:W3:Y:S02]  /*13f420*/  LDL.LU.64 R204, [R1+0x6210] ;  /* 0x0062100001cc7983 */ /* 0x000ee40000300a00 */
[----:B-1----:R-:W-:Y:S01]  /*13f430*/  IMAD.MOV.U32 R118, RZ, RZ, R149 ;  /* 0x000000ffff767224 */ /* 0x002fe200078e0095 */
[----:B------:R-:W-:Y:S01]  /*13f440*/  STL [R1+0x4a4c], R147 ;  /* 0x004a4c9301007387 */ /* 0x000fe20000100800 */
[----:B------:R-:W-:-:S02]  /*13f450*/  IMAD.MOV.U32 R251, RZ, RZ, R178 ;  /* 0x000000fffffb7224 */ /* 0x000fc400078e00b2 */
[----:B----4-:R-:W-:Y:S01]  /*13f460*/  IMAD.X R154, R154, 0x1, R244, P5 ;  /* 0x000000019a9a7824 */ /* 0x010fe200028e06f4 */
[----:B------:R-:W-:-:S03]  /*13f470*/  IADD3 R144, P5, R144, R246, RZ ;  /* 0x000000f690907210 */ /* 0x000fc60007fbe0ff */
[----:B------:R-:W-:Y:S02]  /*13f480*/  IMAD.MOV.U32 R119, RZ, RZ, R154 ;  /* 0x000000ffff777224 */ /* 0x000fe400078e009a */
[----:B--2---:R-:W-:-:S03]  /*13f490*/  IMAD.X R148, R148, 0x1, R244, P3 ;  /* 0x0000000194947824 */ /* 0x004fc600018e06f4 */
[----:B------:R1:W-:Y:S01]  /*13f4a0*/  LDGSTS.E [R2+0x38800], [R118.64], P4 ;  /* 0x3880000076027fae */ /* 0x0003e2000a121844 */
[----:B------:R-:W-:Y:S02]  /*13f4b0*/  IADD3 R0, P3, R0, R246, RZ ;  /* 0x000000f600007210 */ /* 0x000fe40007f7e0ff */
[----:B---3--:R-:W-:Y:S01]  /*13f4c0*/  IADD3.X R146, R146, R244, RZ, P5, !PT ;  /* 0x000000f492927210 */ /* 0x008fe20002ffe4ff */
        /* <DEDUP_REMOVED lines=30> */
[----:B-1----:R-:W-:-:S04]  /*13f6b0*/  SEL R118, RZ, 0x4, !P3 ;  /* 0x00000004ff767807 */ /* 0x002fc80005800000 */
[----:B------:R-:W-:Y:S02]  /*13f6c0*/  SEL R118, R118, RZ, !P0 ;  /* 0x000000ff76767207 */ /* 0x000fe40004000000 */
[----:B------:R-:W-:Y:S01]  /*13f6d0*/  SEL R0, R0, RZ, !P0 ;  /* 0x000000ff00007207 */ /* 0x000fe20004000000 */
[----:B------:R-:W-:Y:S01]  /*13f6e0*/  HMMA.1688.F32.TF32 R60, R8, R152, R60 ;  /* 0x00000098083c723c */ /* 0x000fe2000008103c */
        /* <DEDUP_REMOVED lines=12> */
[----:B------:R-:W2:Y:S02]  /*13f7b0*/  LDL.LU.64 R154, [R1+0x6208] ;  /* 0x00620800019a7983 */ /* 0x000ea40000300a00 */
[----:B------:R-:W-:Y:S02]  /*13f7c0*/  IMAD.MOV.U32 R118, RZ, RZ, R146 ;  /* 0x000000ffff767224 */ /* 0x000fe400078e0092 */
[----:B------:R-:W-:Y:S01]  /*13f7d0*/  IMAD.MOV.U32 R119, RZ, RZ, R148 ;  /* 0x000000ffff777224 */ /* 0x000fe200078e0094 */
[----:B------:R-:W-:Y:S01]  /*13f7e0*/  IADD3 R164, P5, R164, R246, RZ ;  /* 0x000000f6a4a47210 */ /* 0x000fe20007fbe0ff */
[----:B------:R-:W3:Y:S01]  /*13f7f0*/  LDL.LU R153, [R1+0x6200] ;  /* 0x0062000001997983 */ /* 0x000ee20000300800 */
[----:B------:R-:W4:Y:S01]  /*13f800*/  LDL.LU R152, [R1+0x496c] ;  /* 0x00496c0001987983 */ /* 0x000f220000300800 */
[----:B------:R-:W-:Y:S01]  /*13f810*/  ISETP.NE.U32.AND P4, PT, R0, RZ, PT ;  /* 0x000000ff0000720c */ /* 0x000fe20003f85070 */
[----:B------:R-:W-:Y:S01]  /*13f820*/  STL [R1+0x49d0], R170 ;  /* 0x0049d0aa01007387 */ /* 0x000fe20000100800 */
[----:B------:R-:W2:Y:S04]  /*13f830*/  LDL.LU R0, [R1+0x4988] ;  /* 0x0049880001007983 */ /* 0x000ea80000300800 */
[----:B------:R1:W-:Y:S01]  /*13f840*/  LDGSTS.E [R2+0x3a800], [R118.64], P1 ;  /* 0x3a80000076027fae */ /* 0x0003e20008921844 */
[----:B------:R-:W-:Y:S02]  /*13f850*/  STL [R1+0x49d4], R164 ;  /* 0x0049d4a401007387 */ /* 0x000fe40000100800 */
[----:B-1----:R-:W2:Y:S01]  /*13f860*/  LDL.LU R148, [R1+0x4974] ;  /* 0x0049740001947983 */ /* 0x002ea20000300800 */
[----:B------:R-:W-:Y:S01]  /*13f870*/  IADD3.X R165, R165, R244, RZ, P5, !PT ;  /* 0x000000f4a5a57210 */ /* 0x000fe20002ffe4ff */
[----:B------:R-:W3:Y:S01]  /*13f880*/  LDL.LU R146, [R1+0x497c] ;  /* 0x00497c0001927983 */ /* 0x000ee20000300800 */
[----:B------:R-:W-:-:S02]  /*13f890*/  IMAD.MOV.U32 R118, RZ, RZ, R171 ;  /* 0x000000ffff767224 */ /* 0x000fc400078e00ab */
[----:B------:R-:W-:Y:S01]  /*13f8a0*/  IMAD.MOV.U32 R119, RZ, RZ, R178 ;  /* 0x000000ffff777224 */ /* 0x000fe200078e00b2 */
[----:B------:R-:W-:Y:S04]  /*13f8b0*/  STL [R1+0x49c8], R165 ;  /* 0x0049c8a501007387 */ /* 0x000fe80000100800 */
[----:B------:R1:W-:Y:S02]  /*13f8c0*/  LDGSTS.E [R2+0x3aa00], [R118.64], P1 ;  /* 0x3aa0000076027fae */ /* 0x0003e40008921844 */
[----:B-1----:R-:W-:Y:S02]  /*13f8d0*/  MOV R118, R144 ;  /* 0x0000009000767202 */ /* 0x002fe40000000f00 */
[----:B------:R-:W3:Y:S01]  /*13f8e0*/  LDL.LU R144, [R1+0x4984] ;  /* 0x0049840001907983 */ /* 0x000ee20000300800 */
[----:B------:R-:W-:Y:S01]  /*13f8f0*/  IMAD.MOV.U32 R119, RZ, RZ, R170 ;  /* 0x000000ffff777224 */ /* 0x000fe200078e00aa */
[----:B------:R-:W-:-:S04]  /*13f900*/  IADD3 R149, P5, R149, R246, RZ ;  /* 0x000000f695957210 */ /* 0x000fc80007fbe0ff */
[----:B------:R1:W-:Y:S01]  /*13f910*/  LDGSTS.E [R2+0x3ac00], [R118.64], P1 ;  /* 0x3ac0000076027fae */ /* 0x0003e20008921844 */
[----:B------:R-:W-:Y:S01]  /*13f920*/  MOV R241, R230 ;  /* 0x000000e600f17202 */ /* 0x000fe20000000f00 */
[----:B------:R-:W-:Y:S02]  /*13f930*/  IMAD.MOV.U32 R242, RZ, RZ, R231 ;  /* 0x000000fffff27224 */ /* 0x000fe400078e00e7 */
[----:B-1----:R-:W-:Y:S01]  /*13f940*/  IMAD.MOV.U32 R118, RZ, RZ, R164 ;  /* 0x000000ffff767224 */ /* 0x002fe200078e00a4 */
[----:B------:R-:W-:-:S05]  /*13f950*/  MOV R119, R165 ;  /* 0x000000a500777202 */ /* 0x000fca0000000f00 */
[----:B------:R1:W-:Y:S01]  /*13f960*/  LDGSTS.E [R2+0x3ae00], [R118.64], P1 ;  /* 0x3ae0000076027fae */ /* 0x0003e20008921844 */
[----:B------:R-:W-:-:S03]  /*13f970*/  IADD3 R147, P1, R147, R246, RZ ;  /* 0x000000f693937210 */ /* 0x000fc60007f3e0ff */
[----:B------:R-:W-:Y:S01]  /*13f980*/  STL [R1+0x4970], R149 ;  /* 0x0049709501007387 */ /* 0x000fe20000100800 */
[----:B------:R-:W-:Y:S01]  /*13f990*/  HMMA.1688.F32.TF32 R56, R8, R228, R56 ;  /* 0x000000e40838723c */ /* 0x000fe20000081038 */
[----:B------:R-:W3:Y:S02]  /*13f9a0*/  LDL.LU.64 R230, [R1+0x61f8] ;  /* 0x0061f80001e67983 */ /* 0x000ee40000300a00 */
[----:B------:R-:W3:Y:S01]  /*13f9b0*/  LDL.LU.64 R228, [R1+0x61f0] ;  /* 0x0061f00001e47983 */ /* 0x000ee20000300a00 */
[----:B------:R2:W-:Y:S01]  /*13f9c0*/  STL [R1+0x4978], R147 ;  /* 0x0049789301007387 */ /* 0x0005e20000100800 */
[----:B-1----:R-:W-:Y:S02]  /*13f9d0*/  IMAD.MOV.U32 R118, RZ, RZ, R149 ;  /* 0x000000ffff767224 */ /* 0x002fe400078e0095 */
[----:B------:R-:W-:Y:S02]  /*13f9e0*/  IMAD.MOV.U32 R217, RZ, RZ, R179 ;  /* 0x000000ffffd97224 */ /* 0x000fe400078e00b3 */
[----:B----4-:R-:W-:Y:S01]  /*13f9f0*/  IMAD.X R152, R152, 0x1, R244, P5 ;  /* 0x0000000198987824 */ /* 0x010fe200028e06f4 */
[----:B------:R-:W-:-:S03]  /*13fa00*/  IADD3 R145, P5, R145, R246, RZ ;  /* 0x000000f691917210 */ /* 0x000fc60007fbe0ff */
[----:B------:R-:W-:Y:S02]  /*13fa10*/  IMAD.MOV.U32 R119, RZ, RZ, R152 ;  /* 0x000000ffff777224 */ /* 0x000fe400078e0098 */
[----:B--2---:R-:W-:Y:S01]  /*13fa20*/  IMAD.X R148, R148, 0x1, R244, P1 ;  /* 0x0000000194947824 */ /* 0x004fe200008e06f4 */
[----:B------:R-:W-:Y:S02]  /*13fa30*/  IADD3 R0, P1, R0, R246, RZ ;  /* 0x000000f600007210 */ /* 0x000fe40007f3e0ff */
[----:B---3--:R-:W-:Y:S01]  /*13fa40*/  IADD3.X R146, R146, R244, RZ, P5, !PT ;  /* 0x000000f492927210 */ /* 0x008fe20002ffe4ff */
[----:B------:R-:W-:Y:S01]  /*13fa50*/  STL [R1+0x496c], R152 ;  /* 0x00496c9801007387 */ /* 0x000fe20000100800 */
[----:B------:R1:W-:Y:S03]  /*13fa60*/  STL [R1+0x4980], R145 ;  /* 0x0049809101007387 */ /* 0x0003e60000100800 */
[----:B------:R2:W-:Y:S01]  /*13fa70*/  LDGSTS.E [R2+0x3c800], [R118.64], P2 ;  /* 0x3c80000076027fae */ /* 0x0005e20009121844 */
[----:B------:R3:W-:Y:S02]  /*13fa80*/  STL [R1+0x4974], R148 ;  /* 0x0049749401007387 */ /* 0x0007e40000100800 */
[----:B------:R-:W-:Y:S02]  /*13fa90*/  STL [R1+0x4988], R0 ;  /* 0x0049880001007387 */ /* 0x000fe40000100800 */
[----:B------:R4:W-:Y:S01]  /*13faa0*/  STL [R1+0x497c], R146 ;  /* 0x00497c9201007387 */ /* 0x0009e20000100800 */
[----:B--2---:R-:W-:Y:S01]  /*13fab0*/  MOV R118, R147 ;  /* 0x0000009300767202 */ /* 0x004fe20000000f00 */
[----:B------:R-:W-:Y:S01]  /*13fac0*/  IMAD.MOV.U32 R119, RZ, RZ, R148 ;  /* 0x000000ffff777224 */ /* 0x000fe200078e0094 */
[----:B------:R-:W2:Y:S01]  /*13fad0*/  LDL.LU R147, [R1+0x48e0] ;  /* 0x0048e00001937983 */ /* 0x000ea20000300800 */
[----:B------:R-:W2:Y:S03]  /*13fae0*/  LDL.LU R178, [R1+0x48e8] ;  /* 0x0048e80001b27983 */ /* 0x000ea60000300800 */
[----:B------:R1:W-:Y:S01]  /*13faf0*/  LDGSTS.E [R2+0x3ca00], [R118.64], P2 ;  /* 0x3ca0000076027fae */ /* 0x0003e20009121844 */
[----:B------:R-:W-:Y:S01]  /*13fb00*/  IMAD.X R144, R144, 0x1, R244, P1 ;  /* 0x0000000190907824 */ /* 0x000fe200008e06f4 */
[----:B-1----:R-:W-:-:S04]  /*13fb10*/  MOV R118, R145 ;  /* 0x0000009100767202 */ /* 0x002fc80000000f00 */
[----:B------:R1:W-:Y:S01]  /*13fb20*/  STL [R1+0x4984], R144 ;  /* 0x0049849001007387 */ /* 0x0003e20000100800 */
[----:B------:R-:W2:Y:S02]  /*13fb30*/  LDL.LU R145, [R1+0x48f0] ;  /* 0x0048f00001917983 */ /* 0x000ea40000300800 */
[----:B------:R-:W2:Y:S02]  /*13fb40*/  LDL.LU R149, [R1+0x48dc] ;  /* 0x0048dc0001957983 */ /* 0x000ea40000300800 */
[----:B------:R-:W2:Y:S01]  /*13fb50*/  LDL.LU R179, [R1+0x48e4] ;  /* 0x0048e40001b37983 */ /* 0x000ea20000300800 */
[----:B------:R-:W2:Y:S01]  /*13fb60*/  LDL.LU R171, [R1+0x48ec] ;  /* 0x0048ec0001ab7983 */ /* 0x000ea20000300800 */
[----:B------:R-:W2:Y:S02]  /*13fb70*/  LDL.LU R170, [R1+0x48f4] ;  /* 0x0048f40001aa7983 */ /* 0x000ea40000300800 */
[----:B------:R-:W2:Y:S02]  /*13fb80*/  LDL.LU R165, [R1+0x48f8] ;  /* 0x0048f80001a57983 */ /* 0x000ea40000300800 */
[----:B------:R-:W-:Y:S01]  /*13fb90*/  IMAD.MOV.U32 R119, RZ, RZ, R146 ;  /* 0x000000ffff777224 */ /* 0x000fe200078e0092 */
[----:B------:R-:W-:-:S02]  /*13fba0*/  ISETP.GT.AND P1, PT, R116, 0x6, PT ;  /* 0x000000067400780c */ /* 0x000fc40003f24270 */
[----:B------:R-:W-:Y:S01]  /*13fbb0*/  ISETP.GT.AND P5, PT, R116, 0xa, PT ;  /* 0x0000000a7400780c */ /* 0x000fe20003fa4270 */
[----:B------:R-:W2:Y:S04]  /*13fbc0*/  LDL.LU R152, [R1+0x5834] ;  /* 0x0058340001987983 */ /* 0x000ea80000300800 */
[----:B------:R1:W-:Y:S01]  /*13fbd0*/  LDGSTS.E [R2+0x3cc00], [R118.64], P2 ;  /* 0x3cc0000076027fae */ /* 0x0003e20009121844 */
[----:B---3--:R-:W3:Y:S02]  /*13fbe0*/  LDL.LU R148, [R1+0x582c] ;  /* 0x00582c0001947983 */ /* 0x008ee40000300800 */
[----:B----4-:R-:W4:Y:S02]  /*13fbf0*/  LDL.LU R146, [R1+0x5824] ;  /* 0x0058240001927983 */ /* 0x010f240000300800 */
[----:B-1----:R-:W-:Y:S01]  /*13fc00*/  IMAD.MOV.U32 R118, RZ, RZ, R0 ;  /* 0x000000ffff767224 */ /* 0x002fe200078e0000 */
[----:B------:R-:W-:-:S05]  /*13fc10*/  MOV R119, R144 ;  /* 0x0000009000777202 */ /* 0x000fca0000000f00 */
[----:B------:R1:W-:Y:S01]  /*13fc20*/  LDGSTS.E [R2+0x3ce00], [R118.64], P2 ;  /* 0x3ce0000076027fae */ /* 0x0003e20009121844 */
[----:B------:R-:W-:Y:S02]  /*13fc30*/  SEL R0, RZ, 0x4, !P5 ;  /* 0x00000004ff007807 */ /* 0x000fe40006800000 */
[----:B-1----:R-:W-:-:S04]  /*13fc40*/  SEL R118, RZ, 0x4, !P1 ;  /* 0x00000004ff767807 */ /* 0x002fc80004800000 */
[----:B------:R-:W-:Y:S01]  /*13fc50*/  SEL R118, R118, RZ, !P0 ;  /* 0x000000ff76767207 */ /* 0x000fe20004000000 */
[----:B------:R-:W-:Y:S02]  /*13fc60*/  IMAD.MOV.U32 R243, RZ, RZ, R198 ;  /* 0x000000fffff37224 */ /* 0x000fe400078e00c6 */
[----:B------:R-:W-:Y:S01]  /*13fc70*/  IMAD.MOV.U32 R248, RZ, RZ, R199 ;  /* 0x000000fffff87224 */ /* 0x000fe200078e00c7 */
[----:B------:R-:W-:Y:S01]  /*13fc80*/  ISETP.NE.U32.AND P2, PT, R118, RZ, PT ;  /* 0x000000ff7600720c */ /* 0x000fe20003f45070 */
[----:B------:R-:W-:Y:S01]  /*13fc90*/  HMMA.1688.F32.TF32 R36, R8, R196, R36 ;  /* 0x000000c40824723c */ /* 0x000fe20000081024 */
[-C--:B--2---:R-:W-:Y:S02]  /*13fca0*/  IADD3 R147, P1, R147, R246.reuse, RZ ;  /* 0x000000f693937210 */ /* 0x084fe40007f3e0ff */
[----:B------:R-:W-:-:S03]  /*13fcb0*/  IADD3 R178, P6, R178, R246, RZ ;  /* 0x000000f6b2b27210 */ /* 0x000fc60007fde0ff */
[----:B------:R-:W-:Y:S02]  /*13fcc0*/  STL [R1+0x48e0], R147 ;  /* 0x0048e09301007387 */ /* 0x000fe40000100800 */
[----:B------:R-:W-:Y:S02]  /*13fcd0*/  STL [R1+0x48e8], R178 ;  /* 0x0048e8b201007387 */ /* 0x000fe40000100800 */
[----:B------:R-:W-:Y:S01]  /*13fce0*/  IMAD.MOV.U32 R118, RZ, RZ, R147 ;  /* 0x000000ffff767224 */ /* 0x000fe200078e0093 */
[----:B------:R-:W-:Y:S01]  /*13fcf0*/  IADD3 R145, P5, R145, R246, RZ ;  /* 0x000000f691917210 */ /* 0x000fe20007fbe0ff */
[--C-:B------:R-:W-:Y:S02]  /*13fd00*/  IMAD.X R149, R149, 0x1, R244.reuse, P1 ;  /* 0x0000000195957824 */ /* 0x100fe400008e06f4 */
[----:B------:R-:W-:Y:S01]  /*13fd10*/  IMAD.X R179, R179, 0x1, R244, P6 ;  /* 0x00000001b3b37824 */ /* 0x000fe200030e06f4 */
[----:B------:R-:W-:Y:S01]  /*13fd20*/  IADD3.X R171, R171, R244, RZ, P5, !PT ;  /* 0x000000f4abab7210 */ /* 0x000fe20002ffe4ff */
[----:B------:R-:W-:Y:S01]  /*13fd30*/  STL [R1+0x48f0], R145 ;  /* 0x0048f09101007387 */ /* 0x000fe20000100800 */
[----:B------:R1:W-:Y:S02]  /*13fd40*/  STL [R1+0x48dc], R149 ;  /* 0x0048dc9501007387 */ /* 0x0003e40000100800 */
[----:B------:R-:W-:Y:S02]  /*13fd50*/  STL [R1+0x48e4], R179 ;  /* 0x0048e4b301007387 */ /* 0x000fe40000100800 */
[----:B------:R-:W-:Y:S01]  /*13fd60*/  IMAD.MOV.U32 R119, RZ, RZ, R149 ;  /* 0x000000ffff777224 */ /* 0x000fe200078e0095 */
[----:B------:R-:W-:Y:S01]  /*13fd70*/  IADD3 R165, P5, R165, R246, RZ ;  /* 0x000000f6a5a57210 */ /* 0x000fe20007fbe0ff */
[----:B------:R-:W2:Y:S01]  /*13fd80*/  LDL.LU.64 R198, [R1+0x61e8] ;  /* 0x0061e80001c67983 */ /* 0x000ea20000300a00 */
[----:B------:R-:W2:Y:S02]  /*13fd90*/  LDL.LU.64 R196, [R1+0x61e0] ;  /* 0x0061e00001c47983 */ /* 0x000ea40000300a00 */
[----:B------:R-:W2:Y:S02]  /*13fda0*/  LDL.LU R164, [R1+0x5828] ;  /* 0x0058280001a47983 */ /* 0x000ea40000300800 */
[----:B------:R-:W-:Y:S01]  /*13fdb0*/  STL [R1+0x48ec], R171 ;  /* 0x0048ecab01007387 */ /* 0x000fe20000100800 */
[----:B------:R-:W4:Y:S04]  /*13fdc0*/  LDL.LU R144, [R1+0x581c] ;  /* 0x00581c0001907983 */ /* 0x000f280000300800 */
[----:B------:R3:W-:Y:S01]  /*13fdd0*/  LDGSTS.E [R2+0x3e800], [R118.64], P3 ;  /* 0x3e80000076027fae */ /* 0x0007e20009921844 */
[----:B------:R-:W-:Y:S02]  /*13fde0*/  STL [R1+0x48f8], R165 ;  /* 0x0048f8a501007387 */ /* 0x000fe40000100800 */
[----:B-1----:R-:W4:Y:S01]  /*13fdf0*/  LDL.LU R149, [R1+0x5820] ;  /* 0x0058200001957983 */ /* 0x002f220000300800 */
[----:B------:R-:W-:Y:S01]  /*13fe00*/  IADD3.X R170, R170, R244, RZ, P5, !PT ;  /* 0x000000f4aaaa7210 */ /* 0x000fe20002ffe4ff */
[----:B------:R-:W4:Y:S01]  /*13fe10*/  LDL.LU R147, [R1+0x5818] ;  /* 0x0058180001937983 */ /* 0x000f220000300800 */
[----:B---3--:R-:W-:-:S02]  /*13fe20*/  IMAD.MOV.U32 R118, RZ, RZ, R178 ;  /* 0x000000ffff767224 */ /* 0x008fc400078e00b2 */
[----:B------:R-:W-:Y:S01]  /*13fe30*/  IMAD.MOV.U32 R119, RZ, RZ, R179 ;  /* 0x000000ffff777224 */ /* 0x000fe200078e00b3 */
[----:B------:R-:W-:Y:S04]  /*13fe40*/  STL [R1+0x48f4], R170 ;  /* 0x0048f4aa01007387 */ /* 0x000fe80000100800 */
[----:B------:R1:W-:Y:S02]  /*13fe50*/  LDGSTS.E [R2+0x3ea00], [R118.64], P3 ;  /* 0x3ea0000076027fae */ /* 0x0003e40009921844 */
[----:B-1----:R-:W-:Y:S02]  /*13fe60*/  MOV R118, R145 ;  /* 0x0000009100767202 */ /* 0x002fe40000000f00 */
[----:B------:R-:W3:Y:S01]  /*13fe70*/  LDL.LU R145, [R1+0x5810] ;  /* 0x0058100001917983 */ /* 0x000ee20000300800 */
[----:B------:R-:W-:-:S02]  /*13fe80*/  IMAD.MOV.U32 R249, RZ, RZ, R194 ;  /* 0x000000fffff97224 */ /* 0x000fc400078e00c2 */
[----:B------:R-:W1:Y:S02]  /*13fe90*/  S2R R194, SR_TID.X ;  /* 0x0000000000c27919 */ /* 0x000e640000002100 */
[----:B------:R-:W-:Y:S01]  /*13fea0*/  IMAD.MOV.U32 R119, RZ, RZ, R171 ;  /* 0x000000ffff777224 */ /* 0x000fe200078e00ab */
[----:B------:R-:W-:-:S04]  /*13feb0*/  IADD3 R152, P5, R152, R246, RZ ;  /* 0x000000f698987210 */ /* 0x000fc80007fbe0ff */
[----:B------:R1:W-:Y:S01]  /*13fec0*/  LDGSTS.E [R2+0x3ec00], [R118.64], P3 ;  /* 0x3ec0000076027fae */ /* 0x0003e20009921844 */
[----:B------:R-:W-:-:S04]  /*13fed0*/  SEL R0, R0, RZ, !P0 ;  /* 0x000000ff00007207 */ /* 0x000fc80004000000 */
[----:B------:R-:W-:Y:S02]  /*13fee0*/  ISETP.NE.U32.AND P1, PT, R0, RZ, PT ;  /* 0x000000ff0000720c */ /* 0x000fe40003f25070 */
[----:B-1----:R-:W-:Y:S01]  /*13fef0*/  MOV R118, R165 ;  /* 0x000000a500767202 */ /* 0x002fe20000000f00 */
[----:B------:R-:W-:Y:S01]  /*13ff00*/  IMAD.MOV.U32 R119, RZ, RZ, R170 ;  /* 0x000000ffff777224 */ /* 0x000fe200078e00aa */
[----:B------:R-:W-:-:S04]  /*13ff10*/  LOP3.LUT R194, R194, 0x7f, RZ, 0xc0, !PT ;  /* 0x0000007fc2c27812 */ /* 0x000fc800078ec0ff */
[----:B------:R1:W-:Y:S01]  /*13ff20*/  LDGSTS.E [R2+0x3ee00], [R118.64], P3 ;  /* 0x3ee0000076027fae */ /* 0x0003e20009921844 */
[----:B------:R-:W-:Y:S01]  /*13ff30*/  IADD3 R148, P3, R148, R246, RZ ;  /* 0x000000f694947210 */ /* 0x000fe20007f7e0ff */
[----:B------:R-:W-:Y:S02]  /*13ff40*/  IMAD.SHL.U32 R194, R194, 0x4, RZ ;  /* 0x00000004c2c27824 */ /* 0x000fe400078e00ff */
[----:B------:R-:W-:Y:S03]  /*13ff50*/  STL [R1+0x5834], R152 ;  /* 0x0058349801007387 */ /* 0x000fe60000100800 */
[----:B------:R-:W-:Y:S01]  /*13ff60*/  LOP3.LUT R0, R194, 0x40, RZ, 0x3c, !PT ;  /* 0x00000040c2007812 */ /* 0x000fe200078e3cff */
[----:B------:R2:W-:Y:S01]  /*13ff70*/  STL [R1+0x582c], R148 ;  /* 0x00582c9401007387 */ /* 0x0005e20000100800 */
[----:B-1----:R-:W-:Y:S02]  /*13ff80*/  MOV R118, R152 ;  /* 0x0000009800767202 */ /* 0x002fe40000000f00 */
[----:B------:R-:W-:Y:S01]  /*13ff90*/  LEA R0, R218, R0, 0x12 ;  /* 0x00000000da007211 */ /* 0x000fe200078e90ff */
[----:B--2---:R-:W-:Y:S01]  /*13ffa0*/  IMAD.X R164, R164, 0x1, R244, P5 ;  /* 0x00000001a4a47824 */ /* 0x004fe200028e06f4 */
[----:B----4-:R-:W-:-:S03]  /*13ffb0*/  IADD3 R146, P5, R146, R246, RZ ;  /* 0x000000f692927210 */ /* 0x010fc60007fbe0ff */
[----:B------:R-:W-:Y:S02]  /*13ffc0*/  IMAD.MOV.U32 R119, RZ, RZ, R164 ;  /* 0x000000ffff777224 */ /* 0x000fe400078e00a4 */
[--C-:B------:R-:W-:Y:S01]  /*13ffd0*/  IMAD.X R149, R149, 0x1, R244.reuse, P3 ;  /* 0x0000000195957824 */ /* 0x100fe200018e06f4 */
[----:B------:R-:W-:Y:S01]  /*13ffe0*/  IADD3 R144, P3, R144, R246, RZ ;  /* 0x000000f690907210 */ /* 0x000fe20007f7e0ff */
[----:B------:R-:W-:Y:S01]  /*13fff0*/  IMAD.X R147, R147, 0x1, R244, P5 ;  /* 0x0000000193937824 */ /* 0x000fe200028e06f4 */
[----:B------:R-:W-:Y:S01]  /*140000*/  STL [R1+0x5828], R164 ;  /* 0x005828a401007387 */ /* 0x000fe20000100800 */
[----:B------:R-:W-:Y:S02]  /*140010*/  STL [R1+0x5824], R146 ;  /* 0x0058249201007387 */ /* 0x000fe40000100800 */
[----:B------:R1:W-:Y:S01]  /*140020*/  STL [R1+0x5820], R149 ;  /* 0x0058209501007387 */ /* 0x0003e20000100800 */
[----:B------:R2:W-:Y:S01]  /*140030*/  LDGSTS.E [R0+0x1000], [R118.64], P4 ;  /* 0x0100000076007fae */ /* 0x0005e2000a121844 */
[----:B------:R-:W-:Y:S02]  /*140040*/  STL [R1+0x581c], R144 ;  /* 0x00581c9001007387 */ /* 0x000fe40000100800 */
[----:B------:R4:W-:Y:S02]  /*140050*/  STL [R1+0x5818], R147 ;  /* 0x0058189301007387 */ /* 0x0009e40000100800 */
[----:B--2---:R-:W-:-:S02]  /*140060*/  IMAD.MOV.U32 R118, RZ, RZ, R148 ;  /* 0x000000ffff767224 */ /* 0x004fc400078e0094 */
[----:B------:R-:W2:Y:S01]  /*140070*/  LDL.LU R148, [R1+0x57b4] ;  /* 0x0057b40001947983 */ /* 0x000ea20000300800 */
[----:B------:R-:W2:Y:S01]  /*140080*/  LDL.LU R178, [R1+0x57ac] ;  /* 0x0057ac0001b27983 */ /* 0x000ea20000300800 */
[----:B------:R-:W-:-:S05]  /*140090*/  MOV R119, R149 ;  /* 0x0000009500777202 */ /* 0x000fca0000000f00 */
[----:B------:R4:W-:Y:S01]  /*1400a0*/  LDGSTS.E [R0+0x1200], [R118.64], P4 ;  /* 0x0120000076007fae */ /* 0x0009e2000a121844 */
[----:B---3--:R-:W-:-:S05]  /*1400b0*/  IMAD.X R145, R145, 0x1, R244, P3 ;  /* 0x0000000191917824 */ /* 0x008fca00018e06f4 */
[----:B------:R3:W-:Y:S01]  /*1400c0*/  STL [R1+0x5810], R145 ;  /* 0x0058109101007387 */ /* 0x0007e20000100800 */
[----:B------:R-:W3:Y:S02]  /*1400d0*/  LDL.LU R170, [R1+0x57a4] ;  /* 0x0057a40001aa7983 */ /* 0x000ee40000300800 */
[----:B-1----:R-:W3:Y:S02]  /*1400e0*/  LDL.LU R149, [R1+0x57a8] ;  /* 0x0057a80001957983 */ /* 0x002ee40000300800 */
[----:B------:R-:W3:Y:S01]  /*1400f0*/  LDL.LU R179, [R1+0x57a0] ;  /* 0x0057a00001b37983 */ /* 0x000ee20000300800 */
[----:B------:R-:W3:Y:S01]  /*140100*/  LDL.LU R171, [R1+0x5798] ;  /* 0x0057980001ab7983 */ /* 0x000ee20000300800 */
[----:B----4-:R-:W-:Y:S01]  /*140110*/  MOV R119, R147 ;  /* 0x0000009300777202 */ /* 0x010fe20000000f00 */
[----:B------:R-:W4:Y:S02]  /*140120*/  LDL.LU R165, [R1+0x5790] ;  /* 0x0057900001a57983 */ /* 0x000f240000300800 */
[----:B------:R-:W4:Y:S01]  /*140130*/  LDL.LU R147, [R1+0x579c] ;  /* 0x00579c0001937983 */ /* 0x000f220000300800 */
[----:B------:R-:W-:Y:S01]  /*140140*/  IMAD.MOV.U32 R118, RZ, RZ, R146 ;  /* 0x000000ffff767224 */ /* 0x000fe200078e0092 */
[----:B------:R-:W-:-:S02]  /*140150*/  ISETP.GT.AND P3, PT, R116, 0xe, PT ;  /* 0x0000000e7400780c */ /* 0x000fc40003f64270 */
[----:B------:R-:W-:Y:S01]  /*140160*/  ISETP.GT.AND P5, PT, R116, 0x12, PT ;  /* 0x000000127400780c */ /* 0x000fe20003fa4270 */
[----:B------:R-:W4:Y:S04]  /*140170*/  LDL.LU R152, [R1+0x5734] ;  /* 0x0057340001987983 */ /* 0x000f280000300800 */
[----:B------:R1:W-:Y:S01]  /*140180*/  LDGSTS.E [R0+0x1400], [R118.64], P4 ;  /* 0x0140000076007fae */ /* 0x0003e2000a121844 */
[----:B------:R-:W4:Y:S02]  /*140190*/  LDL.LU R146, [R1+0x572c] ;  /* 0x00572c0001927983 */ /* 0x000f240000300800 */
[----:B-1----:R-:W-:Y:S02]  /*1401a0*/  IMAD.MOV.U32 R118, RZ, RZ, R144 ;  /* 0x000000ffff767224 */ /* 0x002fe400078e0090 */
[----:B------:R-:W-:Y:S01]  /*1401b0*/  IMAD.MOV.U32 R119, RZ, RZ, R145 ;  /* 0x000000ffff777224 */ /* 0x000fe200078e0091 */
[----:B------:R-:W4:Y:S04]  /*1401c0*/  LDL.LU R144, [R1+0x5724] ;  /* 0x0057240001907983 */ /* 0x000f280000300800 */
[----:B------:R1:W-:Y:S01]  /*1401d0*/  LDGSTS.E [R0+0x1600], [R118.64], P4 ;  /* 0x0160000076007fae */ /* 0x0003e2000a121844 */
[----:B------:R-:W-:Y:S01]  /*1401e0*/  IMAD.MOV.U32 R250, RZ, RZ, R195 ;  /* 0x000000fffffa7224 */ /* 0x000fe200078e00c3 */
[----:B-1----:R-:W-:-:S02]  /*1401f0*/  SEL R119, RZ, 0x4, !P3 ;  /* 0x00000004ff777807 */ /* 0x002fc40005800000 */
[----:B------:R-:W-:Y:S02]  /*140200*/  SEL R118, RZ, 0x4, !P5 ;  /* 0x00000004ff767807 */ /* 0x000fe40006800000 */
[----:B------:R-:W-:Y:S02]  /*140210*/  SEL R119, R119, RZ, !P0 ;  /* 0x000000ff77777207 */ /* 0x000fe40004000000 */
[----:B------:R-:W-:Y:S01]  /*140220*/  SEL R118, R118, RZ, !P0 ;  /* 0x000000ff76767207 */ /* 0x000fe20004000000 */
[----:B------:R-:W-:Y:S01]  /*140230*/  HMMA.1688.F32.TF32 R32, R8, R192, R32 ;  /* 0x000000c00820723c */ /* 0x000fe20000081020 */
[-C--:B--2---:R-:W-:Y:S02]  /*140240*/  IADD3 R148, P3, R148, R246.reuse, RZ ;  /* 0x000000f694947210 */ /* 0x084fe40007f7e0ff */
[----:B------:R-:W-:-:S03]  /*140250*/  IADD3 R178, P4, R178, R246, RZ ;  /* 0x000000f6b2b27210 */ /* 0x000fc60007f9e0ff */
[----:B------:R1:W-:Y:S02]  /*140260*/  STL [R1+0x57b4], R148 ;  /* 0x0057b49401007387 */ /* 0x0003e40000100800 */
[----:B------:R-:W-:Y:S01]  /*140270*/  STL [R1+0x57ac], R178 ;  /* 0x0057acb201007387 */ /* 0x000fe20000100800 */
[----:B---3--:R-:W-:Y:S02]  /*140280*/  IADD3 R170, P5, R170, R246, RZ ;  /* 0x000000f6aaaa7210 */ /* 0x008fe40007fbe0ff */
[----:B------:R-:W-:Y:S01]  /*140290*/  IADD3.X R149, R149, R244, RZ, P3, !PT ;  /* 0x000000f495957210 */ /* 0x000fe20001ffe4ff */
[--C-:B------:R-:W-:Y:S01]  /*1402a0*/  IMAD.X R179, R179, 0x1, R244.reuse, P4 ;  /* 0x00000001b3b37824 */ /* 0x100fe200020e06f4 */
[----:B------:R-:W-:Y:S02]  /*1402b0*/  ISETP.NE.U32.AND P3, PT, R119, RZ, PT ;  /* 0x000000ff7700720c */ /* 0x000fe40003f65070 */
[----:B------:R-:W-:Y:S01]  /*1402c0*/  ISETP.NE.U32.AND P4, PT, R118, RZ, PT ;  /* 0x000000ff7600720c */ /* 0x000fe20003f85070 */
[----:B------:R-:W-:Y:S01]  /*1402d0*/  STL [R1+0x57a4], R170 ;  /* 0x0057a4aa01007387 */ /* 0x000fe20000100800 */
[----:B------:R2:W-:Y:S01]  /*1402e0*/  STL [R1+0x57a8], R149 ;  /* 0x0057a89501007387 */ /* 0x0005e20000100800 */
[----:B------:R-:W-:Y:S01]  /*1402f0*/  MOV R118, R148 ;  /* 0x0000009400767202 */ /* 0x000fe20000000f00 */
[----:B------:R-:W-:Y:S01]  /*140300*/  IMAD.MOV.U32 R119, RZ, RZ, R149 ;  /* 0x000000ffff777224 */ /* 0x000fe200078e0095 */
[----:B------:R-:W-:Y:S01]  /*140310*/  STL [R1+0x57a0], R179 ;  /* 0x0057a0b301007387 */ /* 0x000fe20000100800 */
[----:B------:R-:W-:-:S02]  /*140320*/  IMAD.X R171, R171, 0x1, R244, P5 ;  /* 0x00000001abab7824 */ /* 0x000fc400028e06f4 */
[----:B------:R-:W3:Y:S02]  /*140330*/  LDL.LU.64 R194, [R1+0x61d8] ;  /* 0x0061d80001c27983 */ /* 0x000ee40000300a00 */
[----:B------:R-:W3:Y:S01]  /*140340*/  LDL.LU.64 R192, [R1+0x61d0] ;  /* 0x0061d00001c07983 */ /* 0x000ee20000300a00 */
[----:B----4-:R-:W-:Y:S01]  /*140350*/  IADD3 R147, P5, R147, R246, RZ ;  /* 0x000000f693937210 */ /* 0x010fe20007fbe0ff */
[----:B------:R-:W4:Y:S04]  /*140360*/  LDL.LU R164, [R1+0x5728] ;  /* 0x0057280001a47983 */ /* 0x000f280000300800 */
[----:B------:R2:W-:Y:S01]  /*140370*/  LDGSTS.E [R0+0x3000], [R118.64], P2 ;  /* 0x0300000076007fae */ /* 0x0005e20009121844 */
[----:B------:R-:W-:Y:S02]  /*140380*/  STL [R1+0x5798], R171 ;  /* 0x005798ab01007387 */ /* 0x000fe40000100800 */
[----:B------:R-:W3:Y:S02]  /*140390*/  LDL.LU R145, [R1+0x571c] ;  /* 0x00571c0001917983 */ /* 0x000ee40000300800 */
[----:B------:R2:W-:Y:S01]  /*1403a0*/  STL [R1+0x579c], R147 ;  /* 0x00579c9301007387 */ /* 0x0005e20000100800 */
[----:B-1----:R-:W3:Y:S01]  /*1403b0*/  LDL.LU R148, [R1+0x5720] ;  /* 0x0057200001947983 */ /* 0x002ee20000300800 */
[----:B--2---:R-:W2:Y:S01]  /*1403c0*/  LDL.LU R149, [R1+0x5718] ;  /* 0x0057180001957983 */ /* 0x004ea20000300800 */
[----:B------:R-:W-:Y:S01]  /*1403d0*/  MOV R118, R178 ;  /* 0x000000b200767202 */ /* 0x000fe20000000f00 */
[----:B------:R-:W-:-:S02]  /*1403e0*/  IMAD.MOV.U32 R119, RZ, RZ, R179 ;  /* 0x000000ffff777224 */ /* 0x000fc400078e00b3 */
[----:B------:R-:W-:-:S03]  /*1403f0*/  IMAD.X R165, R165, 0x1, R244, P5 ;  /* 0x00000001a5a57824 */ /* 0x000fc600028e06f4 */
[----:B------:R1:W-:Y:S04]  /*140400*/  LDGSTS.E [R0+0x3200], [R118.64], P2 ;  /* 0x0320000076007fae */ /* 0x0003e80009121844 */
[----:B------:R-:W-:Y:S01]  /*140410*/  STL [R1+0x5790], R165 ;  /* 0x005790a501007387 */ /* 0x000fe20000100800 */
[----:B-1----:R-:W-:Y:S01]  /*140420*/  IMAD.MOV.U32 R118, RZ, RZ, R170 ;  /* 0x000000ffff767224 */ /* 0x002fe200078e00aa */
[----:B------:R-:W-:-:S05]  /*140430*/  MOV R119, R171 ;  /* 0x000000ab00777202 */ /* 0x000fca0000000f00 */
[----:B------:R1:W-:Y:S02]  /*140440*/  LDGSTS.E [R0+0x3400], [R118.64], P2 ;  /* 0x0340000076007fae */ /* 0x0003e40009121844 */
[----:B-1----:R-:W-:Y:S02]  /*140450*/  IMAD.MOV.U32 R118, RZ, RZ, R147 ;  /* 0x000000ffff767224 */ /* 0x002fe400078e0093 */
[----:B------:R-:W2:Y:S01]  /*140460*/  LDL.LU R147, [R1+0x5710] ;  /* 0x0057100001937983 */ /* 0x000ea20000300800 */
[----:B------:R-:W-:Y:S01]  /*140470*/  IMAD.MOV.U32 R119, RZ, RZ, R165 ;  /* 0x000000ffff777224 */ /* 0x000fe200078e00a5 */
[----:B------:R-:W-:-:S04]  /*140480*/  IADD3 R152, P5, R152, R246, RZ ;  /* 0x000000f698987210 */ /* 0x000fc80007fbe0ff */
[----:B------:R1:W-:Y:S01]  /*140490*/  LDGSTS.E [R0+0x3600], [R118.64], P2 ;  /* 0x0360000076007fae */ /* 0x0003e20009121844 */
[----:B------:R-:W-:-:S03]  /*1404a0*/  IADD3 R146, P2, R146, R246, RZ ;  /* 0x000000f692927210 */ /* 0x000fc60007f5e0ff */
[----:B------:R1:W-:Y:S01]  /*1404b0*/  STL [R1+0x5734], R152 ;  /* 0x0057349801007387 */ /* 0x0003e20000100800 */
[----:B------:R-:W2:Y:S03]  /*1404c0*/  LDL.LU.64 R170, [R1+0x61c8] ;  /* 0x0061c80001aa7983 */ /* 0x000ea60000300a00 */
[----:B------:R-:W-:Y:S01]  /*1404d0*/  STL [R1+0x572c], R146 ;  /* 0x00572c9201007387 */ /* 0x000fe20000100800 */
[----:B-1----:R-:W-:Y:S02]  /*1404e0*/  MOV R118, R152 ;  /* 0x0000009800767202 */ /* 0x002fe40000000f00 */
[----:B----4-:R-:W-:Y:S01]  /*1404f0*/  IADD3.X R164, R164, R244, RZ, P5, !PT ;  /* 0x000000f4a4a47210 */ /* 0x010fe20002ffe4ff */
[----:B------:R-:W-:-:S04]  /*140500*/  IADD3 R144, P5, R144, R246, RZ ;  /* 0x000000f690907210 */ /* 0x000fc80007fbe0ff */
[----:B------:R-:W-:Y:S02]  /*140510*/  IMAD.MOV.U32 R119, RZ, RZ, R164 ;  /* 0x000000ffff777224 */ /* 0x000fe400078e00a4 */
[--C-:B---3--:R-:W-:Y:S01]  /*140520*/  IMAD.X R148, R148, 0x1, R244.reuse, P2 ;  /* 0x0000000194947824 */ /* 0x108fe200010e06f4 */
[----:B------:R-:W-:Y:S01]  /*140530*/  IADD3 R145, P2, R145, R246, RZ ;  /* 0x000000f691917210 */ /* 0x000fe20007f5e0ff */
[----:B--2---:R-:W-:Y:S01]  /*140540*/  IMAD.X R149, R149, 0x1, R244, P5 ;  /* 0x0000000195957824 */ /* 0x004fe200028e06f4 */
[----:B------:R-:W-:Y:S04]  /*140550*/  STL [R1+0x5728], R164 ;  /* 0x005728a401007387 */ /* 0x000fe80000100800 */
[----:B------:R1:W-:Y:S01]  /*140560*/  LDGSTS.E [R0+0x5000], [R118.64], P1 ;  /* 0x0500000076007fae */ /* 0x0003e20008921844 */
[----:B------:R-:W-:Y:S02]  /*140570*/  STL [R1+0x5724], R144 ;  /* 0x0057249001007387 */ /* 0x000fe40000100800 */
[----:B------:R2:W-:Y:S02]  /*140580*/  STL [R1+0x5720], R148 ;  /* 0x0057209401007387 */ /* 0x0005e40000100800 */
[----:B------:R-:W-:Y:S01]  /*140590*/  STL [R1+0x571c], R145 ;  /* 0x00571c9101007387 */ /* 0x000fe20000100800 */
[----:B------:R3:W-:Y:S01]  /*1405a0*/  STL [R1+0x5718], R149 ;  /* 0x0057189501007387 */ /* 0x0007e20000100800 */
[----:B------:R-:W4:Y:S02]  /*1405b0*/  LDL.LU R152, [R1+0x56b4] ;  /* 0x0056b40001987983 */ /* 0x000f240000300800 */
[----:B-1----:R-:W-:Y:S01]  /*1405c0*/  IMAD.MOV.U32 R118, RZ, RZ, R146 ;  /* 0x000000ffff767224 */ /* 0x002fe200078e0092 */
[----:B------:R-:W-:-:S02]  /*1405d0*/  MOV R119, R148 ;  /* 0x0000009400777202 */ /* 0x000fc40000000f00 */
[----:B--2---:R-:W2:Y:S04]  /*1405e0*/  LDL.LU R148, [R1+0x56ac] ;  /* 0x0056ac0001947983 */ /* 0x004ea80000300800 */
[----:B------:R1:W-:Y:S01]  /*1405f0*/  LDGSTS.E [R0+0x5200], [R118.64], P1 ;  /* 0x0520000076007fae */ /* 0x0003e20008921844 */
[----:B------:R-:W2:Y:S02]  /*140600*/  LDL.LU R146, [R1+0x56a4] ;  /* 0x0056a40001927983 */ /* 0x000ea40000300800 */
[----:B------:R-:W2:Y:S02]  /*140610*/  LDL.LU R164, [R1+0x56a8] ;  /* 0x0056a80001a47983 */ /* 0x000ea40000300800 */
[----:B-1----:R-:W-:Y:S01]  /*140620*/  IMAD.MOV.U32 R118, RZ, RZ, R144 ;  /* 0x000000ffff767224 */ /* 0x002fe200078e0090 */
[----:B------:R-:W-:Y:S01]  /*140630*/  MOV R119, R149 ;  /* 0x0000009500777202 */ /* 0x000fe20000000f00 */
[----:B------:R-:W2:Y:S04]  /*140640*/  LDL.LU R144, [R1+0x569c] ;  /* 0x00569c0001907983 */ /* 0x000ea80000300800 */
[----:B------:R1:W-:Y:S01]  /*140650*/  LDGSTS.E [R0+0x5400], [R118.64], P1 ;  /* 0x0540000076007fae */ /* 0x0003e20008921844 */
[----:B------:R-:W-:-:S05]  /*140660*/  IMAD.X R147, R147, 0x1, R244, P2 ;  /* 0x0000000193937824 */ /* 0x000fca00010e06f4 */
[----:B------:R1:W-:Y:S01]  /*140670*/  STL [R1+0x5710], R147 ;  /* 0x0057109301007387 */ /* 0x0003e20000100800 */
[----:B---3--:R-:W3:Y:S02]  /*140680*/  LDL.LU R149, [R1+0x56a0] ;  /* 0x0056a00001957983 */ /* 0x008ee40000300800 */
[----:B-1----:R-:W-:Y:S02]  /*140690*/  IMAD.MOV.U32 R119, RZ, RZ, R147 ;  /* 0x000000ffff777224 */ /* 0x002fe400078e0093 */
[----:B------:R-:W3:Y:S01]  /*1406a0*/  LDL.LU R147, [R1+0x5698] ;  /* 0x0056980001937983 */ /* 0x000ee20000300800 */
[----:B------:R-:W-:Y:S02]  /*1406b0*/  IMAD.MOV.U32 R118, RZ, RZ, R145 ;  /* 0x000000ffff767224 */ /* 0x000fe400078e0091 */
[----:B------:R-:W3:Y:S01]  /*1406c0*/  LDL.LU R145, [R1+0x5690] ;  /* 0x0056900001917983 */ /* 0x000ee20000300800 */
[C---:B------:R-:W-:Y:S02]  /*1406d0*/  ISETP.GT.AND P2, PT, R116.reuse, 0x16, PT ;  /* 0x000000167400780c */ /* 0x040fe40003f44270 */
[----:B------:R-:W-:Y:S01]  /*1406e0*/  ISETP.GT.AND P5, PT, R116, 0x1a, PT ;  /* 0x0000001a7400780c */ /* 0x000fe20003fa4270 */
[----:B------:R1:W-:Y:S01]  /*1406f0*/  LDGSTS.E [R0+0x5600], [R118.64], P1 ;  /* 0x0560000076007fae */ /* 0x0003e20008921844 */
[----:B------:R-:W-:Y:S01]  /*140700*/  HMMA.1688.F32.TF32 R28, R8, R168, R28 ;  /* 0x000000a8081c723c */ /* 0x000fe2000008101c */
[----:B------:R-:W3:Y:S01]  /*140710*/  LDL.LU R169, [R1+0x5634] ;  /* 0x0056340001a97983 */ /* 0x000ee20000300800 */
[----:B-1----:R-:W-:-:S02]  /*140720*/  SEL R119, RZ, 0x4, !P2 ;  /* 0x00000004ff777807 */ /* 0x002fc40005000000 */
[----:B------:R-:W-:-:S04]  /*140730*/  SEL R118, RZ, 0x4, !P5 ;  /* 0x00000004ff767807 */ /* 0x000fc80006800000 */
[----:B------:R-:W-:Y:S01]  /*140740*/  HMMA.1688.F32.TF32 R24, R8, R176, R24 ;  /* 0x000000b00818723c */ /* 0x000fe20000081018 */
[----:B------:R-:W-:Y:S02]  /*140750*/  SEL R119, R119, RZ, !P0 ;  /* 0x000000ff77777207 */ /* 0x000fe40004000000 */
[----:B------:R-:W-:Y:S02]  /*140760*/  SEL R118, R118, RZ, !P0 ;  /* 0x000000ff76767207 */ /* 0x000fe40004000000 */
[-C--:B----4-:R-:W-:Y:S02]  /*140770*/  IADD3 R152, P1, R152, R246.reuse, RZ ;  /* 0x000000f698987210 */ /* 0x090fe40007f3e0ff */
[-C--:B--2---:R-:W-:Y:S02]  /*140780*/  IADD3 R148, P2, R148, R246.reuse, RZ ;  /* 0x000000f694947210 */ /* 0x084fe40007f5e0ff */
[----:B------:R-:W-:Y:S02]  /*140790*/  IADD3 R146, P5, R146, R246, RZ ;  /* 0x000000f692927210 */ /* 0x000fe40007fbe0ff */
[----:B------:R-:W-:Y:S01]  /*1407a0*/  IADD3.X R164, R164, R244, RZ, P1, !PT ;  /* 0x000000f4a4a47210 */ /* 0x000fe20000ffe4ff */
[----:B------:R1:W-:Y:S01]  /*1407b0*/  STL [R1+0x56b4], R152 ;  /* 0x0056b49801007387 */ /* 0x0003e20000100800 */
[----:B------:R2:W-:Y:S02]  /*1407c0*/  STL [R1+0x56ac], R148 ;  /* 0x0056ac9401007387 */ /* 0x0005e40000100800 */
[----:B------:R-:W-:Y:S01]  /*1407d0*/  STL [R1+0x56a4], R146 ;  /* 0x0056a49201007387 */ /* 0x000fe20000100800 */
[----:B------:R4:W-:Y:S01]  /*1407e0*/  STL [R1+0x56a8], R164 ;  /* 0x0056a8a401007387 */ /* 0x0009e20000100800 */
[----:B------:R-:W-:Y:S01]  /*1407f0*/  ISETP.NE.U32.AND P1, PT, R119, RZ, PT ;  /* 0x000000ff7700720c */ /* 0x000fe20003f25070 */
[----:B------:R-:W-:-:S02]  /*140800*/  IMAD.MOV.U32 R119, RZ, RZ, R164 ;  /* 0x000000ffff777224 */ /* 0x000fc400078e00a4 */
[----:B---3--:R-:W-:Y:S01]  /*140810*/  IMAD.X R149, R149, 0x1, R244, P2 ;  /* 0x0000000195957824 */ /* 0x008fe200010e06f4 */
[----:B------:R-:W-:-:S04]  /*140820*/  ISETP.NE.U32.AND P2, PT, R118, RZ, PT ;  /* 0x000000ff7600720c */ /* 0x000fc80003f45070 */
[----:B------:R2:W-:Y:S01]  /*140830*/  STL [R1+0x56a0], R149 ;  /* 0x0056a09501007387 */ /* 0x0005e20000100800 */
[----:B------:R-:W3:Y:S02]  /*140840*/  LDL.LU R178, [R1+0x61c0] ;  /* 0x0061c00001b27983 */ /* 0x000ee40000300800 */
[----:B------:R-:W3:Y:S02]  /*140850*/  LDL.LU.64 R176, [R1+0x61b8] ;  /* 0x0061b80001b07983 */ /* 0x000ee40000300a00 */
[--C-:B------:R-:W-:Y:S01]  /*140860*/  IMAD.X R147, R147, 0x1, R244.reuse, P5 ;  /* 0x0000000193937824 */ /* 0x100fe200028e06f4 */
[----:B------:R-:W-:Y:S02]  /*140870*/  IADD3 R144, P5, R144, R246, RZ ;  /* 0x000000f690907210 */ /* 0x000fe40007fbe0ff */
[----:B------:R-:W-:Y:S02]  /*140880*/  MOV R118, R152 ;  /* 0x0000009800767202 */ /* 0x000fe40000000f00 */
[----:B------:R-:W-:Y:S01]  /*140890*/  STL [R1+0x5698], R147 ;  /* 0x0056989301007387 */ /* 0x000fe20000100800 */
[----:B------:R-:W3:Y:S02]  /*1408a0*/  LDL.LU R165, [R1+0x562c] ;  /* 0x00562c0001a57983 */ /* 0x000ee40000300800 */
[----:B------:R2:W-:Y:S02]  /*1408b0*/  STL [R1+0x569c], R144 ;  /* 0x00569c9001007387 */ /* 0x0005e40000100800 */
[----:B-1----:R-:W3:Y:S02]  /*1408c0*/  LDL.LU R152, [R1+0x5624] ;  /* 0x0056240001987983 */ /* 0x002ee40000300800 */
[----:B------:R-:W-:Y:S01]  /*1408d0*/  IMAD.X R145, R145, 0x1, R244, P5 ;  /* 0x0000000191917824 */ /* 0x000fe200028e06f4 */
[----:B------:R-:W3:Y:S04]  /*1408e0*/  LDL.LU R179, [R1+0x5628] ;  /* 0x0056280001b37983 */ /* 0x000ee80000300800 */
[----:B------:R1:W-:Y:S02]  /*1408f0*/  LDGSTS.E [R0+0x7000], [R118.64], P3 ;  /* 0x0700000076007fae */ /* 0x0003e40009921844 */
[----:B-1----:R-:W-:-:S02]  /*140900*/  MOV R118, R148 ;  /* 0x0000009400767202 */ /* 0x002fc40000000f00 */
[----:B--2---:R-:W2:Y:S01]  /*140910*/  LDL.LU R148, [R1+0x561c] ;  /* 0x00561c0001947983 */ /* 0x004ea20000300800 */
[----:B------:R1:W-:Y:S02]  /*140920*/  STL [R1+0x5690], R145 ;  /* 0x0056909101007387 */ /* 0x0003e40000100800 */
[----:B------:R-:W2:Y:S02]  /*140930*/  LDL.LU R168, [R1+0x5620] ;  /* 0x0056200001a87983 */ /* 0x000ea40000300800 */
[----:B----4-:R-:W4:Y:S02]  /*140940*/  LDL.LU R164, [R1+0x5618] ;  /* 0x0056180001a47983 */ /* 0x010f240000300800 */
[----:B------:R-:W-:Y:S02]  /*140950*/  IMAD.MOV.U32 R119, RZ, RZ, R149 ;  /* 0x000000ffff777224 */ /* 0x000fe400078e0095 */
[----:B------:R-:W4:Y:S04]  /*140960*/  LDL.LU R149, [R1+0x5610] ;  /* 0x0056100001957983 */ /* 0x000f280000300800 */
[----:B------:R1:W-:Y:S01]  /*140970*/  LDGSTS.E [R0+0x7200], [R118.64], P3 ;  /* 0x0720000076007fae */ /* 0x0003e20009921844 */
[----:B------:R-:W-:Y:S01]  /*140980*/  IADD3 R169, P5, R169, R246, RZ ;  /* 0x000000f6a9a97210 */ /* 0x000fe20007fbe0ff */
[----:B-1----:R-:W-:Y:S01]  /*140990*/  IMAD.MOV.U32 R118, RZ, RZ, R146 ;  /* 0x000000ffff767224 */ /* 0x002fe200078e0092 */
[----:B------:R-:W-:-:S05]  /*1409a0*/  MOV R119, R147 ;  /* 0x0000009300777202 */ /* 0x000fca0000000f00 */
[----:B------:R1:W-:Y:S01]  /*1409b0*/  LDGSTS.E [R0+0x7400], [R118.64], P3 ;  /* 0x0740000076007fae */ /* 0x0003e20009921844 */
[----:B------:R-:W-:Y:S01]  /*1409c0*/  MOV R210, R187 ;  /* 0x000000bb00d27202 */ /* 0x000fe20000000f00 */
[----:B-1----:R-:W-:Y:S02]  /*1409d0*/  IMAD.MOV.U32 R118, RZ, RZ, R144 ;  /* 0x000000ffff767224 */ /* 0x002fe400078e0090 */
[----:B------:R-:W-:Y:S01]  /*1409e0*/  IMAD.MOV.U32 R119, RZ, RZ, R145 ;  /* 0x000000ffff777224 */ /* 0x000fe200078e0091 */
[----:B------:R-:W4:Y:S04]  /*1409f0*/  LDL.LU R144, [R1+0x16e0] ;  /* 0x0016e00001907983 */ /* 0x000f280000300800 */
[----:B------:R1:W-:Y:S01]  /*140a00*/  LDGSTS.E [R0+0x7600], [R118.64], P3 ;  /* 0x0760000076007fae */ /* 0x0003e20009921844 */
[----:B------:R-:W-:Y:S02]  /*140a10*/  STL [R1+0x5634], R169 ;  /* 0x005634a901007387 */ /* 0x000fe40000100800 */
[----:B------:R-:W4:Y:S01]  /*140a20*/  LDL.LU R145, [R1+0x16e4] ;  /* 0x0016e40001917983 */ /* 0x000f220000300800 */
[----:B------:R-:W-:Y:S01]  /*140a30*/  MOV R146, R186 ;  /* 0x000000ba00927202 */ /* 0x000fe20000000f00 */
[----:B------:R-:W-:Y:S01]  /*140a40*/  HMMA.1688.F32.TF32 R20, R8, R184, R20 ;  /* 0x000000b80814723c */ /* 0x000fe20000081014 */
[----:B------:R-:W4:Y:S01]  /*140a50*/  LDL.LU.64 R186, [R1+0x61b0] ;  /* 0x0061b00001ba7983 */ /* 0x000f220000300a00 */
[----:B------:R-:W4:Y:S02]  /*140a60*/  LDL.LU.64 R184, [R1+0x61a8] ;  /* 0x0061a80001b87983 */ /* 0x000f240000300a00 */
[----:B-1----:R-:W-:-:S02]  /*140a70*/  IMAD.MOV.U32 R118, RZ, RZ, R169 ;  /* 0x000000ffff767224 */ /* 0x002fc400078e00a9 */
[----:B------:R-:W-:Y:S02]  /*140a80*/  IMAD.MOV.U32 R147, RZ, RZ, R180 ;  /* 0x000000ffff937224 */ /* 0x000fe400078e00b4 */
[----:B------:R-:W-:Y:S01]  /*140a90*/  HMMA.1688.F32.TF32 R108, R8, R200, R108 ;  /* 0x000000c8086c723c */ /* 0x000fe2000008106c */
[-C--:B---3--:R-:W-:Y:S01]  /*140aa0*/  IADD3 R165, P3, R165, R246.reuse, RZ ;  /* 0x000000f6a5a57210 */ /* 0x088fe20007f7e0ff */
[----:B------:R-:W-:Y:S01]  /*140ab0*/  IMAD.X R179, R179, 0x1, R244, P5 ;  /* 0x00000001b3b37824 */ /* 0x000fe200028e06f4 */
[----:B------:R-:W-:-:S04]  /*140ac0*/  IADD3 R152, P5, R152, R246, RZ ;  /* 0x000000f698987210 */ /* 0x000fc80007fbe0ff */
[----:B------:R-:W-:Y:S01]  /*140ad0*/  MOV R119, R179 ;  /* 0x000000b300777202 */ /* 0x000fe20000000f00 */
[----:B------:R1:W-:Y:S01]  /*140ae0*/  STL [R1+0x562c], R165 ;  /* 0x00562ca501007387 */ /* 0x0003e20000100800 */
[----:B------:R-:W-:Y:S02]  /*140af0*/  STL [R1+0x5628], R179 ;  /* 0x005628b301007387 */ /* 0x000fe40000100800 */
[----:B------:R3:W-:Y:S01]  /*140b00*/  STL [R1+0x5624], R152 ;  /* 0x0056249801007387 */ /* 0x0007e20000100800 */
[----:B------:R1:W-:Y:S01]  /*140b10*/  LDGSTS.E [R0+0x9000], [R118.64], P4 ;  /* 0x0900000076007fae */ /* 0x0003e2000a121844 */
[----:B--2---:R-:W-:Y:S01]  /*140b20*/  IADD3.X R168, R168, R244, RZ, P3, !PT ;  /* 0x000000f4a8a87210 */ /* 0x004fe20001ffe4ff */
[----:B------:R-:W-:Y:S02]  /*140b30*/  IADD3 R148, P3, R148, R246, RZ ;  /* 0x000000f694947210 */ /* 0x000fe40007f7e0ff */
[----:B----4-:R-:W-:Y:S02]  /*140b40*/  IMAD.X R164, R164, 0x1, R244, P5 ;  /* 0x00000001a4a47824 */ /* 0x010fe400028e06f4 */
[----:B-1----:R-:W-:-:S02]  /*140b50*/  IMAD.MOV.U32 R118, RZ, RZ, R165 ;  /* 0x000000ffff767224 */ /* 0x002fc400078e00a5 */
[----:B------:R-:W-:Y:S01]  /*140b60*/  IMAD.MOV.U32 R119, RZ, RZ, R168 ;  /* 0x000000ffff777224 */ /* 0x000fe200078e00a8 */
[----:B------:R1:W-:Y:S01]  /*140b70*/  STL [R1+0x5620], R168 ;  /* 0x005620a801007387 */ /* 0x0003e20000100800 */
[----:B------:R-:W-:Y:S01]  /*140b80*/  STL [R1+0x561c], R148 ;  /* 0x00561c9401007387 */ /* 0x000fe20000100800 */
[----:B------:R-:W-:Y:S01]  /*140b90*/  IADD3.X R149, R149, R244, RZ, P3, !PT ;  /* 0x000000f495957210 */ /* 0x000fe20001ffe4ff */
[----:B------:R2:W-:Y:S01]  /*140ba0*/  STL [R1+0x5618], R164 ;  /* 0x005618a401007387 */ /* 0x0005e20000100800 */
[----:B------:R2:W-:Y:S04]  /*140bb0*/  LDGSTS.E [R0+0x9200], [R118.64], P4 ;  /* 0x0920000076007fae */ /* 0x0005e8000a121844 */
[----:B------:R-:W4:Y:S01]  /*140bc0*/  LDL.LU R165, [R1+0x55b4] ;  /* 0x0055b40001a57983 */ /* 0x000f220000300800 */
[----:B--2---:R-:W-:-:S03]  /*140bd0*/  IMAD.MOV.U32 R118, RZ, RZ, R152 ;  /* 0x000000ffff767224 */ /* 0x004fc600078e0098 */
[----:B---3--:R-:W2:Y:S01]  /*140be0*/  LDL.LU R152, [R1+0x55ac] ;  /* 0x0055ac0001987983 */ /* 0x008ea20000300800 */
[----:B------:R3:W-:Y:S02]  /*140bf0*/  STL [R1+0x5610], R149 ;  /* 0x0056109501007387 */ /* 0x0007e40000100800 */
[----:B------:R-:W2:Y:S02]  /*140c00*/  LDL.LU R180, [R1+0x55a4] ;  /* 0x0055a40001b47983 */ /* 0x000ea40000300800 */
[----:B------:R-:W2:Y:S01]  /*140c10*/  LDL.LU R179, [R1+0x55a8] ;  /* 0x0055a80001b37983 */ /* 0x000ea20000300800 */
[----:B-1----:R-:W2:Y:S01]  /*140c20*/  LDL.LU R168, [R1+0x55a0] ;  /* 0x0055a00001a87983 */ /* 0x002ea20000300800 */
[----:B------:R-:W2:Y:S02]  /*140c30*/  LDL.LU R169, [R1+0x5598] ;  /* 0x0055980001a97983 */ /* 0x000ea40000300800 */
[----:B------:R-:W2:Y:S02]  /*140c40*/  LDL.LU R201, [R1+0x5590] ;  /* 0x0055900001c97983 */ /* 0x000ea40000300800 */
[----:B------:R-:W2:Y:S02]  /*140c50*/  LDL.LU R200, [R1+0x559c] ;  /* 0x00559c0001c87983 */ /* 0x000ea40000300800 */
[----:B------:R-:W-:Y:S01]  /*140c60*/  IMAD.MOV.U32 R119, RZ, RZ, R164 ;  /* 0x000000ffff777224 */ /* 0x000fe200078e00a4 */
[----:B------:R-:W-:-:S04]  /*140c70*/  ISETP.GT.AND P3, PT, R116, 0x1e, PT ;  /* 0x0000001e7400780c */ /* 0x000fc80003f64270 */
[----:B------:R1:W-:Y:S01]  /*140c80*/  LDGSTS.E [R0+0x9400], [R118.64], P4 ;  /* 0x0940000076007fae */ /* 0x0003e2000a121844 */
[----:B------:R-:W-:Y:S01]  /*140c90*/  ISETP.GT.AND P5, PT, R116, 0x22, PT ;  /* 0x000000227400780c */ /* 0x000fe20003fa4270 */
[----:B------:R-:W-:Y:S01]  /*140ca0*/  HMMA.1688.F32.TF32 R124, R8, R188, R124 ;  /* 0x000000bc087c723c */ /* 0x000fe2000008107c */
[----:B------:R-:W2:Y:S01]  /*140cb0*/  LDL.LU R189, [R1+0x5528] ;  /* 0x0055280001bd7983 */ /* 0x000ea20000300800 */
[----:B------:R-:W2:Y:S01]  /*140cc0*/  LDL.LU R188, [R1+0x5534] ;  /* 0x0055340001bc7983 */ /* 0x000ea20000300800 */
[----:B------:R-:W2:Y:S01]  /*140cd0*/  LDL.LU R164, [R1+0x552c] ;  /* 0x00552c0001a47983 */ /* 0x000ea20000300800 */
[----:B-1----:R-:W-:Y:S01]  /*140ce0*/  MOV R118, R148 ;  /* 0x0000009400767202 */ /* 0x002fe20000000f00 */
[----:B------:R-:W-:Y:S02]  /*140cf0*/  IMAD.MOV.U32 R119, RZ, RZ, R149 ;  /* 0x000000ffff777224 */ /* 0x000fe400078e0095 */
[----:B---3--:R-:W2:Y:S04]  /*140d00*/  LDL.LU R149, [R1+0x5524] ;  /* 0x0055240001957983 */ /* 0x008ea80000300800 */
[----:B------:R1:W-:Y:S01]  /*140d10*/  LDGSTS.E [R0+0x9600], [R118.64], P4 ;  /* 0x0960000076007fae */ /* 0x0003e2000a121844 */
[----:B------:R-:W2:Y:S01]  /*140d20*/  LDL.LU R148, [R1+0x551c] ;  /* 0x00551c0001947983 */ /* 0x000ea20000300800 */
[----:B-1----:R-:W-:-:S02]  /*140d30*/  SEL R119, RZ, 0x4, !P3 ;  /* 0x00000004ff777807 */ /* 0x002fc40005800000 */
[----:B------:R-:W-:Y:S02]  /*140d40*/  SEL R118, RZ, 0x4, !P5 ;  /* 0x00000004ff767807 */ /* 0x000fe40006800000 */
[----:B------:R-:W-:Y:S02]  /*140d50*/  SEL R119, R119, RZ, !P0 ;  /* 0x000000ff77777207 */ /* 0x000fe40004000000 */
[----:B------:R-:W-:Y:S01]  /*140d60*/  SEL R118, R118, RZ, !P0 ;  /* 0x000000ff76767207 */ /* 0x000fe20004000000 */
[----:B------:R-:W-:Y:S01]  /*140d70*/  HMMA.1688.F32.TF32 R16, R8, R144, R16 ;  /* 0x000000900810723c */ /* 0x000fe20000081010 */
[----:B----4-:R-:W-:-:S05]  /*140d80*/  IADD3 R165, P3, R165, R246, RZ ;  /* 0x000000f6a5a57210 */ /* 0x010fca0007f7e0ff */
[----:B------:R-:W-:Y:S01]  /*140d90*/  STL [R1+0x55b4], R165 ;  /* 0x0055b4a501007387 */ /* 0x000fe20000100800 */
[-C--:B--2---:R-:W-:Y:S02]  /*140da0*/  IADD3 R152, P4, R152, R246.reuse, RZ ;  /* 0x000000f698987210 */ /* 0x084fe40007f9e0ff */
[----:B------:R-:W-:Y:S01]  /*140db0*/  IADD3 R180, P5, R180, R246, RZ ;  /* 0x000000f6b4b47210 */ /* 0x000fe20007fbe0ff */
[--C-:B------:R-:W-:Y:S01]  /*140dc0*/  IMAD.X R179, R179, 0x1, R244.reuse, P3 ;  /* 0x00000001b3b37824 */ /* 0x100fe200018e06f4 */
[----:B------:R-:W-:Y:S02]  /*140dd0*/  IADD3.X R168, R168, R244, RZ, P4, !PT ;  /* 0x000000f4a8a87210 */ /* 0x000fe400027fe4ff */
[----:B------:R-:W-:Y:S01]  /*140de0*/  ISETP.NE.U32.AND P3, PT, R119, RZ, PT ;  /* 0x000000ff7700720c */ /* 0x000fe20003f65070 */
[----:B------:R-:W-:Y:S01]  /*140df0*/  ISETP.NE.U32.AND P4, PT, R118, RZ, PT ;  /* 0x000000ff7600720c */ /* 0x000fe20003f85070 */
[----:B------:R-:W-:Y:S01]  /*140e00*/  STL [R1+0x55ac], R152 ;  /* 0x0055ac9801007387 */ /* 0x000fe20000100800 */
[----:B------:R-:W-:-:S02]  /*140e10*/  IMAD.X R169, R169, 0x1, R244, P5 ;  /* 0x00000001a9a97824 */ /* 0x000fc400028e06f4 */
[----:B------:R-:W-:Y:S01]  /*140e20*/  IMAD.MOV.U32 R118, RZ, RZ, R165 ;  /* 0x000000ffff767224 */ /* 0x000fe200078e00a5 */
[----:B------:R-:W-:Y:S01]  /*140e30*/  MOV R119, R179 ;  /* 0x000000b300777202 */ /* 0x000fe20000000f00 */
[----:B------:R-:W-:Y:S01]  /*140e40*/  STL [R1+0x55a4], R180 ;  /* 0x0055a4b401007387 */ /* 0x000fe20000100800 */
[----:B------:R1:W-:Y:S02]  /*140e50*/  STL [R1+0x55a8], R179 ;  /* 0x0055a8b301007387 */ /* 0x0003e40000100800 */
[----:B------:R2:W-:Y:S01]  /*140e60*/  STL [R1+0x55a0], R168 ;  /* 0x0055a0a801007387 */ /* 0x0005e20000100800 */
[----:B------:R-:W-:Y:S01]  /*140e70*/  IADD3 R200, P5, R200, R246, RZ ;  /* 0x000000f6c8c87210 */ /* 0x000fe20007fbe0ff */
[----:B------:R4:W-:Y:S04]  /*140e80*/  LDGSTS.E [R0+0xb000], [R118.64], P1 ;  /* 0x0b00000076007fae */ /* 0x0009e80008921844 */
[----:B-1----:R-:W3:Y:S01]  /*140e90*/  LDL.LU R179, [R1+0x61a0] ;  /* 0x0061a00001b37983 */ /* 0x002ee20000300800 */
[----:B------:R1:W-:Y:S02]  /*140ea0*/  STL [R1+0x5598], R169 ;  /* 0x005598a901007387 */ /* 0x0003e40000100800 */
[----:B------:R-:W3:Y:S02]  /*140eb0*/  LDL.LU R165, [R1+0x5520] ;  /* 0x0055200001a57983 */ /* 0x000ee40000300800 */
[----:B----4-:R-:W-:Y:S01]  /*140ec0*/  IMAD.MOV.U32 R118, RZ, RZ, R152 ;  /* 0x000000ffff767224 */ /* 0x010fe200078e0098 */
[----:B------:R-:W-:Y:S01]  /*140ed0*/  MOV R119, R168 ;  /* 0x000000a800777202 */ /* 0x000fe20000000f00 */
[----:B------:R-:W-:Y:S01]  /*140ee0*/  STL [R1+0x559c], R200 ;  /* 0x00559cc801007387 */ /* 0x000fe20000100800 */
[----:B------:R-:W4:Y:S02]  /*140ef0*/  LDL.LU R145, [R1+0x5518] ;  /* 0x0055180001917983 */ /* 0x000f240000300800 */
[----:B------:R-:W-:-:S02]  /*140f00*/  IMAD.X R201, R201, 0x1, R244, P5 ;  /* 0x00000001c9c97824 */ /* 0x000fc400028e06f4 */
[----:B--2---:R-:W2:Y:S01]  /*140f10*/  LDL.LU R168, [R1+0x619c] ;  /* 0x00619c0001a87983 */ /* 0x004ea20000300800 */
[----:B------:R1:W-:Y:S04]  /*140f20*/  LDGSTS.E [R0+0xb200], [R118.64], P1 ;  /* 0x0b20000076007fae */ /* 0x0003e80008921844 */
[----:B------:R-:W2:Y:S01]  /*140f30*/  LDL.LU R152, [R1+0x6198] ;  /* 0x0061980001987983 */ /* 0x000ea20000300800 */
[----:B-1----:R-:W-:Y:S02]  /*140f40*/  IMAD.MOV.U32 R119, RZ, RZ, R169 ;  /* 0x000000ffff777224 */ /* 0x002fe400078e00a9 */
[----:B------:R-:W-:Y:S01]  /*140f50*/  IMAD.MOV.U32 R118, RZ, RZ, R180 ;  /* 0x000000ffff767224 */ /* 0x000fe200078e00b4 */
[----:B------:R-:W2:Y:S01]  /*140f60*/  LDL.LU R169, [R1+0x6194] ;  /* 0x0061940001a97983 */ /* 0x000ea20000300800 */
[----:B------:R-:W2:Y:S02]  /*140f70*/  LDL.LU R180, [R1+0x6190] ;  /* 0x0061900001b47983 */ /* 0x000ea40000300800 */
[----:B------:R-:W-:Y:S02]  /*140f80*/  STL [R1+0x5590], R201 ;  /* 0x005590c901007387 */ /* 0x000fe40000100800 */
[----:B------:R-:W2:Y:S01]  /*140f90*/  LDL.LU R144, [R1+0x5510] ;  /* 0x0055100001907983 */ /* 0x000ea20000300800 */
[----:B------:R1:W-:Y:S01]  /*140fa0*/  LDGSTS.E [R0+0xb400], [R118.64], P1 ;  /* 0x0b40000076007fae */ /* 0x0003e20008921844 */
[----:B------:R-:W-:-:S05]  /*140fb0*/  IADD3 R188, P5, R188, R246, RZ ;  /* 0x000000f6bcbc7210 */ /* 0x000fca0007fbe0ff */
[----:B------:R-:W-:Y:S01]  /*140fc0*/  IMAD.X R189, R189, 0x1, R244, P5 ;  /* 0x00000001bdbd7824 */ /* 0x000fe200028e06f4 */
[----:B-1----:R-:W-:Y:S01]  /*140fd0*/  MOV R118, R200 ;  /* 0x000000c800767202 */ /* 0x002fe20000000f00 */
[----:B------:R-:W-:-:S05]  /*140fe0*/  IMAD.MOV.U32 R119, RZ, RZ, R201 ;  /* 0x000000ffff777224 */ /* 0x000fca00078e00c9 */
[----:B------:R1:W-:Y:S01]  /*140ff0*/  LDGSTS.E [R0+0xb600], [R118.64], P1 ;  /* 0x0b60000076007fae */ /* 0x0003e20008921844 */
[-C--:B------:R-:W-:Y:S02]  /*141000*/  IADD3 R164, P1, R164, R246.reuse, RZ ;  /* 0x000000f6a4a47210 */ /* 0x080fe40007f3e0ff */
[----:B------:R-:W-:Y:S01]  /*141010*/  IADD3 R149, P5, R149, R246, RZ ;  /* 0x000000f695957210 */ /* 0x000fe20007fbe0ff */
[----:B------:R-:W-:Y:S02]  /*141020*/  STL [R1+0x5534], R188 ;  /* 0x005534bc01007387 */ /* 0x000fe40000100800 */
[----:B------:R-:W-:Y:S02]  /*141030*/  STL [R1+0x552c], R164 ;  /* 0x00552ca401007387 */ /* 0x000fe40000100800 */
[----:B-1----:R-:W-:Y:S01]  /*141040*/  IMAD.MOV.U32 R118, RZ, RZ, R188 ;  /* 0x000000ffff767224 */ /* 0x002fe200078e00bc */
[----:B------:R-:W-:Y:S01]  /*141050*/  MOV R119, R189 ;  /* 0x000000bd00777202 */ /* 0x000fe20000000f00 */
[----:B------:R-:W-:Y:S04]  /*141060*/  STL [R1+0x5528], R189 ;  /* 0x005528bd01007387 */ /* 0x000fe80000100800 */
[----:B------:R1:W-:Y:S01]  /*141070*/  LDGSTS.E [R0+0xd000], [R118.64], P2 ;  /* 0x0d00000076007fae */ /* 0x0003e20009121844 */
[----:B------:R1:W-:Y:S01]  /*141080*/  STL [R1+0x5524], R149 ;  /* 0x0055249501007387 */ /* 0x0003e20000100800 */
[----:B------:R-:W-:Y:S01]  /*141090*/  HMMA.1688.F32.TF32 R12, R8, R224, R12 ;  /* 0x000000e0080c723c */ /* 0x000fe2000008100c */
[----:B-1----:R-:W-:Y:S01]  /*1410a0*/  IMAD.MOV.U32 R118, RZ, RZ, R164 ;  /* 0x000000ffff767224 */ /* 0x002fe200078e00a4 */
[----:B---3--:R-:W-:Y:S01]  /*1410b0*/  IADD3.X R165, R165, R244, RZ, P1, !PT ;  /* 0x000000f4a5a57210 */ /* 0x008fe20000ffe4ff */
[----:B------:R-:W-:-:S04]  /*1410c0*/  IADD3 R148, P1, R148, R246, RZ ;  /* 0x000000f694947210 */ /* 0x000fc80007f3e0ff */
[----:B------:R-:W-:Y:S02]  /*1410d0*/  IMAD.MOV.U32 R119, RZ, RZ, R165 ;  /* 0x000000ffff777224 */ /* 0x000fe400078e00a5 */
[----:B----4-:R-:W-:Y:S01]  /*1410e0*/  IMAD.X R145, R145, 0x1, R244, P5 ;  /* 0x0000000191917824 */ /* 0x010fe200028e06f4 */
[----:B------:R-:W-:Y:S01]  /*1410f0*/  STL [R1+0x5520], R165 ;  /* 0x005520a501007387 */ /* 0x000fe20000100800 */
[----:B------:R-:W-:Y:S03]  /*141100*/  STL [R1+0x551c], R148 ;  /* 0x00551c9401007387 */ /* 0x000fe60000100800 */
[----:B------:R1:W-:Y:S04]  /*141110*/  LDGSTS.E [R0+0xd200], [R118.64], P2 ;  /* 0x0d20000076007fae */ /* 0x0003e80009121844 */
[----:B------:R3:W-:Y:S01]  /*141120*/  STL [R1+0x5518], R145 ;  /* 0x0055189101007387 */ /* 0x0007e20000100800 */
[----:B-1----:R-:W-:-:S03]  /*141130*/  IMAD.MOV.U32 R118, RZ, RZ, R149 ;  /* 0x000000ffff767224 */ /* 0x002fc600078e0095 */
[----:B------:R-:W4:Y:S01]  /*141140*/  LDL.LU R149, [R1+0x54b4] ;  /* 0x0054b40001957983 */ /* 0x000f220000300800 */
[----:B------:R-:W4:Y:S01]  /*141150*/  LDL.LU R225, [R1+0x54ac] ;  /* 0x0054ac0001e17983 */ /* 0x000f220000300800 */
[----:B--2---:R-:W-:Y:S01]  /*141160*/  IADD3.X R144, R144, R244, RZ, P1, !PT ;  /* 0x000000f490907210 */ /* 0x004fe20000ffe4ff */
[----:B------:R-:W-:-:S04]  /*141170*/  IMAD.MOV.U32 R119, RZ, RZ, R145 ;  /* 0x000000ffff777224 */ /* 0x000fc800078e0091 */
[----:B------:R1:W-:Y:S01]  /*141180*/  STL [R1+0x5510], R144 ;  /* 0x0055109001007387 */ /* 0x0003e20000100800 */
[----:B---3--:R-:W2:Y:S02]  /*141190*/  LDL.LU R145, [R1+0x54a4] ;  /* 0x0054a40001917983 */ /* 0x008ea40000300800 */
[----:B------:R-:W3:Y:S01]  /*1411a0*/  LDL.LU R165, [R1+0x54a8] ;  /* 0x0054a80001a57983 */ /* 0x000ee20000300800 */
[----:B------:R1:W-:Y:S01]  /*1411b0*/  LDGSTS.E [R0+0xd400], [R118.64], P2 ;  /* 0x0d40000076007fae */ /* 0x0003e20009121844 */
[----:B------:R-:W-:Y:S01]  /*1411c0*/  ISETP.GT.AND P1, PT, R116, 0x26, PT ;  /* 0x000000267400780c */ /* 0x000fe20003f24270 */
[----:B------:R-:W2:Y:S02]  /*1411d0*/  LDL.LU R224, [R1+0x5498] ;  /* 0x0054980001e07983 */ /* 0x000ea40000300800 */
[----:B------:R-:W2:Y:S01]  /*1411e0*/  LDL.LU R201, [R1+0x5490] ;  /* 0x0054900001c97983 */ /* 0x000ea20000300800 */
[----:B------:R-:W2:Y:S01]  /*1411f0*/  LDL.LU R200, [R1+0x549c] ;  /* 0x00549c0001c87983 */ /* 0x000ea20000300800 */
[----:B------:R-:W2:Y:S02]  /*141200*/  LDL.LU R189, [R1+0x5428] ;  /* 0x0054280001bd7983 */ /* 0x000ea40000300800 */
[----:B------:R-:W2:Y:S02]  /*141210*/  LDL.LU R188, [R1+0x5434] ;  /* 0x0054340001bc7983 */ /* 0x000ea40000300800 */
[----:B------:R-:W2:Y:S01]  /*141220*/  LDL.LU R164, [R1+0x542c] ;  /* 0x00542c0001a47983 */ /* 0x000ea20000300800 */
[----:B-1----:R-:W-:Y:S01]  /*141230*/  MOV R118, R148 ;  /* 0x0000009400767202 */ /* 0x002fe20000000f00 */
[----:B------:R-:W-:Y:S01]  /*141240*/  IMAD.MOV.U32 R119, RZ, RZ, R144 ;  /* 0x000000ffff777224 */ /* 0x000fe200078e0090 */
[----:B------:R-:W2:Y:S01]  /*141250*/  LDL.LU R148, [R1+0x5424] ;  /* 0x0054240001947983 */ /* 0x000ea20000300800 */
[----:B------:R-:W2:Y:S03]  /*141260*/  LDL.LU R144, [R1+0x541c] ;  /* 0x00541c0001907983 */ /* 0x000ea60000300800 */
[----:B------:R1:W-:Y:S02]  /*141270*/  LDGSTS.E [R0+0xd600], [R118.64], P2 ;  /* 0x0d60000076007fae */ /* 0x0003e40009121844 */
[----:B-1----:R-:W-:-:S04]  /*141280*/  SEL R119, RZ, 0x4, !P1 ;  /* 0x00000004ff777807 */ /* 0x002fc80004800000 */
[----:B------:R-:W-:Y:S02]  /*141290*/  SEL R119, R119, RZ, !P0 ;  /* 0x000000ff77777207 */ /* 0x000fe40004000000 */
[-C--:B----4-:R-:W-:Y:S02]  /*1412a0*/  IADD3 R149, P1, R149, R246.reuse, RZ ;  /* 0x000000f695957210 */ /* 0x090fe40007f3e0ff */
[----:B------:R-:W-:-:S03]  /*1412b0*/  IADD3 R225, P2, R225, R246, RZ ;  /* 0x000000f6e1e17210 */ /* 0x000fc60007f5e0ff */
[----:B------:R-:W-:Y:S02]  /*1412c0*/  STL [R1+0x54b4], R149 ;  /* 0x0054b49501007387 */ /* 0x000fe40000100800 */
[----:B------:R-:W-:Y:S02]  /*1412d0*/  STL [R1+0x54ac], R225 ;  /* 0x0054ace101007387 */ /* 0x000fe40000100800 */
[----:B---3--:R-:W-:Y:S01]  /*1412e0*/  IMAD.X R165, R165, 0x1, R244, P1 ;  /* 0x00000001a5a57824 */ /* 0x008fe200008e06f4 */
[----:B------:R-:W-:Y:S02]  /*1412f0*/  ISETP.NE.U32.AND P1, PT, R119, RZ, PT ;  /* 0x000000ff7700720c */ /* 0x000fe40003f25070 */
[----:B------:R-:W3:Y:S01]  /*141300*/  LDL.LU R119, [R1+0x54a0] ;  /* 0x0054a00001777983 */ /* 0x000ee20000300800 */
[----:B------:R-:W-:-:S04]  /*141310*/  ISETP.GT.AND P5, PT, R116, 0x2a, PT ;  /* 0x0000002a7400780c */ /* 0x000fc80003fa4270 */
[----:B------:R-:W-:Y:S01]  /*141320*/  SEL R118, RZ, 0x4, !P5 ;  /* 0x00000004ff767807 */ /* 0x000fe20006800000 */
[----:B--2---:R-:W-:-:S03]  /*141330*/  IADD3 R145, P5, R145, R246, RZ ;  /* 0x000000f691917210 */ /* 0x004fc60007fbe0ff */
[----:B------:R-:W-:Y:S01]  /*141340*/  SEL R118, R118, RZ, !P0 ;  /* 0x000000ff76767207 */ /* 0x000fe20004000000 */
[----:B------:R-:W-:Y:S01]  /*141350*/  HMMA.1688.F32.TF32 R4, R8, R220, R4 ;  /* 0x000000dc0804723c */ /* 0x000fe20000081004 */
[----:B------:R-:W-:Y:S01]  /*141360*/  STL [R1+0x54a4], R145 ;  /* 0x0054a49101007387 */ /* 0x000fe20000100800 */
[----:B------:R-:W-:Y:S02]  /*141370*/  STL [R1+0x54a8], R165 ;  /* 0x0054a8a501007387 */ /* 0x000fe40000100800 */
[----:B------:R-:W-:Y:S01]  /*141380*/  IMAD.X R224, R224, 0x1, R244, P5 ;  /* 0x00000001e0e07824 */ /* 0x000fe200028e06f4 */
[----:B------:R-:W-:-:S05]  /*141390*/  IADD3 R200, P5, R200, R246, RZ ;  /* 0x000000f6c8c87210 */ /* 0x000fca0007fbe0ff */
[----:B------:R-:W-:Y:S01]  /*1413a0*/  IMAD.X R201, R201, 0x1, R244, P5 ;  /* 0x00000001c9c97824 */ /* 0x000fe200028e06f4 */
[----:B---3--:R-:W-:Y:S01]  /*1413b0*/  IADD3.X R119, R119, R244, RZ, P2, !PT ;  /* 0x000000f477777210 */ /* 0x008fe200017fe4ff */
[----:B------:R-:W-:Y:S01]  /*1413c0*/  ISETP.NE.U32.AND P2, PT, R118, RZ, PT ;  /* 0x000000ff7600720c */ /* 0x000fe20003f45070 */
[----:B------:R-:W-:-:S03]  /*1413d0*/  MOV R118, R149 ;  /* 0x0000009500767202 */ /* 0x000fc60000000f00 */
[----:B------:R1:W-:Y:S01]  /*1413e0*/  STL [R1+0x54a0], R119 ;  /* 0x0054a07701007387 */ /* 0x0003e20000100800 */
[----:B------:R-:W-:Y:S02]  /*1413f0*/  IMAD.MOV.U32 R221, RZ, RZ, R119 ;  /* 0x000000ffffdd7224 */ /* 0x000fe400078e0077 */
[----:B------:R-:W-:Y:S02]  /*141400*/  STL [R1+0x5498], R224 ;  /* 0x005498e001007387 */ /* 0x000fe40000100800 */
[----:B-1----:R-:W-:Y:S02]  /*141410*/  IMAD.MOV.U32 R119, RZ, RZ, R165 ;  /* 0x000000ffff777224 */ /* 0x002fe400078e00a5 */
[----:B------:R-:W2:Y:S04]  /*141420*/  LDL.LU R165, [R1+0x5420] ;  /* 0x0054200001a57983 */ /* 0x000ea80000300800 */
[----:B------:R1:W-:Y:S01]  /*141430*/  LDGSTS.E [R0+0xf000], [R118.64], P3 ;  /* 0x0f00000076007fae */ /* 0x0003e20009921844 */
[----:B------:R-:W-:Y:S02]  /*141440*/  STL [R1+0x549c], R200 ;  /* 0x00549cc801007387 */ /* 0x000fe40000100800 */
[----:B------:R-:W3:Y:S02]  /*141450*/  LDL.LU R149, [R1+0x5418] ;  /* 0x0054180001957983 */ /* 0x000ee40000300800 */
[----:B------:R4:W-:Y:S01]  /*141460*/  STL [R1+0x5490], R201 ;  /* 0x005490c901007387 */ /* 0x0009e20000100800 */
[----:B-1----:R-:W-:Y:S01]  /*141470*/  MOV R118, R225 ;  /* 0x000000e100767202 */ /* 0x002fe20000000f00 */
[----:B------:R-:W-:-:S05]  /*141480*/  IMAD.MOV.U32 R119, RZ, RZ, R221 ;  /* 0x000000ffff777224 */ /* 0x000fca00078e00dd */
[----:B------:R1:W-:Y:S02]  /*141490*/  LDGSTS.E [R0+0xf200], [R118.64], P3 ;  /* 0x0f20000076007fae */ /* 0x0003e40009921844 */
[----:B-1----:R-:W-:Y:S02]  /*1414a0*/  IMAD.MOV.U32 R118, RZ, RZ, R145 ;  /* 0x000000ffff767224 */ /* 0x002fe400078e0091 */
[----:B------:R-:W4:Y:S01]  /*1414b0*/  LDL.LU R145, [R1+0x5410] ;  /* 0x0054100001917983 */ /* 0x000f220000300800 */
[----:B------:R-:W-:Y:S02]  /*1414c0*/  MOV R119, R224 ;  /* 0x000000e000777202 */ /* 0x000fe40000000f00 */
[----:B------:R-:W-:-:S03]  /*1414d0*/  IADD3 R188, P5, R188, R246, RZ ;  /* 0x000000f6bcbc7210 */ /* 0x000fc60007fbe0ff */
[----:B------:R1:W-:Y:S01]  /*1414e0*/  LDGSTS.E [R0+0xf400], [R118.64], P3 ;  /* 0x0f40000076007fae */ /* 0x0003e20009921844 */
[----:B------:R-:W-:Y:S01]  /*1414f0*/  IADD3.X R189, R189, R244, RZ, P5, !PT ;  /* 0x000000f4bdbd7210 */ /* 0x000fe20002ffe4ff */
[----:B------:R-:W-:Y:S02]  /*141500*/  IADD3 R148, P5, R148, R246, RZ ;  /* 0x000000f694947210 */ /* 0x000fe40007fbe0ff */
[----:B-1----:R-:W-:Y:S02]  /*141510*/  IMAD.MOV.U32 R118, RZ, RZ, R200 ;  /* 0x000000ffff767224 */ /* 0x002fe400078e00c8 */
[----:B------:R-:W-:-:S05]  /*141520*/  IMAD.MOV.U32 R119, RZ, RZ, R201 ;  /* 0x000000ffff777224 */ /* 0x000fca00078e00c9 */
[----:B------:R1:W-:Y:S01]  /*141530*/  LDGSTS.E [R0+0xf600], [R118.64], P3 ;  /* 0x0f60000076007fae */ /* 0x0003e20009921844 */
[----:B------:R-:W-:-:S03]  /*141540*/  IADD3 R164, P3, R164, R246, RZ ;  /* 0x000000f6a4a47210 */ /* 0x000fc60007f7e0ff */
[----:B------:R-:W-:Y:S04]  /*141550*/  STL [R1+0x5434], R188 ;  /* 0x005434bc01007387 */ /* 0x000fe80000100800 */
[----:B------:R-:W-:Y:S01]  /*141560*/  STL [R1+0x542c], R164 ;  /* 0x00542ca401007387 */ /* 0x000fe20000100800 */
[----:B------:R1:W-:Y:S02]  /*141570*/  STL [R1+0x5428], R189 ;  /* 0x005428bd01007387 */ /* 0x0003e40000100800 */
[----:B------:R-:W-:Y:S01]  /*141580*/  STL [R1+0x5424], R148 ;  /* 0x0054249401007387 */ /* 0x000fe20000100800 */
[----:B------:R-:W-:Y:S07]  /*141590*/  HMMA.1688.F32.TF32 R52, R8, R212, R52 ;  /* 0x000000d40834723c */ /* 0x000fee0000081034 */
[----:B------:R-:W-:Y:S01]  /*1415a0*/  MOV R8, R188 ;  /* 0x000000bc00087202 */ /* 0x000fe20000000f00 */
[----:B------:R-:W-:-:S05]  /*1415b0*/  IMAD.MOV.U32 R9, RZ, RZ, R189 ;  /* 0x000000ffff097224 */ /* 0x000fca00078e00bd */
[----:B------:R1:W-:Y:S02]  /*1415c0*/  LDGSTS.E [R0+0x11000], [R8.64], P4 ;  /* 0x1100000008007fae */ /* 0x0003e4000a121844 */
[----:B-1----:R-:W-:Y:S02]  /*1415d0*/  IMAD.MOV.U32 R8, RZ, RZ, R164 ;  /* 0x000000ffff087224 */ /* 0x002fe400078e00a4 */
[--C-:B--2---:R-:W-:Y:S01]  /*1415e0*/  IMAD.X R165, R165, 0x1, R244.reuse, P3 ;  /* 0x00000001a5a57824 */ /* 0x104fe200018e06f4 */
[----:B------:R-:W-:Y:S01]  /*1415f0*/  IADD3 R144, P3, R144, R246, RZ ;  /* 0x000000f690907210 */ /* 0x000fe20007f7e0ff */
[----:B---3--:R-:W-:-:S03]  /*141600*/  IMAD.X R149, R149, 0x1, R244, P5 ;  /* 0x0000000195957824 */ /* 0x008fc600028e06f4 */
[----:B------:R-:W-:Y:S01]  /*141610*/  STL [R1+0x5420], R165 ;  /* 0x005420a501007387 */ /* 0x000fe20000100800 */
[----:B------:R-:W-:Y:S02]  /*141620*/  STL [R1+0x541c], R144 ;  /* 0x00541c9001007387 */ /* 0x000fe40000100800 */
[----:B------:R1:W-:Y:S02]  /*141630*/  STL [R1+0x5418], R149 ;  /* 0x0054189501007387 */ /* 0x0003e40000100800 */
[----:B----4-:R-:W2:Y:S01]  /*141640*/  LDL.LU R201, [R1+0x53b4] ;  /* 0x0053b40001c97983 */ /* 0x010ea20000300800 */
[----:B------:R-:W3:Y:S01]  /*141650*/  LDL.LU R189, [R1+0x53ac] ;  /* 0x0053ac0001bd7983 */ /* 0x000ee20000300800 */
[----:B------:R-:W-:-:S05]  /*141660*/  MOV R9, R165 ;  /* 0x000000a500097202 */ /* 0x000fca0000000f00 */
[----:B------:R4:W-:Y:S01]  /*141670*/  LDGSTS.E [R0+0x11200], [R8.64], P4 ;  /* 0x1120000008007fae */ /* 0x0009e2000a121844 */
[----:B------:R-:W-:-:S05]  /*141680*/  IMAD.X R145, R145, 0x1, R244, P3 ;  /* 0x0000000191917824 */ /* 0x000fca00018e06f4 */
[----:B------:R2:W-:Y:S01]  /*141690*/  STL [R1+0x5410], R145 ;  /* 0x0054109101007387 */ /* 0x0005e20000100800 */
[----:B------:R-:W3:Y:S02]  /*1416a0*/  LDL.LU R11, [R1+0x53a4] ;  /* 0x0053a400010b7983 */ /* 0x000ee40000300800 */
[----:B------:R-:W3:Y:S02]  /*1416b0*/  LDL.LU R212, [R1+0x53a8] ;  /* 0x0053a80001d47983 */ /* 0x000ee40000300800 */
[----:B------:R-:W3:Y:S01]  /*1416c0*/  LDL.LU R200, [R1+0x53a0] ;  /* 0x0053a00001c87983 */ /* 0x000ee20000300800 */
[----:B------:R-:W3:Y:S01]  /*1416d0*/  LDL.LU R188, [R1+0x5398] ;  /* 0x0053980001bc7983 */ /* 0x000ee20000300800 */
[----:B----4-:R-:W-:Y:S01]  /*1416e0*/  MOV R9, R149 ;  /* 0x0000009500097202 */ /* 0x010fe20000000f00 */
[----:B------:R-:W-:Y:S02]  /*1416f0*/  IMAD.MOV.U32 R8, RZ, RZ, R148 ;  /* 0x000000ffff087224 */ /* 0x000fe400078e0094 */
[----:B-1----:R-:W4:Y:S04]  /*141700*/  LDL.LU R149, [R1+0x5390] ;  /* 0x0053900001957983 */ /* 0x002f280000300800 */
[----:B------:R-:W4:Y:S04]  /*141710*/  LDL.LU R148, [R1+0x539c] ;  /* 0x00539c0001947983 */ /* 0x000f280000300800 */
[----:B------:R1:W-:Y:S01]  /*141720*/  LDGSTS.E [R0+0x11400], [R8.64], P4 ;  /* 0x1140000008007fae */ /* 0x0003e2000a121844 */
[----:B------:R-:W-:Y:S01]  /*141730*/  HMMA.1688.F32.TF32 R48, R120, R166, R48 ;  /* 0x000000a67830723c */ /* 0x000fe20000081030 */
[----:B------:R-:W-:-:S02]  /*141740*/  ISETP.GT.AND P3, PT, R116, 0x2e, PT ;  /* 0x0000002e7400780c */ /* 0x000fc40003f64270 */
[----:B------:R-:W-:Y:S01]  /*141750*/  ISETP.GT.AND P5, PT, R116, 0x32, PT ;  /* 0x000000327400780c */ /* 0x000fe20003fa4270 */
[----:B-1----:R-:W-:Y:S02]  /*141760*/  IMAD.MOV.U32 R8, RZ, RZ, R144 ;  /* 0x000000ffff087224 */ /* 0x002fe400078e0090 */
[----:B------:R-:W-:Y:S01]  /*141770*/  IMAD.MOV.U32 R9, RZ, RZ, R145 ;  /* 0x000000ffff097224 */ /* 0x000fe200078e0091 */
[----:B------:R-:W4:Y:S01]  /*141780*/  LDL.LU R144, [R1+0x5334] ;  /* 0x0053340001907983 */ /* 0x000f220000300800 */
[----:B------:R-:W4:Y:S02]  /*141790*/  LDL.LU R119, [R1+0x532c] ;  /* 0x00532c0001777983 */ /* 0x000f240000300800 */
[----:B------:R-:W4:Y:S01]  /*1417a0*/  LDL.LU R118, [R1+0x5324] ;  /* 0x0053240001767983 */ /* 0x000f220000300800 */
[----:B------:R1:W-:Y:S02]  /*1417b0*/  LDGSTS.E [R0+0x11600], [R8.64], P4 ;  /* 0x1160000008007fae */ /* 0x0003e4000a121844 */
[----:B-1----:R-:W-:-:S02]  /*1417c0*/  SEL R9, RZ, 0x4, !P3 ;  /* 0x00000004ff097807 */ /* 0x002fc40005800000 */
[----:B------:R-:W-:Y:S02]  /*1417d0*/  SEL R8, RZ, 0x4, !P5 ;  /* 0x00000004ff087807 */ /* 0x000fe40006800000 */
[----:B------:R-:W-:Y:S02]  /*1417e0*/  SEL R9, R9, RZ, !P0 ;  /* 0x000000ff09097207 */ /* 0x000fe40004000000 */
[----:B------:R-:W-:Y:S02]  /*1417f0*/  SEL R8, R8, RZ, !P0 ;  /* 0x000000ff08087207 */ /* 0x000fe40004000000 */
[-C--:B--2---:R-:W-:Y:S02]  /*141800*/  IADD3 R201, P3, R201, R246.reuse, RZ ;  /* 0x000000f6c9c97210 */ /* 0x084fe40007f7e0ff */
[----:B---3--:R-:W-:-:S03]  /*141810*/  IADD3 R189, P4, R189, R246, RZ ;  /* 0x000000f6bdbd7210 */ /* 0x008fc60007f9e0ff */
[----:B------:R-:W-:Y:S04]  /*141820*/  STL [R1+0x53b4], R201 ;  /* 0x0053b4c901007387 */ /* 0x000fe80000100800 */
[----:B------:R-:W-:Y:S01]  /*141830*/  STL [R1+0x53ac], R189 ;  /* 0x0053acbd01007387 */ /* 0x000fe20000100800 */
[----:B------:R-:W-:Y:S02]  /*141840*/  IADD3 R11, P5, R11, R246, RZ ;  /* 0x000000f60b0b7210 */ /* 0x000fe40007fbe0ff */
[----:B------:R-:W-:Y:S01]  /*141850*/  IADD3.X R212, R212, R244, RZ, P3, !PT ;  /* 0x000000f4d4d47210 */ /* 0x000fe20001ffe4ff */
[--C-:B------:R-:W-:Y:S02]  /*141860*/  IMAD.X R200, R200, 0x1, R244.reuse, P4 ;  /* 0x00000001c8c87824 */ /* 0x100fe400020e06f4 */
[----:B------:R-:W-:Y:S02]  /*141870*/  STL [R1+0x53a4], R11 ;  /* 0x0053a40b01007387 */ /* 0x000fe40000100800 */
[----:B------:R-:W-:Y:S02]  /*141880*/  STL [R1+0x53a8], R212 ;  /* 0x0053a8d401007387 */ /* 0x000fe40000100800 */
[----:B------:R-:W-:-:S02]  /*141890*/  IMAD.X R188, R188, 0x1, R244, P5 ;  /* 0x00000001bcbc7824 */ /* 0x000fc400028e06f4 */
[----:B------:R-:W-:Y:S01]  /*1418a0*/  STL [R1+0x53a0], R200 ;  /* 0x0053a0c801007387 */ /* 0x000fe20000100800 */
[----:B------:R-:W-:Y:S02]  /*1418b0*/  ISETP.NE.U32.AND P3, PT, R9, RZ, PT ;  /* 0x000000ff0900720c */ /* 0x000fe40003f65070 */
[----:B------:R-:W-:Y:S01]  /*1418c0*/  ISETP.NE.U32.AND P4, PT, R8, RZ, PT ;  /* 0x000000ff0800720c */ /* 0x000fe20003f85070 */
[----:B------:R-:W2:Y:S01]  /*1418d0*/  LDL.LU.64 R166, [R1+0x6188] ;  /* 0x0061880001a67983 */ /* 0x000ea20000300a00 */
[----:B------:R-:W3:Y:S01]  /*1418e0*/  LDL.LU.64 R164, [R1+0x6180] ;  /* 0x0061800001a47983 */ /* 0x000ee20000300a00 */
[----:B------:R-:W-:Y:S01]  /*1418f0*/  MOV R8, R201 ;  /* 0x000000c900087202 */ /* 0x000fe20000000f00 */
[----:B------:R-:W-:Y:S01]  /*141900*/  IMAD.MOV.U32 R9, RZ, RZ, R212 ;  /* 0x000000ffff097224 */ /* 0x000fe200078e00d4 */
[----:B----4-:R-:W-:Y:S01]  /*141910*/  IADD3 R148, P5, R148, R246, RZ ;  /* 0x000000f694947210 */ /* 0x010fe20007fbe0ff */
[----:B------:R-:W4:Y:S01]  /*141920*/  LDL.LU R145, [R1+0x5328] ;  /* 0x0053280001917983 */ /* 0x000f220000300800 */
[----:B------:R-:W-:Y:S02]  /*141930*/  STL [R1+0x5398], R188 ;  /* 0x005398bc01007387 */ /* 0x000fe40000100800 */
[----:B------:R1:W-:Y:S02]  /*141940*/  STL.64 [R1+0x1db0], R48 ;  /* 0x001db03001007387 */ /* 0x0003e40000100a00 */
[----:B------:R-:W-:Y:S01]  /*141950*/  STL.64 [R1+0x1db8], R50 ;  /* 0x001db83201007387 */ /* 0x000fe20000100a00 */
[----:B------:R-:W2:Y:S04]  /*141960*/  LDL.LU R10, [R1+0x531c] ;  /* 0x00531c00010a7983 */ /* 0x000ea80000300800 */
[----:B------:R1:W-:Y:S01]  /*141970*/  LDGSTS.E [R0+0x13000], [R8.64], P1 ;  /* 0x1300000008007fae */ /* 0x0003e20008921844 */
[----:B------:R-:W-:Y:S02]  /*141980*/  STL [R1+0x539c], R148 ;  /* 0x00539c9401007387 */ /* 0x000fe40000100800 */
[----:B------:R-:W-:Y:S01]  /*141990*/  IMAD.X R149, R149, 0x1, R244, P5 ;  /* 0x0000000195957824 */ /* 0x000fe200028e06f4 */
[----:B-1----:R-:W2:Y:S01]  /*1419a0*/  LDL.LU R49, [R1+0x5320] ;  /* 0x0053200001317983 */ /* 0x002ea20000300800 */
[----:B------:R-:W3:Y:S01]  /*1419b0*/  LDL.LU R48, [R1+0x5318] ;  /* 0x0053180001307983 */ /* 0x000ee20000300800 */
[----:B------:R-:W-:Y:S01]  /*1419c0*/  MOV R8, R189 ;  /* 0x000000bd00087202 */ /* 0x000fe20000000f00 */
[----:B------:R-:W-:Y:S01]  /*1419d0*/  IMAD.MOV.U32 R9, RZ, RZ, R200 ;  /* 0x000000ffff097224 */ /* 0x000fe200078e00c8 */
[----:B------:R1:W-:Y:S04]  /*1419e0*/  STL [R1+0x5390], R149 ;  /* 0x0053909501007387 */ /* 0x0003e80000100800 */
[----:B------:R1:W-:Y:S02]  /*1419f0*/  LDGSTS.E [R0+0x13200], [R8.64], P1 ;  /* 0x1320000008007fae */ /* 0x0003e40008921844 */
[----:B-1----:R-:W-:-:S02]  /*141a00*/  IMAD.MOV.U32 R8, RZ, RZ, R11 ;  /* 0x000000ffff087224 */ /* 0x002fc400078e000b */
[----:B------:R-:W3:Y:S01]  /*141a10*/  LDL.LU R11, [R1+0x5310] ;  /* 0x00531000010b7983 */ /* 0x000ee20000300800 */
[----:B------:R-:W-:Y:S01]  /*141a20*/  HMMA.1688.F32.TF32 R104, R120, R150, R104 ;  /* 0x000000967868723c */ /* 0x000fe20000081068 */
[----:B------:R-:W-:Y:S02]  /*141a30*/  MOV R9, R188 ;  /* 0x000000bc00097202 */ /* 0x000fe40000000f00 */
[----:B------:R-:W-:-:S03]  /*141a40*/  IADD3 R144, P5, R144, R246, RZ ;  /* 0x000000f690907210 */ /* 0x000fc60007fbe0ff */
[----:B------:R1:W-:Y:S04]  /*141a50*/  LDGSTS.E [R0+0x13400], [R8.64], P1 ;  /* 0x1340000008007fae */ /* 0x0003e80008921844 */
[----:B------:R-:W-:Y:S01]  /*141a60*/  STL [R1+0x5334], R144 ;  /* 0x0053349001007387 */ /* 0x000fe20000100800 */
[----:B------:R-:W3:Y:S02]  /*141a70*/  LDL.LU.64 R150, [R1+0x6178] ;  /* 0x0061780001967983 */ /* 0x000ee40000300a00 */
[----:B-1----:R-:W-:Y:S02]  /*141a80*/  IMAD.MOV.U32 R8, RZ, RZ, R148 ;  /* 0x000000ffff087224 */ /* 0x002fe400078e0094 */
[----:B------:R-:W-:Y:S02]  /*141a90*/  IMAD.MOV.U32 R9, RZ, RZ, R149 ;  /* 0x000000ffff097224 */ /* 0x000fe400078e0095 */
[----:B------:R-:W3:Y:S04]  /*141aa0*/  LDL.LU.64 R148, [R1+0x6170] ;  /* 0x0061700001947983 */ /* 0x000ee80000300a00 */
[----:B------:R1:W-:Y:S01]  /*141ab0*/  LDGSTS.E [R0+0x13600], [R8.64], P1 ;  /* 0x1360000008007fae */ /* 0x0003e20008921844 */
[----:B------:R-:W-:-:S05]  /*141ac0*/  IADD3 R119, P1, R119, R246, RZ ;  /* 0x000000f677777210 */ /* 0x000fca0007f3e0ff */
[----:B------:R-:W-:Y:S01]  /*141ad0*/  STL [R1+0x532c], R119 ;  /* 0x00532c7701007387 */ /* 0x000fe20000100800 */
[----:B-1----:R-:W-:Y:S02]  /*141ae0*/  MOV R8, R144 ;  /* 0x0000009000087202 */ /* 0x002fe40000000f00 */
[----:B----4-:R-:W-:Y:S01]  /*141af0*/  IADD3.X R145, R145, R244, RZ, P5, !PT ;  /* 0x000000f491917210 */ /* 0x010fe20002ffe4ff */
[----:B------:R-:W-:-:S04]  /*141b00*/  IADD3 R118, P5, R118, R246, RZ ;  /* 0x000000f676767210 */ /* 0x000fc80007fbe0ff */
[----:B------:R-:W-:Y:S01]  /*141b10*/  IMAD.MOV.U32 R9, RZ, RZ, R145 ;  /* 0x000000ffff097224 */ /* 0x000fe200078e0091 */
[----:B------:R-:W-:Y:S01]  /*141b20*/  STL [R1+0x5328], R145 ;  /* 0x0053289101007387 */ /* 0x000fe20000100800 */
[----:B------:R-:W-:Y:S02]  /*141b30*/  STL.64 [R1+0x1da0], R104 ;  /* 0x001da06801007387 */ /* 0x000fe40000100a00 */
[----:B------:R-:W-:Y:S02]  /*141b40*/  STL.64 [R1+0x1da8], R106 ;  /* 0x001da86a01007387 */ /* 0x000fe40000100a00 */
[----:B------:R-:W-:Y:S01]  /*141b50*/  STL [R1+0x5324], R118 ;  /* 0x0053247601007387 */ /* 0x000fe20000100800 */
[----:B------:R1:W-:Y:S01]  /*141b60*/  LDGSTS.E [R0+0x15000], [R8.64], P2 ;  /* 0x1500000008007fae */ /* 0x0003e20009121844 */
[--C-:B--2---:R-:W-:Y:S01]  /*141b70*/  IMAD.X R49, R49, 0x1, R244.reuse, P1 ;  /* 0x0000000131317824 */ /* 0x104fe200008e06f4 */
[----:B------:R-:W-:Y:S01]  /*141b80*/  IADD3 R10, P1, R10, R246, RZ ;  /* 0x000000f60a0a7210 */ /* 0x000fe20007f3e0ff */
[----:B---3--:R-:W-:-:S03]  /*141b90*/  IMAD.X R48, R48, 0x1, R244, P5 ;  /* 0x0000000130307824 */ /* 0x008fc600028e06f4 */
[----:B------:R2:W-:Y:S01]  /*141ba0*/  STL [R1+0x5320], R49 ;  /* 0x0053203101007387 */ /* 0x0005e20000100800 */
[----:B------:R-:W-:Y:S02]  /*141bb0*/  STL [R1+0x531c], R10 ;  /* 0x00531c0a01007387 */ /* 0x000fe40000100800 */
[----:B-1----:R-:W-:Y:S01]  /*141bc0*/  IMAD.MOV.U32 R8, RZ, RZ, R119 ;  /* 0x000000ffff087224 */ /* 0x002fe200078e0077 */
[----:B------:R-:W-:Y:S01]  /*141bd0*/  MOV R9, R49 ;  /* 0x0000003100097202 */ /* 0x000fe20000000f00 */
[----:B------:R1:W-:Y:S04]  /*141be0*/  STL [R1+0x5318], R48 ;  /* 0x0053183001007387 */ /* 0x0003e80000100800 */
[----:B------:R3:W-:Y:S04]  /*141bf0*/  LDGSTS.E [R0+0x15200], [R8.64], P2 ;  /* 0x1520000008007fae */ /* 0x0007e80009121844 */
[----:B--2---:R-:W2:Y:S01]  /*141c00*/  LDL.LU R49, [R1+0x52b4] ;  /* 0x0052b40001317983 */ /* 0x004ea20000300800 */
[----:B------:R-:W4:Y:S02]  /*141c10*/  LDL.LU R119, [R1+0x52ac] ;  /* 0x0052ac0001777983 */ /* 0x000f240000300800 */
[----:B------:R-:W-:Y:S01]  /*141c20*/  IMAD.X R11, R11, 0x1, R244, P1 ;  /* 0x000000010b0b7824 */ /* 0x000fe200008e06f4 */
[----:B---3--:R-:W-:-:S04]  /*141c30*/  MOV R9, R48 ;  /* 0x0000003000097202 */ /* 0x008fc80000000f00 */
[----:B------:R3:W-:Y:S01]  /*141c40*/  STL [R1+0x5310], R11 ;  /* 0x0053100b01007387 */ /* 0x0007e20000100800 */
[----:B-1----:R-:W4:Y:S02]  /*141c50*/  LDL.LU R48, [R1+0x52a4] ;  /* 0x0052a40001307983 */ /* 0x002f240000300800 */
[----:B------:R-:W4:Y:S02]  /*141c60*/  LDL.LU R51, [R1+0x52a8] ;  /* 0x0052a80001337983 */ /* 0x000f240000300800 */
[----:B------:R-:W4:Y:S02]  /*141c70*/  LDL.LU R144, [R1+0x52a0] ;  /* 0x0052a00001907983 */ /* 0x000f240000300800 */
[----:B------:R-:W-:Y:S02]  /*141c80*/  IMAD.MOV.U32 R8, RZ, RZ, R118 ;  /* 0x000000ffff087224 */ /* 0x000fe400078e0076 */
[----:B------:R-:W4:Y:S01]  /*141c90*/  LDL.LU R118, [R1+0x5298] ;  /* 0x0052980001767983 */ /* 0x000f220000300800 */
[----:B------:R-:W4:Y:S02]  /*141ca0*/  LDL.LU R107, [R1+0x5290] ;  /* 0x00529000016b7983 */ /* 0x000f240000300800 */
[----:B------:R-:W4:Y:S01]  /*141cb0*/  LDL.LU R106, [R1+0x529c] ;  /* 0x00529c00016a7983 */ /* 0x000f220000300800 */
[----:B------:R-:W-:Y:S01]  /*141cc0*/  HMMA.1688.F32.TF32 R108, R120, R202, R108 ;  /* 0x000000ca786c723c */ /* 0x000fe2000008106c */
[----:B------:R1:W-:Y:S01]  /*141cd0*/  LDGSTS.E [R0+0x15400], [R8.64], P2 ;  /* 0x1540000008007fae */ /* 0x0003e20009121844 */
[----:B------:R-:W-:-:S02]  /*141ce0*/  ISETP.GT.AND P1, PT, R116, 0x36, PT ;  /* 0x000000367400780c */ /* 0x000fc40003f24270 */
[----:B------:R-:W-:Y:S01]  /*141cf0*/  ISETP.GT.AND P5, PT, R116, 0x3a, PT ;  /* 0x0000003a7400780c */ /* 0x000fe20003fa4270 */
[----:B------:R-:W4:Y:S01]  /*141d00*/  LDL.LU R104, [R1+0x5234] ;  /* 0x0052340001687983 */ /* 0x000f220000300800 */
[----:B------:R-:W4:Y:S02]  /*141d10*/  LDL.LU R50, [R1+0x522c] ;  /* 0x00522c0001327983 */ /* 0x000f240000300800 */
[----:B-1----:R-:W-:Y:S02]  /*141d20*/  IMAD.MOV.U32 R8, RZ, RZ, R10 ;  /* 0x000000ffff087224 */ /* 0x002fe400078e000a */
[----:B------:R-:W-:Y:S02]  /*141d30*/  IMAD.MOV.U32 R9, RZ, RZ, R11 ;  /* 0x000000ffff097224 */ /* 0x000fe400078e000b */
[----:B---3--:R-:W3:Y:S04]  /*141d40*/  LDL.LU R11, [R1+0x5224] ;  /* 0x00522400010b7983 */ /* 0x008ee80000300800 */
[----:B------:R1:W-:Y:S02]  /*141d50*/  LDGSTS.E [R0+0x15600], [R8.64], P2 ;  /* 0x1560000008007fae */ /* 0x0003e40009121844 */
[----:B-1----:R-:W-:-:S02]  /*141d60*/  SEL R9, RZ, 0x4, !P1 ;  /* 0x00000004ff097807 */ /* 0x002fc40004800000 */
[----:B------:R-:W-:Y:S02]  /*141d70*/  SEL R8, RZ, 0x4, !P5 ;  /* 0x00000004ff087807 */ /* 0x000fe40006800000 */
[----:B------:R-:W-:Y:S02]  /*141d80*/  SEL R9, R9, RZ, !P0 ;  /* 0x000000ff09097207 */ /* 0x000fe40004000000 */
[----:B------:R-:W-:Y:S02]  /*141d90*/  SEL R8, R8, RZ, !P0 ;  /* 0x000000ff08087207 */ /* 0x000fe40004000000 */
[-C--:B--2---:R-:W-:Y:S02]  /*141da0*/  IADD3 R49, P1, R49, R246.reuse, RZ ;  /* 0x000000f631317210 */ /* 0x084fe40007f3e0ff */
[----:B----4-:R-:W-:-:S03]  /*141db0*/  IADD3 R119, P2, R119, R246, RZ ;  /* 0x000000f677777210 */ /* 0x010fc60007f5e0ff */
[----:B------:R-:W-:Y:S04]  /*141dc0*/  STL [R1+0x52b4], R49 ;  /* 0x0052b43101007387 */ /* 0x000fe80000100800 */
[----:B------:R-:W-:Y:S01]  /*141dd0*/  STL [R1+0x52ac], R119 ;  /* 0x0052ac7701007387 */ /* 0x000fe20000100800 */
[----:B------:R-:W-:Y:S02]  /*141de0*/  IADD3 R48, P5, R48, R246, RZ ;  /* 0x000000f630307210 */ /* 0x000fe40007fbe0ff */
[----:B------:R-:W-:Y:S01]  /*141df0*/  IADD3.X R51, R51, R244, RZ, P1, !PT ;  /* 0x000000f433337210 */ /* 0x000fe20000ffe4ff */
[--C-:B------:R-:W-:Y:S02]  /*141e00*/  IMAD.X R144, R144, 0x1, R244.reuse, P2 ;  /* 0x0000000190907824 */ /* 0x100fe400010e06f4 */
[----:B------:R-:W-:Y:S02]  /*141e10*/  STL [R1+0x52a4], R48 ;  /* 0x0052a43001007387 */ /* 0x000fe40000100800 */
[----:B------:R-:W-:Y:S02]  /*141e20*/  STL [R1+0x52a8], R51 ;  /* 0x0052a83301007387 */ /* 0x000fe40000100800 */
[----:B------:R-:W-:Y:S02]  /*141e30*/  STL [R1+0x52a0], R144 ;  /* 0x0052a09001007387 */ /* 0x000fe40000100800 */
[----:B------:R-:W2:Y:S02]  /*141e40*/  LDL.LU.64 R202, [R1+0x6168] ;  /* 0x0061680001ca7983 */ /* 0x000ea40000300a00 */
[----:B------:R-:W-:Y:S01]  /*141e50*/  IMAD.X R118, R118, 0x1, R244, P5 ;  /* 0x0000000176767824 */ /* 0x000fe200028e06f4 */
[----:B------:R-:W4:Y:S01]  /*141e60*/  LDL.LU.64 R200, [R1+0x6160] ;  /* 0x0061600001c87983 */ /* 0x000f220000300a00 */
[----:B------:R-:W-:Y:S01]  /*141e70*/  STL.64 [R1+0x1d80], R108 ;  /* 0x001d806c01007387 */ /* 0x000fe20000100a00 */
[----:B------:R-:W-:Y:S01]  /*141e80*/  IADD3 R106, P5, R106, R246, RZ ;  /* 0x000000f66a6a7210 */ /* 0x000fe20007fbe0ff */
[----:B------:R1:W-:Y:S01]  /*141e90*/  STL.64 [R1+0x1d88], R110 ;  /* 0x001d886e01007387 */ /* 0x0003e20000100a00 */
[----:B------:R-:W-:-:S02]  /*141ea0*/  ISETP.NE.U32.AND P1, PT, R9, RZ, PT ;  /* 0x000000ff0900720c */ /* 0x000fc40003f25070 */
[----:B------:R-:W-:Y:S01]  /*141eb0*/  ISETP.NE.U32.AND P2, PT, R8, RZ, PT ;  /* 0x000000ff0800720c */ /* 0x000fe20003f45070 */
[----:B------:R-:W-:Y:S01]  /*141ec0*/  IMAD.MOV.U32 R8, RZ, RZ, R49 ;  /* 0x000000ffff087224 */ /* 0x000fe200078e0031 */
[----:B------:R-:W-:Y:S01]  /*141ed0*/  MOV R9, R51 ;  /* 0x0000003300097202 */ /* 0x000fe20000000f00 */
[----:B------:R-:W-:-:S04]  /*141ee0*/  IMAD.X R107, R107, 0x1, R244, P5 ;  /* 0x000000016b6b7824 */ /* 0x000fc800028e06f4 */
[----:B------:R3:W-:Y:S01]  /*141ef0*/  LDGSTS.E [R0+0x17000], [R8.64], P3 ;  /* 0x1700000008007fae */ /* 0x0007e20009921844 */
[----:B-1----:R-:W-:Y:S01]  /*141f00*/  MOV R110, R169 ;  /* 0x000000a9006e7202 */ /* 0x002fe20000000f00 */
[----:B------:R-:W-:Y:S02]  /*141f10*/  IMAD.MOV.U32 R111, RZ, RZ, R152 ;  /* 0x000000ffff6f7224 */ /* 0x000fe400078e0098 */
[----:B------:R-:W2:Y:S01]  /*141f20*/  LDL.LU R169, [R1+0x615c] ;  /* 0x00615c0001a97983 */ /* 0x000ea20000300800 */
[----:B------:R-:W-:Y:S02]  /*141f30*/  STL [R1+0x5298], R118 ;  /* 0x0052987601007387 */ /* 0x000fe40000100800 */
[----:B------:R-:W2:Y:S02]  /*141f40*/  LDL.LU R152, [R1+0x6158] ;  /* 0x0061580001987983 */ /* 0x000ea40000300800 */
[----:B------:R-:W-:Y:S01]  /*141f50*/  STL [R1+0x529c], R106 ;  /* 0x00529c6a01007387 */ /* 0x000fe20000100800 */
[----:B------:R-:W2:Y:S01]  /*141f60*/  LDL.LU R105, [R1+0x5228] ;  /* 0x0052280001697983 */ /* 0x000ea20000300800 */
[----:B------:R-:W4:Y:S02]  /*141f70*/  LDL.LU R10, [R1+0x521c] ;  /* 0x00521c00010a7983 */ /* 0x000f240000300800 */
[----:B------:R-:W4:Y:S02]  /*141f80*/  LDL.LU R51, [R1+0x5220] ;  /* 0x0052200001337983 */ /* 0x000f240000300800 */
[----:B---3--:R-:W-:Y:S01]  /*141f90*/  IMAD.MOV.U32 R8, RZ, RZ, R119 ;  /* 0x000000ffff087224 */ /* 0x008fe200078e0077 */
[----:B------:R-:W-:Y:S01]  /*141fa0*/  MOV R9, R144 ;  /* 0x0000009000097202 */ /* 0x000fe20000000f00 */
[----:B------:R-:W3:Y:S01]  /*141fb0*/  LDL.LU R49, [R1+0x5218] ;  /* 0x0052180001317983 */ /* 0x000ee20000300800 */
[----:B------:R-:W-:Y:S03]  /*141fc0*/  STL [R1+0x5290], R107 ;  /* 0x0052906b01007387 */ /* 0x000fe60000100800 */
[----:B------:R1:W-:Y:S02]  /*141fd0*/  LDGSTS.E [R0+0x17200], [R8.64], P3 ;  /* 0x1720000008007fae */ /* 0x0003e40009921844 */
[----:B-1----:R-:W-:-:S02]  /*141fe0*/  IMAD.MOV.U32 R8, RZ, RZ, R48 ;  /* 0x000000ffff087224 */ /* 0x002fc400078e0030 */
[----:B------:R-:W3:Y:S01]  /*141ff0*/  LDL.LU R48, [R1+0x5210] ;  /* 0x0052100001307983 */ /* 0x000ee20000300800 */
[----:B------:R-:W-:Y:S01]  /*142000*/  HMMA.1688.F32.TF32 R108, R120, R110, R112 ;  /* 0x0000006e786c723c */ /* 0x000fe20000081070 */
[----:B------:R-:W-:Y:S01]  /*142010*/  IMAD.MOV.U32 R9, RZ, RZ, R118 ;  /* 0x000000ffff097224 */ /* 0x000fe200078e0076 */
[----:B------:R-:W-:-:S04]  /*142020*/  IADD3 R104, P5, R104, R246, RZ ;  /* 0x000000f668687210 */ /* 0x000fc80007fbe0ff */
[----:B------:R1:W-:Y:S02]  /*142030*/  LDGSTS.E [R0+0x17400], [R8.64], P3 ;  /* 0x1740000008007fae */ /* 0x0003e40009921844 */
[----:B-1----:R-:W-:Y:S01]  /*142040*/  MOV R8, R106 ;  /* 0x0000006a00087202 */ /* 0x002fe20000000f00 */
[----:B------:R-:W-:-:S05]  /*142050*/  IMAD.MOV.U32 R9, RZ, RZ, R107 ;  /* 0x000000ffff097224 */ /* 0x000fca00078e006b */
[----:B------:R1:W-:Y:S01]  /*142060*/  LDGSTS.E [R0+0x17600], [R8.64], P3 ;  /* 0x1760000008007fae */ /* 0x0003e20009921844 */
[----:B------:R-:W-:-:S03]  /*142070*/  IADD3 R50, P3, R50, R246, RZ ;  /* 0x000000f632327210 */ /* 0x000fc60007f7e0ff */
[----:B------:R-:W-:Y:S04]  /*142080*/  STL [R1+0x5234], R104 ;  /* 0x0052346801007387 */ /* 0x000fe80000100800 */
[----:B------:R-:W-:Y:S01]  /*142090*/  STL [R1+0x522c], R50 ;  /* 0x00522c3201007387 */ /* 0x000fe20000100800 */
[----:B-1----:R-:W-:Y:S02]  /*1420a0*/  IMAD.MOV.U32 R8, RZ, RZ, R104 ;  /* 0x000000ffff087224 */ /* 0x002fe400078e0068 */
[----:B--2---:R-:W-:Y:S01]  /*1420b0*/  IMAD.X R105, R105, 0x1, R244, P5 ;  /* 0x0000000169697824 */ /* 0x004fe200028e06f4 */
[----:B------:R-:W-:Y:S02]  /*1420c0*/  IADD3 R11, P5, R11, R246, RZ ;  /* 0x000000f60b0b7210 */ /* 0x000fe40007fbe0ff */
[----:B----4-:R-:W-:-:S02]  /*1420d0*/  IADD3.X R51, R51, R244, RZ, P3, !PT ;  /* 0x000000f433337210 */ /* 0x010fc40001ffe4ff */
[----:B------:R-:W-:Y:S01]  /*1420e0*/  MOV R9, R105 ;  /* 0x0000006900097202 */ /* 0x000fe20000000f00 */
[----:B------:R-:W-:Y:S01]  /*1420f0*/  STL [R1+0x5228], R105 ;  /* 0x0052286901007387 */ /* 0x000fe20000100800 */
[----:B------:R-:W-:Y:S01]  /*142100*/  IADD3 R10, P3, R10, R246, RZ ;  /* 0x000000f60a0a7210 */ /* 0x000fe20007f7e0ff */
[----:B------:R-:W-:Y:S02]  /*142110*/  STL.64 [R1+0x1d50], R108 ;  /* 0x001d506c01007387 */ /* 0x000fe40000100a00 */
[----:B------:R1:W-:Y:S01]  /*142120*/  LDGSTS.E [R0+0x19000], [R8.64], P4 ;  /* 0x1900000008007fae */ /* 0x0003e2000a121844 */
[----:B---3--:R-:W-:-:S03]  /*142130*/  IMAD.X R49, R49, 0x1, R244, P5 ;  /* 0x0000000131317824 */ /* 0x008fc600028e06f4 */
[----:B------:R2:W-:Y:S01]  /*142140*/  STL.64 [R1+0x1d58], R110 ;  /* 0x001d586e01007387 */ /* 0x0005e20000100a00 */
[----:B------:R-:W-:Y:S03]  /*142150*/  STL [R1+0x5224], R11 ;  /* 0x0052240b01007387 */ /* 0x000fe60000100800 */
[----:B------:R-:W-:Y:S01]  /*142160*/  STL [R1+0x5220], R51 ;  /* 0x0052203301007387 */ /* 0x000fe20000100800 */
[----:B------:R-:W-:Y:S02]  /*142170*/  STL [R1+0x521c], R10 ;  /* 0x00521c0a01007387 */ /* 0x000fe40000100800 */
[----:B------:R3:W-:Y:S02]  /*142180*/  STL [R1+0x5218], R49 ;  /* 0x0052183101007387 */ /* 0x0007e40000100800 */
[----:B-1----:R-:W-:Y:S02]  /*142190*/  IMAD.MOV.U32 R8, RZ, RZ, R50 ;  /* 0x000000ffff087224 */ /* 0x002fe400078e0032 */
[----:B------:R-:W-:Y:S01]  /*1421a0*/  IMAD.MOV.U32 R9, RZ, RZ, R51 ;  /* 0x000000ffff097224 */ /* 0x000fe200078e0033 */
[----:B------:R-:W-:-:S04]  /*1421b0*/  IADD3.X R48, R48, R244, RZ, P3, !PT ;  /* 0x000000f430307210 */ /* 0x000fc80001ffe4ff */
[----:B------:R1:W-:Y:S01]  /*1421c0*/  LDGSTS.E [R0+0x19200], [R8.64], P4 ;  /* 0x1920000008007fae */ /* 0x0003e2000a121844 */
[----:B--2---:R-:W-:Y:S01]  /*1421d0*/  IMAD.MOV.U32 R110, RZ, RZ, R153 ;  /* 0x000000ffff6e7224 */ /* 0x004fe200078e0099 */
[----:B------:R-:W-:Y:S01]  /*1421e0*/  MOV R111, R181 ;  /* 0x000000b5006f7202 */ /* 0x000fe20000000f00 */
[----:B-1----:R-:W-:Y:S02]  /*1421f0*/  IMAD.MOV.U32 R9, RZ, RZ, R49 ;  /* 0x000000ffff097224 */ /* 0x002fe400078e0031 */
[----:B---3--:R-:W2:Y:S01]  /*142200*/  LDL.LU R49, [R1+0x51b4] ;  /* 0x0051b40001317983 */ /* 0x008ea20000300800 */
[----:B------:R-:W3:Y:S02]  /*142210*/  LDL.LU R109, [R1+0x51ac] ;  /* 0x0051ac00016d7983 */ /* 0x000ee40000300800 */
[----:B------:R-:W-:Y:S02]  /*142220*/  IMAD.MOV.U32 R8, RZ, RZ, R11 ;  /* 0x000000ffff087224 */ /* 0x000fe400078e000b */
        /* <DEDUP_REMOVED lines=9> */
[----:B------:R1:W-:Y:S01]  /*1422c0*/  LDGSTS.E [R0+0x19400], [R8.64], P4 ;  /* 0x1940000008007fae */ /* 0x0003e2000a121844 */
[----:B------:R-:W-:Y:S01]  /*1422d0*/  HMMA.1688.F32.TF32 R124, R120, R190, R124 ;  /* 0x000000be787c723c */ /* 0x000fe2000008107c */
[----:B------:R-:W-:-:S02]  /*1422e0*/  ISETP.GT.AND P3, PT, R116, 0x3e, PT ;  /* 0x0000003e7400780c */ /* 0x000fc40003f64270 */
[----:B------:R-:W-:Y:S01]  /*1422f0*/  ISETP.GT.AND P5, PT, R116, 0x42, PT ;  /* 0x000000427400780c */ /* 0x000fe20003fa4270 */
[----:B------:R-:W4:Y:S01]  /*142300*/  LDL.LU R104, [R1+0x5134] ;  /* 0x0051340001687983 */ /* 0x000f220000300800 */
[----:B------:R-:W4:Y:S01]  /*142310*/  LDL.LU R50, [R1+0x512c] ;  /* 0x00512c0001327983 */ /* 0x000f220000300800 */
[----:B-1----:R-:W-:Y:S01]  /*142320*/  MOV R8, R10 ;  /* 0x0000000a00087202 */ /* 0x002fe20000000f00 */
[----:B------:R-:W-:Y:S02]  /*142330*/  IMAD.MOV.U32 R9, RZ, RZ, R48 ;  /* 0x000000ffff097224 */ /* 0x000fe400078e0030 */
[----:B------:R-:W4:Y:S04]  /*142340*/  LDL.LU R48, [R1+0x5124] ;  /* 0x0051240001307983 */ /* 0x000f280000300800 */
[----:B------:R1:W-:Y:S02]  /*142350*/  LDGSTS.E [R0+0x19600], [R8.64], P4 ;  /* 0x1960000008007fae */ /* 0x0003e4000a121844 */
[----:B-1----:R-:W-:-:S02]  /*142360*/  SEL R9, RZ, 0x4, !P3 ;  /* 0x00000004ff097807 */ /* 0x002fc40005800000 */
[----:B------:R-:W-:Y:S02]  /*142370*/  SEL R8, RZ, 0x4, !P5 ;  /* 0x00000004ff087807 */ /* 0x000fe40006800000 */
[----:B------:R-:W-:Y:S02]  /*142380*/  SEL R9, R9, RZ, !P0 ;  /* 0x000000ff09097207 */ /* 0x000fe40004000000 */
[----:B------:R-:W-:Y:S02]  /*142390*/  SEL R8, R8, RZ, !P0 ;  /* 0x000000ff08087207 */ /* 0x000fe40004000000 */
[-C--:B--2---:R-:W-:Y:S02]  /*1423a0*/  IADD3 R49, P3, R49, R246.reuse, RZ ;  /* 0x000000f631317210 */ /* 0x084fe40007f7e0ff */
[-C--:B---3--:R-:W-:Y:S02]  /*1423b0*/  IADD3 R109, P4, R109, R246.reuse, RZ ;  /* 0x000000f66d6d7210 */ /* 0x088fe40007f9e0ff */
[----:B----4-:R-:W-:Y:S01]  /*1423c0*/  IADD3 R11, P5, R11, R246, RZ ;  /* 0x000000f60b0b7210 */ /* 0x010fe20007fbe0ff */
[----:B------:R-:W-:Y:S01]  /*1423d0*/  STL [R1+0x51b4], R49 ;  /* 0x0051b43101007387 */ /* 0x000fe20000100800 */
[----:B------:R-:W-:-:S02]  /*1423e0*/  IMAD.X R51, R51, 0x1, R244, P3 ;  /* 0x0000000133337824 */ /* 0x000fc400018e06f4 */
[----:B------:R-:W-:Y:S01]  /*1423f0*/  IMAD.X R112, R112, 0x1, R244, P4 ;  /* 0x0000000170707824 */ /* 0x000fe200020e06f4 */
[----:B------:R-:W-:Y:S01]  /*142400*/  STL [R1+0x51ac], R109 ;  /* 0x0051ac6d01007387 */ /* 0x000fe20000100800 */
[----:B------:R-:W-:Y:S02]  /*142410*/  STL [R1+0x51a4], R11 ;  /* 0x0051a40b01007387 */ /* 0x000fe40000100800 */
[----:B------:R1:W-:Y:S01]  /*142420*/  STL [R1+0x51a8], R51 ;  /* 0x0051a83301007387 */ /* 0x0003e20000100800 */
[----:B------:R-:W-:Y:S01]  /*142430*/  IADD3.X R108, R108, R244, RZ, P5, !PT ;  /* 0x000000f46c6c7210 */ /* 0x000fe20002ffe4ff */
[----:B------:R-:W-:Y:S01]  /*142440*/  STL [R1+0x51a0], R112 ;  /* 0x0051a07001007387 */ /* 0x000fe20000100800 */
[----:B------:R-:W-:Y:S02]  /*142450*/  ISETP.NE.U32.AND P3, PT, R9, RZ, PT ;  /* 0x000000ff0900720c */ /* 0x000fe40003f65070 */
[----:B------:R-:W-:Y:S01]  /*142460*/  ISETP.NE.U32.AND P4, PT, R8, RZ, PT ;  /* 0x000000ff0800720c */ /* 0x000fe20003f85070 */
[----:B------:R-:W2:Y:S01]  /*142470*/  LDL.LU.64 R190, [R1+0x6148] ;  /* 0x0061480001be7983 */ /* 0x000ea20000300a00 */
[----:B------:R-:W3:Y:S01]  /*142480*/  LDL.LU.64 R188, [R1+0x6140] ;  /* 0x0061400001bc7983 */ /* 0x000ee20000300a00 */
[----:B------:R-:W-:-:S02]  /*142490*/  IMAD.MOV.U32 R8, RZ, RZ, R49 ;  /* 0x000000ffff087224 */ /* 0x000fc400078e0031 */
[----:B------:R-:W-:Y:S01]  /*1424a0*/  IMAD.MOV.U32 R9, RZ, RZ, R51 ;  /* 0x000000ffff097224 */ /* 0x000fe200078e0033 */
[----:B------:R-:W-:Y:S01]  /*1424b0*/  IADD3 R106, P5, R106, R246, RZ ;  /* 0x000000f66a6a7210 */ /* 0x000fe20007fbe0ff */
[----:B------:R-:W4:Y:S01]  /*1424c0*/  LDL.LU R105, [R1+0x5128] ;  /* 0x0051280001697983 */ /* 0x000f220000300800 */
[----:B------:R1:W-:Y:S02]  /*1424d0*/  STL [R1+0x5198], R108 ;  /* 0x0051986c01007387 */ /* 0x0003e40000100800 */
[----:B------:R-:W-:Y:S02]  /*1424e0*/  STL.64 [R1+0x1cf0], R124 ;  /* 0x001cf07c01007387 */ /* 0x000fe40000100a00 */
[----:B------:R1:W-:Y:S01]  /*1424f0*/  STL.64 [R1+0x1cf8], R126 ;  /* 0x001cf87e01007387 */ /* 0x0003e20000100a00 */
        /* <DEDUP_REMOVED lines=12> */
[----:B------:R-:W-:-:S02]  /*1425c0*/  IMAD.MOV.U32 R9, RZ, RZ, R108 ;  /* 0x000000ffff097224 */ /* 0x000fc400078e006c */
[----:B------:R-:W-:Y:S03]  /*1425d0*/  HMMA.1688.F32.TF32 R108, R120, R110, R128 ;  /* 0x0000006e786c723c */ /* 0x000fe60000081080 */
[----:B------:R1:W-:Y:S01]  /*1425e0*/  LDGSTS.E [R0+0x1b400], [R8.64], P1 ;  /* 0x1b40000008007fae */ /* 0x0003e20008921844 */
[----:B------:R-:W-:Y:S01]  /*1425f0*/  IADD3 R104, P5, R104, R246, RZ ;  /* 0x000000f668687210 */ /* 0x000fe20007fbe0ff */
[----:B-1----:R-:W-:Y:S01]  /*142600*/  IMAD.MOV.U32 R8, RZ, RZ, R106 ;  /* 0x000000ffff087224 */ /* 0x002fe200078e006a */
[----:B------:R-:W-:-:S05]  /*142610*/  MOV R9, R107 ;  /* 0x0000006b00097202 */ /* 0x000fca0000000f00 */
[----:B------:R1:W-:Y:S01]  /*142620*/  LDGSTS.E [R0+0x1b600], [R8.64], P1 ;  /* 0x1b60000008007fae */ /* 0x0003e20008921844 */
[----:B------:R-:W-:-:S03]  /*142630*/  IADD3 R50, P1, R50, R246, RZ ;  /* 0x000000f632327210 */ /* 0x000fc60007f3e0ff */
[----:B------:R-:W-:Y:S04]  /*142640*/  STL [R1+0x5134], R104 ;  /* 0x0051346801007387 */ /* 0x000fe80000100800 */
[----:B------:R-:W-:Y:S01]  /*142650*/  STL [R1+0x512c], R50 ;  /* 0x00512c3201007387 */ /* 0x000fe20000100800 */
[----:B------:R-:W-:Y:S01]  /*142660*/  MOV R127, R182 ;  /* 0x000000b6007f7202 */ /* 0x000fe20000000f00 */
[----:B-1----:R-:W-:Y:S02]  /*142670*/  IMAD.MOV.U32 R8, RZ, RZ, R104 ;  /* 0x000000ffff087224 */ /* 0x002fe400078e0068 */
[----:B----4-:R-:W-:Y:S01]  /*142680*/  IMAD.X R105, R105, 0x1, R244, P5 ;  /* 0x0000000169697824 */ /* 0x010fe200028e06f4 */
[----:B------:R-:W-:-:S04]  /*142690*/  IADD3 R48, P5, R48, R246, RZ ;  /* 0x000000f630307210 */ /* 0x000fc80007fbe0ff */
[----:B------:R-:W-:Y:S01]  /*1426a0*/  STL [R1+0x5128], R105 ;  /* 0x0051286901007387 */ /* 0x000fe20000100800 */
[----:B--2---:R-:W-:Y:S01]  /*1426b0*/  IMAD.X R51, R51, 0x1, R244, P1 ;  /* 0x0000000133337824 */ /* 0x004fe200008e06f4 */
[----:B------:R-:W-:Y:S02]  /*1426c0*/  IADD3 R10, P1, R10, R246, RZ ;  /* 0x000000f60a0a7210 */ /* 0x000fe40007f3e0ff */
[----:B------:R-:W-:Y:S01]  /*1426d0*/  STL.64 [R1+0x1cb0], R108 ;  /* 0x001cb06c01007387 */ /* 0x000fe20000100a00 */
[----:B---3--:R-:W-:-:S03]  /*1426e0*/  IADD3.X R49, R49, R244, RZ, P5, !PT ;  /* 0x000000f431317210 */ /* 0x008fc60002ffe4ff */
[----:B------:R-:W-:Y:S01]  /*1426f0*/  STL.64 [R1+0x1cb8], R110 ;  /* 0x001cb86e01007387 */ /* 0x000fe20000100a00 */
[----:B------:R-:W-:Y:S02]  /*142700*/  STL [R1+0x5124], R48 ;  /* 0x0051243001007387 */ /* 0x000fe40000100800 */
[----:B------:R-:W-:Y:S01]  /*142710*/  IMAD.MOV.U32 R9, RZ, RZ, R105 ;  /* 0x000000ffff097224 */ /* 0x000fe200078e0069 */
[----:B------:R1:W-:Y:S01]  /*142720*/  STL [R1+0x5120], R51 ;  /* 0x0051203301007387 */ /* 0x0003e20000100800 */
[----:B------:R-:W-:Y:S02]  /*142730*/  STL [R1+0x511c], R10 ;  /* 0x00511c0a01007387 */ /* 0x000fe40000100800 */
[----:B------:R2:W-:Y:S02]  /*142740*/  STL [R1+0x5118], R49 ;  /* 0x0051183101007387 */ /* 0x0005e40000100800 */
[----:B------:R-:W-:Y:S01]  /*142750*/  IMAD.MOV.U32 R126, RZ, RZ, R191 ;  /* 0x000000ffff7e7224 */ /* 0x000fe200078e00bf */
[----:B------:R3:W-:Y:S04]  /*142760*/  LDGSTS.E [R0+0x1d000], [R8.64], P2 ;  /* 0x1d00000008007fae */ /* 0x0007e80009121844 */
[----:B------:R-:W4:Y:S01]  /*142770*/  LDL.LU R191, [R1+0x613c] ;  /* 0x00613c0001bf7983 */ /* 0x000f220000300800 */
[----:B------:R-:W4:Y:S02]  /*142780*/  LDL.LU R182, [R1+0x6138] ;  /* 0x0061380001b67983 */ /* 0x000f240000300800 */
[----:B---3--:R-:W-:-:S02]  /*142790*/  IMAD.MOV.U32 R9, RZ, RZ, R51 ;  /* 0x000000ffff097224 */ /* 0x008fc400078e0033 */
[----:B------:R-:W-:-:S05]  /*1427a0*/  IMAD.X R11, R11, 0x1, R244, P1 ;  /* 0x000000010b0b7824 */ /* 0x000fca00008e06f4 */
[----:B------:R3:W-:Y:S01]  /*1427b0*/  STL [R1+0x5110], R11 ;  /* 0x0051100b01007387 */ /* 0x0007e20000100800 */
[----:B-1----:R-:W4:Y:S02]  /*1427c0*/  LDL.LU R51, [R1+0x50b4] ;  /* 0x0050b40001337983 */ /* 0x002f240000300800 */
[----:B------:R-:W4:Y:S02]  /*1427d0*/  LDL.LU R109, [R1+0x50ac] ;  /* 0x0050ac00016d7983 */ /* 0x000f240000300800 */
[----:B------:R-:W4:Y:S01]  /*1427e0*/  LDL.LU R107, [R1+0x50a4] ;  /* 0x0050a400016b7983 */ /* 0x000f220000300800 */
[----:B------:R-:W4:Y:S01]  /*1427f0*/  LDL.LU R104, [R1+0x50a8] ;  /* 0x0050a80001687983 */ /* 0x000f220000300800 */
[----:B------:R-:W-:Y:S01]  /*142800*/  MOV R8, R50 ;  /* 0x0000003200087202 */ /* 0x000fe20000000f00 */
[----:B------:R-:W4:Y:S02]  /*142810*/  LDL.LU R112, [R1+0x50a0] ;  /* 0x0050a00001707983 */ /* 0x000f240000300800 */
[----:B------:R-:W4:Y:S01]  /*142820*/  LDL.LU R108, [R1+0x5098] ;  /* 0x00509800016c7983 */ /* 0x000f220000300800 */
[----:B------:R-:W4:Y:S04]  /*142830*/  LDL.LU R106, [R1+0x5090] ;  /* 0x00509000016a7983 */ /* 0x000f280000300800 */
[----:B------:R1:W-:Y:S02]  /*142840*/  LDGSTS.E [R0+0x1d200], [R8.64], P2 ;  /* 0x1d20000008007fae */ /* 0x0003e40009121844 */
[----:B-1----:R-:W-:-:S02]  /*142850*/  IMAD.MOV.U32 R9, RZ, RZ, R49 ;  /* 0x000000ffff097224 */ /* 0x002fc400078e0031 */
[----:B--2---:R-:W2:Y:S01]  /*142860*/  LDL.LU R49, [R1+0x509c] ;  /* 0x00509c0001317983 */ /* 0x004ea20000300800 */
[----:B------:R-:W-:Y:S01]  /*142870*/  MOV R8, R48 ;  /* 0x0000003000087202 */ /* 0x000fe20000000f00 */
[----:B------:R-:W-:Y:S01]  /*142880*/  HMMA.1688.F32.TF32 R124, R120, R126, R132 ;  /* 0x0000007e787c723c */ /* 0x000fe20000081084 */
[----:B------:R-:W-:-:S03]  /*142890*/  ISETP.GT.AND P1, PT, R116, 0x46, PT ;  /* 0x000000467400780c */ /* 0x000fc60003f24270 */
[----:B------:R1:W-:Y:S01]  /*1428a0*/  LDGSTS.E [R0+0x1d400], [R8.64], P2 ;  /* 0x1d40000008007fae */ /* 0x0003e20009121844 */
[----:B------:R-:W-:Y:S02]  /*1428b0*/  ISETP.GT.AND P5, PT, R116, 0x4a, PT ;  /* 0x0000004a7400780c */ /* 0x000fe40003fa4270 */
[----:B------:R-:W-:Y:S01]  /*1428c0*/  MOV R110, R170 ;  /* 0x000000aa006e7202 */ /* 0x000fe20000000f00 */
[----:B------:R-:W-:Y:S01]  /*1428d0*/  IMAD.MOV.U32 R111, RZ, RZ, R154 ;  /* 0x000000ffff6f7224 */ /* 0x000fe200078e009a */
[----:B------:R-:W2:Y:S01]  /*1428e0*/  LDL.LU R170, [R1+0x6134] ;  /* 0x0061340001aa7983 */ /* 0x000ea20000300800 */
[----:B------:R-:W2:Y:S02]  /*1428f0*/  LDL.LU R154, [R1+0x6130] ;  /* 0x00613000019a7983 */ /* 0x000ea40000300800 */
[----:B-1----:R-:W-:Y:S02]  /*142900*/  IMAD.MOV.U32 R8, RZ, RZ, R10 ;  /* 0x000000ffff087224 */ /* 0x002fe400078e000a */
[----:B------:R-:W-:Y:S01]  /*142910*/  IMAD.MOV.U32 R9, RZ, RZ, R11 ;  /* 0x000000ffff097224 */ /* 0x000fe200078e000b */
[----:B------:R-:W2:Y:S01]  /*142920*/  LDL.LU R10, [R1+0x5034] ;  /* 0x00503400010a7983 */ /* 0x000ea20000300800 */
[----:B---3--:R-:W3:Y:S02]  /*142930*/  LDL.LU R11, [R1+0x502c] ;  /* 0x00502c00010b7983 */ /* 0x008ee40000300800 */
[----:B------:R-:W3:Y:S01]  /*142940*/  LDL.LU R50, [R1+0x5024] ;  /* 0x0050240001327983 */ /* 0x000ee20000300800 */
[----:B------:R1:W-:Y:S02]  /*142950*/  LDGSTS.E [R0+0x1d600], [R8.64], P2 ;  /* 0x1d60000008007fae */ /* 0x0003e40009121844 */
[----:B-1----:R-:W-:-:S02]  /*142960*/  SEL R9, RZ, 0x4, !P1 ;  /* 0x00000004ff097807 */ /* 0x002fc40004800000 */
[----:B------:R-:W-:Y:S02]  /*142970*/  SEL R8, RZ, 0x4, !P5 ;  /* 0x00000004ff087807 */ /* 0x000fe40006800000 */
[----:B------:R-:W-:Y:S02]  /*142980*/  SEL R9, R9, RZ, !P0 ;  /* 0x000000ff09097207 */ /* 0x000fe40004000000 */
[----:B------:R-:W-:Y:S02]  /*142990*/  SEL R8, R8, RZ, !P0 ;  /* 0x000000ff08087207 */ /* 0x000fe40004000000 */
[-C--:B----4-:R-:W-:Y:S02]  /*1429a0*/  IADD3 R51, P1, R51, R246.reuse, RZ ;  /* 0x000000f633337210 */ /* 0x090fe40007f3e0ff */
[-C--:B------:R-:W-:Y:S02]  /*1429b0*/  IADD3 R109, P2, R109, R246.reuse, RZ ;  /* 0x000000f66d6d7210 */ /* 0x080fe40007f5e0ff */
[----:B------:R-:W-:Y:S01]  /*1429c0*/  IADD3 R107, P5, R107, R246, RZ ;  /* 0x000000f66b6b7210 */ /* 0x000fe20007fbe0ff */
[----:B------:R-:W-:Y:S01]  /*1429d0*/  IMAD.X R104, R104, 0x1, R244, P1 ;  /* 0x0000000168687824 */ /* 0x000fe200008e06f4 */
[----:B------:R-:W-:Y:S01]  /*1429e0*/  IADD3.X R112, R112, R244, RZ, P2, !PT ;  /* 0x000000f470707210 */ /* 0x000fe200017fe4ff */
[----:B------:R-:W-:Y:S01]  /*1429f0*/  STL [R1+0x50b4], R51 ;  /* 0x0050b43301007387 */ /* 0x000fe20000100800 */
[----:B------:R-:W-:Y:S01]  /*142a00*/  STL [R1+0x50ac], R109 ;  /* 0x0050ac6d01007387 */ /* 0x000fe20000100800 */
[----:B------:R-:W-:-:S02]  /*142a10*/  ISETP.NE.U32.AND P1, PT, R9, RZ, PT ;  /* 0x000000ff0900720c */ /* 0x000fc40003f25070 */
[----:B------:R-:W-:Y:S01]  /*142a20*/  ISETP.NE.U32.AND P2, PT, R8, RZ, PT ;  /* 0x000000ff0800720c */ /* 0x000fe20003f45070 */
[----:B------:R-:W-:Y:S01]  /*142a30*/  IMAD.X R108, R108, 0x1, R244, P5 ;  /* 0x000000016c6c7824 */ /* 0x000fe200028e06f4 */
[----:B------:R-:W-:Y:S01]  /*142a40*/  STL [R1+0x50a4], R107 ;  /* 0x0050a46b01007387 */ /* 0x000fe20000100800 */
[----:B------:R-:W-:Y:S01]  /*142a50*/  IMAD.MOV.U32 R8, RZ, RZ, R51 ;  /* 0x000000ffff087224 */ /* 0x000fe200078e0033 */
[----:B------:R-:W-:Y:S01]  /*142a60*/  MOV R9, R104 ;  /* 0x0000006800097202 */ /* 0x000fe20000000f00 */
[----:B------:R1:W-:Y:S01]  /*142a70*/  STL [R1+0x50a8], R104 ;  /* 0x0050a86801007387 */ /* 0x0003e20000100800 */
[----:B------:R-:W-:Y:S01]  /*142a80*/  STL [R1+0x50a0], R112 ;  /* 0x0050a07001007387 */ /* 0x000fe20000100800 */
[----:B------:R-:W4:Y:S02]  /*142a90*/  LDL.LU R105, [R1+0x5028] ;  /* 0x0050280001697983 */ /* 0x000f240000300800 */
[----:B------:R-:W-:Y:S02]  /*142aa0*/  STL [R1+0x5098], R108 ;  /* 0x0050986c01007387 */ /* 0x000fe40000100800 */
[----:B------:R-:W-:Y:S01]  /*142ab0*/  STL.64 [R1+0x1c90], R124 ;  /* 0x001c907c01007387 */ /* 0x000fe20000100a00 */
[----:B------:R2:W-:Y:S02]  /*142ac0*/  LDGSTS.E [R0+0x1f000], [R8.64], P3 ;  /* 0x1f00000008007fae */ /* 0x0005e40009921844 */
[----:B--2---:R-:W-:-:S02]  /*142ad0*/  IADD3 R49, P5, R49, R246, RZ ;  /* 0x000000f631317210 */ /* 0x004fc40007fbe0ff */
[----:B------:R-:W-:Y:S01]  /*142ae0*/  STL.64 [R1+0x1c98], R126 ;  /* 0x001c987e01007387 */ /* 0x000fe20000100a00 */
[----:B------:R-:W2:Y:S03]  /*142af0*/  LDL.LU R48, [R1+0x501c] ;  /* 0x00501c0001307983 */ /* 0x000ea60000300800 */
[----:B------:R3:W-:Y:S01]  /*142b00*/  STL [R1+0x509c], R49 ;  /* 0x00509c3101007387 */ /* 0x0007e20000100800 */
[----:B-1----:R-:W2:Y:S02]  /*142b10*/  LDL.LU R104, [R1+0x5020] ;  /* 0x0050200001687983 */ /* 0x002ea40000300800 */
[----:B------:R-:W2:Y:S02]  /*142b20*/  LDL.LU R51, [R1+0x5018] ;  /* 0x0050180001337983 */ /* 0x000ea40000300800 */
[----:B------:R-:W-:Y:S01]  /*142b30*/  IMAD.MOV.U32 R8, RZ, RZ, R109 ;  /* 0x000000ffff087224 */ /* 0x000fe200078e006d */
[----:B------:R-:W-:Y:S01]  /*142b40*/  MOV R9, R112 ;  /* 0x0000007000097202 */ /* 0x000fe20000000f00 */
[----:B------:R-:W-:-:S04]  /*142b50*/  IMAD.X R106, R106, 0x1, R244, P5 ;  /* 0x000000016a6a7824 */ /* 0x000fc800028e06f4 */
[----:B------:R1:W-:Y:S04]  /*142b60*/  LDGSTS.E [R0+0x1f200], [R8.64], P3 ;  /* 0x1f20000008007fae */ /* 0x0003e80009921844 */
[----:B------:R-:W-:Y:S01]  /*142b70*/  STL [R1+0x5090], R106 ;  /* 0x0050906a01007387 */ /* 0x000fe20000100800 */
[----:B-1----:R-:W-:Y:S02]  /*142b80*/  IMAD.MOV.U32 R8, RZ, RZ, R107 ;  /* 0x000000ffff087224 */ /* 0x002fe400078e006b */
[----:B------:R-:W-:-:S05]  /*142b90*/  IMAD.MOV.U32 R9, RZ, RZ, R108 ;  /* 0x000000ffff097224 */ /* 0x000fca00078e006c */
[----:B------:R1:W-:Y:S02]  /*142ba0*/  LDGSTS.E [R0+0x1f400], [R8.64], P3 ;  /* 0x1f40000008007fae */ /* 0x0003e40009921844 */
[----:B-1----:R-:W-:Y:S02]  /*142bb0*/  MOV R8, R49 ;  /* 0x0000003100087202 */ /* 0x002fe40000000f00 */
[----:B---3--:R-:W3:Y:S01]  /*142bc0*/  LDL.LU R49, [R1+0x5010] ;  /* 0x0050100001317983 */ /* 0x008ee20000300800 */
[----:B------:R-:W-:Y:S01]  /*142bd0*/  HMMA.1688.F32.TF32 R108, R120, R110, R136 ;  /* 0x0000006e786c723c */ /* 0x000fe20000081088 */
[----:B------:R-:W-:Y:S01]  /*142be0*/  IADD3 R10, P5, R10, R246, RZ ;  /* 0x000000f60a0a7210 */ /* 0x000fe20007fbe0ff */
[----:B------:R-:W-:-:S05]  /*142bf0*/  IMAD.MOV.U32 R9, RZ, RZ, R106 ;  /* 0x000000ffff097224 */ /* 0x000fca00078e006a */
[----:B------:R1:W-:Y:S01]  /*142c00*/  LDGSTS.E [R0+0x1f600], [R8.64], P3 ;  /* 0x1f60000008007fae */ /* 0x0003e20009921844 */
[----:B------:R-:W-:-:S03]  /*142c10*/  IADD3 R11, P3, R11, R246, RZ ;  /* 0x000000f60b0b7210 */ /* 0x000fc60007f7e0ff */
[----:B------:R1:W-:Y:S04]  /*142c20*/  STL [R1+0x5034], R10 ;  /* 0x0050340a01007387 */ /* 0x0003e80000100800 */
[----:B------:R2:W-:Y:S01]  /*142c30*/  STL [R1+0x502c], R11 ;  /* 0x00502c0b01007387 */ /* 0x0005e20000100800 */
[----:B-1----:R-:W-:Y:S02]  /*142c40*/  IMAD.MOV.U32 R8, RZ, RZ, R10 ;  /* 0x000000ffff087224 */ /* 0x002fe400078e000a */
[----:B----4-:R-:W-:Y:S01]  /*142c50*/  IMAD.X R105, R105, 0x1, R244, P5 ;  /* 0x0000000169697824 */ /* 0x010fe200028e06f4 */
[----:B------:R-:W-:-:S04]  /*142c60*/  IADD3 R50, P5, R50, R246, RZ ;  /* 0x000000f632327210 */ /* 0x000fc80007fbe0ff */
[----:B------:R-:W-:Y:S01]  /*142c70*/  MOV R9, R105 ;  /* 0x0000006900097202 */ /* 0x000fe20000000f00 */
[----:B------:R-:W-:Y:S01]  /*142c80*/  STL [R1+0x5028], R105 ;  /* 0x0050286901007387 */ /* 0x000fe20000100800 */
[----:B------:R-:W-:Y:S02]  /*142c90*/  STL.64 [R1+0x1c20], R108 ;  /* 0x001c206c01007387 */ /* 0x000fe40000100a00 */
[----:B------:R-:W-:Y:S01]  /*142ca0*/  STL.64 [R1+0x1c28], R110 ;  /* 0x001c286e01007387 */ /* 0x000fe20000100a00 */
[----:B--2---:R-:W-:Y:S01]  /*142cb0*/  IADD3.X R104, R104, R244, RZ, P3, !PT ;  /* 0x000000f468687210 */ /* 0x004fe20001ffe4ff */
[----:B------:R-:W-:Y:S02]  /*142cc0*/  IADD3 R48, P3, R48, R246, RZ ;  /* 0x000000f630307210 */ /* 0x000fe40007f7e0ff */
[----:B------:R-:W-:Y:S01]  /*142cd0*/  IMAD.X R51, R51, 0x1, R244, P5 ;  /* 0x0000000133337824 */ /* 0x000fe200028e06f4 */
[----:B------:R1:W-:Y:S04]  /*142ce0*/  STL [R1+0x5024], R50 ;  /* 0x0050243201007387 */ /* 0x0003e80000100800 */
[----:B------:R2:W-:Y:S01]  /*142cf0*/  LDGSTS.E [R0+0x21000], [R8.64], P4 ;  /* 0x2100000008007fae */ /* 0x0005e2000a121844 */
[----:B------:R-:W-:Y:S02]  /*142d00*/  STL [R1+0x5020], R104 ;  /* 0x0050206801007387 */ /* 0x000fe40000100800 */
[----:B------:R-:W4:Y:S02]  /*142d10*/  LDL.LU R10, [R1+0x4fb4] ;  /* 0x004fb400010a7983 */ /* 0x000f240000300800 */
[----:B------:R-:W-:Y:S01]  /*142d20*/  STL [R1+0x501c], R48 ;  /* 0x00501c3001007387 */ /* 0x000fe20000100800 */
[----:B------:R1:W-:Y:S01]  /*142d30*/  STL [R1+0x5018], R51 ;  /* 0x0050183301007387 */ /* 0x0003e20000100800 */
[----:B------:R-:W4:Y:S02]  /*142d40*/  LDL.LU R119, [R1+0x4fa8] ;  /* 0x004fa80001777983 */ /* 0x000f240000300800 */
[----:B------:R-:W4:Y:S02]  /*142d50*/  LDL.LU R118, [R1+0x4fa0] ;  /* 0x004fa00001767983 */ /* 0x000f240000300800 */
[----:B--2---:R-:W-:-:S02]  /*142d60*/  IMAD.MOV.U32 R8, RZ, RZ, R11 ;  /* 0x000000ffff087224 */ /* 0x004fc400078e000b */
[----:B------:R-:W-:Y:S01]  /*142d70*/  IMAD.MOV.U32 R9, RZ, RZ, R104 ;  /* 0x000000ffff097224 */ /* 0x000fe200078e0068 */
[----:B------:R-:W2:Y:S01]  /*142d80*/  LDL.LU R11, [R1+0x4fac] ;  /* 0x004fac00010b7983 */ /* 0x000ea20000300800 */
[----:B------:R-:W2:Y:S03]  /*142d90*/  LDL.LU R113, [R1+0x4f98] ;  /* 0x004f980001717983 */ /* 0x000ea60000300800 */
[----:B------:R1:W-:Y:S02]  /*142da0*/  LDGSTS.E [R0+0x21200], [R8.64], P4 ;  /* 0x2120000008007fae */ /* 0x0003e4000a121844 */
[----:B-1----:R-:W-:Y:S02]  /*142db0*/  IMAD.MOV.U32 R8, RZ, RZ, R50 ;  /* 0x000000ffff087224 */ /* 0x002fe400078e0032 */
[----:B------:R-:W-:Y:S01]  /*142dc0*/  IMAD.MOV.U32 R9, RZ, RZ, R51 ;  /* 0x000000ffff097224 */ /* 0x000fe200078e0033 */
[----:B------:R-:W-:Y:S01]  /*142dd0*/  MOV R50, R171 ;  /* 0x000000ab00327202 */ /* 0x000fe20000000f00 */
[----:B------:R-:W-:Y:S01]  /*142de0*/  IMAD.MOV.U32 R51, RZ, RZ, R155 ;  /* 0x000000ffff337224 */ /* 0x000fe200078e009b */
[----:B------:R-:W2:Y:S01]  /*142df0*/  LDL.LU R171, [R1+0x612c] ;  /* 0x00612c0001ab7983 */ /* 0x000ea20000300800 */
[----:B------:R-:W2:Y:S03]  /*142e00*/  LDL.LU R155, [R1+0x6128] ;  /* 0x00612800019b7983 */ /* 0x000ea60000300800 */
[----:B------:R1:W-:Y:S01]  /*142e10*/  LDGSTS.E [R0+0x21400], [R8.64], P4 ;  /* 0x2140000008007fae */ /* 0x0003e2000a121844 */
[----:B---3--:R-:W-:-:S05]  /*142e20*/  IADD3.X R49, R49, R244, RZ, P3, !PT ;  /* 0x000000f431317210 */ /* 0x008fca0001ffe4ff */
[----:B------:R-:W-:Y:S01]  /*142e30*/  STL [R1+0x5010], R49 ;  /* 0x0050103101007387 */ /* 0x000fe20000100800 */
[----:B------:R-:W3:Y:S02]  /*142e40*/  LDL.LU R112, [R1+0x4fa4] ;  /* 0x004fa40001707983 */ /* 0x000ee40000300800 */
[----:B------:R-:W3:Y:S02]  /*142e50*/  LDL.LU R111, [R1+0x4f90] ;  /* 0x004f9000016f7983 */ /* 0x000ee40000300800 */
[----:B------:R-:W3:Y:S02]  /*142e60*/  LDL.LU R110, [R1+0x4f9c] ;  /* 0x004f9c00016e7983 */ /* 0x000ee40000300800 */
[----:B-1----:R-:W-:Y:S01]  /*142e70*/  IMAD.MOV.U32 R8, RZ, RZ, R48 ;  /* 0x000000ffff087224 */ /* 0x002fe200078e0030 */
[----:B------:R-:W-:Y:S02]  /*142e80*/  MOV R9, R49 ;  /* 0x0000003100097202 */ /* 0x000fe40000000f00 */
[----:B------:R-:W-:-:S02]  /*142e90*/  ISETP.GT.AND P3, PT, R116, 0x4e, PT ;  /* 0x0000004e7400780c */ /* 0x000fc40003f64270 */
[----:B------:R-:W-:Y:S01]  /*142ea0*/  ISETP.GT.AND P5, PT, R116, 0x52, PT ;  /* 0x000000527400780c */ /* 0x000fe20003fa4270 */
[----:B------:R-:W-:Y:S02]  /*142eb0*/  IMAD.MOV.U32 R114, RZ, RZ, R228 ;  /* 0x000000ffff727224 */ /* 0x000fe400078e00e4 */
[----:B------:R-:W-:Y:S01]  /*142ec0*/  IMAD.MOV.U32 R115, RZ, RZ, R229 ;  /* 0x000000ffff737224 */ /* 0x000fe200078e00e5 */
[----:B------:R1:W5:Y:S04]  /*142ed0*/  LDL.LU R228, [R1+0x6124] ;  /* 0x0061240001e47983 */ /* 0x0003680000300800 */
[----:B------:R1:W-:Y:S01]  /*142ee0*/  LDGSTS.E [R0+0x21600], [R8.64], P4 ;  /* 0x2160000008007fae */ /* 0x0003e2000a121844 */
[----:B------:R1:W5:Y:S02]  /*142ef0*/  LDL.LU R229, [R1+0x6120] ;  /* 0x0061200001e57983 */ /* 0x0003640000300800 */
[----:B------:R-:W3:Y:S02]  /*142f00*/  LDL.LU R109, [R1+0x4f28] ;  /* 0x004f2800016d7983 */ /* 0x000ee40000300800 */
[----:B------:R-:W3:Y:S01]  /*142f10*/  LDL.LU R108, [R1+0x4f34] ;  /* 0x004f3400016c7983 */ /* 0x000ee20000300800 */
[----:B------:R-:W3:Y:S01]  /*142f20*/  LDL.LU R107, [R1+0x4f20] ;  /* 0x004f2000016b7983 */ /* 0x000ee20000300800 */
[----:B------:R-:W3:Y:S02]  /*142f30*/  LDL.LU R106, [R1+0x4f2c] ;  /* 0x004f2c00016a7983 */ /* 0x000ee40000300800 */
[----:B------:R-:W3:Y:S02]  /*142f40*/  LDL.LU R105, [R1+0x4f18] ;  /* 0x004f180001697983 */ /* 0x000ee40000300800 */
[----:B------:R-:W3:Y:S01]  /*142f50*/  LDL.LU R104, [R1+0x4f24] ;  /* 0x004f240001687983 */ /* 0x000ee20000300800 */
[----:B-1----:R-:W-:-:S02]  /*142f60*/  SEL R9, RZ, 0x4, !P3 ;  /* 0x00000004ff097807 */ /* 0x002fc40005800000 */
[----:B------:R-:W-:-:S04]  /*142f70*/  SEL R8, RZ, 0x4, !P5 ;  /* 0x00000004ff087807 */ /* 0x000fc80006800000 */
[----:B------:R-:W-:Y:S02]  /*142f80*/  SEL R8, R8, RZ, !P0 ;  /* 0x000000ff08087207 */ /* 0x000fe40004000000 */
[----:B------:R-:W-:Y:S02]  /*142f90*/  SEL R9, R9, RZ, !P0 ;  /* 0x000000ff09097207 */ /* 0x000fe40004000000 */
[----:B----4-:R-:W-:-:S04]  /*142fa0*/  IADD3 R10, P3, R10, R246, RZ ;  /* 0x000000f60a0a7210 */ /* 0x010fc80007f7e0ff */
[----:B------:R-:W-:Y:S01]  /*142fb0*/  IADD3.X R119, R119, R244, RZ, P3, !PT ;  /* 0x000000f477777210 */ /* 0x000fe20001ffe4ff */
[----:B------:R1:W-:Y:S01]  /*142fc0*/  STL [R1+0x4fb4], R10 ;  /* 0x004fb40a01007387 */ /* 0x0003e20000100800 */
[----:B--2---:R-:W-:-:S05]  /*142fd0*/  IADD3 R11, P4, R11, R246, RZ ;  /* 0x000000f60b0b7210 */ /* 0x004fca0007f9e0ff */
[----:B------:R-:W-:Y:S01]  /*142fe0*/  IMAD.X R118, R118, 0x1, R244, P4 ;  /* 0x0000000176767824 */ /* 0x000fe200020e06f4 */
[----:B------:R2:W-:Y:S01]  /*142ff0*/  STL [R1+0x4fac], R11 ;  /* 0x004fac0b01007387 */ /* 0x0005e20000100800 */
[----:B------:R-:W-:Y:S01]  /*143000*/  ISETP.NE.U32.AND P4, PT, R8, RZ, PT ;  /* 0x000000ff0800720c */ /* 0x000fe20003f85070 */
[----:B------:R-:W-:Y:S01]  /*143010*/  MOV R8, R10 ;  /* 0x0000000a00087202 */ /* 0x000fe20000000f00 */
[----:B---3--:R-:W-:-:S05]  /*143020*/  IADD3 R112, P5, R112, R246, RZ ;  /* 0x000000f670707210 */ /* 0x008fca0007fbe0ff */
[----:B------:R-:W-:Y:S01]  /*143030*/  IMAD.X R113, R113, 0x1, R244, P5 ;  /* 0x0000000171717824 */ /* 0x000fe200028e06f4 */
[----:B------:R-:W-:Y:S01]  /*143040*/  STL [R1+0x4fa4], R112 ;  /* 0x004fa47001007387 */ /* 0x000fe20000100800 */
[----:B------:R-:W-:Y:S02]  /*143050*/  STL [R1+0x4fa8], R119 ;  /* 0x004fa87701007387 */ /* 0x000fe40000100800 */
[----:B------:R-:W-:Y:S01]  /*143060*/  STL [R1+0x4fa0], R118 ;  /* 0x004fa07601007387 */ /* 0x000fe20000100800 */
[----:B------:R-:W-:Y:S01]  /*143070*/  STL [R1+0x4f98], R113 ;  /* 0x004f987101007387 */ /* 0x000fe20000100800 */
[----:B-1----:R-:W3:Y:S01]  /*143080*/  LDL.LU R10, [R1+0x4f1c] ;  /* 0x004f1c00010a7983 */ /* 0x002ee20000300800 */
[----:B------:R-:W-:Y:S01]  /*143090*/  ISETP.NE.U32.AND P3, PT, R9, RZ, PT ;  /* 0x000000ff0900720c */ /* 0x000fe20003f65070 */
[----:B------:R-:W-:Y:S01]  /*1430a0*/  IMAD.MOV.U32 R9, RZ, RZ, R119 ;  /* 0x000000ffff097224 */ /* 0x000fe200078e0077 */
[----:B------:R-:W-:-:S04]  /*1430b0*/  IADD3 R110, P5, R110, R246, RZ ;  /* 0x000000f66e6e7210 */ /* 0x000fc80007fbe0ff */
[----:B------:R1:W-:Y:S04]  /*1430c0*/  LDGSTS.E [R0+0x23000], [R8.64], P1 ;  /* 0x2300000008007fae */ /* 0x0003e80008921844 */
[----:B------:R4:W-:Y:S01]  /*1430d0*/  STL [R1+0x4f9c], R110 ;  /* 0x004f9c6e01007387 */ /* 0x0009e20000100800 */
[----:B-1----:R-:W-:-:S03]  /*1430e0*/  MOV R8, R11 ;  /* 0x0000000b00087202 */ /* 0x002fc60000000f00 */
[----:B--2---:R-:W2:Y:S01]  /*1430f0*/  LDL.LU R11, [R1+0x4f10] ;  /* 0x004f1000010b7983 */ /* 0x004ea20000300800 */
[----:B------:R-:W-:Y:S02]  /*143100*/  IMAD.MOV.U32 R9, RZ, RZ, R118 ;  /* 0x000000ffff097224 */ /* 0x000fe400078e0076 */
[----:B------:R-:W-:-:S03]  /*143110*/  IMAD.X R111, R111, 0x1, R244, P5 ;  /* 0x000000016f6f7824 */ /* 0x000fc600028e06f4 */
[----:B------:R1:W-:Y:S01]  /*143120*/  LDGSTS.E [R0+0x23200], [R8.64], P1 ;  /* 0x2320000008007fae */ /* 0x0003e20008921844 */
[----:B------:R-:W-:Y:S01]  /*143130*/  IADD3 R108, P5, R108, R246, RZ ;  /* 0x000000f66c6c7210 */ /* 0x000fe20007fbe0ff */
[----:B-1----:R-:W-:Y:S01]  /*143140*/  IMAD.MOV.U32 R8, RZ, RZ, R112 ;  /* 0x000000ffff087224 */ /* 0x002fe200078e0070 */
[----:B------:R-:W-:-:S05]  /*143150*/  MOV R9, R113 ;  /* 0x0000007100097202 */ /* 0x000fca0000000f00 */
[----:B------:R1:W-:Y:S01]  /*143160*/  LDGSTS.E [R0+0x23400], [R8.64], P1 ;  /* 0x2340000008007fae */ /* 0x0003e20008921844 */
[----:B------:R-:W-:Y:S01]  /*143170*/  IADD3.X R109, R109, R244, RZ, P5, !PT ;  /* 0x000000f46d6d7210 */ /* 0x000fe20002ffe4ff */
[----:B------:R-:W-:Y:S02]  /*143180*/  IADD3 R104, P5, R104, R246, RZ ;  /* 0x000000f668687210 */ /* 0x000fe40007fbe0ff */
[----:B-1----:R-:W-:Y:S02]  /*143190*/  IMAD.MOV.U32 R8, RZ, RZ, R110 ;  /* 0x000000ffff087224 */ /* 0x002fe400078e006e */
[----:B------:R-:W-:-:S05]  /*1431a0*/  IMAD.MOV.U32 R9, RZ, RZ, R111 ;  /* 0x000000ffff097224 */ /* 0x000fca00078e006f */
[----:B------:R1:W-:Y:S01]  /*1431b0*/  LDGSTS.E [R0+0x23600], [R8.64], P1 ;  /* 0x2360000008007fae */ /* 0x0003e20008921844 */
[----:B------:R-:W-:-:S03]  /*1431c0*/  IADD3 R106, P1, R106, R246, RZ ;  /* 0x000000f66a6a7210 */ /* 0x000fc60007f3e0ff */
[----:B------:R1:W-:Y:S01]  /*1431d0*/  STL [R1+0x4f90], R111 ;  /* 0x004f906f01007387 */ /* 0x0003e20000100800 */
[----:B------:R-:W-:Y:S02]  /*1431e0*/  STL [R1+0x4f34], R108 ;  /* 0x004f346c01007387 */ /* 0x000fe40000100800 */
[--C-:B------:R-:W-:Y:S01]  /*1431f0*/  IMAD.X R107, R107, 0x1, R244.reuse, P1 ;  /* 0x000000016b6b7824 */ /* 0x100fe200008e06f4 */
[----:B------:R-:W-:Y:S01]  /*143200*/  STL [R1+0x4f2c], R106 ;  /* 0x004f2c6a01007387 */ /* 0x000fe20000100800 */
[----:B------:R-:W-:Y:S02]  /*143210*/  STL [R1+0x4f28], R109 ;  /* 0x004f286d01007387 */ /* 0x000fe40000100800 */
[----:B----4-:R-:W3:Y:S02]  /*143220*/  LDL.LU R110, [R1+0x4eb4] ;  /* 0x004eb400016e7983 */ /* 0x010ee40000300800 */
[----:B------:R-:W-:Y:S01]  /*143230*/  IMAD.X R105, R105, 0x1, R244, P5 ;  /* 0x0000000169697824 */ /* 0x000fe200028e06f4 */
[----:B------:R-:W-:Y:S01]  /*143240*/  STL [R1+0x4f24], R104 ;  /* 0x004f246801007387 */ /* 0x000fe20000100800 */
[----:B------:R3:W-:Y:S02]  /*143250*/  STL [R1+0x4f20], R107 ;  /* 0x004f206b01007387 */ /* 0x0007e40000100800 */
[----:B------:R-:W3:Y:S01]  /*143260*/  LDL.LU R113, [R1+0x4eac] ;  /* 0x004eac0001717983 */ /* 0x000ee20000300800 */
[----:B-1----:R-:W-:Y:S01]  /*143270*/  MOV R8, R108 ;  /* 0x0000006c00087202 */ /* 0x002fe20000000f00 */
[----:B------:R-:W-:-:S02]  /*143280*/  IMAD.MOV.U32 R9, RZ, RZ, R109 ;  /* 0x000000ffff097224 */ /* 0x000fc400078e006d */
[----:B------:R-:W-:Y:S02]  /*143290*/  IMAD.MOV.U32 R126, RZ, RZ, R230 ;  /* 0x000000ffff7e7224 */ /* 0x000fe400078e00e6 */
[----:B------:R-:W-:Y:S01]  /*1432a0*/  IMAD.MOV.U32 R127, RZ, RZ, R231 ;  /* 0x000000ffff7f7224 */ /* 0x000fe200078e00e7 */
[----:B------:R1:W-:Y:S02]  /*1432b0*/  LDGSTS.E [R0+0x25000], [R8.64], P2 ;  /* 0x2500000008007fae */ /* 0x0003e40009121844 */
[----:B-1----:R-:W-:Y:S02]  /*1432c0*/  MOV R9, R107 ;  /* 0x0000006b00097202 */ /* 0x002fe40000000f00 */
[----:B---3--:R-:W-:-:S05]  /*1432d0*/  IADD3 R10, P1, R10, R246, RZ ;  /* 0x000000f60a0a7210 */ /* 0x008fca0007f3e0ff */
[----:B------:R1:W-:Y:S01]  /*1432e0*/  STL [R1+0x4f1c], R10 ;  /* 0x004f1c0a01007387 */ /* 0x0003e20000100800 */
[----:B------:R3:W-:Y:S02]  /*1432f0*/  STL [R1+0x4f18], R105 ;  /* 0x004f186901007387 */ /* 0x0007e40000100800 */
[----:B------:R-:W4:Y:S02]  /*143300*/  LDL.LU R111, [R1+0x4ea4] ;  /* 0x004ea400016f7983 */ /* 0x000f240000300800 */
[----:B------:R-:W4:Y:S01]  /*143310*/  LDL.LU R119, [R1+0x4ea8] ;  /* 0x004ea80001777983 */ /* 0x000f220000300800 */
[----:B------:R-:W4:Y:S01]  /*143320*/  LDL.LU R118, [R1+0x4ea0] ;  /* 0x004ea00001767983 */ /* 0x000f220000300800 */
[----:B------:R-:W4:Y:S02]  /*143330*/  LDL.LU R112, [R1+0x4e98] ;  /* 0x004e980001707983 */ /* 0x000f240000300800 */
[----:B------:R-:W4:Y:S02]  /*143340*/  LDL.LU R107, [R1+0x4e9c] ;  /* 0x004e9c00016b7983 */ /* 0x000f240000300800 */
[----:B------:R1:W5:Y:S01]  /*143350*/  LDL.LU R230, [R1+0x611c] ;  /* 0x00611c0001e67983 */ /* 0x0003620000300800 */
[----:B------:R1:W5:Y:S01]  /*143360*/  LDL.LU R231, [R1+0x6118] ;  /* 0x0061180001e77983 */ /* 0x0003620000300800 */
[----:B--2---:R-:W-:-:S05]  /*143370*/  IMAD.X R11, R11, 0x1, R244, P1 ;  /* 0x000000010b0b7824 */ /* 0x004fca00008e06f4 */
[----:B------:R2:W-:Y:S01]  /*143380*/  STL [R1+0x4f10], R11 ;  /* 0x004f100b01007387 */ /* 0x0005e20000100800 */
[----:B------:R-:W4:Y:S02]  /*143390*/  LDL.LU R109, [R1+0x4e90] ;  /* 0x004e9000016d7983 */ /* 0x000f240000300800 */
[----:B------:R-:W-:-:S05]  /*1433a0*/  IMAD.MOV.U32 R8, RZ, RZ, R106 ;  /* 0x000000ffff087224 */ /* 0x000fca00078e006a */
[----:B------:R1:W-:Y:S01]  /*1433b0*/  LDGSTS.E [R0+0x25200], [R8.64], P2 ;  /* 0x2520000008007fae */ /* 0x0003e20009121844 */
[C---:B------:R-:W-:Y:S02]  /*1433c0*/  ISETP.GT.AND P1, PT, R116.reuse, 0x56, PT ;  /* 0x000000567400780c */ /* 0x040fe40003f24270 */
[----:B------:R-:W-:Y:S01]  /*1433d0*/  ISETP.GT.AND P5, PT, R116, 0x5a, PT ;  /* 0x0000005a7400780c */ /* 0x000fe20003fa4270 */
[----:B-1----:R-:W-:Y:S01]  /*1433e0*/  IMAD.MOV.U32 R8, RZ, RZ, R104 ;  /* 0x000000ffff087224 */ /* 0x002fe200078e0068 */
[----:B------:R-:W-:-:S05]  /*1433f0*/  MOV R9, R105 ;  /* 0x0000006900097202 */ /* 0x000fca0000000f00 */
[----:B------:R1:W-:Y:S01]  /*143400*/  LDGSTS.E [R0+0x25400], [R8.64], P2 ;  /* 0x2540000008007fae */ /* 0x0003e20009121844 */
[----:B------:R-:W-:Y:S01]  /*143410*/  HMMA.1688.F32.TF32 R44, R120, R114, R44 ;  /* 0x00000072782c723c */ /* 0x000fe2000008102c */
[----:B-1----:R-:W-:Y:S01]  /*143420*/  MOV R8, R10 ;  /* 0x0000000a00087202 */ /* 0x002fe20000000f00 */
[----:B------:R-:W-:-:S05]  /*143430*/  IMAD.MOV.U32 R9, RZ, RZ, R11 ;  /* 0x000000ffff097224 */ /* 0x000fca00078e000b */
[----:B------:R-:W-:Y:S01]  /*143440*/  IMAD.MOV.U32 R114, RZ, RZ, R183 ;  /* 0x000000ffff727224 */ /* 0x000fe200078e00b7 */
[----:B------:R-:W-:Y:S01]  /*143450*/  MOV R115, R172 ;  /* 0x000000ac00737202 */ /* 0x000fe20000000f00 */
[----:B------:R-:W4:Y:S04]  /*143460*/  LDL.LU R183, [R1+0x6114] ;  /* 0x0061140001b77983 */ /* 0x000f280000300800 */
[----:B------:R1:W-:Y:S01]  /*143470*/  LDGSTS.E [R0+0x25600], [R8.64], P2 ;  /* 0x2560000008007fae */ /* 0x0003e20009121844 */
[----:B------:R-:W4:Y:S02]  /*143480*/  LDL.LU R172, [R1+0x6110] ;  /* 0x0061100001ac7983 */ /* 0x000f240000300800 */
[----:B------:R-:W4:Y:S02]  /*143490*/  LDL.LU R108, [R1+0x4e28] ;  /* 0x004e2800016c7983 */ /* 0x000f240000300800 */
[----:B------:R-:W4:Y:S01]  /*1434a0*/  LDL.LU R10, [R1+0x4e34] ;  /* 0x004e3400010a7983 */ /* 0x000f220000300800 */
[----:B---3--:R-:W2:Y:S02]  /*1434b0*/  LDL.LU R105, [R1+0x4e20] ;  /* 0x004e200001697983 */ /* 0x008ea40000300800 */
[----:B--2---:R-:W2:Y:S02]  /*1434c0*/  LDL.LU R11, [R1+0x4e2c] ;  /* 0x004e2c00010b7983 */ /* 0x004ea40000300800 */
[----:B------:R-:W2:Y:S01]  /*1434d0*/  LDL.LU R104, [R1+0x4e24] ;  /* 0x004e240001687983 */ /* 0x000ea20000300800 */
[----:B------:R-:W2:Y:S01]  /*1434e0*/  LDL.LU R106, [R1+0x4e1c] ;  /* 0x004e1c00016a7983 */ /* 0x000ea20000300800 */
[----:B------:R-:W-:-:S02]  /*1434f0*/  IADD3 R113, P2, R113, R246, RZ ;  /* 0x000000f671717210 */ /* 0x000fc40007f5e0ff */
[----:B-1----:R-:W-:Y:S01]  /*143500*/  SEL R9, RZ, 0x4, !P1 ;  /* 0x00000004ff097807 */ /* 0x002fe20004800000 */
[-C--:B------:R-:W-:Y:S01]  /*143510*/  IADD3 R110, P1, R110, R246.reuse, RZ ;  /* 0x000000f66e6e7210 */ /* 0x080fe20007f3e0ff */
[----:B------:R-:W-:Y:S02]  /*143520*/  SEL R8, RZ, 0x4, !P5 ;  /* 0x00000004ff087807 */ /* 0x000fe40006800000 */
[----:B------:R-:W-:Y:S02]  /*143530*/  SEL R9, R9, RZ, !P0 ;  /* 0x000000ff09097207 */ /* 0x000fe40004000000 */
[----:B------:R-:W-:Y:S01]  /*143540*/  SEL R8, R8, RZ, !P0 ;  /* 0x000000ff08087207 */ /* 0x000fe20004000000 */
[----:B------:R1:W-:Y:S01]  /*143550*/  STL [R1+0x4eb4], R110 ;  /* 0x004eb46e01007387 */ /* 0x0003e20000100800 */
[----:B------:R-:W-:Y:S01]  /*143560*/  STL [R1+0x4eac], R113 ;  /* 0x004eac7101007387 */ /* 0x000fe20000100800 */
[----:B----4-:R-:W-:Y:S01]  /*143570*/  IADD3 R111, P5, R111, R246, RZ ;  /* 0x000000f66f6f7210 */ /* 0x010fe20007fbe0ff */
[----:B------:R-:W-:-:S02]  /*143580*/  IMAD.X R119, R119, 0x1, R244, P1 ;  /* 0x0000000177777824 */ /* 0x000fc400008e06f4 */
[----:B------:R-:W-:Y:S01]  /*143590*/  IMAD.X R118, R118, 0x1, R244, P2 ;  /* 0x0000000176767824 */ /* 0x000fe200010e06f4 */
[----:B------:R-:W-:Y:S02]  /*1435a0*/  ISETP.NE.U32.AND P1, PT, R9, RZ, PT ;  /* 0x000000ff0900720c */ /* 0x000fe40003f25070 */
[----:B------:R-:W-:Y:S01]  /*1435b0*/  ISETP.NE.U32.AND P2, PT, R8, RZ, PT ;  /* 0x000000ff0800720c */ /* 0x000fe20003f45070 */
[----:B------:R-:W-:Y:S02]  /*1435c0*/  IMAD.MOV.U32 R8, RZ, RZ, R110 ;  /* 0x000000ffff087224 */ /* 0x000fe400078e006e */
[----:B------:R-:W-:Y:S01]  /*1435d0*/  IMAD.MOV.U32 R9, RZ, RZ, R119 ;  /* 0x000000ffff097224 */ /* 0x000fe200078e0077 */
[----:B------:R-:W-:Y:S01]  /*1435e0*/  IADD3.X R112, R112, R244, RZ, P5, !PT ;  /* 0x000000f470707210 */ /* 0x000fe20002ffe4ff */
[----:B------:R-:W-:Y:S01]  /*1435f0*/  STL [R1+0x4ea4], R111 ;  /* 0x004ea46f01007387 */ /* 0x000fe20000100800 */
[----:B------:R-:W-:Y:S02]  /*143600*/  STL [R1+0x4ea8], R119 ;  /* 0x004ea87701007387 */ /* 0x000fe40000100800 */
[----:B------:R-:W-:Y:S01]  /*143610*/  STL [R1+0x4ea0], R118 ;  /* 0x004ea07601007387 */ /* 0x000fe20000100800 */
[----:B------:R4:W-:Y:S04]  /*143620*/  LDGSTS.E [R0+0x27000], [R8.64], P3 ;  /* 0x2700000008007fae */ /* 0x0009e80009921844 */
[----:B------:R-:W-:Y:S01]  /*143630*/  STL [R1+0x4e98], R112 ;  /* 0x004e987001007387 */ /* 0x000fe20000100800 */
[----:B-1----:R-:W3:Y:S01]  /*143640*/  LDL.LU R110, [R1+0x4e18] ;  /* 0x004e1800016e7983 */ /* 0x002ee20000300800 */
[----:B------:R-:W-:Y:S01]  /*143650*/  IADD3 R107, P5, R107, R246, RZ ;  /* 0x000000f66b6b7210 */ /* 0x000fe20007fbe0ff */
[----:B----4-:R-:W-:-:S02]  /*143660*/  IMAD.MOV.U32 R8, RZ, RZ, R113 ;  /* 0x000000ffff087224 */ /* 0x010fc400078e0071 */
[----:B------:R-:W-:Y:S01]  /*143670*/  IMAD.MOV.U32 R9, RZ, RZ, R118 ;  /* 0x000000ffff097224 */ /* 0x000fe200078e0076 */
[----:B------:R-:W-:-:S04]  /*143680*/  IADD3.X R109, R109, R244, RZ, P5, !PT ;  /* 0x000000f46d6d7210 */ /* 0x000fc80002ffe4ff */
[----:B------:R1:W-:Y:S04]  /*143690*/  LDGSTS.E [R0+0x27200], [R8.64], P3 ;  /* 0x2720000008007fae */ /* 0x0003e80009921844 */
[----:B------:R4:W-:Y:S01]  /*1436a0*/  STL [R1+0x4e9c], R107 ;  /* 0x004e9c6b01007387 */ /* 0x0009e20000100800 */
[----:B------:R-:W-:Y:S01]  /*1436b0*/  STL [R1+0x4e90], R109 ;  /* 0x004e906d01007387 */ /* 0x000fe20000100800 */
[----:B-1----:R-:W-:Y:S01]  /*1436c0*/  MOV R8, R111 ;  /* 0x0000006f00087202 */ /* 0x002fe20000000f00 */
[----:B------:R-:W-:-:S05]  /*1436d0*/  IMAD.MOV.U32 R9, RZ, RZ, R112 ;  /* 0x000000ffff097224 */ /* 0x000fca00078e0070 */
[----:B------:R1:W-:Y:S02]  /*1436e0*/  LDGSTS.E [R0+0x27400], [R8.64], P3 ;  /* 0x2740000008007fae */ /* 0x0003e40009921844 */
[----:B-1----:R-:W-:Y:S02]  /*1436f0*/  IMAD.MOV.U32 R8, RZ, RZ, R107 ;  /* 0x000000ffff087224 */ /* 0x002fe400078e006b */
[----:B----4-:R-:W4:Y:S01]  /*143700*/  LDL.LU R107, [R1+0x4e10] ;  /* 0x004e1000016b7983 */ /* 0x010f220000300800 */
[----:B------:R-:W-:Y:S01]  /*143710*/  HMMA.1688.F32.TF32 R100, R120, R114, R100 ;  /* 0x000000727864723c */ /* 0x000fe20000081064 */
[----:B------:R-:W-:Y:S02]  /*143720*/  MOV R9, R109 ;  /* 0x0000006d00097202 */ /* 0x000fe40000000f00 */
[----:B------:R-:W-:-:S03]  /*143730*/  IADD3 R10, P5, R10, R246, RZ ;  /* 0x000000f60a0a7210 */ /* 0x000fc60007fbe0ff */
[----:B------:R1:W-:Y:S01]  /*143740*/  LDGSTS.E [R0+0x27600], [R8.64], P3 ;  /* 0x2760000008007fae */ /* 0x0003e20009921844 */
[-C--:B--2---:R-:W-:Y:S01]  /*143750*/  IADD3 R11, P3, R11, R246.reuse, RZ ;  /* 0x000000f60b0b7210 */ /* 0x084fe20007f7e0ff */
[--C-:B------:R-:W-:Y:S02]  /*143760*/  IMAD.X R108, R108, 0x1, R244.reuse, P5 ;  /* 0x000000016c6c7824 */ /* 0x100fe400028e06f4 */
[----:B------:R2:W-:Y:S01]  /*143770*/  STL [R1+0x4e34], R10 ;  /* 0x004e340a01007387 */ /* 0x0005e20000100800 */
[-C--:B------:R-:W-:Y:S01]  /*143780*/  IADD3 R104, P5, R104, R246.reuse, RZ ;  /* 0x000000f668687210 */ /* 0x080fe20007fbe0ff */
[----:B------:R2:W-:Y:S02]  /*143790*/  STL [R1+0x4e2c], R11 ;  /* 0x004e2c0b01007387 */ /* 0x0005e40000100800 */
[----:B------:R-:W-:Y:S01]  /*1437a0*/  IMAD.X R105, R105, 0x1, R244, P3 ;  /* 0x0000000169697824 */ /* 0x000fe200018e06f4 */
[----:B------:R2:W-:Y:S01]  /*1437b0*/  STL [R1+0x4e28], R108 ;  /* 0x004e286c01007387 */ /* 0x0005e20000100800 */
[----:B------:R-:W-:Y:S01]  /*1437c0*/  IADD3 R106, P3, R106, R246, RZ ;  /* 0x000000f66a6a7210 */ /* 0x000fe20007f7e0ff */
[----:B-1----:R-:W-:-:S02]  /*1437d0*/  IMAD.MOV.U32 R8, RZ, RZ, R10 ;  /* 0x000000ffff087224 */ /* 0x002fc400078e000a */
[----:B------:R-:W-:-:S04]  /*1437e0*/  IMAD.MOV.U32 R9, RZ, RZ, R108 ;  /* 0x000000ffff097224 */ /* 0x000fc800078e006c */
[----:B------:R-:W-:Y:S01]  /*1437f0*/  STL.64 [R1+0xad0], R100 ;  /* 0x000ad06401007387 */ /* 0x000fe20000100a00 */
[----:B------:R-:W-:Y:S02]  /*143800*/  STL.64 [R1+0xad8], R102 ;  /* 0x000ad86601007387 */ /* 0x000fe40000100a00 */
[----:B------:R-:W-:Y:S02]  /*143810*/  STL [R1+0x4e24], R104 ;  /* 0x004e246801007387 */ /* 0x000fe40000100800 */
[----:B------:R1:W-:Y:S01]  /*143820*/  STL [R1+0x4e20], R105 ;  /* 0x004e206901007387 */ /* 0x0003e20000100800 */
[----:B------:R-:W4:Y:S01]  /*143830*/  LDL.LU R112, [R1+0x4da8] ;  /* 0x004da80001707983 */ /* 0x000f220000300800 */
[----:B------:R-:W-:Y:S03]  /*143840*/  STL [R1+0x4e1c], R106 ;  /* 0x004e1c6a01007387 */ /* 0x000fe60000100800 */
[----:B------:R1:W-:Y:S01]  /*143850*/  LDGSTS.E [R0+0x29000], [R8.64], P4 ;  /* 0x2900000008007fae */ /* 0x0003e2000a121844 */
[----:B------:R-:W-:Y:S01]  /*143860*/  HMMA.1688.F32.TF32 R40, R120, R126, R40 ;  /* 0x0000007e7828723c */ /* 0x000fe20000081028 */
[----:B-1----:R-:W-:Y:S01]  /*143870*/  MOV R8, R11 ;  /* 0x0000000b00087202 */ /* 0x002fe20000000f00 */
[----:B------:R-:W-:-:S05]  /*143880*/  IMAD.MOV.U32 R9, RZ, RZ, R105 ;  /* 0x000000ffff097224 */ /* 0x000fca00078e0069 */
[----:B------:R-:W-:Y:S01]  /*143890*/  IMAD.MOV.U32 R126, RZ, RZ, R156 ;  /* 0x000000ffff7e7224 */ /* 0x000fe200078e009c */
[----:B------:R-:W-:Y:S01]  /*1438a0*/  MOV R127, R173 ;  /* 0x000000ad007f7202 */ /* 0x000fe20000000f00 */
[----:B------:R1:W-:Y:S02]  /*1438b0*/  LDGSTS.E [R0+0x29200], [R8.64], P4 ;  /* 0x2920000008007fae */ /* 0x0003e4000a121844 */
[----:B-1----:R-:W-:Y:S02]  /*1438c0*/  MOV R8, R104 ;  /* 0x0000006800087202 */ /* 0x002fe40000000f00 */
[----:B---3--:R-:W-:-:S05]  /*1438d0*/  IADD3.X R110, R110, R244, RZ, P5, !PT ;  /* 0x000000f46e6e7210 */ /* 0x008fca0002ffe4ff */
[----:B------:R1:W-:Y:S01]  /*1438e0*/  STL [R1+0x4e18], R110 ;  /* 0x004e186e01007387 */ /* 0x0003e20000100800 */
[----:B--2---:R-:W2:Y:S02]  /*1438f0*/  LDL.LU R10, [R1+0x4db4] ;  /* 0x004db400010a7983 */ /* 0x004ea40000300800 */
[----:B------:R-:W3:Y:S02]  /*143900*/  LDL.LU R109, [R1+0x4da0] ;  /* 0x004da000016d7983 */ /* 0x000ee40000300800 */
[----:B------:R-:W3:Y:S01]  /*143910*/  LDL.LU R11, [R1+0x4dac] ;  /* 0x004dac00010b7983 */ /* 0x000ee20000300800 */
[----:B------:R-:W3:Y:S01]  /*143920*/  LDL.LU R108, [R1+0x4d98] ;  /* 0x004d9800016c7983 */ /* 0x000ee20000300800 */
[----:B------:R-:W3:Y:S02]  /*143930*/  LDL.LU R105, [R1+0x4da4] ;  /* 0x004da40001697983 */ /* 0x000ee40000300800 */
[----:B------:R-:W3:Y:S02]  /*143940*/  LDL.LU R156, [R1+0x610c] ;  /* 0x00610c00019c7983 */ /* 0x000ee40000300800 */
[----:B------:R-:W3:Y:S02]  /*143950*/  LDL.LU R173, [R1+0x6108] ;  /* 0x0061080001ad7983 */ /* 0x000ee40000300800 */
[----:B----4-:R-:W-:-:S05]  /*143960*/  IMAD.X R107, R107, 0x1, R244, P3 ;  /* 0x000000016b6b7824 */ /* 0x010fca00018e06f4 */
[----:B------:R4:W-:Y:S01]  /*143970*/  STL [R1+0x4e10], R107 ;  /* 0x004e106b01007387 */ /* 0x0009e20000100800 */
[----:B------:R-:W4:Y:S02]  /*143980*/  LDL.LU R104, [R1+0x4d90] ;  /* 0x004d900001687983 */ /* 0x000f240000300800 */
[----:B------:R-:W4:Y:S02]  /*143990*/  LDL.LU R102, [R1+0x4d9c] ;  /* 0x004d9c0001667983 */ /* 0x000f240000300800 */
[----:B------:R-:W-:Y:S01]  /*1439a0*/  IMAD.MOV.U32 R9, RZ, RZ, R110 ;  /* 0x000000ffff097224 */ /* 0x000fe200078e006e */
[----:B------:R-:W-:Y:S01]  /*1439b0*/  HMMA.1688.F32.TF32 R96, R120, R126, R96 ;  /* 0x0000007e7860723c */ /* 0x000fe20000081060 */
[----:B------:R-:W-:-:S03]  /*1439c0*/  ISETP.GT.AND P3, PT, R116, 0x5e, PT ;  /* 0x0000005e7400780c */ /* 0x000fc60003f64270 */
[----:B------:R1:W-:Y:S01]  /*1439d0*/  LDGSTS.E [R0+0x29400], [R8.64], P4 ;  /* 0x2940000008007fae */ /* 0x0003e2000a121844 */
[----:B------:R-:W-:Y:S02]  /*1439e0*/  ISETP.GT.AND P5, PT, R116, 0x62, PT ;  /* 0x000000627400780c */ /* 0x000fe40003fa4270 */
[----:B-1----:R-:W-:Y:S01]  /*1439f0*/  MOV R110, R157 ;  /* 0x0000009d006e7202 */ /* 0x002fe20000000f00 */
[----:B------:R-:W-:Y:S01]  /*143a00*/  IMAD.MOV.U32 R111, RZ, RZ, R174 ;  /* 0x000000ffff6f7224 */ /* 0x000fe200078e00ae */
[----:B------:R-:W4:Y:S01]  /*143a10*/  LDL.LU R157, [R1+0x6104] ;  /* 0x00610400019d7983 */ /* 0x000f220000300800 */
[----:B------:R-:W4:Y:S02]  /*143a20*/  LDL.LU R174, [R1+0x6100] ;  /* 0x0061000001ae7983 */ /* 0x000f240000300800 */
[----:B------:R-:W4:Y:S02]  /*143a30*/  LDL.LU R101, [R1+0x4d34] ;  /* 0x004d340001657983 */ /* 0x000f240000300800 */
[----:B------:R-:W-:-:S02]  /*143a40*/  IMAD.MOV.U32 R8, RZ, RZ, R106 ;  /* 0x000000ffff087224 */ /* 0x000fc400078e006a */
[----:B------:R-:W-:Y:S01]  /*143a50*/  IMAD.MOV.U32 R9, RZ, RZ, R107 ;  /* 0x000000ffff097224 */ /* 0x000fe200078e006b */
[----:B------:R-:W4:Y:S01]  /*143a60*/  LDL.LU R106, [R1+0x4d2c] ;  /* 0x004d2c00016a7983 */ /* 0x000f220000300800 */
[----:B------:R-:W4:Y:S03]  /*143a70*/  LDL.LU R100, [R1+0x4d24] ;  /* 0x004d240001647983 */ /* 0x000f260000300800 */
[----:B------:R1:W-:Y:S02]  /*143a80*/  LDGSTS.E [R0+0x29600], [R8.64], P4 ;  /* 0x2960000008007fae */ /* 0x0003e4000a121844 */
[----:B-1----:R-:W-:Y:S02]  /*143a90*/  SEL R9, RZ, 0x4, !P3 ;  /* 0x00000004ff097807 */ /* 0x002fe40005800000 */
[----:B------:R-:W-:-:S04]  /*143aa0*/  SEL R8, RZ, 0x4, !P5 ;  /* 0x00000004ff087807 */ /* 0x000fc80006800000 */
[----:B------:R-:W-:Y:S02]  /*143ab0*/  SEL R8, R8, RZ, !P0 ;  /* 0x000000ff08087207 */ /* 0x000fe40004000000 */
[-C--:B--2---:R-:W-:Y:S02]  /*143ac0*/  IADD3 R10, P3, R10, R246.reuse, RZ ;  /* 0x000000f60a0a7210 */ /* 0x084fe40007f7e0ff */
[-C--:B---3--:R-:W-:Y:S02]  /*143ad0*/  IADD3 R11, P4, R11, R246.reuse, RZ ;  /* 0x000000f60b0b7210 */ /* 0x088fe40007f9e0ff */
[----:B------:R-:W-:Y:S01]  /*143ae0*/  IADD3 R105, P5, R105, R246, RZ ;  /* 0x000000f669697210 */ /* 0x000fe20007fbe0ff */
[--C-:B------:R-:W-:Y:S01]  /*143af0*/  IMAD.X R112, R112, 0x1, R244.reuse, P3 ;  /* 0x0000000170707824 */ /* 0x100fe200018e06f4 */
[----:B------:R-:W-:Y:S01]  /*143b00*/  IADD3.X R109, R109, R244, RZ, P4, !PT ;  /* 0x000000f46d6d7210 */ /* 0x000fe200027fe4ff */
[----:B------:R-:W-:Y:S01]  /*143b10*/  STL [R1+0x4db4], R10 ;  /* 0x004db40a01007387 */ /* 0x000fe20000100800 */
[----:B------:R-:W-:Y:S02]  /*143b20*/  STL [R1+0x4dac], R11 ;  /* 0x004dac0b01007387 */ /* 0x000fe40000100800 */
[----:B------:R-:W-:Y:S02]  /*143b30*/  STL [R1+0x4da4], R105 ;  /* 0x004da46901007387 */ /* 0x000fe40000100800 */
[----:B------:R-:W-:Y:S01]  /*143b40*/  IMAD.X R108, R108, 0x1, R244, P5 ;  /* 0x000000016c6c7824 */ /* 0x000fe200028e06f4 */
[----:B------:R-:W-:Y:S01]  /*143b50*/  STL [R1+0x4da8], R112 ;  /* 0x004da87001007387 */ /* 0x000fe20000100800 */
[----:B------:R-:W-:Y:S02]  /*143b60*/  STL [R1+0x4da0], R109 ;  /* 0x004da06d01007387 */ /* 0x000fe40000100800 */
[----:B------:R-:W2:Y:S01]  /*143b70*/  LDL.LU R103, [R1+0x4d28] ;  /* 0x004d280001677983 */ /* 0x000ea20000300800 */
[----:B------:R-:W-:Y:S01]  /*143b80*/  STL [R1+0x4d98], R108 ;  /* 0x004d986c01007387 */ /* 0x000fe20000100800 */
[----:B------:R1:W-:Y:S02]  /*143b90*/  STL.64 [R1+0xac0], R96 ;  /* 0x000ac06001007387 */ /* 0x0003e40000100a00 */
[----:B------:R-:W-:Y:S02]  /*143ba0*/  STL.64 [R1+0xac8], R98 ;  /* 0x000ac86201007387 */ /* 0x000fe40000100a00 */
[----:B----4-:R-:W3:Y:S01]  /*143bb0*/  LDL.LU R107, [R1+0x4d20] ;  /* 0x004d2000016b7983 */ /* 0x010ee20000300800 */
[----:B------:R-:W-:Y:S01]  /*143bc0*/  ISETP.NE.U32.AND P4, PT, R8, RZ, PT ;  /* 0x000000ff0800720c */ /* 0x000fe20003f85070 */
[----:B------:R-:W-:Y:S01]  /*143bd0*/  IMAD.MOV.U32 R8, RZ, RZ, R10 ;  /* 0x000000ffff087224 */ /* 0x000fe200078e000a */
[----:B------:R-:W-:-:S05]  /*143be0*/  IADD3 R102, P5, R102, R246, RZ ;  /* 0x000000f666667210 */ /* 0x000fca0007fbe0ff */
[----:B------:R-:W-:Y:S01]  /*143bf0*/  STL [R1+0x4d9c], R102 ;  /* 0x004d9c6601007387 */ /* 0x000fe20000100800 */
[----:B-1----:R-:W4:Y:S02]  /*143c00*/  LDL.LU R96, [R1+0x4d18] ;  /* 0x004d180001607983 */ /* 0x002f240000300800 */
[----:B------:R-:W4:Y:S01]  /*143c10*/  LDL.LU R10, [R1+0x4d1c] ;  /* 0x004d1c00010a7983 */ /* 0x000f220000300800 */
[----:B------:R-:W-:-:S04]  /*143c20*/  SEL R9, R9, RZ, !P0 ;  /* 0x000000ff09097207 */ /* 0x000fc80004000000 */
[----:B------:R-:W-:Y:S01]  /*143c30*/  ISETP.NE.U32.AND P3, PT, R9, RZ, PT ;  /* 0x000000ff0900720c */ /* 0x000fe20003f65070 */
[----:B------:R-:W-:Y:S01]  /*143c40*/  MOV R9, R112 ;  /* 0x0000007000097202 */ /* 0x000fe20000000f00 */
[----:B------:R-:W-:Y:S04]  /*143c50*/  HMMA.1688.F32.TF32 R92, R120, R110, R92 ;  /* 0x0000006e785c723c */ /* 0x000fe8000008105c */
[----:B------:R1:W-:Y:S01]  /*143c60*/  LDGSTS.E [R0+0x2b000], [R8.64], P1 ;  /* 0x2b00000008007fae */ /* 0x0003e20008921844 */
[----:B------:R-:W-:Y:S02]  /*143c70*/  IMAD.X R104, R104, 0x1, R244, P5 ;  /* 0x0000000168687824 */ /* 0x000fe400028e06f4 */
[----:B-1----:R-:W-:Y:S01]  /*143c80*/  IMAD.MOV.U32 R8, RZ, RZ, R11 ;  /* 0x000000ffff087224 */ /* 0x002fe200078e000b */
[----:B------:R-:W-:-:S02]  /*143c90*/  MOV R9, R109 ;  /* 0x0000006d00097202 */ /* 0x000fc40000000f00 */
[----:B------:R-:W-:Y:S01]  /*143ca0*/  IADD3 R101, P5, R101, R246, RZ ;  /* 0x000000f665657210 */ /* 0x000fe20007fbe0ff */
[----:B------:R-:W4:Y:S04]  /*143cb0*/  LDL.LU R11, [R1+0x4d10] ;  /* 0x004d1000010b7983 */ /* 0x000f280000300800 */
[----:B------:R1:W-:Y:S02]  /*143cc0*/  LDGSTS.E [R0+0x2b200], [R8.64], P1 ;  /* 0x2b20000008007fae */ /* 0x0003e40008921844 */
[----:B-1----:R-:W-:Y:S02]  /*143cd0*/  IMAD.MOV.U32 R8, RZ, RZ, R105 ;  /* 0x000000ffff087224 */ /* 0x002fe400078e0069 */
[----:B------:R-:W-:-:S05]  /*143ce0*/  IMAD.MOV.U32 R9, RZ, RZ, R108 ;  /* 0x000000ffff097224 */ /* 0x000fca00078e006c */
[----:B------:R1:W-:Y:S04]  /*143cf0*/  LDGSTS.E [R0+0x2b400], [R8.64], P1 ;  /* 0x2b40000008007fae */ /* 0x0003e80008921844 */
[----:B------:R1:W-:Y:S01]  /*143d00*/  STL [R1+0x4d90], R104 ;  /* 0x004d906801007387 */ /* 0x0003e20000100800 */
[----:B------:R-:W-:Y:S01]  /*143d10*/  STL [R1+0x4d34], R101 ;  /* 0x004d346501007387 */ /* 0x000fe20000100800 */
[----:B-1----:R-:W-:Y:S01]  /*143d20*/  MOV R8, R102 ;  /* 0x0000006600087202 */ /* 0x002fe20000000f00 */
[----:B------:R-:W-:-:S05]  /*143d30*/  IMAD.MOV.U32 R9, RZ, RZ, R104 ;  /* 0x000000ffff097224 */ /* 0x000fca00078e0068 */
[----:B------:R1:W-:Y:S01]  /*143d40*/  LDGSTS.E [R0+0x2b600], [R8.64], P1 ;  /* 0x2b60000008007fae */ /* 0x0003e20008921844 */
[----:B------:R-:W-:-:S05]  /*143d50*/  IADD3 R106, P1, R106, R246, RZ ;  /* 0x000000f66a6a7210 */ /* 0x000fca0007f3e0ff */
[----:B------:R-:W-:Y:S01]  /*143d60*/  STL [R1+0x4d2c], R106 ;  /* 0x004d2c6a01007387 */ /* 0x000fe20000100800 */
[----:B-1----:R-:W-:Y:S02]  /*143d70*/  IMAD.MOV.U32 R8, RZ, RZ, R101 ;  /* 0x000000ffff087224 */ /* 0x002fe400078e0065 */
[----:B--2---:R-:W-:Y:S01]  /*143d80*/  IMAD.X R103, R103, 0x1, R244, P5 ;  /* 0x0000000167677824 */ /* 0x004fe200028e06f4 */
[----:B------:R-:W-:-:S04]  /*143d90*/  IADD3 R100, P5, R100, R246, RZ ;  /* 0x000000f664647210 */ /* 0x000fc80007fbe0ff */
[----:B------:R1:W-:Y:S01]  /*143da0*/  STL [R1+0x4d28], R103 ;  /* 0x004d286701007387 */ /* 0x0003e20000100800 */
[----:B------:R-:W-:Y:S01]  /*143db0*/  STL.64 [R1+0xab0], R92 ;  /* 0x000ab05c01007387 */ /* 0x000fe20000100a00 */
[----:B---3--:R-:W-:Y:S02]  /*143dc0*/  IADD3.X R107, R107, R244, RZ, P1, !PT ;  /* 0x000000f46b6b7210 */ /* 0x008fe40000ffe4ff */
[----:B------:R2:W-:Y:S04]  /*143dd0*/  STL.64 [R1+0xab8], R94 ;  /* 0x000ab85e01007387 */ /* 0x0005e80000100a00 */
[----:B------:R-:W3:Y:S01]  /*143de0*/  LDL.LU R104, [R1+0x4cb4] ;  /* 0x004cb40001687983 */ /* 0x000ee20000300800 */
[----:B------:R-:W3:Y:S02]  /*143df0*/  LDL.LU R102, [R1+0x4cac] ;  /* 0x004cac0001667983 */ /* 0x000ee40000300800 */
[----:B------:R-:W-:Y:S02]  /*143e00*/  STL [R1+0x4d24], R100 ;  /* 0x004d246401007387 */ /* 0x000fe40000100800 */
[----:B------:R-:W-:Y:S01]  /*143e10*/  STL [R1+0x4d20], R107 ;  /* 0x004d206b01007387 */ /* 0x000fe20000100800 */
[----:B------:R-:W3:Y:S01]  /*143e20*/  LDL.LU R105, [R1+0x4ca8] ;  /* 0x004ca80001697983 */ /* 0x000ee20000300800 */
[----:B------:R-:W-:-:S05]  /*143e30*/  MOV R9, R103 ;  /* 0x0000006700097202 */ /* 0x000fca0000000f00 */
[----:B------:R1:W-:Y:S01]  /*143e40*/  LDGSTS.E [R0+0x2d000], [R8.64], P2 ;  /* 0x2d00000008007fae */ /* 0x0003e20009121844 */
[----:B----4-:R-:W-:Y:S01]  /*143e50*/  IMAD.X R96, R96, 0x1, R244, P5 ;  /* 0x0000000160607824 */ /* 0x010fe200028e06f4 */
[----:B------:R-:W-:-:S05]  /*143e60*/  IADD3 R10, P1, R10, R246, RZ ;  /* 0x000000f60a0a7210 */ /* 0x000fca0007f3e0ff */
[----:B------:R-:W-:Y:S01]  /*143e70*/  STL [R1+0x4d1c], R10 ;  /* 0x004d1c0a01007387 */ /* 0x000fe20000100800 */
[----:B------:R4:W-:Y:S02]  /*143e80*/  STL [R1+0x4d18], R96 ;  /* 0x004d186001007387 */ /* 0x0009e40000100800 */
[----:B-1----:R-:W3:Y:S02]  /*143e90*/  LDL.LU R103, [R1+0x4ca0] ;  /* 0x004ca00001677983 */ /* 0x002ee40000300800 */
[----:B------:R-:W3:Y:S01]  /*143ea0*/  LDL.LU R101, [R1+0x4c98] ;  /* 0x004c980001657983 */ /* 0x000ee20000300800 */
[----:B------:R-:W3:Y:S01]  /*143eb0*/  LDL.LU R97, [R1+0x4ca4] ;  /* 0x004ca40001617983 */ /* 0x000ee20000300800 */
[----:B--2---:R-:W2:Y:S02]  /*143ec0*/  LDL.LU R94, [R1+0x4c9c] ;  /* 0x004c9c00015e7983 */ /* 0x004ea40000300800 */
[----:B------:R-:W-:Y:S02]  /*143ed0*/  IMAD.MOV.U32 R8, RZ, RZ, R106 ;  /* 0x000000ffff087224 */ /* 0x000fe400078e006a */
[----:B------:R-:W-:-:S05]  /*143ee0*/  IMAD.MOV.U32 R9, RZ, RZ, R107 ;  /* 0x000000ffff097224 */ /* 0x000fca00078e006b */
[----:B------:R1:W-:Y:S01]  /*143ef0*/  LDGSTS.E [R0+0x2d200], [R8.64], P2 ;  /* 0x2d20000008007fae */ /* 0x0003e20009121844 */
[C---:B------:R-:W-:Y:S01]  /*143f00*/  ISETP.GT.AND P5, PT, R116.reuse, 0x6a, PT ;  /* 0x0000006a7400780c */ /* 0x040fe20003fa4270 */
[----:B------:R-:W-:Y:S01]  /*143f10*/  IMAD.X R11, R11, 0x1, R244, P1 ;  /* 0x000000010b0b7824 */ /* 0x000fe200008e06f4 */
[----:B-1----:R-:W-:Y:S01]  /*143f20*/  MOV R8, R100 ;  /* 0x0000006400087202 */ /* 0x002fe20000000f00 */
[----:B------:R-:W-:Y:S01]  /*143f30*/  IMAD.MOV.U32 R9, RZ, RZ, R96 ;  /* 0x000000ffff097224 */ /* 0x000fe200078e0060 */
[----:B------:R-:W-:-:S04]  /*143f40*/  ISETP.GT.AND P1, PT, R116, 0x66, PT ;  /* 0x000000667400780c */ /* 0x000fc80003f24270 */
[----:B------:R1:W-:Y:S01]  /*143f50*/  LDGSTS.E [R0+0x2d400], [R8.64], P2 ;  /* 0x2d40000008007fae */ /* 0x0003e20009121844 */
[----:B------:R-:W-:Y:S01]  /*143f60*/  MOV R110, R158 ;  /* 0x0000009e006e7202 */ /* 0x000fe20000000f00 */
[----:B------:R-:W-:Y:S02]  /*143f70*/  IMAD.MOV.U32 R111, RZ, RZ, R159 ;  /* 0x000000ffff6f7224 */ /* 0x000fe400078e009f */
[----:B------:R-:W2:Y:S01]  /*143f80*/  LDL.LU R158, [R1+0x60fc] ;  /* 0x0060fc00019e7983 */ /* 0x000ea20000300800 */
[----:B------:R-:W2:Y:S01]  /*143f90*/  LDL.LU R159, [R1+0x60f8] ;  /* 0x0060f800019f7983 */ /* 0x000ea20000300800 */
[----:B----4-:R-:W4:Y:S02]  /*143fa0*/  LDL.LU R96, [R1+0x4c90] ;  /* 0x004c900001607983 */ /* 0x010f240000300800 */
[----:B-1----:R-:W-:Y:S01]  /*143fb0*/  IMAD.MOV.U32 R8, RZ, RZ, R10 ;  /* 0x000000ffff087224 */ /* 0x002fe200078e000a */
[----:B------:R-:W-:-:S05]  /*143fc0*/  MOV R9, R11 ;  /* 0x0000000b00097202 */ /* 0x000fca0000000f00 */
[----:B------:R1:W-:Y:S04]  /*143fd0*/  LDGSTS.E [R0+0x2d600], [R8.64], P2 ;  /* 0x2d60000008007fae */ /* 0x0003e80009121844 */
[----:B------:R1:W-:Y:S02]  /*143fe0*/  STL [R1+0x4d10], R11 ;  /* 0x004d100b01007387 */ /* 0x0003e40000100800 */
[----:B-1----:R-:W-:Y:S02]  /*143ff0*/  SEL R9, RZ, 0x4, !P1 ;  /* 0x00000004ff097807 */ /* 0x002fe40004800000 */
[----:B------:R-:W-:Y:S02]  /*144000*/  SEL R8, RZ, 0x4, !P5 ;  /* 0x00000004ff087807 */ /* 0x000fe40006800000 */
[----:B------:R-:W-:-:S02]  /*144010*/  SEL R9, R9, RZ, !P0 ;  /* 0x000000ff09097207 */ /* 0x000fc40004000000 */
[----:B------:R-:W-:Y:S01]  /*144020*/  SEL R8, R8, RZ, !P0 ;  /* 0x000000ff08087207 */ /* 0x000fe20004000000 */
[----:B------:R-:W-:Y:S02]  /*144030*/  IMAD.MOV.U32 R106, RZ, RZ, R160 ;  /* 0x000000ffff6a7224 */ /* 0x000fe400078e00a0 */
[----:B------:R-:W-:Y:S01]  /*144040*/  IMAD.MOV.U32 R107, RZ, RZ, R161 ;  /* 0x000000ffff6b7224 */ /* 0x000fe200078e00a1 */
[----:B------:R-:W4:Y:S01]  /*144050*/  LDL.LU R160, [R1+0x60f4] ;  /* 0x0060f40001a07983 */ /* 0x000f220000300800 */
[----:B------:R-:W4:Y:S02]  /*144060*/  LDL.LU R161, [R1+0x60f0] ;  /* 0x0060f00001a17983 */ /* 0x000f240000300800 */
[----:B------:R-:W4:Y:S02]  /*144070*/  LDL.LU R93, [R1+0x4c34] ;  /* 0x004c3400015d7983 */ /* 0x000f240000300800 */
[----:B------:R-:W4:Y:S01]  /*144080*/  LDL.LU R99, [R1+0x4c2c] ;  /* 0x004c2c0001637983 */ /* 0x000f220000300800 */
[----:B------:R-:W4:Y:S01]  /*144090*/  LDL.LU R92, [R1+0x4c24] ;  /* 0x004c2400015c7983 */ /* 0x000f220000300800 */
[----:B---3--:R-:W-:-:S02]  /*1440a0*/  IADD3 R104, P1, R104, R246, RZ ;  /* 0x000000f668687210 */ /* 0x008fc40007f3e0ff */
[----:B------:R-:W-:Y:S02]  /*1440b0*/  IADD3 R102, P2, R102, R246, RZ ;  /* 0x000000f666667210 */ /* 0x000fe40007f5e0ff */
[----:B------:R-:W-:Y:S01]  /*1440c0*/  IADD3.X R105, R105, R244, RZ, P1, !PT ;  /* 0x000000f469697210 */ /* 0x000fe20000ffe4ff */
[----:B------:R-:W-:Y:S01]  /*1440d0*/  ISETP.NE.U32.AND P1, PT, R9, RZ, PT ;  /* 0x000000ff0900720c */ /* 0x000fe20003f25070 */
[----:B------:R-:W-:Y:S01]  /*1440e0*/  STL [R1+0x4cb4], R104 ;  /* 0x004cb46801007387 */ /* 0x000fe20000100800 */
[----:B------:R-:W-:Y:S02]  /*1440f0*/  STL [R1+0x4cac], R102 ;  /* 0x004cac6601007387 */ /* 0x000fe40000100800 */
[----:B------:R-:W-:Y:S01]  /*144100*/  IMAD.X R103, R103, 0x1, R244, P2 ;  /* 0x0000000167677824 */ /* 0x000fe200010e06f4 */
[----:B------:R-:W-:Y:S02]  /*144110*/  ISETP.NE.U32.AND P2, PT, R8, RZ, PT ;  /* 0x000000ff0800720c */ /* 0x000fe40003f45070 */
[----:B------:R-:W-:Y:S01]  /*144120*/  HMMA.1688.F32.TF32 R8, R120, R110, R88 ;  /* 0x0000006e7808723c */ /* 0x000fe20000081058 */
[----:B------:R-:W-:-:S05]  /*144130*/  IADD3 R97, P5, R97, R246, RZ ;  /* 0x000000f661617210 */ /* 0x000fca0007fbe0ff */
[----:B------:R-:W-:Y:S01]  /*144140*/  STL [R1+0x4ca4], R97 ;  /* 0x004ca46101007387 */ /* 0x000fe20000100800 */
[----:B------:R-:W-:Y:S02]  /*144150*/  IMAD.X R101, R101, 0x1, R244, P5 ;  /* 0x0000000165657824 */ /* 0x000fe400028e06f4 */
[----:B------:R-:W-:Y:S02]  /*144160*/  STL [R1+0x4ca8], R105 ;  /* 0x004ca86901007387 */ /* 0x000fe40000100800 */
[----:B------:R-:W-:Y:S01]  /*144170*/  STL [R1+0x4ca0], R103 ;  /* 0x004ca06701007387 */ /* 0x000fe20000100800 */
[----:B------:R-:W3:Y:S01]  /*144180*/  LDL.LU R95, [R1+0x4c28] ;  /* 0x004c2800015f7983 */ /* 0x000ee20000300800 */
[----:B--2---:R-:W-:-:S03]  /*144190*/  IADD3 R94, P5, R94, R246, RZ ;  /* 0x000000f65e5e7210 */ /* 0x004fc60007fbe0ff */
[----:B------:R-:W-:Y:S07]  /*1441a0*/  STL [R1+0x4c98], R101 ;  /* 0x004c986501007387 */ /* 0x000fee0000100800 */
[----:B------:R-:W-:Y:S01]  /*1441b0*/  STL.64 [R1+0xaa0], R8 ;  /* 0x000aa00801007387 */ /* 0x000fe20000100a00 */
[----:B------:R1:W-:Y:S02]  /*1441c0*/  STL.64 [R1+0xaa8], R10 ;  /* 0x000aa80a01007387 */ /* 0x0003e40000100a00 */
[----:B------:R-:W2:Y:S02]  /*1441d0*/  LDL.LU R100, [R1+0x4c20] ;  /* 0x004c200001647983 */ /* 0x000ea40000300800 */
[----:B------:R-:W-:Y:S01]  /*1441e0*/  STL [R1+0x4c9c], R94 ;  /* 0x004c9c5e01007387 */ /* 0x000fe20000100800 */
[----:B------:R-:W2:Y:S04]  /*1441f0*/  LDL.LU R98, [R1+0x4c18] ;  /* 0x004c180001627983 */ /* 0x000ea80000300800 */
[----:B-1----:R-:W2:Y:S01]  /*144200*/  LDL.LU R11, [R1+0x4c10] ;  /* 0x004c1000010b7983 */ /* 0x002ea20000300800 */
[----:B------:R-:W2:Y:S01]  /*144210*/  LDL.LU R10, [R1+0x4c1c] ;  /* 0x004c1c00010a7983 */ /* 0x000ea20000300800 */
[----:B------:R-:W-:Y:S01]  /*144220*/  MOV R8, R104 ;  /* 0x0000006800087202 */ /* 0x000fe20000000f00 */
[----:B------:R-:W-:Y:S01]  /*144230*/  IMAD.MOV.U32 R9, RZ, RZ, R105 ;  /* 0x000000ffff097224 */ /* 0x000fe200078e0069 */
[----:B------:R-:W-:Y:S04]  /*144240*/  HMMA.1688.F32.TF32 R84, R120, R106, R84 ;  /* 0x0000006a7854723c */ /* 0x000fe80000081054 */
[----:B------:R1:W-:Y:S01]  /*144250*/  LDGSTS.E [R0+0x2f000], [R8.64], P3 ;  /* 0x2f00000008007fae */ /* 0x0003e20009921844 */
[----:B----4-:R-:W-:Y:S01]  /*144260*/  IMAD.X R96, R96, 0x1, R244, P5 ;  /* 0x0000000160607824 */ /* 0x010fe200028e06f4 */
[----:B-1----:R-:W-:Y:S01]  /*144270*/  MOV R8, R102 ;  /* 0x0000006600087202 */ /* 0x002fe20000000f00 */
[----:B------:R-:W-:-:S05]  /*144280*/  IMAD.MOV.U32 R9, RZ, RZ, R103 ;  /* 0x000000ffff097224 */ /* 0x000fca00078e0067 */
[----:B------:R1:W-:Y:S01]  /*144290*/  LDGSTS.E [R0+0x2f200], [R8.64], P3 ;  /* 0x2f20000008007fae */ /* 0x0003e20009921844 */
[----:B------:R-:W-:Y:S01]  /*1442a0*/  IADD3 R93, P5, R93, R246, RZ ;  /* 0x000000f65d5d7210 */ /* 0x000fe20007fbe0ff */
[----:B-1----:R-:W-:Y:S01]  /*1442b0*/  IMAD.MOV.U32 R8, RZ, RZ, R97 ;  /* 0x000000ffff087224 */ /* 0x002fe200078e0061 */
[----:B------:R-:W-:-:S05]  /*1442c0*/  MOV R9, R101 ;  /* 0x0000006500097202 */ /* 0x000fca0000000f00 */
[----:B------:R1:W-:Y:S04]  /*1442d0*/  LDGSTS.E [R0+0x2f400], [R8.64], P3 ;  /* 0x2f40000008007fae */ /* 0x0003e80009921844 */
[----:B------:R4:W-:Y:S01]  /*1442e0*/  STL [R1+0x4c90], R96 ;  /* 0x004c906001007387 */ /* 0x0009e20000100800 */
[----:B------:R-:W-:Y:S02]  /*1442f0*/  STL [R1+0x4c34], R93 ;  /* 0x004c345d01007387 */ /* 0x000fe40000100800 */
[----:B-1----:R-:W-:Y:S02]  /*144300*/  IMAD.MOV.U32 R8, RZ, RZ, R94 ;  /* 0x000000ffff087224 */ /* 0x002fe400078e005e */
[----:B------:R-:W-:-:S05]  /*144310*/  IMAD.MOV.U32 R9, RZ, RZ, R96 ;  /* 0x000000ffff097224 */ /* 0x000fca00078e0060 */
[----:B------:R1:W-:Y:S01]  /*144320*/  LDGSTS.E [R0+0x2f600], [R8.64], P3 ;  /* 0x2f60000008007fae */ /* 0x0003e20009921844 */
[----:B------:R-:W-:-:S05]  /*144330*/  IADD3 R99, P3, R99, R246, RZ ;  /* 0x000000f663637210 */ /* 0x000fca0007f7e0ff */
[----:B------:R-:W-:Y:S01]  /*144340*/  STL [R1+0x4c2c], R99 ;  /* 0x004c2c6301007387 */ /* 0x000fe20000100800 */
[----:B-1----:R-:W-:Y:S02]  /*144350*/  MOV R8, R93 ;  /* 0x0000005d00087202 */ /* 0x002fe40000000f00 */
[----:B---3--:R-:W-:Y:S01]  /*144360*/  IADD3.X R95, R95, R244, RZ, P5, !PT ;  /* 0x000000f45f5f7210 */ /* 0x008fe20002ffe4ff */
[----:B------:R-:W-:-:S04]  /*144370*/  IADD3 R92, P5, R92, R246, RZ ;  /* 0x000000f65c5c7210 */ /* 0x000fc80007fbe0ff */
[----:B------:R1:W-:Y:S01]  /*144380*/  STL [R1+0x4c28], R95 ;  /* 0x004c285f01007387 */ /* 0x0003e20000100800 */
[----:B------:R3:W-:Y:S02]  /*144390*/  STL.64 [R1+0xa80], R84 ;  /* 0x000a805401007387 */ /* 0x0007e40000100a00 */
[----:B------:R1:W-:Y:S02]  /*1443a0*/  STL.64 [R1+0xa88], R86 ;  /* 0x000a885601007387 */ /* 0x0003e40000100a00 */
[----:B----4-:R-:W4:Y:S01]  /*1443b0*/  LDL.LU R96, [R1+0x4bb4] ;  /* 0x004bb40001607983 */ /* 0x010f220000300800 */
[----:B------:R-:W4:Y:S01]  /*1443c0*/  LDL.LU R94, [R1+0x4bac] ;  /* 0x004bac00015e7983 */ /* 0x000f220000300800 */
[----:B------:R1:W-:Y:S02]  /*1443d0*/  STL [R1+0x4c24], R92 ;  /* 0x004c245c01007387 */ /* 0x0003e40000100800 */
[----:B------:R-:W4:Y:S02]  /*1443e0*/  LDL.LU R88, [R1+0x4ba4] ;  /* 0x004ba40001587983 */ /* 0x000f240000300800 */
[----:B--2---:R-:W-:-:S02]  /*1443f0*/  IMAD.X R100, R100, 0x1, R244, P3 ;  /* 0x0000000164647824 */ /* 0x004fc400018e06f4 */
[----:B------:R-:W-:-:S03]  /*144400*/  IMAD.X R98, R98, 0x1, R244, P5 ;  /* 0x0000000162627824 */ /* 0x000fc600028e06f4 */
[----:B------:R-:W-:Y:S01]  /*144410*/  STL [R1+0x4c20], R100 ;  /* 0x004c206401007387 */ /* 0x000fe20000100800 */
[----:B------:R-:W2:Y:S01]  /*144420*/  LDL.LU R97, [R1+0x4ba8] ;  /* 0x004ba80001617983 */ /* 0x000ea20000300800 */
[----:B------:R-:W-:Y:S01]  /*144430*/  IADD3 R10, P3, R10, R246, RZ ;  /* 0x000000f60a0a7210 */ /* 0x000fe20007f7e0ff */
[----:B------:R-:W-:-:S04]  /*144440*/  IMAD.MOV.U32 R9, RZ, RZ, R95 ;  /* 0x000000ffff097224 */ /* 0x000fc800078e005f */
[----:B------:R-:W-:Y:S01]  /*144450*/  STL [R1+0x4c1c], R10 ;  /* 0x004c1c0a01007387 */ /* 0x000fe20000100800 */
[----:B------:R-:W-:Y:S02]  /*144460*/  STL [R1+0x4c18], R98 ;  /* 0x004c186201007387 */ /* 0x000fe40000100800 */
[----:B-1----:R-:W2:Y:S02]  /*144470*/  LDL.LU R95, [R1+0x4ba0] ;  /* 0x004ba000015f7983 */ /* 0x002ea40000300800 */
[----:B------:R-:W2:Y:S01]  /*144480*/  LDL.LU R93, [R1+0x4b98] ;  /* 0x004b9800015d7983 */ /* 0x000ea20000300800 */
[----:B---3--:R-:W3:Y:S04]  /*144490*/  LDL.LU R84, [R1+0x4b9c] ;  /* 0x004b9c0001547983 */ /* 0x008ee80000300800 */
[----:B------:R1:W-:Y:S01]  /*1444a0*/  LDGSTS.E [R0+0x31000], [R8.64], P4 ;  /* 0x3100000008007fae */ /* 0x0003e2000a121844 */
[----:B------:R-:W-:-:S02]  /*1444b0*/  IMAD.X R11, R11, 0x1, R244, P3 ;  /* 0x000000010b0b7824 */ /* 0x000fc400018e06f4 */
[----:B-1----:R-:W-:Y:S01]  /*1444c0*/  IMAD.MOV.U32 R8, RZ, RZ, R99 ;  /* 0x000000ffff087224 */ /* 0x002fe200078e0063 */
[----:B------:R-:W-:-:S05]  /*1444d0*/  MOV R9, R100 ;  /* 0x0000006400097202 */ /* 0x000fca0000000f00 */
[----:B------:R1:W-:Y:S01]  /*1444e0*/  LDGSTS.E [R0+0x31200], [R8.64], P4 ;  /* 0x3120000008007fae */ /* 0x0003e2000a121844 */
[C---:B------:R-:W-:Y:S02]  /*1444f0*/  ISETP.GT.AND P3, PT, R116.reuse, 0x6e, PT ;  /* 0x0000006e7400780c */ /* 0x040fe40003f64270 */
[----:B------:R-:W-:Y:S01]  /*144500*/  ISETP.GT.AND P5, PT, R116, 0x72, PT ;  /* 0x000000727400780c */ /* 0x000fe20003fa4270 */
[----:B-1----:R-:W-:Y:S01]  /*144510*/  IMAD.MOV.U32 R8, RZ, RZ, R92 ;  /* 0x000000ffff087224 */ /* 0x002fe200078e005c */
[----:B------:R-:W-:-:S05]  /*144520*/  MOV R9, R98 ;  /* 0x0000006200097202 */ /* 0x000fca0000000f00 */
[----:B------:R1:W-:Y:S01]  /*144530*/  LDGSTS.E [R0+0x31400], [R8.64], P4 ;  /* 0x3140000008007fae */ /* 0x0003e2000a121844 */
[----:B------:R-:W-:Y:S02]  /*144540*/  IMAD.MOV.U32 R110, RZ, RZ, R162 ;  /* 0x000000ffff6e7224 */ /* 0x000fe400078e00a2 */
[----:B------:R-:W-:Y:S02]  /*144550*/  IMAD.MOV.U32 R111, RZ, RZ, R163 ;  /* 0x000000ffff6f7224 */ /* 0x000fe400078e00a3 */
[----:B------:R-:W3:Y:S01]  /*144560*/  LDL.LU R162, [R1+0x60ec] ;  /* 0x0060ec0001a27983 */ /* 0x000ee20000300800 */
[----:B------:R-:W3:Y:S01]  /*144570*/  LDL.LU R163, [R1+0x60e8] ;  /* 0x0060e80001a37983 */ /* 0x000ee20000300800 */
[----:B-1----:R-:W-:Y:S01]  /*144580*/  MOV R8, R10 ;  /* 0x0000000a00087202 */ /* 0x002fe20000000f00 */
[----:B------:R-:W-:-:S05]  /*144590*/  IMAD.MOV.U32 R9, RZ, RZ, R11 ;  /* 0x000000ffff097224 */ /* 0x000fca00078e000b */
[----:B------:R1:W-:Y:S04]  /*1445a0*/  LDGSTS.E [R0+0x31600], [R8.64], P4 ;  /* 0x3160000008007fae */ /* 0x0003e8000a121844 */
[----:B------:R1:W-:Y:S01]  /*1445b0*/  STL [R1+0x4c10], R11 ;  /* 0x004c100b01007387 */ /* 0x0003e20000100800 */
[----:B------:R-:W3:Y:S02]  /*1445c0*/  LDL.LU R86, [R1+0x4b90] ;  /* 0x004b900001567983 */ /* 0x000ee40000300800 */
[----:B------:R-:W3:Y:S01]  /*1445d0*/  LDL.LU R89, [R1+0x4b34] ;  /* 0x004b340001597983 */ /* 0x000ee20000300800 */
[----:B-1----:R-:W-:Y:S02]  /*1445e0*/  SEL R9, RZ, 0x4, !P3 ;  /* 0x00000004ff097807 */ /* 0x002fe40005800000 */
[----:B------:R-:W-:-:S02]  /*1445f0*/  SEL R8, RZ, 0x4, !P5 ;  /* 0x00000004ff087807 */ /* 0x000fc40006800000 */
[----:B------:R-:W-:Y:S02]  /*144600*/  SEL R9, R9, RZ, !P0 ;  /* 0x000000ff09097207 */ /* 0x000fe40004000000 */
[----:B------:R-:W-:Y:S01]  /*144610*/  SEL R8, R8, RZ, !P0 ;  /* 0x000000ff08087207 */ /* 0x000fe20004000000 */
[----:B------:R-:W-:Y:S01]  /*144620*/  IMAD.MOV.U32 R106, RZ, RZ, R245 ;  /* 0x000000ffff6a7224 */ /* 0x000fe200078e00f5 */
[----:B------:R-:W-:Y:S01]  /*144630*/  MOV R107, R232 ;  /* 0x000000e8006b7202 */ /* 0x000fe20000000f00 */
[----:B------:R-:W3:Y:S01]  /*144640*/  LDL.LU R245, [R1+0x60e4] ;  /* 0x0060e40001f57983 */ /* 0x000ee20000300800 */
[----:B------:R1:W5:Y:S02]  /*144650*/  LDL.LU R232, [R1+0x60e0] ;  /* 0x0060e00001e87983 */ /* 0x0003640000300800 */
[----:B------:R-:W3:Y:S02]  /*144660*/  LDL.LU R92, [R1+0x4b28] ;  /* 0x004b2800015c7983 */ /* 0x000ee40000300800 */
[----:B------:R-:W3:Y:S01]  /*144670*/  LDL.LU R87, [R1+0x4b20] ;  /* 0x004b200001577983 */ /* 0x000ee20000300800 */
[----:B------:R-:W3:Y:S01]  /*144680*/  LDL.LU R85, [R1+0x4b2c] ;  /* 0x004b2c0001557983 */ /* 0x000ee20000300800 */
[----:B------:R-:W3:Y:S01]  /*144690*/  LDL.LU R90, [R1+0x4b24] ;  /* 0x004b2400015a7983 */ /* 0x000ee20000300800 */
[----:B----4-:R-:W-:-:S02]  /*1446a0*/  IADD3 R96, P3, R96, R246, RZ ;  /* 0x000000f660607210 */ /* 0x010fc40007f7e0ff */
[----:B------:R-:W-:-:S03]  /*1446b0*/  IADD3 R94, P4, R94, R246, RZ ;  /* 0x000000f65e5e7210 */ /* 0x000fc60007f9e0ff */
[--C-:B--2---:R-:W-:Y:S01]  /*1446c0*/  IMAD.X R97, R97, 0x1, R244.reuse, P3 ;  /* 0x0000000161617824 */ /* 0x104fe200018e06f4 */
[----:B------:R-:W-:Y:S01]  /*1446d0*/  ISETP.NE.U32.AND P3, PT, R9, RZ, PT ;  /* 0x000000ff0900720c */ /* 0x000fe20003f65070 */
[----:B------:R-:W-:Y:S01]  /*1446e0*/  IMAD.X R95, R95, 0x1, R244, P4 ;  /* 0x000000015f5f7824 */ /* 0x000fe200020e06f4 */
[----:B------:R-:W-:Y:S02]  /*1446f0*/  ISETP.NE.U32.AND P4, PT, R8, RZ, PT ;  /* 0x000000ff0800720c */ /* 0x000fe40003f85070 */
[----:B------:R-:W-:Y:S01]  /*144700*/  HMMA.1688.F32.TF32 R8, R120, R110, R80 ;  /* 0x0000006e7808723c */ /* 0x000fe20000081050 */
[----:B------:R-:W-:Y:S01]  /*144710*/  IADD3 R88, P5, R88, R246, RZ ;  /* 0x000000f658587210 */ /* 0x000fe20007fbe0ff */
[----:B------:R-:W-:Y:S01]  /*144720*/  STL [R1+0x4bb4], R96 ;  /* 0x004bb46001007387 */ /* 0x000fe20000100800 */
[----:B------:R-:W-:Y:S02]  /*144730*/  STL [R1+0x4bac], R94 ;  /* 0x004bac5e01007387 */ /* 0x000fe40000100800 */
[----:B------:R-:W-:Y:S01]  /*144740*/  IADD3.X R93, R93, R244, RZ, P5, !PT ;  /* 0x000000f45d5d7210 */ /* 0x000fe20002ffe4ff */
[----:B------:R-:W-:Y:S01]  /*144750*/  STL [R1+0x4ba4], R88 ;  /* 0x004ba45801007387 */ /* 0x000fe20000100800 */
[----:B------:R-:W-:Y:S02]  /*144760*/  STL [R1+0x4ba8], R97 ;  /* 0x004ba86101007387 */ /* 0x000fe40000100800 */
[----:B------:R-:W-:Y:S01]  /*144770*/  STL [R1+0x4ba0], R95 ;  /* 0x004ba05f01007387 */ /* 0x000fe20000100800 */
[----:B---3--:R-:W-:Y:S01]  /*144780*/  IADD3 R84, P5, R84, R246, RZ ;  /* 0x000000f654547210 */ /* 0x008fe20007fbe0ff */
[----:B------:R-:W2:Y:S01]  /*144790*/  LDL.LU R91, [R1+0x4b18] ;  /* 0x004b1800015b7983 */ /* 0x000ea20000300800 */
[----:B------:R-:W-:Y:S11]  /*1447a0*/  STL [R1+0x4b98], R93 ;  /* 0x004b985d01007387 */ /* 0x000ff60000100800 */
[----:B------:R-:W-:Y:S01]  /*1447b0*/  STL.64 [R1+0xa60], R8 ;  /* 0x000a600801007387 */ /* 0x000fe20000100a00 */
[----:B------:R3:W-:Y:S03]  /*1447c0*/  STL.64 [R1+0xa68], R10 ;  /* 0x000a680a01007387 */ /* 0x0007e60000100a00 */
[----:B---3--:R-:W3:Y:S01]  /*1447d0*/  LDL.LU R11, [R1+0x4b10] ;  /* 0x004b1000010b7983 */ /* 0x008ee20000300800 */
[----:B------:R-:W-:Y:S02]  /*1447e0*/  STL [R1+0x4b9c], R84 ;  /* 0x004b9c5401007387 */ /* 0x000fe40000100800 */
[----:B------:R-:W4:Y:S02]  /*1447f0*/  LDL.LU R10, [R1+0x4b1c] ;  /* 0x004b1c00010a7983 */ /* 0x000f240000300800 */
[----:B------:R-:W-:-:S02]  /*144800*/  IMAD.MOV.U32 R8, RZ, RZ, R96 ;  /* 0x000000ffff087224 */ /* 0x000fc400078e0060 */
[----:B------:R-:W-:Y:S01]  /*144810*/  IMAD.MOV.U32 R9, RZ, RZ, R97 ;  /* 0x000000ffff097224 */ /* 0x000fe200078e0061 */
[----:B------:R-:W-:Y:S04]  /*144820*/  HMMA.1688.F32.TF32 R76, R120, R106, R76 ;  /* 0x0000006a784c723c */ /* 0x000fe8000008104c */
[----:B------:R1:W-:Y:S02]  /*144830*/  LDGSTS.E [R0+0x33000], [R8.64], P1 ;  /* 0x3300000008007fae */ /* 0x0003e40008921844 */
[----:B-1----:R-:W-:Y:S02]  /*144840*/  IMAD.MOV.U32 R8, RZ, RZ, R94 ;  /* 0x000000ffff087224 */ /* 0x002fe400078e005e */
[----:B------:R-:W-:Y:S01]  /*144850*/  IMAD.MOV.U32 R9, RZ, RZ, R95 ;  /* 0x000000ffff097224 */ /* 0x000fe200078e005f */
[----:B------:R-:W-:-:S04]  /*144860*/  IADD3.X R86, R86, R244, RZ, P5, !PT ;  /* 0x000000f456567210 */ /* 0x000fc80002ffe4ff */
[----:B------:R1:W-:Y:S01]  /*144870*/  LDGSTS.E [R0+0x33200], [R8.64], P1 ;  /* 0x3320000008007fae */ /* 0x0003e20008921844 */
[----:B------:R-:W-:Y:S02]  /*144880*/  IADD3 R89, P5, R89, R246, RZ ;  /* 0x000000f659597210 */ /* 0x000fe40007fbe0ff */
[----:B-1----:R-:W-:Y:S01]  /*144890*/  MOV R8, R88 ;  /* 0x0000005800087202 */ /* 0x002fe20000000f00 */
[----:B------:R-:W-:-:S05]  /*1448a0*/  IMAD.MOV.U32 R9, RZ, RZ, R93 ;  /* 0x000000ffff097224 */ /* 0x000fca00078e005d */
[----:B------:R1:W-:Y:S01]  /*1448b0*/  LDGSTS.E [R0+0x33400], [R8.64], P1 ;  /* 0x3340000008007fae */ /* 0x0003e20008921844 */
[----:B------:R-:W-:-:S03]  /*1448c0*/  IMAD.X R92, R92, 0x1, R244, P5 ;  /* 0x000000015c5c7824 */ /* 0x000fc600028e06f4 */
[----:B------:R1:W-:Y:S02]  /*1448d0*/  STL [R1+0x4b90], R86 ;  /* 0x004b905601007387 */ /* 0x0003e40000100800 */
[----:B-1----:R-:W-:Y:S01]  /*1448e0*/  IMAD.MOV.U32 R8, RZ, RZ, R84 ;  /* 0x000000ffff087224 */ /* 0x002fe200078e0054 */
[----:B------:R-:W-:-:S05]  /*1448f0*/  MOV R9, R86 ;  /* 0x0000005600097202 */ /* 0x000fca0000000f00 */
[----:B------:R1:W-:Y:S01]  /*144900*/  LDGSTS.E [R0+0x33600], [R8.64], P1 ;  /* 0x3360000008007fae */ /* 0x0003e20008921844 */
[----:B------:R-:W-:-:S03]  /*144910*/  IADD3 R85, P1, R85, R246, RZ ;  /* 0x000000f655557210 */ /* 0x000fc60007f3e0ff */
[----:B------:R1:W-:Y:S01]  /*144920*/  STL [R1+0x4b34], R89 ;  /* 0x004b345901007387 */ /* 0x0003e20000100800 */
[----:B------:R-:W-:-:S03]  /*144930*/  IADD3 R90, P5, R90, R246, RZ ;  /* 0x000000f65a5a7210 */ /* 0x000fc60007fbe0ff */
[----:B------:R-:W-:Y:S01]  /*144940*/  STL [R1+0x4b2c], R85 ;  /* 0x004b2c5501007387 */ /* 0x000fe20000100800 */
[----:B------:R-:W-:Y:S02]  /*144950*/  STL [R1+0x4b28], R92 ;  /* 0x004b285c01007387 */ /* 0x000fe40000100800 */
[----:B------:R-:W-:Y:S02]  /*144960*/  STL.64 [R1+0x980], R76 ;  /* 0x0009804c01007387 */ /* 0x000fe40000100a00 */
[----:B------:R2:W-:Y:S02]  /*144970*/  STL.64 [R1+0x988], R78 ;  /* 0x0009884e01007387 */ /* 0x0005e40000100a00 */
[----:B------:R-:W-:Y:S01]  /*144980*/  IMAD.X R87, R87, 0x1, R244, P1 ;  /* 0x0000000157577824 */ /* 0x000fe200008e06f4 */
[----:B------:R-:W3:Y:S01]  /*144990*/  LDL.LU R88, [R1+0x4ab4] ;  /* 0x004ab40001587983 */ /* 0x000ee20000300800 */
[----:B------:R-:W3:Y:S02]  /*1449a0*/  LDL.LU R86, [R1+0x4aac] ;  /* 0x004aac0001567983 */ /* 0x000ee40000300800 */
[----:B------:R-:W-:Y:S02]  /*1449b0*/  STL [R1+0x4b24], R90 ;  /* 0x004b245a01007387 */ /* 0x000fe40000100800 */
[----:B-1----:R-:W-:-:S02]  /*1449c0*/  IMAD.MOV.U32 R8, RZ, RZ, R89 ;  /* 0x000000ffff087224 */ /* 0x002fc400078e0059 */
[----:B------:R-:W-:Y:S01]  /*1449d0*/  IMAD.MOV.U32 R9, RZ, RZ, R92 ;  /* 0x000000ffff097224 */ /* 0x000fe200078e005c */
[----:B------:R-:W3:Y:S01]  /*1449e0*/  LDL.LU R84, [R1+0x4aa4] ;  /* 0x004aa40001547983 */ /* 0x000ee20000300800 */
[----:B------:R1:W-:Y:S02]  /*1449f0*/  STL [R1+0x4b20], R87 ;  /* 0x004b205701007387 */ /* 0x0003e40000100800 */
[----:B------:R-:W3:Y:S01]  /*144a00*/  LDL.LU R89, [R1+0x4aa8] ;  /* 0x004aa80001597983 */ /* 0x000ee20000300800 */
[----:B------:R1:W-:Y:S02]  /*144a10*/  LDGSTS.E [R0+0x35000], [R8.64], P2 ;  /* 0x3500000008007fae */ /* 0x0003e40009121844 */
[----:B-1----:R-:W-:Y:S01]  /*144a20*/  IMAD.MOV.U32 R9, RZ, RZ, R87 ;  /* 0x000000ffff097224 */ /* 0x002fe200078e0057 */
[----:B------:R-:W-:Y:S01]  /*144a30*/  MOV R8, R85 ;  /* 0x0000005500087202 */ /* 0x000fe20000000f00 */
[----:B------:R-:W-:Y:S01]  /*144a40*/  IMAD.MOV.U32 R110, RZ, RZ, R233 ;  /* 0x000000ffff6e7224 */ /* 0x000fe200078e00e9 */
[----:B------:R-:W-:-:S03]  /*144a50*/  MOV R111, R234 ;  /* 0x000000ea006f7202 */ /* 0x000fc60000000f00 */
[----:B------:R1:W-:Y:S01]  /*144a60*/  LDGSTS.E [R0+0x35200], [R8.64], P2 ;  /* 0x3520000008007fae */ /* 0x0003e20009121844 */
[----:B--2---:R-:W-:Y:S02]  /*144a70*/  IADD3.X R91, R91, R244, RZ, P5, !PT ;  /* 0x000000f45b5b7210 */ /* 0x004fe40002ffe4ff */
[----:B----4-:R-:W-:-:S05]  /*144a80*/  IADD3 R10, P1, R10, R246, RZ ;  /* 0x000000f60a0a7210 */ /* 0x010fca0007f3e0ff */
[----:B------:R2:W-:Y:S01]  /*144a90*/  STL [R1+0x4b1c], R10 ;  /* 0x004b1c0a01007387 */ /* 0x0005e20000100800 */
[----:B------:R-:W-:Y:S02]  /*144aa0*/  STL [R1+0x4b18], R91 ;  /* 0x004b185b01007387 */ /* 0x000fe40000100800 */
[----:B------:R-:W4:Y:S02]  /*144ab0*/  LDL.LU R79, [R1+0x4a9c] ;  /* 0x004a9c00014f7983 */ /* 0x000f240000300800 */
[----:B------:R-:W4:Y:S01]  /*144ac0*/  LDL.LU R87, [R1+0x4aa0] ;  /* 0x004aa00001577983 */ /* 0x000f220000300800 */
[----:B------:R-:W4:Y:S01]  /*144ad0*/  LDL.LU R85, [R1+0x4a98] ;  /* 0x004a980001557983 */ /* 0x000f220000300800 */
[----:B-1----:R-:W-:Y:S01]  /*144ae0*/  MOV R8, R90 ;  /* 0x0000005a00087202 */ /* 0x002fe20000000f00 */
[----:B------:R-:W-:Y:S02]  /*144af0*/  IMAD.MOV.U32 R9, RZ, RZ, R91 ;  /* 0x000000ffff097224 */ /* 0x000fe400078e005b */
[----:B---3--:R-:W-:Y:S01]  /*144b00*/  IMAD.X R11, R11, 0x1, R244, P1 ;  /* 0x000000010b0b7824 */ /* 0x008fe200008e06f4 */
[----:B------:R-:W-:Y:S01]  /*144b10*/  HMMA.1688.F32.TF32 R72, R120, R110, R72 ;  /* 0x0000006e7848723c */ /* 0x000fe20000081048 */
[----:B------:R1:W5:Y:S04]  /*144b20*/  LDL.LU R233, [R1+0x60dc] ;  /* 0x0060dc0001e97983 */ /* 0x0003680000300800 */
[----:B------:R3:W-:Y:S01]  /*144b30*/  LDGSTS.E [R0+0x35400], [R8.64], P2 ;  /* 0x3540000008007fae */ /* 0x0007e20009121844 */
[----:B------:R1:W5:Y:S02]  /*144b40*/  LDL.LU R234, [R1+0x60d8] ;  /* 0x0060d80001ea7983 */ /* 0x0003640000300800 */
[----:B------:R1:W-:Y:S02]  /*144b50*/  STL [R1+0x4b10], R11 ;  /* 0x004b100b01007387 */ /* 0x0003e40000100800 */
[----:B------:R-:W4:Y:S01]  /*144b60*/  LDL.LU R83, [R1+0x4a90] ;  /* 0x004a900001537983 */ /* 0x000f220000300800 */
[----:B------:R-:W-:-:S02]  /*144b70*/  ISETP.GT.AND P5, PT, R116, 0x7a, PT ;  /* 0x0000007a7400780c */ /* 0x000fc40003fa4270 */
[----:B------:R-:W-:Y:S01]  /*144b80*/  ISETP.GT.AND P1, PT, R116, 0x76, PT ;  /* 0x000000767400780c */ /* 0x000fe20003f24270 */
[----:B------:R-:W4:Y:S01]  /*144b90*/  LDL.LU R80, [R1+0x4a34] ;  /* 0x004a340001507983 */ /* 0x000f220000300800 */
[----:B------:R-:W-:Y:S02]  /*144ba0*/  MOV R106, R235 ;  /* 0x000000eb006a7202 */ /* 0x000fe40000000f00 */
[----:B------:R1:W5:Y:S02]  /*144bb0*/  LDL.LU R235, [R1+0x60d4] ;  /* 0x0060d40001eb7983 */ /* 0x0003640000300800 */
[----:B---3--:R-:W-:Y:S02]  /*144bc0*/  IMAD.MOV.U32 R8, RZ, RZ, R10 ;  /* 0x000000ffff087224 */ /* 0x008fe400078e000a */
[----:B------:R-:W-:Y:S02]  /*144bd0*/  IMAD.MOV.U32 R9, RZ, RZ, R11 ;  /* 0x000000ffff097224 */ /* 0x000fe400078e000b */
[----:B------:R-:W-:-:S02]  /*144be0*/  IMAD.MOV.U32 R107, RZ, RZ, R236 ;  /* 0x000000ffff6b7224 */ /* 0x000fc400078e00ec */
[----:B------:R3:W5:Y:S04]  /*144bf0*/  LDL.LU R236, [R1+0x60d0] ;  /* 0x0060d00001ec7983 */ /* 0x0007680000300800 */
[----:B------:R1:W-:Y:S01]  /*144c00*/  LDGSTS.E [R0+0x35600], [R8.64], P2 ;  /* 0x3560000008007fae */ /* 0x0003e20009121844 */
[----:B------:R-:W3:Y:S02]  /*144c10*/  LDL.LU R82, [R1+0x4a28] ;  /* 0x004a280001527983 */ /* 0x000ee40000300800 */
[----:B------:R-:W3:Y:S02]  /*144c20*/  LDL.LU R78, [R1+0x4a20] ;  /* 0x004a2000014e7983 */ /* 0x000ee40000300800 */
[----:B--2---:R-:W2:Y:S01]  /*144c30*/  LDL.LU R10, [R1+0x4a2c] ;  /* 0x004a2c00010a7983 */ /* 0x004ea20000300800 */
[----:B------:R-:W2:Y:S01]  /*144c40*/  LDL.LU R76, [R1+0x4a18] ;  /* 0x004a1800014c7983 */ /* 0x000ea20000300800 */
[----:B-1----:R-:W2:Y:S01]  /*144c50*/  LDL.LU R11, [R1+0x4a24] ;  /* 0x004a2400010b7983 */ /* 0x002ea20000300800 */
[----:B------:R-:W-:-:S02]  /*144c60*/  SEL R8, RZ, 0x4, !P5 ;  /* 0x00000004ff087807 */ /* 0x000fc40006800000 */
[----:B------:R-:W-:Y:S02]  /*144c70*/  SEL R9, RZ, 0x4, !P1 ;  /* 0x00000004ff097807 */ /* 0x000fe40004800000 */
[-C--:B------:R-:W-:Y:S02]  /*144c80*/  IADD3 R88, P2, R88, R246.reuse, RZ ;  /* 0x000000f658587210 */ /* 0x080fe40007f5e0ff */
[-C--:B------:R-:W-:Y:S02]  /*144c90*/  IADD3 R86, P5, R86, R246.reuse, RZ ;  /* 0x000000f656567210 */ /* 0x080fe40007fbe0ff */
[----:B------:R-:W-:Y:S01]  /*144ca0*/  IADD3 R84, P1, R84, R246, RZ ;  /* 0x000000f654547210 */ /* 0x000fe20007f3e0ff */
[--C-:B------:R-:W-:Y:S01]  /*144cb0*/  IMAD.X R89, R89, 0x1, R244.reuse, P2 ;  /* 0x0000000159597824 */ /* 0x100fe200010e06f4 */
[----:B------:R-:W-:Y:S01]  /*144cc0*/  STL [R1+0x4ab4], R88 ;  /* 0x004ab45801007387 */ /* 0x000fe20000100800 */
[----:B------:R-:W-:Y:S02]  /*144cd0*/  STL [R1+0x4aac], R86 ;  /* 0x004aac5601007387 */ /* 0x000fe40000100800 */
[----:B------:R-:W-:Y:S01]  /*144ce0*/  STL [R1+0x4aa4], R84 ;  /* 0x004aa45401007387 */ /* 0x000fe20000100800 */
[----:B------:R-:W-:Y:S01]  /*144cf0*/  STL [R1+0x4aa8], R89 ;  /* 0x004aa85901007387 */ /* 0x000fe20000100800 */
[----:B----4-:R-:W-:Y:S01]  /*144d00*/  IADD3.X R87, R87, R244, RZ, P5, !PT ;  /* 0x000000f457577210 */ /* 0x010fe20002ffe4ff */
[----:B------:R-:W-:-:S04]  /*144d10*/  IMAD.X R85, R85, 0x1, R244, P1 ;  /* 0x0000000155557824 */ /* 0x000fc800008e06f4 */
[----:B------:R-:W-:Y:S01]  /*144d20*/  STL [R1+0x4aa0], R87 ;  /* 0x004aa05701007387 */ /* 0x000fe20000100800 */
[----:B------:R-:W4:Y:S02]  /*144d30*/  LDL.LU R81, [R1+0x4a10] ;  /* 0x004a100001517983 */ /* 0x000f240000300800 */
[----:B------:R-:W-:Y:S02]  /*144d40*/  STL [R1+0x4a98], R85 ;  /* 0x004a985501007387 */ /* 0x000fe40000100800 */
[----:B------:R-:W-:Y:S01]  /*144d50*/  STL.64 [R1+0x970], R72 ;  /* 0x0009704801007387 */ /* 0x000fe20000100a00 */
[----:B------:R-:W-:Y:S01]  /*144d60*/  STL.64 [R1+0x978], R74 ;  /* 0x0009784a01007387 */ /* 0x000fe20000100a00 */
[----:B------:R-:W4:Y:S01]  /*144d70*/  LDL.LU R77, [R1+0x4a1c] ;  /* 0x004a1c00014d7983 */ /* 0x000f220000300800 */
[----:B------:R-:W-:Y:S02]  /*144d80*/  SEL R9, R9, RZ, !P0 ;  /* 0x000000ff09097207 */ /* 0x000fe40004000000 */
[----:B------:R-:W-:-:S02]  /*144d90*/  SEL R8, R8, RZ, !P0 ;  /* 0x000000ff08087207 */ /* 0x000fc40004000000 */
[----:B------:R-:W-:Y:S02]  /*144da0*/  ISETP.NE.U32.AND P2, PT, R9, RZ, PT ;  /* 0x000000ff0900720c */ /* 0x000fe40003f45070 */
[----:B------:R-:W-:Y:S01]  /*144db0*/  ISETP.NE.U32.AND P5, PT, R8, RZ, PT ;  /* 0x000000ff0800720c */ /* 0x000fe20003fa5070 */
[----:B------:R-:W-:Y:S01]  /*144dc0*/  IMAD.MOV.U32 R8, RZ, RZ, R88 ;  /* 0x000000ffff087224 */ /* 0x000fe200078e0058 */
[----:B------:R-:W-:Y:S01]  /*144dd0*/  MOV R9, R89 ;  /* 0x0000005900097202 */ /* 0x000fe20000000f00 */
[----:B------:R-:W-:Y:S04]  /*144de0*/  HMMA.1688.F32.TF32 R68, R120, R106, R68 ;  /* 0x0000006a7844723c */ /* 0x000fe80000081044 */
[----:B------:R1:W-:Y:S01]  /*144df0*/  LDGSTS.E [R0+0x37000], [R8.64], P3 ;  /* 0x3700000008007fae */ /* 0x0003e20009921844 */
[----:B------:R-:W-:Y:S01]  /*144e00*/  IADD3 R79, P1, R79, R246, RZ ;  /* 0x000000f64f4f7210 */ /* 0x000fe20007f3e0ff */
[----:B-1----:R-:W-:Y:S01]  /*144e10*/  IMAD.MOV.U32 R8, RZ, RZ, R86 ;  /* 0x000000ffff087224 */ /* 0x002fe200078e0056 */
[----:B------:R-:W-:-:S03]  /*144e20*/  MOV R9, R87 ;  /* 0x0000005700097202 */ /* 0x000fc60000000f00 */
[----:B------:R-:W-:Y:S02]  /*144e30*/  IMAD.X R83, R83, 0x1, R244, P1 ;  /* 0x0000000153537824 */ /* 0x000fe400008e06f4 */
[----:B------:R1:W-:Y:S01]  /*144e40*/  LDGSTS.E [R0+0x37200], [R8.64], P3 ;  /* 0x3720000008007fae */ /* 0x0003e20009921844 */
[----:B------:R-:W-:Y:S01]  /*144e50*/  IADD3 R80, P1, R80, R246, RZ ;  /* 0x000000f650507210 */ /* 0x000fe20007f3e0ff */
[----:B-1----:R-:W-:Y:S02]  /*144e60*/  IMAD.MOV.U32 R8, RZ, RZ, R84 ;  /* 0x000000ffff087224 */ /* 0x002fe400078e0054 */
[----:B------:R-:W-:-:S05]  /*144e70*/  IMAD.MOV.U32 R9, RZ, RZ, R85 ;  /* 0x000000ffff097224 */ /* 0x000fca00078e0055 */
[----:B------:R1:W-:Y:S01]  /*144e80*/  LDGSTS.E [R0+0x37400], [R8.64], P3 ;  /* 0x3740000008007fae */ /* 0x0003e20009921844 */
[----:B---3--:R-:W-:-:S03]  /*144e90*/  IMAD.X R82, R82, 0x1, R244, P1 ;  /* 0x0000000152527824 */ /* 0x008fc600008e06f4 */
[----:B------:R3:W-:Y:S01]  /*144ea0*/  STL [R1+0x4a9c], R79 ;  /* 0x004a9c4f01007387 */ /* 0x0007e20000100800 */
[----:B------:R-:W-:Y:S01]  /*144eb0*/  STL [R1+0x4a90], R83 ;  /* 0x004a905301007387 */ /* 0x000fe20000100800 */
[----:B-1----:R-:W-:Y:S01]  /*144ec0*/  MOV R8, R79 ;  /* 0x0000004f00087202 */ /* 0x002fe20000000f00 */
[----:B------:R-:W-:-:S05]  /*144ed0*/  IMAD.MOV.U32 R9, RZ, RZ, R83 ;  /* 0x000000ffff097224 */ /* 0x000fca00078e0053 */
[----:B------:R1:W-:Y:S01]  /*144ee0*/  LDGSTS.E [R0+0x37600], [R8.64], P3 ;  /* 0x3760000008007fae */ /* 0x0003e20009921844 */
[----:B--2---:R-:W-:-:S03]  /*144ef0*/  IADD3 R10, P3, R10, R246, RZ ;  /* 0x000000f60a0a7210 */ /* 0x004fc60007f7e0ff */
[----:B------:R2:W-:Y:S01]  /*144f00*/  STL [R1+0x4a34], R80 ;  /* 0x004a345001007387 */ /* 0x0005e20000100800 */
[----:B------:R-:W-:-:S03]  /*144f10*/  IADD3 R11, P1, R11, R246, RZ ;  /* 0x000000f60b0b7210 */ /* 0x000fc60007f3e0ff */
[----:B------:R-:W-:Y:S01]  /*144f20*/  STL [R1+0x4a2c], R10 ;  /* 0x004a2c0a01007387 */ /* 0x000fe20000100800 */
[----:B------:R-:W-:Y:S02]  /*144f30*/  STL [R1+0x4a28], R82 ;  /* 0x004a285201007387 */ /* 0x000fe40000100800 */
[----:B------:R-:W-:Y:S02]  /*144f40*/  STL.64 [R1+0x940], R68 ;  /* 0x0009404401007387 */ /* 0x000fe40000100a00 */
[----:B------:R-:W-:Y:S01]  /*144f50*/  STL.64 [R1+0x948], R70 ;  /* 0x0009484601007387 */ /* 0x000fe20000100a00 */
[----:B------:R-:W-:Y:S01]  /*144f60*/  IADD3.X R78, R78, R244, RZ, P3, !PT ;  /* 0x000000f44e4e7210 */ /* 0x000fe20001ffe4ff */
[----:B---3--:R-:W3:Y:S01]  /*144f70*/  LDL.LU R79, [R1+0x49cc] ;  /* 0x0049cc00014f7983 */ /* 0x008ee20000300800 */
[----:B------:R-:W3:Y:S02]  /*144f80*/  LDL.LU R73, [R1+0x49c4] ;  /* 0x0049c40001497983 */ /* 0x000ee40000300800 */
[----:B------:R-:W-:-:S02]  /*144f90*/  IMAD.X R76, R76, 0x1, R244, P1 ;  /* 0x000000014c4c7824 */ /* 0x000fc400008e06f4 */
[----:B-1----:R-:W-:Y:S01]  /*144fa0*/  IMAD.MOV.U32 R8, RZ, RZ, R80 ;  /* 0x000000ffff087224 */ /* 0x002fe200078e0050 */
[----:B------:R-:W-:Y:S01]  /*144fb0*/  MOV R9, R82 ;  /* 0x0000005200097202 */ /* 0x000fe20000000f00 */
[----:B------:R-:W-:Y:S01]  /*144fc0*/  STL [R1+0x4a24], R11 ;  /* 0x004a240b01007387 */ /* 0x000fe20000100800 */
[----:B------:R-:W3:Y:S02]  /*144fd0*/  LDL.LU R72, [R1+0x49bc] ;  /* 0x0049bc0001487983 */ /* 0x000ee40000300800 */
[----:B------:R1:W-:Y:S01]  /*144fe0*/  STL [R1+0x4a20], R78 ;  /* 0x004a204e01007387 */ /* 0x0003e20000100800 */
[----:B------:R1:W-:Y:S02]  /*144ff0*/  LDGSTS.E [R0+0x39000], [R8.64], P4 ;  /* 0x3900000008007fae */ /* 0x0003e4000a121844 */
[----:B-1----:R-:W-:Y:S01]  /*145000*/  IMAD.MOV.U32 R9, RZ, RZ, R78 ;  /* 0x000000ffff097224 */ /* 0x002fe200078e004e */
[----:B----4-:R-:W-:-:S05]  /*145010*/  IADD3 R77, P3, R77, R246, RZ ;  /* 0x000000f64d4d7210 */ /* 0x010fca0007f7e0ff */
[----:B------:R-:W-:Y:S01]  /*145020*/  STL [R1+0x4a1c], R77 ;  /* 0x004a1c4d01007387 */ /* 0x000fe20000100800 */
[----:B------:R1:W-:Y:S02]  /*145030*/  STL [R1+0x4a18], R76 ;  /* 0x004a184c01007387 */ /* 0x0003e40000100800 */
[----:B--2---:R-:W2:Y:S02]  /*145040*/  LDL.LU R80, [R1+0x49c0] ;  /* 0x0049c00001507983 */ /* 0x004ea40000300800 */
[----:B------:R-:W4:Y:S01]  /*145050*/  LDL.LU R78, [R1+0x49b8] ;  /* 0x0049b800014e7983 */ /* 0x000f220000300800 */
[----:B------:R-:W4:Y:S01]  /*145060*/  LDL.LU R71, [R1+0x49b0] ;  /* 0x0049b00001477983 */ /* 0x000f220000300800 */
[----:B------:R-:W-:Y:S01]  /*145070*/  IMAD.MOV.U32 R8, RZ, RZ, R10 ;  /* 0x000000ffff087224 */ /* 0x000fe200078e000a */
[----:B------:R-:W-:Y:S01]  /*145080*/  IADD3.X R81, R81, R244, RZ, P3, !PT ;  /* 0x000000f451517210 */ /* 0x000fe20001ffe4ff */
[----:B------:R-:W4:Y:S01]  /*145090*/  LDL.LU R10, [R1+0x49b4] ;  /* 0x0049b400010a7983 */ /* 0x000f220000300800 */
[----:B------:R-:W-:Y:S01]  /*1450a0*/  MOV R110, R237 ;  /* 0x000000ed006e7202 */ /* 0x000fe20000000f00 */
[----:B------:R-:W-:Y:S01]  /*1450b0*/  IMAD.MOV.U32 R111, RZ, RZ, R238 ;  /* 0x000000ffff6f7224 */ /* 0x000fe200078e00ee */
[----:B------:R1:W5:Y:S04]  /*1450c0*/  LDL.LU R237, [R1+0x60cc] ;  /* 0x0060cc0001ed7983 */ /* 0x0003680000300800 */
[----:B------:R1:W-:Y:S01]  /*1450d0*/  LDGSTS.E [R0+0x39200], [R8.64], P4 ;  /* 0x3920000008007fae */ /* 0x0003e2000a121844 */
[----:B------:R1:W5:Y:S02]  /*1450e0*/  LDL.LU R238, [R1+0x60c8] ;  /* 0x0060c80001ee7983 */ /* 0x0003640000300800 */
[----:B------:R-:W-:Y:S02]  /*1450f0*/  STL [R1+0x4a10], R81 ;  /* 0x004a105101007387 */ /* 0x000fe40000100800 */
[----:B------:R-:W-:-:S02]  /*145100*/  IMAD.MOV.U32 R106, RZ, RZ, R239 ;  /* 0x000000ffff6a7224 */ /* 0x000fc400078e00ef */
[----:B------:R-:W-:Y:S02]  /*145110*/  IMAD.MOV.U32 R107, RZ, RZ, R240 ;  /* 0x000000ffff6b7224 */ /* 0x000fe400078e00f0 */
[----:B-1----:R-:W-:Y:S02]  /*145120*/  IMAD.MOV.U32 R8, RZ, RZ, R11 ;  /* 0x000000ffff087224 */ /* 0x002fe400078e000b */
[----:B------:R-:W-:Y:S01]  /*145130*/  IMAD.MOV.U32 R9, RZ, RZ, R76 ;  /* 0x000000ffff097224 */ /* 0x000fe200078e004c */
[----:B------:R-:W4:Y:S01]  /*145140*/  LDL.LU R11, [R1+0x49a8] ;  /* 0x0049a800010b7983 */ /* 0x000f220000300800 */
[----:B------:R-:W4:Y:S02]  /*145150*/  LDL.LU R76, [R1+0x498c] ;  /* 0x00498c00014c7983 */ /* 0x000f240000300800 */
[----:B------:R1:W5:Y:S02]  /*145160*/  LDL.LU R239, [R1+0x60c4] ;  /* 0x0060c40001ef7983 */ /* 0x0003640000300800 */
[----:B------:R1:W5:Y:S01]  /*145170*/  LDL.LU R240, [R1+0x60c0] ;  /* 0x0060c00001f07983 */ /* 0x0003620000300800 */
[----:B------:R1:W-:Y:S02]  /*145180*/  LDGSTS.E [R0+0x39400], [R8.64], P4 ;  /* 0x3940000008007fae */ /* 0x0003e4000a121844 */
[----:B-1----:R-:W-:-:S02]  /*145190*/  IMAD.MOV.U32 R8, RZ, RZ, R77 ;  /* 0x000000ffff087224 */ /* 0x002fc400078e004d */
[----:B------:R-:W4:Y:S01]  /*1451a0*/  LDL.LU R77, [R1+0x4940] ;  /* 0x00494000014d7983 */ /* 0x000f220000300800 */
[----:B------:R-:W4:Y:S02]  /*1451b0*/  LDL.LU R75, [R1+0x4938] ;  /* 0x00493800014b7983 */ /* 0x000f240000300800 */
[----:B------:R-:W4:Y:S02]  /*1451c0*/  LDL.LU R74, [R1+0x4944] ;  /* 0x00494400014a7983 */ /* 0x000f240000300800 */
[----:B------:R-:W4:Y:S01]  /*1451d0*/  LDL.LU R70, [R1+0x4930] ;  /* 0x0049300001467983 */ /* 0x000f220000300800 */
[----:B------:R-:W4:Y:S01]  /*1451e0*/  LDL.LU R69, [R1+0x493c] ;  /* 0x00493c0001457983 */ /* 0x000f220000300800 */
[----:B------:R-:W-:Y:S01]  /*1451f0*/  HMMA.1688.F32.TF32 R64, R120, R110, R64 ;  /* 0x0000006e7840723c */ /* 0x000fe20000081040 */
[----:B------:R-:W-:Y:S01]  /*145200*/  MOV R9, R81 ;  /* 0x0000005100097202 */ /* 0x000fe20000000f00 */
[----:B------:R-:W4:Y:S01]  /*145210*/  LDL.LU R68, [R1+0x4934] ;  /* 0x0049340001447983 */ /* 0x000f220000300800 */
[----:B------:R-:W-:-:S03]  /*145220*/  ISETP.GT.AND P1, PT, R116, 0x7e, PT ;  /* 0x0000007e7400780c */ /* 0x000fc60003f24270 */
[----:B------:R1:W-:Y:S02]  /*145230*/  LDGSTS.E [R0+0x39600], [R8.64], P4 ;  /* 0x3960000008007fae */ /* 0x0003e4000a121844 */
[----:B-1----:R-:W-:Y:S02]  /*145240*/  SEL R9, RZ, 0x4, !P1 ;  /* 0x00000004ff097807 */ /* 0x002fe40004800000 */
[-C--:B---3--:R-:W-:Y:S02]  /*145250*/  IADD3 R79, P1, R79, R246.reuse, RZ ;  /* 0x000000f64f4f7210 */ /* 0x088fe40007f3e0ff */
[-C--:B------:R-:W-:Y:S02]  /*145260*/  IADD3 R73, P6, R73, R246.reuse, RZ ;  /* 0x000000f649497210 */ /* 0x080fe40007fde0ff */
[----:B------:R-:W-:Y:S01]  /*145270*/  IADD3 R72, P4, R72, R246, RZ ;  /* 0x000000f648487210 */ /* 0x000fe20007f9e0ff */
[----:B------:R-:W-:Y:S02]  /*145280*/  STL [R1+0x49cc], R79 ;  /* 0x0049cc4f01007387 */ /* 0x000fe40000100800 */
[----:B------:R-:W-:Y:S02]  /*145290*/  STL [R1+0x49c4], R73 ;  /* 0x0049c44901007387 */ /* 0x000fe40000100800 */
[----:B------:R-:W-:Y:S01]  /*1452a0*/  STL [R1+0x49bc], R72 ;  /* 0x0049bc4801007387 */ /* 0x000fe20000100800 */
[----:B--2---:R-:W-:Y:S01]  /*1452b0*/  IADD3.X R80, R80, R244, RZ, P1, !PT ;  /* 0x000000f450507210 */ /* 0x004fe20000ffe4ff */
[----:B----4-:R-:W-:-:S02]  /*1452c0*/  IMAD.X R78, R78, 0x1, R244, P6 ;  /* 0x000000014e4e7824 */ /* 0x010fc400030e06f4 */
[----:B------:R-:W-:Y:S02]  /*1452d0*/  IMAD.X R71, R71, 0x1, R244, P4 ;  /* 0x0000000147477824 */ /* 0x000fe400020e06f4 */
[----:B------:R-:W-:Y:S01]  /*1452e0*/  STL [R1+0x49c0], R80 ;  /* 0x0049c05001007387 */ /* 0x000fe20000100800 */
[----:B------:R-:W-:Y:S03]  /*1452f0*/  STL [R1+0x49b8], R78 ;  /* 0x0049b84e01007387 */ /* 0x000fe60000100800 */
[----:B------:R-:W-:Y:S01]  /*145300*/  STL [R1+0x49b0], R71 ;  /* 0x0049b04701007387 */ /* 0x000fe20000100800 */
[----:B------:R1:W-:Y:S03]  /*145310*/  STL.64 [R1+0x920], R64 ;  /* 0x0009204001007387 */ /* 0x0003e60000100a00 */
[----:B------:R2:W-:Y:S04]  /*145320*/  STL.64 [R1+0x928], R66 ;  /* 0x0009284201007387 */ /* 0x0005e80000100a00 */
[----:B-1----:R-:W3:Y:S01]  /*145330*/  LDL.LU R65, [R1+0x4928] ;  /* 0x0049280001417983 */ /* 0x002ee20000300800 */
[----:B------:R-:W-:-:S04]  /*145340*/  ISETP.GT.AND P3, PT, R116, 0x3, PT ;  /* 0x000000037400780c */ /* 0x000fc80003f64270 */
[----:B------:R-:W-:Y:S02]  /*145350*/  SEL R8, RZ, 0x4, !P3 ;  /* 0x00000004ff087807 */ /* 0x000fe40005800000 */
[----:B------:R-:W-:Y:S02]  /*145360*/  SEL R9, R9, RZ, !P0 ;  /* 0x000000ff09097207 */ /* 0x000fe40004000000 */
[----:B------:R-:W-:Y:S02]  /*145370*/  SEL R8, R8, RZ, !P0 ;  /* 0x000000ff08087207 */ /* 0x000fe40004000000 */
[----:B------:R-:W-:Y:S01]  /*145380*/  ISETP.NE.U32.AND P3, PT, R9, RZ, PT ;  /* 0x000000ff0900720c */ /* 0x000fe20003f65070 */
[----:B------:R-:W-:Y:S01]  /*145390*/  IMAD.MOV.U32 R9, RZ, RZ, R80 ;  /* 0x000000ffff097224 */ /* 0x000fe200078e0050 */
[----:B------:R-:W-:Y:S01]  /*1453a0*/  ISETP.NE.U32.AND P1, PT, R8, RZ, PT ;  /* 0x000000ff0800720c */ /* 0x000fe20003f25070 */
[----:B------:R-:W-:Y:S01]  /*1453b0*/  MOV R8, R79 ;  /* 0x0000004f00087202 */ /* 0x000fe20000000f00 */
[----:B------:R-:W-:Y:S04]  /*1453c0*/  HMMA.1688.F32.TF32 R60, R120, R106, R60 ;  /* 0x0000006a783c723c */ /* 0x000fe8000008103c */
[----:B------:R1:W-:Y:S01]  /*1453d0*/  LDGSTS.E [R0+0x3b000], [R8.64], P2 ;  /* 0x3b00000008007fae */ /* 0x0003e20009121844 */
[----:B------:R-:W-:-:S02]  /*1453e0*/  IADD3 R10, P4, R10, R246, RZ ;  /* 0x000000f60a0a7210 */ /* 0x000fc40007f9e0ff */
[----:B-1----:R-:W-:Y:S01]  /*1453f0*/  MOV R8, R73 ;  /* 0x0000004900087202 */ /* 0x002fe20000000f00 */
[----:B------:R-:W-:Y:S02]  /*145400*/  IMAD.MOV.U32 R9, RZ, RZ, R78 ;  /* 0x000000ffff097224 */ /* 0x000fe400078e004e */
[----:B------:R-:W-:-:S03]  /*145410*/  IMAD.X R11, R11, 0x1, R244, P4 ;  /* 0x000000010b0b7824 */ /* 0x000fc600020e06f4 */
[----:B------:R1:W-:Y:S01]  /*145420*/  LDGSTS.E [R0+0x3b200], [R8.64], P2 ;  /* 0x3b20000008007fae */ /* 0x0003e20009121844 */
[----:B------:R-:W-:Y:S01]  /*145430*/  IADD3 R76, P4, R76, R246, RZ ;  /* 0x000000f64c4c7210 */ /* 0x000fe20007f9e0ff */
[----:B-1----:R-:W-:Y:S01]  /*145440*/  IMAD.MOV.U32 R8, RZ, RZ, R72 ;  /* 0x000000ffff087224 */ /* 0x002fe200078e0048 */
[----:B------:R-:W-:-:S05]  /*145450*/  MOV R9, R71 ;  /* 0x0000004700097202 */ /* 0x000fca0000000f00 */
[----:B------:R1:W-:Y:S04]  /*145460*/  LDGSTS.E [R0+0x3b400], [R8.64], P2 ;  /* 0x3b40000008007fae */ /* 0x0003e80009121844 */
[----:B------:R4:W-:Y:S01]  /*145470*/  STL [R1+0x49b4], R10 ;  /* 0x0049b40a01007387 */ /* 0x0009e20000100800 */
[----:B------:R1:W-:Y:S02]  /*145480*/  STL [R1+0x49a8], R11 ;  /* 0x0049a80b01007387 */ /* 0x0003e40000100800 */
[----:B--2---:R-:W2:Y:S01]  /*145490*/  LDL.LU R66, [R1+0x48fc] ;  /* 0x0048fc0001427983 */ /* 0x004ea20000300800 */
[----:B------:R-:W-:Y:S01]  /*1454a0*/  IADD3.X R77, R77, R244, RZ, P4, !PT ;  /* 0x000000f44d4d7210 */ /* 0x000fe200027fe4ff */
[----:B------:R-:W2:Y:S01]  /*1454b0*/  LDL.LU R64, [R1+0x48b4] ;  /* 0x0048b40001407983 */ /* 0x000ea20000300800 */
[----:B-1----:R-:W-:-:S02]  /*1454c0*/  IMAD.MOV.U32 R8, RZ, RZ, R10 ;  /* 0x000000ffff087224 */ /* 0x002fc400078e000a */
[----:B------:R-:W-:Y:S01]  /*1454d0*/  IMAD.MOV.U32 R9, RZ, RZ, R11 ;  /* 0x000000ffff097224 */ /* 0x000fe200078e000b */
[----:B------:R-:W-:Y:S01]  /*1454e0*/  STL [R1+0x498c], R76 ;  /* 0x00498c4c01007387 */ /* 0x000fe20000100800 */
[----:B----4-:R-:W2:Y:S03]  /*1454f0*/  LDL.LU R10, [R1+0x48ac] ;  /* 0x0048ac00010a7983 */ /* 0x010ea60000300800 */
[----:B------:R1:W-:Y:S01]  /*145500*/  LDGSTS.E [R0+0x3b600], [R8.64], P2 ;  /* 0x3b60000008007fae */ /* 0x0003e20009121844 */
[----:B------:R-:W-:-:S05]  /*145510*/  IADD3 R74, P2, R74, R246, RZ ;  /* 0x000000f64a4a7210 */ /* 0x000fca0007f5e0ff */
[----:B------:R-:W-:Y:S01]  /*145520*/  STL [R1+0x4944], R74 ;  /* 0x0049444a01007387 */ /* 0x000fe20000100800 */
[----:B------:R-:W-:Y:S02]  /*145530*/  STL [R1+0x4940], R77 ;  /* 0x0049404d01007387 */ /* 0x000fe40000100800 */
[----:B------:R1:W-:Y:S02]  /*145540*/  STL.64 [R1+0x820], R60 ;  /* 0x0008203c01007387 */ /* 0x0003e40000100a00 */
[----:B------:R-:W-:Y:S01]  /*145550*/  STL.64 [R1+0x828], R62 ;  /* 0x0008283e01007387 */ /* 0x000fe20000100a00 */
[----:B------:R-:W2:Y:S01]  /*145560*/  LDL.LU R73, [R1+0x48b0] ;  /* 0x0048b00001497983 */ /* 0x000ea20000300800 */
[----:B------:R-:W2:Y:S01]  /*145570*/  LDL.LU R72, [R1+0x48a8] ;  /* 0x0048a80001487983 */ /* 0x000ea20000300800 */
[-C--:B------:R-:W-:Y:S01]  /*145580*/  IADD3 R69, P4, R69, R246.reuse, RZ ;  /* 0x000000f645457210 */ /* 0x080fe20007f9e0ff */
[----:B------:R-:W-:Y:S01]  /*145590*/  IMAD.X R75, R75, 0x1, R244, P2 ;  /* 0x000000014b4b7824 */ /* 0x000fe200010e06f4 */
[----:B------:R-:W-:-:S03]  /*1455a0*/  IADD3 R68, P2, R68, R246, RZ ;  /* 0x000000f644447210 */ /* 0x000fc60007f5e0ff */
[----:B------:R-:W-:Y:S01]  /*1455b0*/  STL [R1+0x493c], R69 ;  /* 0x00493c4501007387 */ /* 0x000fe20000100800 */
[----:B------:R-:W2:Y:S02]  /*1455c0*/  LDL.LU R71, [R1+0x48a0] ;  /* 0x0048a00001477983 */ /* 0x000ea40000300800 */
[----:B------:R-:W-:Y:S02]  /*1455d0*/  IMAD.X R70, R70, 0x1, R244, P4 ;  /* 0x0000000146467824 */ /* 0x000fe400020e06f4 */
[----:B------:R-:W2:Y:S01]  /*1455e0*/  LDL.LU R11, [R1+0x48a4] ;  /* 0x0048a400010b7983 */ /* 0x000ea20000300800 */
[----:B------:R-:W-:Y:S01]  /*1455f0*/  STL [R1+0x4938], R75 ;  /* 0x0049384b01007387 */ /* 0x000fe20000100800 */
[----:B------:R-:W-:Y:S02]  /*145600*/  STL [R1+0x4934], R68 ;  /* 0x0049344401007387 */ /* 0x000fe40000100800 */
[----:B------:R3:W-:Y:S02]  /*145610*/  STL [R1+0x4930], R70 ;  /* 0x0049304601007387 */ /* 0x0007e40000100800 */
[----:B------:R-:W-:-:S02]  /*145620*/  IMAD.MOV.U32 R106, RZ, RZ, R241 ;  /* 0x000000ffff6a7224 */ /* 0x000fc400078e00f1 */
[----:B------:R-:W-:Y:S01]  /*145630*/  IMAD.MOV.U32 R107, RZ, RZ, R242 ;  /* 0x000000ffff6b7224 */ /* 0x000fe200078e00f2 */
[----:B------:R2:W5:Y:S01]  /*145640*/  LDL.LU R241, [R1+0x60bc] ;  /* 0x0060bc0001f17983 */ /* 0x0005620000300800 */
[----:B------:R2:W5:Y:S02]  /*145650*/  LDL.LU R242, [R1+0x60b8] ;  /* 0x0060b80001f27983 */ /* 0x0005640000300800 */
[----:B-1----:R-:W2:Y:S01]  /*145660*/  LDL.LU R60, [R1+0x4898] ;  /* 0x00489800013c7983 */ /* 0x002ea20000300800 */
[----:B------:R-:W-:Y:S01]  /*145670*/  MOV R8, R76 ;  /* 0x0000004c00087202 */ /* 0x000fe20000000f00 */
[----:B------:R-:W-:-:S05]  /*145680*/  IMAD.MOV.U32 R9, RZ, RZ, R77 ;  /* 0x000000ffff097224 */ /* 0x000fca00078e004d */
[----:B------:R1:W-:Y:S02]  /*145690*/  LDGSTS.E [R0+0x3d000], [R8.64], P5 ;  /* 0x3d00000008007fae */ /* 0x0003e4000a921844 */
[----:B-1----:R-:W-:Y:S01]  /*1456a0*/  IMAD.MOV.U32 R8, RZ, RZ, R74 ;  /* 0x000000ffff087224 */ /* 0x002fe200078e004a */
[----:B------:R-:W-:-:S05]  /*1456b0*/  MOV R9, R75 ;  /* 0x0000004b00097202 */ /* 0x000fca0000000f00 */
[----:B------:R1:W-:Y:S02]  /*1456c0*/  LDGSTS.E [R0+0x3d200], [R8.64], P5 ;  /* 0x3d20000008007fae */ /* 0x0003e4000a921844 */
[----:B-1----:R-:W-:Y:S02]  /*1456d0*/  IMAD.MOV.U32 R9, RZ, RZ, R70 ;  /* 0x000000ffff097224 */ /* 0x002fe400078e0046 */
[----:B------:R-:W-:-:S05]  /*1456e0*/  IMAD.MOV.U32 R8, RZ, RZ, R69 ;  /* 0x000000ffff087224 */ /* 0x000fca00078e0045 */
[----:B------:R1:W-:Y:S01]  /*1456f0*/  LDGSTS.E [R0+0x3d400], [R8.64], P5 ;  /* 0x3d40000008007fae */ /* 0x0003e2000a921844 */
[----:B---3--:R-:W-:-:S05]  /*145700*/  IADD3.X R65, R65, R244, RZ, P2, !PT ;  /* 0x000000f441417210 */ /* 0x008fca00017fe4ff */
[----:B------:R3:W-:Y:S01]  /*145710*/  STL [R1+0x4928], R65 ;  /* 0x0049284101007387 */ /* 0x0007e20000100800 */
[----:B------:R-:W4:Y:S02]  /*145720*/  LDL.LU R70, [R1+0x5808] ;  /* 0x0058080001467983 */ /* 0x000f240000300800 */
[----:B------:R-:W4:Y:S01]  /*145730*/  LDL.LU R69, [R1+0x5814] ;  /* 0x0058140001457983 */ /* 0x000f220000300800 */
[----:B-1----:R-:W-:Y:S01]  /*145740*/  MOV R8, R68 ;  /* 0x0000004400087202 */ /* 0x002fe20000000f00 */
[----:B------:R-:W-:Y:S01]  /*145750*/  IMAD.MOV.U32 R9, RZ, RZ, R65 ;  /* 0x000000ffff097224 */ /* 0x000fe200078e0041 */
[----:B------:R-:W-:Y:S01]  /*145760*/  ISETP.GT.AND P2, PT, R116, 0x7, PT ;  /* 0x000000077400780c */ /* 0x000fe20003f44270 */
[----:B------:R-:W4:Y:S04]  /*145770*/  LDL.LU R67, [R1+0x580c] ;  /* 0x00580c0001437983 */ /* 0x000f280000300800 */
[----:B------:R1:W-:Y:S01]  /*145780*/  LDGSTS.E [R0+0x3d600], [R8.64], P5 ;  /* 0x3d60000008007fae */ /* 0x0003e2000a921844 */
[----:B------:R-:W-:Y:S03]  /*145790*/  HMMA.1688.F32.TF32 R56, R120, R106, R56 ;  /* 0x0000006a7838723c */ /* 0x000fe60000081038 */
[----:B---3--:R-:W3:Y:S01]  /*1457a0*/  LDL.LU R65, [R1+0x5804] ;  /* 0x0058040001417983 */ /* 0x008ee20000300800 */
[----:B-1----:R-:W-:-:S02]  /*1457b0*/  SEL R9, RZ, 0x4, !P2 ;  /* 0x00000004ff097807 */ /* 0x002fc40005000000 */
[----:B------:R-:W-:-:S04]  /*1457c0*/  ISETP.GT.AND P4, PT, R116, 0xb, PT ;  /* 0x0000000b7400780c */ /* 0x000fc80003f84270 */
[----:B------:R-:W-:Y:S02]  /*1457d0*/  SEL R8, RZ, 0x4, !P4 ;  /* 0x00000004ff087807 */ /* 0x000fe40006000000 */
[----:B------:R-:W-:Y:S02]  /*1457e0*/  SEL R9, R9, RZ, !P0 ;  /* 0x000000ff09097207 */ /* 0x000fe40004000000 */
[-C--:B--2---:R-:W-:Y:S02]  /*1457f0*/  IADD3 R66, P2, R66, R246.reuse, RZ ;  /* 0x000000f642427210 */ /* 0x084fe40007f5e0ff */
[----:B------:R-:W-:-:S03]  /*145800*/  IADD3 R64, P6, R64, R246, RZ ;  /* 0x000000f640407210 */ /* 0x000fc60007fde0ff */
[----:B------:R1:W-:Y:S02]  /*145810*/  STL [R1+0x48fc], R66 ;  /* 0x0048fc4201007387 */ /* 0x0003e40000100800 */
[----:B------:R2:W-:Y:S01]  /*145820*/  STL [R1+0x48b4], R64 ;  /* 0x0048b44001007387 */ /* 0x0005e20000100800 */
[----:B------:R-:W-:-:S05]  /*145830*/  IADD3 R10, P5, R10, R246, RZ ;  /* 0x000000f60a0a7210 */ /* 0x000fca0007fbe0ff */
[----:B------:R-:W-:Y:S01]  /*145840*/  STL [R1+0x48ac], R10 ;  /* 0x0048ac0a01007387 */ /* 0x000fe20000100800 */
[----:B------:R-:W-:Y:S01]  /*145850*/  IMAD.X R73, R73, 0x1, R244, P2 ;  /* 0x0000000149497824 */ /* 0x000fe200010e06f4 */
[----:B------:R-:W-:-:S04]  /*145860*/  IADD3.X R72, R72, R244, RZ, P6, !PT ;  /* 0x000000f448487210 */ /* 0x000fc800037fe4ff */
[----:B------:R-:W-:Y:S01]  /*145870*/  STL [R1+0x48b0], R73 ;  /* 0x0048b04901007387 */ /* 0x000fe20000100800 */
[----:B------:R-:W-:Y:S02]  /*145880*/  STL [R1+0x48a8], R72 ;  /* 0x0048a84801007387 */ /* 0x000fe40000100800 */
[----:B------:R-:W3:Y:S02]  /*145890*/  LDL.LU R68, [R1+0x5800] ;  /* 0x0058000001447983 */ /* 0x000ee40000300800 */
[----:B------:R-:W-:Y:S01]  /*1458a0*/  IMAD.X R71, R71, 0x1, R244, P5 ;  /* 0x0000000147477824 */ /* 0x000fe200028e06f4 */
[----:B------:R-:W-:Y:S02]  /*1458b0*/  SEL R8, R8, RZ, !P0 ;  /* 0x000000ff08087207 */ /* 0x000fe40004000000 */
[----:B------:R-:W-:Y:S02]  /*1458c0*/  IADD3 R11, P5, R11, R246, RZ ;  /* 0x000000f60b0b7210 */ /* 0x000fe40007fbe0ff */
[----:B------:R-:W-:Y:S01]  /*1458d0*/  STL [R1+0x48a0], R71 ;  /* 0x0048a04701007387 */ /* 0x000fe20000100800 */
[----:B------:R-:W-:Y:S02]  /*1458e0*/  STL.64 [R1+0x810], R56 ;  /* 0x0008103801007387 */ /* 0x000fe40000100a00 */
[----:B------:R2:W-:Y:S01]  /*1458f0*/  STL.64 [R1+0x818], R58 ;  /* 0x0008183a01007387 */ /* 0x0005e20000100a00 */
[----:B------:R-:W-:-:S02]  /*145900*/  ISETP.NE.U32.AND P4, PT, R9, RZ, PT ;  /* 0x000000ff0900720c */ /* 0x000fc40003f85070 */
[----:B------:R-:W-:Y:S01]  /*145910*/  ISETP.NE.U32.AND P2, PT, R8, RZ, PT ;  /* 0x000000ff0800720c */ /* 0x000fe20003f45070 */
[----:B------:R-:W3:Y:S01]  /*145920*/  LDL.LU R63, [R1+0x57fc] ;  /* 0x0057fc00013f7983 */ /* 0x000ee20000300800 */
[----:B------:R-:W-:Y:S02]  /*145930*/  STL [R1+0x48a4], R11 ;  /* 0x0048a40b01007387 */ /* 0x000fe40000100800 */
[----:B------:R-:W-:Y:S01]  /*145940*/  IMAD.MOV.U32 R8, RZ, RZ, R66 ;  /* 0x000000ffff087224 */ /* 0x000fe200078e0042 */
[----:B------:R-:W-:Y:S01]  /*145950*/  MOV R9, R73 ;  /* 0x0000004900097202 */ /* 0x000fe20000000f00 */
[----:B------:R-:W-:Y:S01]  /*145960*/  IMAD.X R60, R60, 0x1, R244, P5 ;  /* 0x000000013c3c7824 */ /* 0x000fe200028e06f4 */
[----:B-1----:R-:W3:Y:S01]  /*145970*/  LDL.LU R66, [R1+0x57f8] ;  /* 0x0057f80001427983 */ /* 0x002ee20000300800 */
[----:B------:R-:W-:Y:S02]  /*145980*/  IMAD.MOV.U32 R110, RZ, RZ, R243 ;  /* 0x000000ffff6e7224 */ /* 0x000fe400078e00f3 */
[----:B------:R1:W5:Y:S01]  /*145990*/  LDL.LU R243, [R1+0x60b4] ;  /* 0x0060b40001f37983 */ /* 0x0003620000300800 */
[----:B------:R1:W-:Y:S04]  /*1459a0*/  LDGSTS.E [R0+0x3f000], [R8.64], P3 ;  /* 0x3f00000008007fae */ /* 0x0003e80009921844 */
[----:B------:R1:W-:Y:S01]  /*1459b0*/  STL [R1+0x4898], R60 ;  /* 0x0048983c01007387 */ /* 0x0003e20000100800 */
[----:B------:R-:W-:-:S02]  /*1459c0*/  IMAD.MOV.U32 R111, RZ, RZ, R248 ;  /* 0x000000ffff6f7224 */ /* 0x000fc400078e00f8 */
[----:B------:R1:W5:Y:S01]  /*1459d0*/  LDL.LU R248, [R1+0x60b0] ;  /* 0x0060b00001f87983 */ /* 0x0003620000300800 */
[----:B------:R-:W-:Y:S01]  /*1459e0*/  ISETP.GT.AND P5, PT, R116, 0xf, PT ;  /* 0x0000000f7400780c */ /* 0x000fe20003fa4270 */
[----:B------:R-:W-:Y:S02]  /*1459f0*/  IMAD.MOV.U32 R106, RZ, RZ, R249 ;  /* 0x000000ffff6a7224 */ /* 0x000fe400078e00f9 */
[----:B-1----:R-:W-:Y:S01]  /*145a00*/  IMAD.MOV.U32 R8, RZ, RZ, R64 ;  /* 0x000000ffff087224 */ /* 0x002fe200078e0040 */
[----:B------:R-:W-:Y:S01]  /*145a10*/  MOV R9, R72 ;  /* 0x0000004800097202 */ /* 0x000fe20000000f00 */
[----:B--2---:R-:W2:Y:S01]  /*145a20*/  LDL.LU R64, [R1+0x57f0] ;  /* 0x0057f00001407983 */ /* 0x004ea20000300800 */
[----:B------:R-:W2:Y:S02]  /*145a30*/  LDL.LU R61, [R1+0x5794] ;  /* 0x00579400013d7983 */ /* 0x000ea40000300800 */
[----:B------:R1:W5:Y:S01]  /*145a40*/  LDL.LU R249, [R1+0x60ac] ;  /* 0x0060ac0001f97983 */ /* 0x0003620000300800 */
[----:B------:R-:W-:Y:S01]  /*145a50*/  MOV R107, R250 ;  /* 0x000000fa006b7202 */ /* 0x000fe20000000f00 */
[----:B------:R1:W-:Y:S04]  /*145a60*/  LDGSTS.E [R0+0x3f200], [R8.64], P3 ;  /* 0x3f20000008007fae */ /* 0x0003e80009921844 */
[----:B------:R1:W5:Y:S01]  /*145a70*/  LDL.LU R250, [R1+0x60a8] ;  /* 0x0060a80001fa7983 */ /* 0x0003620000300800 */
[----:B------:R-:W2:Y:S02]  /*145a80*/  LDL.LU R62, [R1+0x5788] ;  /* 0x00578800013e7983 */ /* 0x000ea40000300800 */
[----:B------:R-:W2:Y:S02]  /*145a90*/  LDL.LU R59, [R1+0x578c] ;  /* 0x00578c00013b7983 */ /* 0x000ea40000300800 */
[----:B------:R-:W2:Y:S01]  /*145aa0*/  LDL.LU R57, [R1+0x5784] ;  /* 0x0057840001397983 */ /* 0x000ea20000300800 */
[----:B-1----:R-:W-:Y:S01]  /*145ab0*/  MOV R8, R10 ;  /* 0x0000000a00087202 */ /* 0x002fe20000000f00 */
[----:B------:R-:W-:Y:S01]  /*145ac0*/  IMAD.MOV.U32 R9, RZ, RZ, R71 ;  /* 0x000000ffff097224 */ /* 0x000fe200078e0047 */
[----:B------:R-:W-:-:S04]  /*145ad0*/  SEL R10, RZ, 0x4, !P5 ;  /* 0x00000004ff0a7807 */ /* 0x000fc80006800000 */
[----:B------:R1:W-:Y:S02]  /*145ae0*/  LDGSTS.E [R0+0x3f400], [R8.64], P3 ;  /* 0x3f40000008007fae */ /* 0x0003e40009921844 */
[----:B-1----:R-:W-:Y:S02]  /*145af0*/  IMAD.MOV.U32 R9, RZ, RZ, R60 ;  /* 0x000000ffff097224 */ /* 0x002fe400078e003c */
[----:B------:R-:W2:Y:S01]  /*145b00*/  LDL.LU R60, [R1+0x5780] ;  /* 0x00578000013c7983 */ /* 0x000ea20000300800 */
[----:B------:R-:W2:Y:S02]  /*145b10*/  LDL.LU R58, [R1+0x5778] ;  /* 0x00577800013a7983 */ /* 0x000ea40000300800 */
[----:B------:R-:W-:Y:S01]  /*145b20*/  IMAD.MOV.U32 R8, RZ, RZ, R11 ;  /* 0x000000ffff087224 */ /* 0x000fe200078e000b */
[----:B------:R-:W1:Y:S04]  /*145b30*/  S2R R145, SR_TID.X ;  /* 0x0000000000917919 */ /* 0x000e680000002100 */
[----:B------:R1:W-:Y:S01]  /*145b40*/  LDGSTS.E [R0+0x3f600], [R8.64], P3 ;  /* 0x3f60000008007fae */ /* 0x0003e20009921844 */
[----:B----4-:R-:W-:-:S05]  /*145b50*/  IADD3 R69, P5, R69, R246, RZ ;  /* 0x000000f645457210 */ /* 0x010fca0007fbe0ff */
[----:B------:R2:W-:Y:S01]  /*145b60*/  STL [R1+0x5814], R69 ;  /* 0x0058144501007387 */ /* 0x0005e20000100800 */
[----:B------:R-:W4:Y:S01]  /*145b70*/  LDL.LU R11, [R1+0x577c] ;  /* 0x00577c00010b7983 */ /* 0x000f220000300800 */
[-C--:B------:R-:W-:Y:S01]  /*145b80*/  IADD3 R67, P3, R67, R246.reuse, RZ ;  /* 0x000000f643437210 */ /* 0x080fe20007f7e0ff */
[----:B------:R-:W-:Y:S01]  /*145b90*/  IMAD.X R70, R70, 0x1, R244, P5 ;  /* 0x0000000146467824 */ /* 0x000fe200028e06f4 */
[----:B---3--:R-:W-:Y:S02]  /*145ba0*/  IADD3 R65, P5, R65, R246, RZ ;  /* 0x000000f641417210 */ /* 0x008fe40007fbe0ff */
[----:B-1----:R-:W-:Y:S01]  /*145bb0*/  LOP3.LUT R145, R145, 0x7f, RZ, 0xc0, !PT ;  /* 0x0000007f91917812 */ /* 0x002fe200078ec0ff */
[----:B------:R1:W-:Y:S01]  /*145bc0*/  STL [R1+0x580c], R67 ;  /* 0x00580c4301007387 */ /* 0x0003e20000100800 */
[----:B------:R-:W-:Y:S02]  /*145bd0*/  STL [R1+0x5808], R70 ;  /* 0x0058084601007387 */ /* 0x000fe40000100800 */
[----:B------:R-:W-:Y:S01]  /*145be0*/  SHF.L.U32 R145, R145, 0x2, RZ ;  /* 0x0000000291917819 */ /* 0x000fe200000006ff */
[----:B------:R3:W-:Y:S01]  /*145bf0*/  STL [R1+0x5804], R65 ;  /* 0x0058044101007387 */ /* 0x0007e20000100800 */
[----:B------:R-:W-:-:S02]  /*145c00*/  SEL R8, R10, RZ, !P0 ;  /* 0x000000ff0a087207 */ /* 0x000fc40004000000 */
[----:B------:R-:W-:Y:S02]  /*145c10*/  LOP3.LUT R56, R145, 0x60, RZ, 0x3c, !PT ;  /* 0x0000006091387812 */ /* 0x000fe400078e3cff */
[----:B------:R-:W-:Y:S02]  /*145c20*/  MOV R9, R70 ;  /* 0x0000004600097202 */ /* 0x000fe40000000f00 */
[----:B------:R-:W-:Y:S01]  /*145c30*/  LEA R56, R218, R56, 0x12 ;  /* 0x00000038da387211 */ /* 0x000fe200078e90ff */
[----:B------:R-:W-:-:S05]  /*145c40*/  IMAD.X R68, R68, 0x1, R244, P3 ;  /* 0x0000000144447824 */ /* 0x000fca00018e06f4 */
[----:B------:R1:W-:Y:S01]  /*145c50*/  STL [R1+0x5800], R68 ;  /* 0x0058004401007387 */ /* 0x0003e20000100800 */
[----:B------:R-:W4:Y:S01]  /*145c60*/  LDL.LU R10, [R1+0x5770] ;  /* 0x00577000010a7983 */ /* 0x000f220000300800 */
[----:B------:R-:W-:Y:S01]  /*145c70*/  ISETP.NE.U32.AND P3, PT, R8, RZ, PT ;  /* 0x000000ff0800720c */ /* 0x000fe20003f65070 */
[----:B------:R-:W-:-:S05]  /*145c80*/  IMAD.MOV.U32 R8, RZ, RZ, R69 ;  /* 0x000000ffff087224 */ /* 0x000fca00078e0045 */
[----:B------:R1:W-:Y:S01]  /*145c90*/  LDGSTS.E [R56+0x1800], [R8.64], P1 ;  /* 0x0180000008387fae */ /* 0x0003e20008921844 */
[----:B------:R-:W-:Y:S01]  /*145ca0*/  IMAD.X R66, R66, 0x1, R244, P5 ;  /* 0x0000000142427824 */ /* 0x000fe200028e06f4 */
[----:B------:R-:W-:Y:S01]  /*145cb0*/  IADD3 R63, P5, R63, R246, RZ ;  /* 0x000000f63f3f7210 */ /* 0x000fe20007fbe0ff */
[----:B-1----:R-:W-:Y:S01]  /*145cc0*/  IMAD.MOV.U32 R8, RZ, RZ, R67 ;  /* 0x000000ffff087224 */ /* 0x002fe200078e0043 */
[----:B------:R-:W-:-:S05]  /*145cd0*/  MOV R9, R68 ;  /* 0x0000004400097202 */ /* 0x000fca0000000f00 */
[----:B------:R1:W-:Y:S01]  /*145ce0*/  LDGSTS.E [R56+0x1a00], [R8.64], P1 ;  /* 0x01a0000008387fae */ /* 0x0003e20008921844 */
[----:B--2---:R-:W-:Y:S01]  /*145cf0*/  IMAD.X R64, R64, 0x1, R244, P5 ;  /* 0x0000000140407824 */ /* 0x004fe200028e06f4 */
[----:B------:R-:W-:Y:S01]  /*145d00*/  IADD3 R61, P5, R61, R246, RZ ;  /* 0x000000f63d3d7210 */ /* 0x000fe20007fbe0ff */
[----:B-1----:R-:W-:Y:S02]  /*145d10*/  IMAD.MOV.U32 R8, RZ, RZ, R65 ;  /* 0x000000ffff087224 */ /* 0x002fe400078e0041 */
[----:B------:R-:W-:-:S05]  /*145d20*/  IMAD.MOV.U32 R9, RZ, RZ, R66 ;  /* 0x000000ffff097224 */ /* 0x000fca00078e0042 */
[----:B------:R1:W-:Y:S04]  /*145d30*/  LDGSTS.E [R56+0x1c00], [R8.64], P1 ;  /* 0x01c0000008387fae */ /* 0x0003e80008921844 */
[----:B------:R2:W-:Y:S01]  /*145d40*/  STL [R1+0x57f8], R66 ;  /* 0x0057f84201007387 */ /* 0x0005e20000100800 */
[----:B------:R-:W-:Y:S02]  /*145d50*/  IMAD.X R62, R62, 0x1, R244, P5 ;  /* 0x000000013e3e7824 */ /* 0x000fe400028e06f4 */
[----:B------:R-:W-:Y:S01]  /*145d60*/  STL [R1+0x57fc], R63 ;  /* 0x0057fc3f01007387 */ /* 0x000fe20000100800 */
[----:B-1----:R-:W-:Y:S01]  /*145d70*/  MOV R8, R63 ;  /* 0x0000003f00087202 */ /* 0x002fe20000000f00 */
[----:B------:R-:W-:Y:S01]  /*145d80*/  IMAD.MOV.U32 R9, RZ, RZ, R64 ;  /* 0x000000ffff097224 */ /* 0x000fe200078e0040 */
[----:B------:R-:W-:Y:S04]  /*145d90*/  STL [R1+0x57f0], R64 ;  /* 0x0057f04001007387 */ /* 0x000fe80000100800 */
[----:B------:R1:W-:Y:S01]  /*145da0*/  LDGSTS.E [R56+0x1e00], [R8.64], P1 ;  /* 0x01e0000008387fae */ /* 0x0003e20008921844 */
[----:B------:R-:W-:-:S02]  /*145db0*/  IADD3 R59, P1, R59, R246, RZ ;  /* 0x000000f63b3b7210 */ /* 0x000fc40007f3e0ff */
[----:B------:R-:W-:Y:S01]  /*145dc0*/  IADD3 R57, P5, R57, R246, RZ ;  /* 0x000000f639397210 */ /* 0x000fe20007fbe0ff */
[----:B------:R-:W-:Y:S01]  /*145dd0*/  STL [R1+0x5794], R61 ;  /* 0x0057943d01007387 */ /* 0x000fe20000100800 */
[----:B------:R-:W-:Y:S01]  /*145de0*/  IADD3.X R60, R60, R244, RZ, P1, !PT ;  /* 0x000000f43c3c7210 */ /* 0x000fe20000ffe4ff */
[----:B------:R-:W-:Y:S01]  /*145df0*/  STL [R1+0x578c], R59 ;  /* 0x00578c3b01007387 */ /* 0x000fe20000100800 */
[----:B------:R1:W-:Y:S02]  /*145e00*/  STL [R1+0x5788], R62 ;  /* 0x0057883e01007387 */ /* 0x0003e40000100800 */
[----:B------:R-:W4:Y:S02]  /*145e10*/  LDL.LU R69, [R1+0x5714] ;  /* 0x0057140001457983 */ /* 0x000f240000300800 */
[----:B------:R-:W4:Y:S02]  /*145e20*/  LDL.LU R67, [R1+0x570c] ;  /* 0x00570c0001437983 */ /* 0x000f240000300800 */
[----:B------:R-:W-:Y:S01]  /*145e30*/  IMAD.X R58, R58, 0x1, R244, P5 ;  /* 0x000000013a3a7824 */ /* 0x000fe200028e06f4 */
[----:B------:R1:W-:Y:S01]  /*145e40*/  STL [R1+0x5784], R57 ;  /* 0x0057843901007387 */ /* 0x0003e20000100800 */
[----:B---3--:R-:W3:Y:S02]  /*145e50*/  LDL.LU R65, [R1+0x5704] ;  /* 0x0057040001417983 */ /* 0x008ee40000300800 */
[----:B------:R1:W-:Y:S01]  /*145e60*/  STL [R1+0x5780], R60 ;  /* 0x0057803c01007387 */ /* 0x0003e20000100800 */
[----:B----4-:R-:W-:-:S05]  /*145e70*/  IADD3 R11, P1, R11, R246, RZ ;  /* 0x000000f60b0b7210 */ /* 0x010fca0007f3e0ff */
[----:B------:R-:W-:Y:S01]  /*145e80*/  STL [R1+0x577c], R11 ;  /* 0x00577c0b01007387 */ /* 0x000fe20000100800 */
[----:B------:R-:W-:Y:S02]  /*145e90*/  STL [R1+0x5778], R58 ;  /* 0x0057783a01007387 */ /* 0x000fe40000100800 */
[----:B------:R-:W4:Y:S02]  /*145ea0*/  LDL.LU R70, [R1+0x5708] ;  /* 0x0057080001467983 */ /* 0x000f240000300800 */
[----:B------:R-:W4:Y:S01]  /*145eb0*/  LDL.LU R68, [R1+0x5700] ;  /* 0x0057000001447983 */ /* 0x000f220000300800 */
[----:B--2---:R-:W2:Y:S01]  /*145ec0*/  LDL.LU R66, [R1+0x56f8] ;  /* 0x0056f80001427983 */ /* 0x004ea20000300800 */
[----:B-1----:R-:W-:Y:S01]  /*145ed0*/  IMAD.MOV.U32 R8, RZ, RZ, R61 ;  /* 0x000000ffff087224 */ /* 0x002fe200078e003d */
[----:B------:R-:W-:Y:S02]  /*145ee0*/  MOV R9, R62 ;  /* 0x0000003e00097202 */ /* 0x000fe40000000f00 */
[----:B------:R-:W2:Y:S04]  /*145ef0*/  LDL.LU R62, [R1+0x56fc] ;  /* 0x0056fc00013e7983 */ /* 0x000ea80000300800 */
[----:B------:R1:W-:Y:S02]  /*145f00*/  LDGSTS.E [R56+0x3800], [R8.64], P4 ;  /* 0x0380000008387fae */ /* 0x0003e4000a121844 */
[----:B-1----:R-:W-:-:S02]  /*145f10*/  IMAD.MOV.U32 R8, RZ, RZ, R59 ;  /* 0x000000ffff087224 */ /* 0x002fc400078e003b */
[----:B------:R-:W-:-:S05]  /*145f20*/  IMAD.MOV.U32 R9, RZ, RZ, R60 ;  /* 0x000000ffff097224 */ /* 0x000fca00078e003c */
[----:B------:R1:W-:Y:S02]  /*145f30*/  LDGSTS.E [R56+0x3a00], [R8.64], P4 ;  /* 0x03a0000008387fae */ /* 0x0003e4000a121844 */
[----:B-1----:R-:W-:Y:S02]  /*145f40*/  IMAD.MOV.U32 R8, RZ, RZ, R57 ;  /* 0x000000ffff087224 */ /* 0x002fe400078e0039 */
[----:B------:R-:W-:-:S05]  /*145f50*/  IMAD.MOV.U32 R9, RZ, RZ, R58 ;  /* 0x000000ffff097224 */ /* 0x000fca00078e003a */
[----:B------:R1:W-:Y:S01]  /*145f60*/  LDGSTS.E [R56+0x3c00], [R8.64], P4 ;  /* 0x03c0000008387fae */ /* 0x0003e2000a121844 */
[----:B------:R-:W-:-:S05]  /*145f70*/  IADD3.X R10, R10, R244, RZ, P1, !PT ;  /* 0x000000f40a0a7210 */ /* 0x000fca0000ffe4ff */
[----:B------:R1:W-:Y:S01]  /*145f80*/  STL [R1+0x5770], R10 ;  /* 0x0057700a01007387 */ /* 0x0003e20000100800 */
[----:B------:R-:W2:Y:S02]  /*145f90*/  LDL.LU R64, [R1+0x56f0] ;  /* 0x0056f00001407983 */ /* 0x000ea40000300800 */
[----:B------:R-:W2:Y:S02]  /*145fa0*/  LDL.LU R57, [R1+0x5694] ;  /* 0x0056940001397983 */ /* 0x000ea40000300800 */
[----:B------:R-:W2:Y:S01]  /*145fb0*/  LDL.LU R63, [R1+0x5688] ;  /* 0x00568800013f7983 */ /* 0x000ea20000300800 */
[----:B------:R-:W2:Y:S01]  /*145fc0*/  LDL.LU R61, [R1+0x5680] ;  /* 0x00568000013d7983 */ /* 0x000ea20000300800 */
[----:B------:R-:W2:Y:S01]  /*145fd0*/  LDL.LU R60, [R1+0x568c] ;  /* 0x00568c00013c7983 */ /* 0x000ea20000300800 */
[----:B-1----:R-:W-:Y:S02]  /*145fe0*/  MOV R9, R10 ;  /* 0x0000000a00097202 */ /* 0x002fe40000000f00 */
[----:B------:R-:W2:Y:S04]  /*145ff0*/  LDL.LU R59, [R1+0x5678] ;  /* 0x00567800013b7983 */ /* 0x000ea80000300800 */
[----:B------:R-:W2:Y:S01]  /*146000*/  LDL.LU R10, [R1+0x5684] ;  /* 0x00568400010a7983 */ /* 0x000ea20000300800 */
[----:B------:R-:W-:-:S02]  /*146010*/  IMAD.MOV.U32 R8, RZ, RZ, R11 ;  /* 0x000000ffff087224 */ /* 0x000fc400078e000b */
[----:B------:R-:W2:Y:S01]  /*146020*/  LDL.LU R11, [R1+0x567c] ;  /* 0x00567c00010b7983 */ /* 0x000ea20000300800 */
[C---:B------:R-:W-:Y:S02]  /*146030*/  ISETP.GT.AND P1, PT, R116.reuse, 0x13, PT ;  /* 0x000000137400780c */ /* 0x040fe40003f24270 */
[----:B------:R-:W-:Y:S01]  /*146040*/  ISETP.GT.AND P5, PT, R116, 0x17, PT ;  /* 0x000000177400780c */ /* 0x000fe20003fa4270 */
[----:B------:R1:W-:Y:S02]  /*146050*/  LDGSTS.E [R56+0x3e00], [R8.64], P4 ;  /* 0x03e0000008387fae */ /* 0x0003e4000a121844 */
[----:B-1----:R-:W-:Y:S02]  /*146060*/  SEL R9, RZ, 0x4, !P1 ;  /* 0x00000004ff097807 */ /* 0x002fe40004800000 */
[----:B------:R-:W-:Y:S02]  /*146070*/  SEL R8, RZ, 0x4, !P5 ;  /* 0x00000004ff087807 */ /* 0x000fe40006800000 */
[----:B------:R-:W-:-:S02]  /*146080*/  IADD3 R69, P1, R69, R246, RZ ;  /* 0x000000f645457210 */ /* 0x000fc40007f3e0ff */
[-C--:B------:R-:W-:Y:S02]  /*146090*/  IADD3 R67, P4, R67, R246.reuse, RZ ;  /* 0x000000f643437210 */ /* 0x080fe40007f9e0ff */
[----:B---3--:R-:W-:Y:S01]  /*1460a0*/  IADD3 R65, P5, R65, R246, RZ ;  /* 0x000000f641417210 */ /* 0x008fe20007fbe0ff */
[----:B------:R1:W-:Y:S02]  /*1460b0*/  STL [R1+0x5714], R69 ;  /* 0x0057144501007387 */ /* 0x0003e40000100800 */
[----:B------:R3:W-:Y:S02]  /*1460c0*/  STL [R1+0x570c], R67 ;  /* 0x00570c4301007387 */ /* 0x0007e40000100800 */
[----:B------:R-:W-:Y:S01]  /*1460d0*/  STL [R1+0x5704], R65 ;  /* 0x0057044101007387 */ /* 0x000fe20000100800 */
[----:B----4-:R-:W-:Y:S01]  /*1460e0*/  IADD3.X R70, R70, R244, RZ, P1, !PT ;  /* 0x000000f446467210 */ /* 0x010fe20000ffe4ff */
[----:B------:R-:W-:-:S04]  /*1460f0*/  IMAD.X R68, R68, 0x1, R244, P4 ;  /* 0x0000000144447824 */ /* 0x000fc800020e06f4 */
[----:B------:R-:W-:Y:S01]  /*146100*/  STL [R1+0x5708], R70 ;  /* 0x0057084601007387 */ /* 0x000fe20000100800 */
[----:B------:R-:W-:Y:S02]  /*146110*/  STL [R1+0x5700], R68 ;  /* 0x0057004401007387 */ /* 0x000fe40000100800 */
[----:B------:R-:W4:Y:S01]  /*146120*/  LDL.LU R58, [R1+0x5670] ;  /* 0x00567000013a7983 */ /* 0x000f220000300800 */
[----:B------:R-:W-:Y:S02]  /*146130*/  SEL R9, R9, RZ, !P0 ;  /* 0x000000ff09097207 */ /* 0x000fe40004000000 */
[----:B------:R-:W-:Y:S02]  /*146140*/  SEL R8, R8, RZ, !P0 ;  /* 0x000000ff08087207 */ /* 0x000fe40004000000 */
[----:B------:R-:W-:Y:S02]  /*146150*/  ISETP.NE.U32.AND P1, PT, R9, RZ, PT ;  /* 0x000000ff0900720c */ /* 0x000fe40003f25070 */
[----:B------:R-:W-:Y:S01]  /*146160*/  ISETP.NE.U32.AND P4, PT, R8, RZ, PT ;  /* 0x000000ff0800720c */ /* 0x000fe20003f85070 */
[----:B------:R-:W-:-:S02]  /*146170*/  MOV R8, R69 ;  /* 0x0000004500087202 */ /* 0x000fc40000000f00 */
[----:B------:R-:W-:Y:S02]  /*146180*/  IMAD.MOV.U32 R9, RZ, RZ, R70 ;  /* 0x000000ffff097224 */ /* 0x000fe400078e0046 */
[----:B--2---:R-:W-:-:S03]  /*146190*/  IMAD.X R66, R66, 0x1, R244, P5 ;  /* 0x0000000142427824 */ /* 0x004fc600028e06f4 */
[----:B------:R2:W-:Y:S01]  /*1461a0*/  LDGSTS.E [R56+0x5800], [R8.64], P2 ;  /* 0x0580000008387fae */ /* 0x0005e20009121844 */
[----:B------:R-:W-:Y:S02]  /*1461b0*/  IADD3 R62, P5, R62, R246, RZ ;  /* 0x000000f63e3e7210 */ /* 0x000fe40007fbe0ff */
[----:B--2---:R-:W-:Y:S01]  /*1461c0*/  MOV R8, R67 ;  /* 0x0000004300087202 */ /* 0x004fe20000000f00 */
[----:B------:R-:W-:-:S05]  /*1461d0*/  IMAD.MOV.U32 R9, RZ, RZ, R68 ;  /* 0x000000ffff097224 */ /* 0x000fca00078e0044 */
[----:B------:R2:W-:Y:S02]  /*1461e0*/  LDGSTS.E [R56+0x5a00], [R8.64], P2 ;  /* 0x05a0000008387fae */ /* 0x0005e40009121844 */
[----:B--2---:R-:W-:Y:S01]  /*1461f0*/  IMAD.MOV.U32 R8, RZ, RZ, R65 ;  /* 0x000000ffff087224 */ /* 0x004fe200078e0041 */
[----:B------:R-:W-:-:S05]  /*146200*/  MOV R9, R66 ;  /* 0x0000004200097202 */ /* 0x000fca0000000f00 */
[----:B------:R2:W-:Y:S04]  /*146210*/  LDGSTS.E [R56+0x5c00], [R8.64], P2 ;  /* 0x05c0000008387fae */ /* 0x0005e80009121844 */
[----:B------:R-:W-:Y:S01]  /*146220*/  STL [R1+0x56f8], R66 ;  /* 0x0056f84201007387 */ /* 0x000fe20000100800 */
[----:B------:R1:W-:Y:S02]  /*146230*/  STL [R1+0x56fc], R62 ;  /* 0x0056fc3e01007387 */ /* 0x0003e40000100800 */
[----:B--2---:R-:W-:Y:S02]  /*146240*/  IMAD.MOV.U32 R8, RZ, RZ, R62 ;  /* 0x000000ffff087224 */ /* 0x004fe400078e003e */
[----:B------:R-:W-:-:S04]  /*146250*/  IMAD.X R64, R64, 0x1, R244, P5 ;  /* 0x0000000140407824 */ /* 0x000fc800028e06f4 */
[----:B------:R-:W-:Y:S01]  /*146260*/  IMAD.MOV.U32 R9, RZ, RZ, R64 ;  /* 0x000000ffff097224 */ /* 0x000fe200078e0040 */
[-C--:B------:R-:W-:Y:S01]  /*146270*/  IADD3 R57, P5, R57, R246.reuse, RZ ;  /* 0x000000f639397210 */ /* 0x080fe20007fbe0ff */
[----:B------:R-:W-:Y:S04]  /*146280*/  STL [R1+0x56f0], R64 ;  /* 0x0056f04001007387 */ /* 0x000fe80000100800 */
[----:B------:R2:W-:Y:S01]  /*146290*/  LDGSTS.E [R56+0x5e00], [R8.64], P2 ;  /* 0x05e0000008387fae */ /* 0x0005e20009121844 */
[----:B------:R-:W-:Y:S02]  /*1462a0*/  IADD3 R60, P2, R60, R246, RZ ;  /* 0x000000f63c3c7210 */ /* 0x000fe40007f5e0ff */
[----:B------:R-:W-:Y:S01]  /*1462b0*/  IADD3.X R63, R63, R244, RZ, P5, !PT ;  /* 0x000000f43f3f7210 */ /* 0x000fe20002ffe4ff */
[----:B-1----:R-:W4:Y:S01]  /*1462c0*/  LDL.LU R69, [R1+0x5614] ;  /* 0x0056140001457983 */ /* 0x002f220000300800 */
[----:B------:R-:W-:Y:S01]  /*1462d0*/  IADD3 R10, P5, R10, R246, RZ ;  /* 0x000000f60a0a7210 */ /* 0x000fe20007fbe0ff */
[----:B---3--:R-:W3:Y:S01]  /*1462e0*/  LDL.LU R67, [R1+0x560c] ;  /* 0x00560c0001437983 */ /* 0x008ee20000300800 */
[----:B------:R-:W-:Y:S02]  /*1462f0*/  STL [R1+0x5694], R57 ;  /* 0x0056943901007387 */ /* 0x000fe40000100800 */
[----:B------:R-:W-:-:S02]  /*146300*/  IMAD.X R61, R61, 0x1, R244, P2 ;  /* 0x000000013d3d7824 */ /* 0x000fc400010e06f4 */
[----:B------:R-:W3:Y:S01]  /*146310*/  LDL.LU R62, [R1+0x5604] ;  /* 0x00560400013e7983 */ /* 0x000ee20000300800 */
[----:B------:R-:W-:Y:S01]  /*146320*/  STL [R1+0x568c], R60 ;  /* 0x00568c3c01007387 */ /* 0x000fe20000100800 */
[----:B------:R-:W-:Y:S01]  /*146330*/  IADD3 R11, P2, R11, R246, RZ ;  /* 0x000000f60b0b7210 */ /* 0x000fe20007f5e0ff */
[----:B------:R1:W-:Y:S02]  /*146340*/  STL [R1+0x5688], R63 ;  /* 0x0056883f01007387 */ /* 0x0003e40000100800 */
[----:B------:R-:W-:Y:S01]  /*146350*/  IMAD.X R59, R59, 0x1, R244, P5 ;  /* 0x000000013b3b7824 */ /* 0x000fe200028e06f4 */
[----:B------:R-:W-:Y:S01]  /*146360*/  STL [R1+0x5684], R10 ;  /* 0x0056840a01007387 */ /* 0x000fe20000100800 */
[----:B------:R4:W-:Y:S02]  /*146370*/  STL [R1+0x5680], R61 ;  /* 0x0056803d01007387 */ /* 0x0009e40000100800 */
[----:B------:R-:W3:Y:S02]  /*146380*/  LDL.LU R70, [R1+0x5608] ;  /* 0x0056080001467983 */ /* 0x000ee40000300800 */
[----:B------:R-:W-:Y:S01]  /*146390*/  STL [R1+0x567c], R11 ;  /* 0x00567c0b01007387 */ /* 0x000fe20000100800 */
[----:B------:R-:W-:Y:S01]  /*1463a0*/  STL [R1+0x5678], R59 ;  /* 0x0056783b01007387 */ /* 0x000fe20000100800 */
[----:B------:R-:W3:Y:S01]  /*1463b0*/  LDL.LU R68, [R1+0x5600] ;  /* 0x0056000001447983 */ /* 0x000ee20000300800 */
[----:B--2---:R-:W-:Y:S01]  /*1463c0*/  MOV R8, R57 ;  /* 0x0000003900087202 */ /* 0x004fe20000000f00 */
[----:B------:R-:W-:-:S02]  /*1463d0*/  IMAD.MOV.U32 R9, RZ, RZ, R63 ;  /* 0x000000ffff097224 */ /* 0x000fc400078e003f */
[----:B-1----:R-:W2:Y:S04]  /*1463e0*/  LDL.LU R63, [R1+0x55f8] ;  /* 0x0055f800013f7983 */ /* 0x002ea80000300800 */
[----:B------:R1:W-:Y:S01]  /*1463f0*/  LDGSTS.E [R56+0x7800], [R8.64], P3 ;  /* 0x0780000008387fae */ /* 0x0003e20009921844 */
[----:B------:R-:W2:Y:S02]  /*146400*/  LDL.LU R57, [R1+0x55fc] ;  /* 0x0055fc0001397983 */ /* 0x000ea40000300800 */
[----:B-1----:R-:W-:Y:S01]  /*146410*/  IMAD.MOV.U32 R8, RZ, RZ, R60 ;  /* 0x000000ffff087224 */ /* 0x002fe200078e003c */
[----:B------:R-:W-:-:S05]  /*146420*/  MOV R9, R61 ;  /* 0x0000003d00097202 */ /* 0x000fca0000000f00 */
[----:B------:R1:W-:Y:S02]  /*146430*/  LDGSTS.E [R56+0x7a00], [R8.64], P3 ;  /* 0x07a0000008387fae */ /* 0x0003e40009921844 */
[----:B-1----:R-:W-:Y:S01]  /*146440*/  IMAD.MOV.U32 R8, RZ, RZ, R10 ;  /* 0x000000ffff087224 */ /* 0x002fe200078e000a */
[----:B------:R-:W-:-:S05]  /*146450*/  MOV R9, R59 ;  /* 0x0000003b00097202 */ /* 0x000fca0000000f00 */
[----:B------:R1:W-:Y:S02]  /*146460*/  LDGSTS.E [R56+0x7c00], [R8.64], P3 ;  /* 0x07c0000008387fae */ /* 0x0003e40009921844 */
[----:B-1----:R-:W-:Y:S01]  /*146470*/  MOV R8, R11 ;  /* 0x0000000b00087202 */ /* 0x002fe20000000f00 */
[----:B----4-:R-:W-:-:S05]  /*146480*/  IMAD.X R58, R58, 0x1, R244, P2 ;  /* 0x000000013a3a7824 */ /* 0x010fca00010e06f4 */
[----:B------:R1:W-:Y:S01]  /*146490*/  STL [R1+0x5670], R58 ;  /* 0x0056703a01007387 */ /* 0x0003e20000100800 */
[----:B------:R-:W4:Y:S02]  /*1464a0*/  LDL.LU R61, [R1+0x55f0] ;  /* 0x0055f000013d7983 */ /* 0x000f240000300800 */
[----:B------:R-:W4:Y:S02]  /*1464b0*/  LDL.LU R10, [R1+0x5594] ;  /* 0x00559400010a7983 */ /* 0x000f240000300800 */
[----:B------:R-:W-:Y:S01]  /*1464c0*/  IMAD.MOV.U32 R9, RZ, RZ, R58 ;  /* 0x000000ffff097224 */ /* 0x000fe200078e003a */
[C---:B------:R-:W-:Y:S02]  /*1464d0*/  ISETP.GT.AND P2, PT, R116.reuse, 0x1b, PT ;  /* 0x0000001b7400780c */ /* 0x040fe40003f44270 */
[----:B------:R-:W-:Y:S02]  /*1464e0*/  ISETP.GT.AND P5, PT, R116, 0x1f, PT ;  /* 0x0000001f7400780c */ /* 0x000fe40003fa4270 */
[----:B------:R1:W-:Y:S04]  /*1464f0*/  LDGSTS.E [R56+0x7e00], [R8.64], P3 ;  /* 0x07e0000008387fae */ /* 0x0003e80009921844 */
[----:B-1----:R-:W4:Y:S01]  /*146500*/  LDL.LU R58, [R1+0x5588] ;  /* 0x00558800013a7983 */ /* 0x002f220000300800 */
[----:B------:R-:W4:Y:S02]  /*146510*/  LDL.LU R66, [R1+0x5580] ;  /* 0x0055800001427983 */ /* 0x000f240000300800 */
[----:B------:R-:W4:Y:S02]  /*146520*/  LDL.LU R65, [R1+0x558c] ;  /* 0x00558c0001417983 */ /* 0x000f240000300800 */
[----:B------:R-:W4:Y:S01]  /*146530*/  LDL.LU R59, [R1+0x5578] ;  /* 0x00557800013b7983 */ /* 0x000f220000300800 */
[----:B------:R-:W4:Y:S01]  /*146540*/  LDL.LU R11, [R1+0x5584] ;  /* 0x00558400010b7983 */ /* 0x000f220000300800 */
[----:B------:R-:W4:Y:S01]  /*146550*/  LDL.LU R60, [R1+0x557c] ;  /* 0x00557c00013c7983 */ /* 0x000f220000300800 */
[----:B------:R-:W-:-:S02]  /*146560*/  SEL R9, RZ, 0x4, !P2 ;  /* 0x00000004ff097807 */ /* 0x000fc40005000000 */
[----:B------:R-:W-:Y:S02]  /*146570*/  SEL R8, RZ, 0x4, !P5 ;  /* 0x00000004ff087807 */ /* 0x000fe40006800000 */
[----:B------:R-:W-:Y:S02]  /*146580*/  SEL R9, R9, RZ, !P0 ;  /* 0x000000ff09097207 */ /* 0x000fe40004000000 */
[----:B------:R-:W-:Y:S02]  /*146590*/  SEL R8, R8, RZ, !P0 ;  /* 0x000000ff08087207 */ /* 0x000fe40004000000 */
[-C--:B------:R-:W-:Y:S02]  /*1465a0*/  IADD3 R69, P2, R69, R246.reuse, RZ ;  /* 0x000000f645457210 */ /* 0x080fe40007f5e0ff */
[-C--:B---3--:R-:W-:Y:S02]  /*1465b0*/  IADD3 R67, P3, R67, R246.reuse, RZ ;  /* 0x000000f643437210 */ /* 0x088fe40007f7e0ff */
[----:B------:R-:W-:Y:S01]  /*1465c0*/  IADD3 R62, P5, R62, R246, RZ ;  /* 0x000000f63e3e7210 */ /* 0x000fe20007fbe0ff */
[----:B------:R-:W-:Y:S02]  /*1465d0*/  STL [R1+0x5614], R69 ;  /* 0x0056144501007387 */ /* 0x000fe40000100800 */
[----:B------:R-:W-:Y:S02]  /*1465e0*/  STL [R1+0x560c], R67 ;  /* 0x00560c4301007387 */ /* 0x000fe40000100800 */
[----:B------:R-:W-:Y:S01]  /*1465f0*/  IMAD.X R70, R70, 0x1, R244, P2 ;  /* 0x0000000146467824 */ /* 0x000fe200010e06f4 */
[----:B------:R-:W-:Y:S01]  /*146600*/  IADD3.X R68, R68, R244, RZ, P3, !PT ;  /* 0x000000f444447210 */ /* 0x000fe20001ffe4ff */
[----:B------:R-:W-:Y:S03]  /*146610*/  STL [R1+0x5604], R62 ;  /* 0x0056043e01007387 */ /* 0x000fe60000100800 */
[----:B------:R-:W-:Y:S01]  /*146620*/  STL [R1+0x5608], R70 ;  /* 0x0056084601007387 */ /* 0x000fe20000100800 */
[----:B------:R-:W-:Y:S01]  /*146630*/  STL [R1+0x5600], R68 ;  /* 0x0056004401007387 */ /* 0x000fe20000100800 */
[----:B------:R-:W3:Y:S01]  /*146640*/  LDL.LU R64, [R1+0x5570] ;  /* 0x0055700001407983 */ /* 0x000ee20000300800 */
[----:B------:R-:W-:-:S02]  /*146650*/  ISETP.NE.U32.AND P2, PT, R9, RZ, PT ;  /* 0x000000ff0900720c */ /* 0x000fc40003f45070 */
[----:B------:R-:W-:Y:S01]  /*146660*/  ISETP.NE.U32.AND P3, PT, R8, RZ, PT ;  /* 0x000000ff0800720c */ /* 0x000fe20003f65070 */
[----:B------:R-:W-:Y:S01]  /*146670*/  IMAD.MOV.U32 R8, RZ, RZ, R69 ;  /* 0x000000ffff087224 */ /* 0x000fe200078e0045 */
[----:B------:R-:W-:Y:S01]  /*146680*/  MOV R9, R70 ;  /* 0x0000004600097202 */ /* 0x000fe20000000f00 */
[----:B--2---:R-:W-:-:S04]  /*146690*/  IMAD.X R63, R63, 0x1, R244, P5 ;  /* 0x000000013f3f7824 */ /* 0x004fc800028e06f4 */
[----:B------:R1:W-:Y:S01]  /*1466a0*/  LDGSTS.E [R56+0x9800], [R8.64], P1 ;  /* 0x0980000008387fae */ /* 0x0003e20008921844 */
[----:B------:R-:W-:Y:S01]  /*1466b0*/  IADD3 R57, P5, R57, R246, RZ ;  /* 0x000000f639397210 */ /* 0x000fe20007fbe0ff */
[----:B-1----:R-:W-:Y:S01]  /*1466c0*/  IMAD.MOV.U32 R8, RZ, RZ, R67 ;  /* 0x000000ffff087224 */ /* 0x002fe200078e0043 */
[----:B------:R-:W-:-:S05]  /*1466d0*/  MOV R9, R68 ;  /* 0x0000004400097202 */ /* 0x000fca0000000f00 */
[----:B------:R1:W-:Y:S04]  /*1466e0*/  LDGSTS.E [R56+0x9a00], [R8.64], P1 ;  /* 0x09a0000008387fae */ /* 0x0003e80008921844 */
[----:B------:R2:W-:Y:S01]  /*1466f0*/  STL [R1+0x55f8], R63 ;  /* 0x0055f83f01007387 */ /* 0x0005e20000100800 */
[----:B-1----:R-:W-:Y:S02]  /*146700*/  IMAD.MOV.U32 R8, RZ, RZ, R62 ;  /* 0x000000ffff087224 */ /* 0x002fe400078e003e */
[----:B------:R-:W-:-:S05]  /*146710*/  IMAD.MOV.U32 R9, RZ, RZ, R63 ;  /* 0x000000ffff097224 */ /* 0x000fca00078e003f */
[----:B------:R1:W-:Y:S04]  /*146720*/  LDGSTS.E [R56+0x9c00], [R8.64], P1 ;  /* 0x09c0000008387fae */ /* 0x0003e80008921844 */
[----:B------:R-:W-:Y:S01]  /*146730*/  STL [R1+0x55fc], R57 ;  /* 0x0055fc3901007387 */ /* 0x000fe20000100800 */
[----:B-1----:R-:W-:Y:S01]  /*146740*/  MOV R8, R57 ;  /* 0x0000003900087202 */ /* 0x002fe20000000f00 */
[----:B----4-:R-:W-:Y:S01]  /*146750*/  IMAD.X R61, R61, 0x1, R244, P5 ;  /* 0x000000013d3d7824 */ /* 0x010fe200028e06f4 */
[----:B------:R-:W-:-:S03]  /*146760*/  IADD3 R10, P5, R10, R246, RZ ;  /* 0x000000f60a0a7210 */ /* 0x000fc60007fbe0ff */
[----:B------:R-:W-:Y:S01]  /*146770*/  IMAD.MOV.U32 R9, RZ, RZ, R61 ;  /* 0x000000ffff097224 */ /* 0x000fe200078e003d */
[----:B------:R1:W-:Y:S01]  /*146780*/  STL [R1+0x55f0], R61 ;  /* 0x0055f03d01007387 */ /* 0x0003e20000100800 */
[----:B--2---:R-:W2:Y:S03]  /*146790*/  LDL.LU R63, [R1+0x5514] ;  /* 0x00551400013f7983 */ /* 0x004ea60000300800 */
[----:B------:R4:W-:Y:S01]  /*1467a0*/  LDGSTS.E [R56+0x9e00], [R8.64], P1 ;  /* 0x09e0000008387fae */ /* 0x0009e20008921844 */
[-C--:B------:R-:W-:Y:S01]  /*1467b0*/  IADD3 R65, P1, R65, R246.reuse, RZ ;  /* 0x000000f641417210 */ /* 0x080fe20007f3e0ff */
[--C-:B------:R-:W-:Y:S01]  /*1467c0*/  IMAD.X R58, R58, 0x1, R244.reuse, P5 ;  /* 0x000000013a3a7824 */ /* 0x100fe200028e06f4 */
[----:B------:R-:W-:Y:S02]  /*1467d0*/  IADD3 R11, P5, R11, R246, RZ ;  /* 0x000000f60b0b7210 */ /* 0x000fe40007fbe0ff */
[----:B------:R-:W-:Y:S01]  /*1467e0*/  IADD3.X R66, R66, R244, RZ, P1, !PT ;  /* 0x000000f442427210 */ /* 0x000fe20000ffe4ff */
[----:B-1----:R-:W2:Y:S01]  /*1467f0*/  LDL.LU R61, [R1+0x550c] ;  /* 0x00550c00013d7983 */ /* 0x002ea20000300800 */
[----:B------:R-:W-:Y:S02]  /*146800*/  STL [R1+0x5594], R10 ;  /* 0x0055940a01007387 */ /* 0x000fe40000100800 */
[----:B------:R-:W2:Y:S02]  /*146810*/  LDL.LU R57, [R1+0x5504] ;  /* 0x0055040001397983 */ /* 0x000ea40000300800 */
[----:B------:R-:W-:Y:S01]  /*146820*/  STL [R1+0x558c], R65 ;  /* 0x00558c4101007387 */ /* 0x000fe20000100800 */
[----:B------:R-:W-:Y:S01]  /*146830*/  IADD3 R60, P1, R60, R246, RZ ;  /* 0x000000f63c3c7210 */ /* 0x000fe20007f3e0ff */
[----:B------:R1:W-:Y:S01]  /*146840*/  STL [R1+0x5588], R58 ;  /* 0x0055883a01007387 */ /* 0x0003e20000100800 */
[----:B------:R-:W-:-:S02]  /*146850*/  IMAD.X R59, R59, 0x1, R244, P5 ;  /* 0x000000013b3b7824 */ /* 0x000fc400028e06f4 */
[----:B------:R1:W-:Y:S02]  /*146860*/  STL [R1+0x5584], R11 ;  /* 0x0055840b01007387 */ /* 0x0003e40000100800 */
[----:B------:R-:W-:Y:S01]  /*146870*/  STL [R1+0x5580], R66 ;  /* 0x0055804201007387 */ /* 0x000fe20000100800 */
[----:B------:R-:W2:Y:S01]  /*146880*/  LDL.LU R70, [R1+0x5508] ;  /* 0x0055080001467983 */ /* 0x000ea20000300800 */
[----:B------:R-:W-:Y:S02]  /*146890*/  STL [R1+0x557c], R60 ;  /* 0x00557c3c01007387 */ /* 0x000fe40000100800 */
[----:B------:R1:W-:Y:S02]  /*1468a0*/  STL [R1+0x5578], R59 ;  /* 0x0055783b01007387 */ /* 0x0003e40000100800 */
[----:B------:R-:W2:Y:S02]  /*1468b0*/  LDL.LU R62, [R1+0x5500] ;  /* 0x00550000013e7983 */ /* 0x000ea40000300800 */
[----:B----4-:R-:W-:Y:S01]  /*1468c0*/  IMAD.MOV.U32 R8, RZ, RZ, R10 ;  /* 0x000000ffff087224 */ /* 0x010fe200078e000a */
[----:B------:R-:W-:-:S02]  /*1468d0*/  MOV R9, R58 ;  /* 0x0000003a00097202 */ /* 0x000fc40000000f00 */
[----:B-1----:R-:W4:Y:S04]  /*1468e0*/  LDL.LU R58, [R1+0x54f8] ;  /* 0x0054f800013a7983 */ /* 0x002f280000300800 */
[----:B------:R1:W-:Y:S01]  /*1468f0*/  LDGSTS.E [R56+0xb800], [R8.64], P4 ;  /* 0x0b80000008387fae */ /* 0x0003e2000a121844 */
[----:B------:R-:W4:Y:S02]  /*146900*/  LDL.LU R10, [R1+0x54fc] ;  /* 0x0054fc00010a7983 */ /* 0x000f240000300800 */
[----:B-1----:R-:W-:Y:S02]  /*146910*/  IMAD.MOV.U32 R8, RZ, RZ, R65 ;  /* 0x000000ffff087224 */ /* 0x002fe400078e0041 */
[----:B------:R-:W-:-:S05]  /*146920*/  IMAD.MOV.U32 R9, RZ, RZ, R66 ;  /* 0x000000ffff097224 */ /* 0x000fca00078e0042 */
[----:B------:R1:W-:Y:S02]  /*146930*/  LDGSTS.E [R56+0xba00], [R8.64], P4 ;  /* 0x0ba0000008387fae */ /* 0x0003e4000a121844 */
[----:B-1----:R-:W-:Y:S02]  /*146940*/  IMAD.MOV.U32 R8, RZ, RZ, R11 ;  /* 0x000000ffff087224 */ /* 0x002fe400078e000b */
[----:B------:R-:W4:Y:S01]  /*146950*/  LDL.LU R11, [R1+0x54f0] ;  /* 0x0054f000010b7983 */ /* 0x000f220000300800 */
[----:B------:R-:W-:Y:S02]  /*146960*/  IMAD.MOV.U32 R9, RZ, RZ, R59 ;  /* 0x000000ffff097224 */ /* 0x000fe400078e003b */
[----:B------:R-:W4:Y:S03]  /*146970*/  LDL.LU R59, [R1+0x5494] ;  /* 0x00549400013b7983 */ /* 0x000f260000300800 */
[----:B------:R1:W-:Y:S02]  /*146980*/  LDGSTS.E [R56+0xbc00], [R8.64], P4 ;  /* 0x0bc0000008387fae */ /* 0x0003e4000a121844 */
[----:B-1----:R-:W-:-:S02]  /*146990*/  MOV R8, R60 ;  /* 0x0000003c00087202 */ /* 0x002fc40000000f00 */
[----:B---3--:R-:W-:-:S05]  /*1469a0*/  IADD3.X R64, R64, R244, RZ, P1, !PT ;  /* 0x000000f440407210 */ /* 0x008fca0000ffe4ff */
[----:B------:R1:W-:Y:S01]  /*1469b0*/  STL [R1+0x5570], R64 ;  /* 0x0055704001007387 */ /* 0x0003e20000100800 */
[----:B------:R-:W2:Y:S02]  /*1469c0*/  LDL.LU R69, [R1+0x5488] ;  /* 0x0054880001457983 */ /* 0x000ea40000300800 */
[----:B------:R-:W2:Y:S02]  /*1469d0*/  LDL.LU R68, [R1+0x5480] ;  /* 0x0054800001447983 */ /* 0x000ea40000300800 */
[----:B------:R-:W2:Y:S01]  /*1469e0*/  LDL.LU R67, [R1+0x548c] ;  /* 0x00548c0001437983 */ /* 0x000ea20000300800 */
[----:B------:R-:W2:Y:S01]  /*1469f0*/  LDL.LU R66, [R1+0x5478] ;  /* 0x0054780001427983 */ /* 0x000ea20000300800 */
[----:B------:R-:W2:Y:S02]  /*146a00*/  LDL.LU R60, [R1+0x5484] ;  /* 0x00548400013c7983 */ /* 0x000ea40000300800 */
[----:B------:R-:W-:Y:S02]  /*146a10*/  IMAD.MOV.U32 R9, RZ, RZ, R64 ;  /* 0x000000ffff097224 */ /* 0x000fe400078e0040 */
[----:B-1----:R-:W2:Y:S01]  /*146a20*/  LDL.LU R64, [R1+0x547c] ;  /* 0x00547c0001407983 */ /* 0x002ea20000300800 */
[----:B------:R-:W-:-:S02]  /*146a30*/  ISETP.GT.AND P5, PT, R116, 0x27, PT ;  /* 0x000000277400780c */ /* 0x000fc40003fa4270 */
[----:B------:R-:W-:Y:S01]  /*146a40*/  ISETP.GT.AND P1, PT, R116, 0x23, PT ;  /* 0x000000237400780c */ /* 0x000fe20003f24270 */
[----:B------:R1:W-:Y:S02]  /*146a50*/  LDGSTS.E [R56+0xbe00], [R8.64], P4 ;  /* 0x0be0000008387fae */ /* 0x0003e4000a121844 */
[----:B-1----:R-:W-:Y:S02]  /*146a60*/  SEL R8, RZ, 0x4, !P5 ;  /* 0x00000004ff087807 */ /* 0x002fe40006800000 */
[----:B------:R-:W-:Y:S02]  /*146a70*/  SEL R9, RZ, 0x4, !P1 ;  /* 0x00000004ff097807 */ /* 0x000fe40004800000 */
[-C--:B--2---:R-:W-:Y:S02]  /*146a80*/  IADD3 R63, P4, R63, R246.reuse, RZ ;  /* 0x000000f63f3f7210 */ /* 0x084fe40007f9e0ff */
[-C--:B------:R-:W-:Y:S02]  /*146a90*/  IADD3 R61, P5, R61, R246.reuse, RZ ;  /* 0x000000f63d3d7210 */ /* 0x080fe40007fbe0ff */
[----:B------:R-:W-:Y:S01]  /*146aa0*/  IADD3 R57, P1, R57, R246, RZ ;  /* 0x000000f639397210 */ /* 0x000fe20007f3e0ff */
[----:B------:R-:W-:Y:S02]  /*146ab0*/  STL [R1+0x5514], R63 ;  /* 0x0055143f01007387 */ /* 0x000fe40000100800 */
[----:B------:R1:W-:Y:S02]  /*146ac0*/  STL [R1+0x550c], R61 ;  /* 0x00550c3d01007387 */ /* 0x0003e40000100800 */
[----:B------:R-:W-:Y:S01]  /*146ad0*/  IMAD.X R70, R70, 0x1, R244, P4 ;  /* 0x0000000146467824 */ /* 0x000fe200020e06f4 */
[----:B------:R-:W-:Y:S01]  /*146ae0*/  IADD3.X R62, R62, R244, RZ, P5, !PT ;  /* 0x000000f43e3e7210 */ /* 0x000fe20002ffe4ff */
[----:B------:R2:W-:Y:S03]  /*146af0*/  STL [R1+0x5504], R57 ;  /* 0x0055043901007387 */ /* 0x0005e60000100800 */
[----:B------:R-:W-:Y:S01]  /*146b00*/  STL [R1+0x5508], R70 ;  /* 0x0055084601007387 */ /* 0x000fe20000100800 */
[----:B------:R1:W-:Y:S01]  /*146b10*/  STL [R1+0x5500], R62 ;  /* 0x0055003e01007387 */ /* 0x0003e20000100800 */
[----:B------:R-:W3:Y:S01]  /*146b20*/  LDL.LU R65, [R1+0x5470] ;  /* 0x0054700001417983 */ /* 0x000ee20000300800 */
[----:B------:R-:W-:-:S02]  /*146b30*/  SEL R9, R9, RZ, !P0 ;  /* 0x000000ff09097207 */ /* 0x000fc40004000000 */
[----:B------:R-:W-:Y:S02]  /*146b40*/  SEL R8, R8, RZ, !P0 ;  /* 0x000000ff08087207 */ /* 0x000fe40004000000 */
[----:B------:R-:W-:Y:S02]  /*146b50*/  ISETP.NE.U32.AND P4, PT, R9, RZ, PT ;  /* 0x000000ff0900720c */ /* 0x000fe40003f85070 */
[----:B------:R-:W-:Y:S01]  /*146b60*/  ISETP.NE.U32.AND P5, PT, R8, RZ, PT ;  /* 0x000000ff0800720c */ /* 0x000fe20003fa5070 */
[----:B------:R-:W-:Y:S01]  /*146b70*/  IMAD.MOV.U32 R8, RZ, RZ, R63 ;  /* 0x000000ffff087224 */ /* 0x000fe200078e003f */
[----:B------:R-:W-:Y:S01]  /*146b80*/  MOV R9, R70 ;  /* 0x0000004600097202 */ /* 0x000fe20000000f00 */
[----:B----4-:R-:W-:-:S04]  /*146b90*/  IMAD.X R58, R58, 0x1, R244, P1 ;  /* 0x000000013a3a7824 */ /* 0x010fc800008e06f4 */
[----:B------:R4:W-:Y:S01]  /*146ba0*/  LDGSTS.E [R56+0xd800], [R8.64], P2 ;  /* 0x0d80000008387fae */ /* 0x0009e20009121844 */
[----:B------:R-:W-:Y:S01]  /*146bb0*/  IADD3 R10, P1, R10, R246, RZ ;  /* 0x000000f60a0a7210 */ /* 0x000fe20007f3e0ff */
[----:B----4-:R-:W-:Y:S01]  /*146bc0*/  IMAD.MOV.U32 R8, RZ, RZ, R61 ;  /* 0x000000ffff087224 */ /* 0x010fe200078e003d */
[----:B------:R-:W-:-:S05]  /*146bd0*/  MOV R9, R62 ;  /* 0x0000003e00097202 */ /* 0x000fca0000000f00 */
[----:B------:R4:W-:Y:S01]  /*146be0*/  LDGSTS.E [R56+0xda00], [R8.64], P2 ;  /* 0x0da0000008387fae */ /* 0x0009e20009121844 */
[----:B------:R-:W-:Y:S01]  /*146bf0*/  IMAD.X R11, R11, 0x1, R244, P1 ;  /* 0x000000010b0b7824 */ /* 0x000fe200008e06f4 */
[----:B------:R-:W-:Y:S01]  /*146c00*/  IADD3 R59, P1, R59, R246, RZ ;  /* 0x000000f63b3b7210 */ /* 0x000fe20007f3e0ff */
[----:B----4-:R-:W-:Y:S02]  /*146c10*/  IMAD.MOV.U32 R8, RZ, RZ, R57 ;  /* 0x000000ffff087224 */ /* 0x010fe400078e0039 */
[----:B------:R-:W-:-:S05]  /*146c20*/  IMAD.MOV.U32 R9, RZ, RZ, R58 ;  /* 0x000000ffff097224 */ /* 0x000fca00078e003a */
[----:B------:R4:W-:Y:S04]  /*146c30*/  LDGSTS.E [R56+0xdc00], [R8.64], P2 ;  /* 0x0dc0000008387fae */ /* 0x0009e80009121844 */
[----:B------:R2:W-:Y:S01]  /*146c40*/  STL [R1+0x54f8], R58 ;  /* 0x0054f83a01007387 */ /* 0x0005e20000100800 */
[----:B------:R-:W-:Y:S02]  /*146c50*/  STL [R1+0x54fc], R10 ;  /* 0x0054fc0a01007387 */ /* 0x000fe40000100800 */
[----:B------:R2:W-:Y:S02]  /*146c60*/  STL [R1+0x54f0], R11 ;  /* 0x0054f00b01007387 */ /* 0x0005e40000100800 */
[----:B-1----:R-:W3:Y:S01]  /*146c70*/  LDL.LU R61, [R1+0x5414] ;  /* 0x00541400013d7983 */ /* 0x002ee20000300800 */
[----:B--2---:R-:W2:Y:S01]  /*146c80*/  LDL.LU R57, [R1+0x540c] ;  /* 0x00540c0001397983 */ /* 0x004ea20000300800 */
[----:B----4-:R-:W-:Y:S01]  /*146c90*/  MOV R8, R10 ;  /* 0x0000000a00087202 */ /* 0x010fe20000000f00 */
[----:B------:R-:W-:-:S02]  /*146ca0*/  IMAD.MOV.U32 R9, RZ, RZ, R11 ;  /* 0x000000ffff097224 */ /* 0x000fc400078e000b */
[----:B------:R1:W-:Y:S01]  /*146cb0*/  STL [R1+0x5494], R59 ;  /* 0x0054943b01007387 */ /* 0x0003e20000100800 */
[----:B------:R-:W4:Y:S03]  /*146cc0*/  LDL.LU R62, [R1+0x5404] ;  /* 0x00540400013e7983 */ /* 0x000f260000300800 */
[----:B------:R1:W-:Y:S01]  /*146cd0*/  LDGSTS.E [R56+0xde00], [R8.64], P2 ;  /* 0x0de0000008387fae */ /* 0x0003e20009121844 */
[--C-:B------:R-:W-:Y:S01]  /*146ce0*/  IMAD.X R69, R69, 0x1, R244.reuse, P1 ;  /* 0x0000000145457824 */ /* 0x100fe200008e06f4 */
[-C--:B------:R-:W-:Y:S02]  /*146cf0*/  IADD3 R67, P2, R67, R246.reuse, RZ ;  /* 0x000000f643437210 */ /* 0x080fe40007f5e0ff */
[----:B------:R-:W-:Y:S02]  /*146d00*/  IADD3 R60, P1, R60, R246, RZ ;  /* 0x000000f63c3c7210 */ /* 0x000fe40007f3e0ff */
[----:B------:R-:W-:Y:S01]  /*146d10*/  IADD3.X R68, R68, R244, RZ, P2, !PT ;  /* 0x000000f444447210 */ /* 0x000fe200017fe4ff */
[----:B------:R-:W-:Y:S01]  /*146d20*/  STL [R1+0x548c], R67 ;  /* 0x00548c4301007387 */ /* 0x000fe20000100800 */
[----:B------:R-:W-:Y:S02]  /*146d30*/  STL [R1+0x5488], R69 ;  /* 0x0054884501007387 */ /* 0x000fe40000100800 */
[----:B------:R-:W4:Y:S01]  /*146d40*/  LDL.LU R63, [R1+0x5408] ;  /* 0x00540800013f7983 */ /* 0x000f220000300800 */
[----:B------:R-:W-:Y:S01]  /*146d50*/  IADD3 R64, P2, R64, R246, RZ ;  /* 0x000000f640407210 */ /* 0x000fe20007f5e0ff */
[----:B------:R-:W4:Y:S01]  /*146d60*/  LDL.LU R58, [R1+0x53fc] ;  /* 0x0053fc00013a7983 */ /* 0x000f220000300800 */
[----:B------:R-:W-:Y:S01]  /*146d70*/  IMAD.X R66, R66, 0x1, R244, P1 ;  /* 0x0000000142427824 */ /* 0x000fe200008e06f4 */
[----:B-1----:R-:W-:Y:S01]  /*146d80*/  HMMA.1688.F32.TF32 R8, R120, R222, R4 ;  /* 0x000000de7808723c */ /* 0x002fe20000081004 */
[----:B------:R1:W-:Y:S01]  /*146d90*/  STL [R1+0x5484], R60 ;  /* 0x0054843c01007387 */ /* 0x0003e20000100800 */
[----:B------:R1:W-:Y:S05]  /*146da0*/  STL [R1+0x5480], R68 ;  /* 0x0054804401007387 */ /* 0x0003ea0000100800 */
[----:B------:R-:W-:-:S02]  /*146db0*/  IMAD.MOV.U32 R4, RZ, RZ, R59 ;  /* 0x000000ffff047224 */ /* 0x000fc400078e003b */
[----:B------:R-:W4:Y:S01]  /*146dc0*/  LDL.LU R59, [R1+0x5400] ;  /* 0x00540000013b7983 */ /* 0x000f220000300800 */
[----:B------:R-:W-:Y:S02]  /*146dd0*/  STL [R1+0x547c], R64 ;  /* 0x00547c4001007387 */ /* 0x000fe40000100800 */
[----:B------:R-:W-:Y:S02]  /*146de0*/  STL [R1+0x5478], R66 ;  /* 0x0054784201007387 */ /* 0x000fe40000100800 */
[----:B------:R-:W4:Y:S01]  /*146df0*/  LDL.LU R75, [R1+0x53f8] ;  /* 0x0053f800014b7983 */ /* 0x000f220000300800 */
[----:B------:R-:W-:-:S05]  /*146e00*/  MOV R5, R69 ;  /* 0x0000004500057202 */ /* 0x000fca0000000f00 */
[----:B------:R1:W-:Y:S02]  /*146e10*/  LDGSTS.E [R56+0xf800], [R4.64], P3 ;  /* 0x0f80000004387fae */ /* 0x0003e40009921844 */
[----:B-1----:R-:W-:Y:S02]  /*146e20*/  IMAD.MOV.U32 R4, RZ, RZ, R67 ;  /* 0x000000ffff047224 */ /* 0x002fe400078e0043 */
[----:B------:R-:W-:-:S05]  /*146e30*/  IMAD.MOV.U32 R5, RZ, RZ, R68 ;  /* 0x000000ffff057224 */ /* 0x000fca00078e0044 */
[----:B------:R1:W-:Y:S02]  /*146e40*/  LDGSTS.E [R56+0xfa00], [R4.64], P3 ;  /* 0x0fa0000004387fae */ /* 0x0003e40009921844 */
[----:B-1----:R-:W-:Y:S02]  /*146e50*/  IMAD.MOV.U32 R4, RZ, RZ, R60 ;  /* 0x000000ffff047224 */ /* 0x002fe400078e003c */
[----:B------:R-:W4:Y:S01]  /*146e60*/  LDL.LU R60, [R1+0x53f0] ;  /* 0x0053f000013c7983 */ /* 0x000f220000300800 */
[----:B------:R-:W4:Y:S01]  /*146e70*/  LDL.LU R73, [R1+0x5394] ;  /* 0x0053940001497983 */ /* 0x000f220000300800 */
[----:B---3--:R-:W-:-:S05]  /*146e80*/  IADD3.X R65, R65, R244, RZ, P2, !PT ;  /* 0x000000f441417210 */ /* 0x008fca00017fe4ff */
[----:B------:R1:W-:Y:S01]  /*146e90*/  STL [R1+0x5470], R65 ;  /* 0x0054704101007387 */ /* 0x0003e20000100800 */
[----:B------:R-:W3:Y:S02]  /*146ea0*/  LDL.LU R74, [R1+0x5388] ;  /* 0x00538800014a7983 */ /* 0x000ee40000300800 */
[----:B------:R-:W3:Y:S02]  /*146eb0*/  LDL.LU R72, [R1+0x5380] ;  /* 0x0053800001487983 */ /* 0x000ee40000300800 */
[----:B------:R-:W3:Y:S02]  /*146ec0*/  LDL.LU R71, [R1+0x538c] ;  /* 0x00538c0001477983 */ /* 0x000ee40000300800 */
[----:B------:R-:W-:Y:S01]  /*146ed0*/  IMAD.MOV.U32 R5, RZ, RZ, R66 ;  /* 0x000000ffff057224 */ /* 0x000fe200078e0042 */
[C---:B------:R-:W-:Y:S02]  /*146ee0*/  ISETP.GT.AND P1, PT, R116.reuse, 0x2b, PT ;  /* 0x0000002b7400780c */ /* 0x040fe40003f24270 */
[----:B------:R-:W-:Y:S01]  /*146ef0*/  ISETP.GT.AND P2, PT, R116, 0x2f, PT ;  /* 0x0000002f7400780c */ /* 0x000fe20003f44270 */
[----:B------:R-:W3:Y:S04]  /*146f00*/  LDL.LU R69, [R1+0x5384] ;  /* 0x0053840001457983 */ /* 0x000ee80000300800 */
[----:B------:R1:W-:Y:S01]  /*146f10*/  LDGSTS.E [R56+0xfc00], [R4.64], P3 ;  /* 0x0fc0000004387fae */ /* 0x0003e20009921844 */
[----:B------:R-:W3:Y:S01]  /*146f20*/  LDL.LU R67, [R1+0x537c] ;  /* 0x00537c0001437983 */ /* 0x000ee20000300800 */
[----:B-1----:R-:W-:Y:S01]  /*146f30*/  MOV R4, R64 ;  /* 0x0000004000047202 */ /* 0x002fe20000000f00 */
[----:B------:R-:W-:-:S05]  /*146f40*/  IMAD.MOV.U32 R5, RZ, RZ, R65 ;  /* 0x000000ffff057224 */ /* 0x000fca00078e0041 */
[----:B------:R1:W-:Y:S02]  /*146f50*/  LDGSTS.E [R56+0xfe00], [R4.64], P3 ;  /* 0x0fe0000004387fae */ /* 0x0003e40009921844 */
[----:B-1----:R-:W-:Y:S02]  /*146f60*/  SEL R5, RZ, 0x4, !P1 ;  /* 0x00000004ff057807 */ /* 0x002fe40004800000 */
[----:B------:R-:W-:Y:S02]  /*146f70*/  SEL R4, RZ, 0x4, !P2 ;  /* 0x00000004ff047807 */ /* 0x000fe40005000000 */
[-C--:B------:R-:W-:Y:S02]  /*146f80*/  IADD3 R61, P1, R61, R246.reuse, RZ ;  /* 0x000000f63d3d7210 */ /* 0x080fe40007f3e0ff */
[----:B--2---:R-:W-:-:S03]  /*146f90*/  IADD3 R57, P6, R57, R246, RZ ;  /* 0x000000f639397210 */ /* 0x004fc60007fde0ff */
[----:B------:R-:W-:Y:S01]  /*146fa0*/  STL [R1+0x5414], R61 ;  /* 0x0054143d01007387 */ /* 0x000fe20000100800 */
[----:B----4-:R-:W-:-:S03]  /*146fb0*/  IADD3 R62, P2, R62, R246, RZ ;  /* 0x000000f63e3e7210 */ /* 0x010fc60007f5e0ff */
[----:B------:R-:W-:Y:S04]  /*146fc0*/  STL [R1+0x540c], R57 ;  /* 0x00540c3901007387 */ /* 0x000fe80000100800 */
[----:B------:R-:W-:Y:S01]  /*146fd0*/  STL [R1+0x5404], R62 ;  /* 0x0054043e01007387 */ /* 0x000fe20000100800 */
[----:B------:R-:W-:Y:S01]  /*146fe0*/  SEL R5, R5, RZ, !P0 ;  /* 0x000000ff05057207 */ /* 0x000fe20004000000 */
[----:B------:R-:W-:-:S05]  /*146ff0*/  IMAD.X R63, R63, 0x1, R244, P1 ;  /* 0x000000013f3f7824 */ /* 0x000fca00008e06f4 */
[----:B------:R1:W-:Y:S01]  /*147000*/  STL [R1+0x5408], R63 ;  /* 0x0054083f01007387 */ /* 0x0003e20000100800 */
[----:B------:R-:W-:Y:S01]  /*147010*/  IADD3.X R59, R59, R244, RZ, P6, !PT ;  /* 0x000000f43b3b7210 */ /* 0x000fe200037fe4ff */
[----:B------:R-:W-:-:S04]  /*147020*/  IMAD.X R75, R75, 0x1, R244, P2 ;  /* 0x000000014b4b7824 */ /* 0x000fc800010e06f4 */
[----:B------:R2:W-:Y:S01]  /*147030*/  STL [R1+0x5400], R59 ;  /* 0x0054003b01007387 */ /* 0x0005e20000100800 */
[----:B------:R-:W-:Y:S01]  /*147040*/  STL [R1+0x53f8], R75 ;  /* 0x0053f84b01007387 */ /* 0x000fe20000100800 */
[----:B------:R-:W-:Y:S01]  /*147050*/  IADD3 R58, P2, R58, R246, RZ ;  /* 0x000000f63a3a7210 */ /* 0x000fe20007f5e0ff */
[----:B------:R-:W4:Y:S01]  /*147060*/  LDL.LU R70, [R1+0x5378] ;  /* 0x0053780001467983 */ /* 0x000f220000300800 */
[----:B------:R-:W-:-:S03]  /*147070*/  SEL R4, R4, RZ, !P0 ;  /* 0x000000ff04047207 */ /* 0x000fc60004000000 */
[----:B------:R-:W-:Y:S01]  /*147080*/  STL [R1+0x53fc], R58 ;  /* 0x0053fc3a01007387 */ /* 0x000fe20000100800 */
[----:B------:R-:W4:Y:S01]  /*147090*/  LDL.LU R68, [R1+0x5370] ;  /* 0x0053700001447983 */ /* 0x000f220000300800 */
[----:B------:R-:W-:Y:S02]  /*1470a0*/  ISETP.NE.U32.AND P3, PT, R5, RZ, PT ;  /* 0x000000ff0500720c */ /* 0x000fe40003f65070 */
[----:B------:R-:W-:Y:S01]  /*1470b0*/  ISETP.NE.U32.AND P1, PT, R4, RZ, PT ;  /* 0x000000ff0400720c */ /* 0x000fe20003f25070 */
[----:B------:R-:W4:Y:S01]  /*1470c0*/  LDL.LU R65, [R1+0x5314] ;  /* 0x0053140001417983 */ /* 0x000f220000300800 */
[----:B------:R-:W-:Y:S07]  /*1470d0*/  HMMA.1688.F32.TF32 R4, R120, R214, R52 ;  /* 0x000000d67804723c */ /* 0x000fee0000081034 */
[----:B------:R-:W-:Y:S01]  /*1470e0*/  MOV R53, R63 ;  /* 0x0000003f00357202 */ /* 0x000fe20000000f00 */
[----:B------:R-:W-:Y:S01]  /*1470f0*/  IMAD.MOV.U32 R52, RZ, RZ, R61 ;  /* 0x000000ffff347224 */ /* 0x000fe200078e003d */
[----:B-1----:R-:W4:Y:S01]  /*147100*/  LDL.LU R63, [R1+0x530c] ;  /* 0x00530c00013f7983 */ /* 0x002f220000300800 */
[----:B------:R-:W4:Y:S03]  /*147110*/  LDL.LU R66, [R1+0x5308] ;  /* 0x0053080001427983 */ /* 0x000f260000300800 */
[----:B------:R1:W-:Y:S01]  /*147120*/  LDGSTS.E [R56+0x11800], [R52.64], P4 ;  /* 0x1180000034387fae */ /* 0x0003e2000a121844 */
[----:B------:R-:W-:Y:S01]  /*147130*/  IMAD.X R60, R60, 0x1, R244, P2 ;  /* 0x000000013c3c7824 */ /* 0x000fe200010e06f4 */
[----:B------:R-:W-:Y:S01]  /*147140*/  IADD3 R73, P2, R73, R246, RZ ;  /* 0x000000f649497210 */ /* 0x000fe20007f5e0ff */
[----:B-1----:R-:W-:Y:S01]  /*147150*/  IMAD.MOV.U32 R52, RZ, RZ, R57 ;  /* 0x000000ffff347224 */ /* 0x002fe200078e0039 */
[----:B------:R-:W-:-:S02]  /*147160*/  MOV R53, R59 ;  /* 0x0000003b00357202 */ /* 0x000fc40000000f00 */
[----:B------:R1:W-:Y:S01]  /*147170*/  STL [R1+0x53f0], R60 ;  /* 0x0053f03c01007387 */ /* 0x0003e20000100800 */
[----:B------:R-:W4:Y:S02]  /*147180*/  LDL.LU R64, [R1+0x5300] ;  /* 0x0053000001407983 */ /* 0x000f240000300800 */
[----:B------:R-:W-:Y:S02]  /*147190*/  STL [R1+0x5394], R73 ;  /* 0x0053944901007387 */ /* 0x000fe40000100800 */
[----:B------:R-:W4:Y:S01]  /*1471a0*/  LDL.LU R61, [R1+0x5304] ;  /* 0x00530400013d7983 */ /* 0x000f220000300800 */
[----:B--2---:R-:W2:Y:S04]  /*1471b0*/  LDL.LU R59, [R1+0x52fc] ;  /* 0x0052fc00013b7983 */ /* 0x004ea80000300800 */
[----:B------:R1:W-:Y:S01]  /*1471c0*/  LDGSTS.E [R56+0x11a00], [R52.64], P4 ;  /* 0x11a0000034387fae */ /* 0x0003e2000a121844 */
[----:B------:R-:W2:Y:S02]  /*1471d0*/  LDL.LU R57, [R1+0x5294] ;  /* 0x0052940001397983 */ /* 0x000ea40000300800 */
[----:B-1----:R-:W-:-:S02]  /*1471e0*/  IMAD.MOV.U32 R52, RZ, RZ, R62 ;  /* 0x000000ffff347224 */ /* 0x002fc400078e003e */
[----:B------:R-:W-:Y:S01]  /*1471f0*/  IMAD.MOV.U32 R53, RZ, RZ, R75 ;  /* 0x000000ffff357224 */ /* 0x000fe200078e004b */
[----:B------:R-:W2:Y:S01]  /*147200*/  LDL.LU R62, [R1+0x52f8] ;  /* 0x0052f800013e7983 */ /* 0x000ea20000300800 */
[----:B------:R-:W2:Y:S03]  /*147210*/  LDL.LU R54, [R1+0x528c] ;  /* 0x00528c0001367983 */ /* 0x000ea60000300800 */
[----:B------:R1:W-:Y:S02]  /*147220*/  LDGSTS.E [R56+0x11c00], [R52.64], P4 ;  /* 0x11c0000034387fae */ /* 0x0003e4000a121844 */
[----:B-1----:R-:W-:Y:S02]  /*147230*/  IMAD.MOV.U32 R53, RZ, RZ, R60 ;  /* 0x000000ffff357224 */ /* 0x002fe400078e003c */
[----:B------:R-:W2:Y:S01]  /*147240*/  LDL.LU R60, [R1+0x52f0] ;  /* 0x0052f000013c7983 */ /* 0x000ea20000300800 */
[----:B------:R-:W-:-:S05]  /*147250*/  IMAD.MOV.U32 R52, RZ, RZ, R58 ;  /* 0x000000ffff347224 */ /* 0x000fca00078e003a */
[----:B------:R1:W-:Y:S01]  /*147260*/  LDGSTS.E [R56+0x11e00], [R52.64], P4 ;  /* 0x11e0000034387fae */ /* 0x0003e2000a121844 */
[----:B---3--:R-:W-:Y:S02]  /*147270*/  IADD3.X R74, R74, R244, RZ, P2, !PT ;  /* 0x000000f44a4a7210 */ /* 0x008fe400017fe4ff */
[----:B------:R-:W-:-:S03]  /*147280*/  IADD3 R71, P2, R71, R246, RZ ;  /* 0x000000f647477210 */ /* 0x000fc60007f5e0ff */
[----:B------:R-:W-:Y:S01]  /*147290*/  STL [R1+0x5388], R74 ;  /* 0x0053884a01007387 */ /* 0x000fe20000100800 */
[----:B------:R-:W3:Y:S02]  /*1472a0*/  LDL.LU R58, [R1+0x5288] ;  /* 0x00528800013a7983 */ /* 0x000ee40000300800 */
[----:B------:R-:W-:Y:S02]  /*1472b0*/  STL [R1+0x538c], R71 ;  /* 0x00538c4701007387 */ /* 0x000fe40000100800 */
[----:B------:R-:W3:Y:S02]  /*1472c0*/  LDL.LU R55, [R1+0x5280] ;  /* 0x0052800001377983 */ /* 0x000ee40000300800 */
[----:B-1----:R-:W-:Y:S02]  /*1472d0*/  IMAD.MOV.U32 R52, RZ, RZ, R73 ;  /* 0x000000ffff347224 */ /* 0x002fe400078e0049 */
[----:B------:R-:W-:Y:S01]  /*1472e0*/  IMAD.MOV.U32 R53, RZ, RZ, R74 ;  /* 0x000000ffff357224 */ /* 0x000fe200078e004a */
[----:B------:R-:W-:-:S02]  /*1472f0*/  IADD3.X R72, R72, R244, RZ, P2, !PT ;  /* 0x000000f448487210 */ /* 0x000fc400017fe4ff */
[-C--:B------:R-:W-:Y:S02]  /*147300*/  IADD3 R69, P4, R69, R246.reuse, RZ ;  /* 0x000000f645457210 */ /* 0x080fe40007f9e0ff */
[----:B------:R1:W-:Y:S01]  /*147310*/  LDGSTS.E [R56+0x13800], [R52.64], P5 ;  /* 0x1380000034387fae */ /* 0x0003e2000a921844 */
[----:B------:R-:W-:Y:S01]  /*147320*/  IADD3 R67, P2, R67, R246, RZ ;  /* 0x000000f643437210 */ /* 0x000fe20007f5e0ff */
[----:B-1----:R-:W-:Y:S02]  /*147330*/  IMAD.MOV.U32 R52, RZ, RZ, R71 ;  /* 0x000000ffff347224 */ /* 0x002fe400078e0047 */
[----:B------:R-:W-:-:S05]  /*147340*/  IMAD.MOV.U32 R53, RZ, RZ, R72 ;  /* 0x000000ffff357224 */ /* 0x000fca00078e0048 */
[----:B------:R1:W-:Y:S02]  /*147350*/  LDGSTS.E [R56+0x13a00], [R52.64], P5 ;  /* 0x13a0000034387fae */ /* 0x0003e4000a921844 */
[----:B-1----:R-:W-:Y:S02]  /*147360*/  IMAD.MOV.U32 R52, RZ, RZ, R69 ;  /* 0x000000ffff347224 */ /* 0x002fe400078e0045 */
[----:B------:R-:W-:Y:S01]  /*147370*/  STL [R1+0x5384], R69 ;  /* 0x0053844501007387 */ /* 0x000fe20000100800 */
[----:B------:R-:W-:Y:S02]  /*147380*/  STL [R1+0x5380], R72 ;  /* 0x0053804801007387 */ /* 0x000fe40000100800 */
[----:B------:R-:W-:Y:S01]  /*147390*/  STL [R1+0x537c], R67 ;  /* 0x00537c4301007387 */ /* 0x000fe20000100800 */
[----:B------:R-:W-:Y:S07]  /*1473a0*/  HMMA.1688.F32.TF32 R32, R120, R106, R32 ;  /* 0x0000006a7820723c */ /* 0x000fee0000081020 */
[----:B------:R-:W-:-:S02]  /*1473b0*/  IMAD.MOV.U32 R106, RZ, RZ, R251 ;  /* 0x000000ffff6a7224 */ /* 0x000fc400078e00fb */
[----:B------:R-:W-:Y:S01]  /*1473c0*/  IMAD.MOV.U32 R107, RZ, RZ, R217 ;  /* 0x000000ffff6b7224 */ /* 0x000fe200078e00d9 */
[----:B----4-:R-:W-:-:S05]  /*1473d0*/  IADD3.X R70, R70, R244, RZ, P4, !PT ;  /* 0x000000f446467210 */ /* 0x010fca00027fe4ff */
[----:B------:R-:W-:Y:S01]  /*1473e0*/  IMAD.MOV.U32 R53, RZ, RZ, R70 ;  /* 0x000000ffff357224 */ /* 0x000fe200078e0046 */
[----:B------:R-:W-:Y:S02]  /*1473f0*/  IADD3.X R68, R68, R244, RZ, P2, !PT ;  /* 0x000000f444447210 */ /* 0x000fe400017fe4ff */
[----:B------:R-:W-:Y:S02]  /*147400*/  IADD3 R65, P4, R65, R246, RZ ;  /* 0x000000f641417210 */ /* 0x000fe40007f9e0ff */
[----:B------:R1:W-:Y:S02]  /*147410*/  LDGSTS.E [R56+0x13c00], [R52.64], P5 ;  /* 0x13c0000034387fae */ /* 0x0003e4000a921844 */
[----:B------:R-:W-:Y:S01]  /*147420*/  IADD3.X R66, R66, R244, RZ, P4, !PT ;  /* 0x000000f442427210 */ /* 0x000fe200027fe4ff */
[----:B-1----:R-:W-:Y:S02]  /*147430*/  IMAD.MOV.U32 R52, RZ, RZ, R67 ;  /* 0x000000ffff347224 */ /* 0x002fe400078e0043 */
[----:B------:R-:W-:Y:S01]  /*147440*/  IMAD.MOV.U32 R53, RZ, RZ, R68 ;  /* 0x000000ffff357224 */ /* 0x000fe200078e0044 */
[----:B------:R-:W-:-:S04]  /*147450*/  IADD3 R63, P2, R63, R246, RZ ;  /* 0x000000f63f3f7210 */ /* 0x000fc80007f5e0ff */
[----:B------:R1:W-:Y:S04]  /*147460*/  LDGSTS.E [R56+0x13e00], [R52.64], P5 ;  /* 0x13e0000034387fae */ /* 0x0003e8000a921844 */
[----:B------:R-:W-:Y:S01]  /*147470*/  STL [R1+0x5378], R70 ;  /* 0x0053784601007387 */ /* 0x000fe20000100800 */
[----:B------:R-:W-:Y:S01]  /*147480*/  IADD3.X R64, R64, R244, RZ, P2, !PT ;  /* 0x000000f440407210 */ /* 0x000fe200017fe4ff */
[----:B-1----:R-:W-:Y:S02]  /*147490*/  IMAD.MOV.U32 R52, RZ, RZ, R65 ;  /* 0x000000ffff347224 */ /* 0x002fe400078e0041 */
[----:B------:R-:W-:Y:S01]  /*1474a0*/  IMAD.MOV.U32 R53, RZ, RZ, R66 ;  /* 0x000000ffff357224 */ /* 0x000fe200078e0042 */
[----:B------:R-:W-:-:S04]  /*1474b0*/  IADD3 R61, P4, R61, R246, RZ ;  /* 0x000000f63d3d7210 */ /* 0x000fc80007f9e0ff */
[----:B------:R1:W-:Y:S01]  /*1474c0*/  LDGSTS.E [R56+0x15800], [R52.64], P3 ;  /* 0x1580000034387fae */ /* 0x0003e20009921844 */
[----:B--2---:R-:W-:-:S03]  /*1474d0*/  IADD3 R59, P2, R59, R246, RZ ;  /* 0x000000f63b3b7210 */ /* 0x004fc60007f5e0ff */
[----:B------:R-:W-:Y:S01]  /*1474e0*/  STL [R1+0x5314], R65 ;  /* 0x0053144101007387 */ /* 0x000fe20000100800 */
[----:B------:R-:W-:Y:S01]  /*1474f0*/  STL [R1+0x5370], R68 ;  /* 0x0053704401007387 */ /* 0x000fe20000100800 */
[----:B------:R-:W-:Y:S01]  /*147500*/  IADD3 R57, P5, R57, R246, RZ ;  /* 0x000000f639397210 */ /* 0x000fe20007fbe0ff */
[----:B-1----:R-:W-:Y:S02]  /*147510*/  IMAD.MOV.U32 R52, RZ, RZ, R63 ;  /* 0x000000ffff347224 */ /* 0x002fe400078e003f */
[----:B------:R-:W-:Y:S01]  /*147520*/  IMAD.MOV.U32 R53, RZ, RZ, R64 ;  /* 0x000000ffff357224 */ /* 0x000fe200078e0040 */
[----:B------:R-:W-:Y:S01]  /*147530*/  IADD3.X R62, R62, R244, RZ, P4, !PT ;  /* 0x000000f43e3e7210 */ /* 0x000fe200027fe4ff */
[----:B------:R-:W-:Y:S04]  /*147540*/  STL [R1+0x530c], R63 ;  /* 0x00530c3f01007387 */ /* 0x000fe80000100800 */
[----:B------:R1:W-:Y:S01]  /*147550*/  LDGSTS.E [R56+0x15a00], [R52.64], P3 ;  /* 0x15a0000034387fae */ /* 0x0003e20009921844 */
[----:B------:R-:W-:Y:S01]  /*147560*/  IADD3 R54, P4, R54, R246, RZ ;  /* 0x000000f636367210 */ /* 0x000fe20007f9e0ff */
[----:B------:R-:W-:Y:S02]  /*147570*/  STL [R1+0x5308], R66 ;  /* 0x0053084201007387 */ /* 0x000fe40000100800 */
[----:B------:R-:W-:Y:S01]  /*147580*/  STL [R1+0x5304], R61 ;  /* 0x0053043d01007387 */ /* 0x000fe20000100800 */
[----:B------:R-:W-:Y:S01]  /*147590*/  STL [R1+0x5300], R64 ;  /* 0x0053004001007387 */ /* 0x000fe20000100800 */
[----:B------:R-:W-:Y:S02]  /*1475a0*/  STL [R1+0x52fc], R59 ;  /* 0x0052fc3b01007387 */ /* 0x000fe40000100800 */
[----:B-1----:R-:W-:Y:S01]  /*1475b0*/  IMAD.MOV.U32 R52, RZ, RZ, R61 ;  /* 0x000000ffff347224 */ /* 0x002fe200078e003d */
[----:B------:R-:W-:-:S02]  /*1475c0*/  MOV R53, R62 ;  /* 0x0000003e00357202 */ /* 0x000fc40000000f00 */
[----:B------:R-:W-:Y:S01]  /*1475d0*/  IADD3.X R60, R60, R244, RZ, P2, !PT ;  /* 0x000000f43c3c7210 */ /* 0x000fe200017fe4ff */
[----:B------:R1:W-:Y:S04]  /*1475e0*/  STL [R1+0x52f8], R62 ;  /* 0x0052f83e01007387 */ /* 0x0003e80000100800 */
[----:B------:R2:W-:Y:S01]  /*1475f0*/  LDGSTS.E [R56+0x15c00], [R52.64], P3 ;  /* 0x15c0000034387fae */ /* 0x0005e20009921844 */
[----:B------:R-:W-:Y:S02]  /*147600*/  STL [R1+0x5294], R57 ;  /* 0x0052943901007387 */ /* 0x000fe40000100800 */
[----:B------:R-:W-:Y:S02]  /*147610*/  STL [R1+0x528c], R54 ;  /* 0x00528c3601007387 */ /* 0x000fe40000100800 */
[----:B------:R4:W-:Y:S01]  /*147620*/  STL [R1+0x52f0], R60 ;  /* 0x0052f03c01007387 */ /* 0x0009e20000100800 */
[C---:B------:R-:W-:Y:S08]  /*147630*/  HMMA.1688.F32.TF32 R36, R120.reuse, R110, R36 ;  /* 0x0000006e7824723c */ /* 0x040ff00000081024 */
[----:B------:R-:W-:Y:S01]  /*147640*/  HMMA.1688.F32.TF32 R24, R120, R106, R24 ;  /* 0x0000006a7818723c */ /* 0x000fe20000081018 */
[----:B--2---:R-:W-:Y:S01]  /*147650*/  IMAD.MOV.U32 R52, RZ, RZ, R59 ;  /* 0x000000ffff347224 */ /* 0x004fe200078e003b */
[----:B------:R-:W-:-:S02]  /*147660*/  MOV R53, R60 ;  /* 0x0000003c00357202 */ /* 0x000fc40000000f00 */
[----:B------:R-:W-:Y:S01]  /*147670*/  MOV R110, R247 ;  /* 0x000000f7006e7202 */ /* 0x000fe20000000f00 */
[----:B------:R-:W-:Y:S02]  /*147680*/  IMAD.MOV.U32 R111, RZ, RZ, R252 ;  /* 0x000000ffff6f7224 */ /* 0x000fe400078e00fc */
[----:B------:R-:W-:Y:S02]  /*147690*/  IMAD.MOV.U32 R106, RZ, RZ, R216 ;  /* 0x000000ffff6a7224 */ /* 0x000fe400078e00d8 */
[----:B------:R-:W-:Y:S01]  /*1476a0*/  IMAD.MOV.U32 R107, RZ, RZ, R210 ;  /* 0x000000ffff6b7224 */ /* 0x000fe200078e00d2 */
[----:B------:R2:W-:Y:S01]  /*1476b0*/  LDGSTS.E [R56+0x15e00], [R52.64], P3 ;  /* 0x15e0000034387fae */ /* 0x0005e20009921844 */
[C---:B------:R-:W-:Y:S08]  /*1476c0*/  HMMA.1688.F32.TF32 R48, R120.reuse, R50, R140 ;  /* 0x000000327830723c */ /* 0x040ff0000008108c */
[C---:B------:R-:W-:Y:S08]  /*1476d0*/  HMMA.1688.F32.TF32 R28, R120.reuse, R110, R28 ;  /* 0x0000006e781c723c */ /* 0x040ff0000008101c */
[C---:B------:R-:W-:Y:S08]  /*1476e0*/  HMMA.1688.F32.TF32 R20, R120.reuse, R106, R20 ;  /* 0x0000006a7814723c */ /* 0x040ff00000081014 */
[C---:B------:R-:W-:Y:S08]  /*1476f0*/  HMMA.1688.F32.TF32 R16, R120.reuse, R146, R16 ;  /* 0x000000927810723c */ /* 0x040ff00000081010 */
[----:B------:R-:W-:Y:S01]  /*147700*/  HMMA.1688.F32.TF32 R12, R120, R226, R12 ;  /* 0x000000e2780c723c */ /* 0x000fe2000008100c */
[----:B--2---:R-:W-:-:S02]  /*147710*/  IMAD.MOV.U32 R52, RZ, RZ, R57 ;  /* 0x000000ffff347224 */ /* 0x004fc400078e0039 */
[--C-:B---3--:R-:W-:Y:S02]  /*147720*/  IMAD.X R58, R58, 0x1, R244.reuse, P5 ;  /* 0x000000013a3a7824 */ /* 0x108fe400028e06f4 */
[----:B------:R-:W-:Y:S02]  /*147730*/  IMAD.X R55, R55, 0x1, R244, P4 ;  /* 0x0000000137377824 */ /* 0x000fe400020e06f4 */
[----:B------:R-:W-:Y:S01]  /*147740*/  IMAD.MOV.U32 R53, RZ, RZ, R58 ;  /* 0x000000ffff357224 */ /* 0x000fe200078e003a */
[----:B------:R2:W-:Y:S02]  /*147750*/  STL [R1+0x5288], R58 ;  /* 0x0052883a01007387 */ /* 0x0005e40000100800 */
[----:B------:R2:W-:Y:S02]  /*147760*/  STL [R1+0x5280], R55 ;  /* 0x0052803701007387 */ /* 0x0005e40000100800 */
[----:B-1----:R-:W3:Y:S02]  /*147770*/  LDL.LU R62, [R1+0x527c] ;  /* 0x00527c00013e7983 */ /* 0x002ee40000300800 */
[----:B------:R-:W3:Y:S01]  /*147780*/  LDL.LU R61, [R1+0x5214] ;  /* 0x00521400013d7983 */ /* 0x000ee20000300800 */
[----:B----4-:R-:W4:Y:S01]  /*147790*/  LDL.LU R60, [R1+0x520c] ;  /* 0x00520c00013c7983 */ /* 0x010f220000300800 */
[----:B------:R-:W4:Y:S03]  /*1477a0*/  LDL.LU R59, [R1+0x5204] ;  /* 0x00520400013b7983 */ /* 0x000f260000300800 */
[----:B------:R1:W-:Y:S04]  /*1477b0*/  LDGSTS.E [R56+0x17800], [R52.64], P1 ;  /* 0x1780000034387fae */ /* 0x0003e80008921844 */
[----:B--2---:R-:W2:Y:S01]  /*1477c0*/  LDL.LU R58, [R1+0x5278] ;  /* 0x00527800013a7983 */ /* 0x004ea20000300800 */
[----:B------:R-:W2:Y:S02]  /*1477d0*/  LDL.LU R57, [R1+0x51fc] ;  /* 0x0051fc0001397983 */ /* 0x000ea40000300800 */
[----:B-1----:R-:W-:-:S02]  /*1477e0*/  IMAD.MOV.U32 R53, RZ, RZ, R55 ;  /* 0x000000ffff357224 */ /* 0x002fc400078e0037 */
        /* <DEDUP_REMOVED lines=76> */
[----:B------:R-:W2:Y:S04]  /*147cb0*/  LDL.LU R123, [R1+0x485c] ;  /* 0x00485c00017b7983 */ /* 0x000ea80000300800 */
[----:B------:R1:W-:Y:S04]  /*147cc0*/  LDGSTS.E [R56+0x17a00], [R52.64], P1 ;  /* 0x17a0000034387fae */ /* 0x0003e80008921844 */
[----:B-1----:R-:W2:Y:S01]  /*147cd0*/  LDL.LU R53, [R1+0x5284] ;  /* 0x0052840001357983 */ /* 0x002ea20000300800 */
[----:B------:R-:W2:Y:S01]  /*147ce0*/  LDL.LU R52, [R1+0x5194] ;  /* 0x0051940001347983 */ /* 0x000ea20000300800 */
[----:B---3--:R-:W-:-:S02]  /*147cf0*/  IADD3 R62, P4, R62, R246, RZ ;  /* 0x000000f63e3e7210 */ /* 0x008fc40007f9e0ff */
[-C--:B------:R-:W-:Y:S02]  /*147d00*/  IADD3 R61, P5, R61, R246.reuse, RZ ;  /* 0x000000f63d3d7210 */ /* 0x080fe40007fbe0ff */
[-C--:B----4-:R-:W-:Y:S02]  /*147d10*/  IADD3 R60, P6, R60, R246.reuse, RZ ;  /* 0x000000f63c3c7210 */ /* 0x090fe40007fde0ff */
[----:B------:R-:W-:Y:S01]  /*147d20*/  IADD3 R59, P2, R59, R246, RZ ;  /* 0x000000f63b3b7210 */ /* 0x000fe20007f5e0ff */
[----:B------:R-:W-:Y:S01]  /*147d30*/  STL [R1+0x527c], R62 ;  /* 0x00527c3e01007387 */ /* 0x000fe20000100800 */
[----:B--2---:R-:W-:Y:S02]  /*147d40*/  IADD3.X R55, R55, R244, RZ, P4, !PT ;  /* 0x000000f437377210 */ /* 0x004fe400027fe4ff */
[----:B------:R-:W-:-:S05]  /*147d50*/  IADD3 R53, P3, R53, R246, RZ ;  /* 0x000000f635357210 */ /* 0x000fca0007f7e0ff */
[----:B------:R-:W-:Y:S01]  /*147d60*/  STL [R1+0x5284], R53 ;  /* 0x0052843501007387 */ /* 0x000fe20000100800 */
[----:B------:R-:W-:Y:S02]  /*147d70*/  STL [R1+0x5214], R61 ;  /* 0x0052143d01007387 */ /* 0x000fe40000100800 */
[----:B------:R-:W-:Y:S02]  /*147d80*/  IMAD.X R58, R58, 0x1, R244, P3 ;  /* 0x000000013a3a7824 */ /* 0x000fe400018e06f4 */
[----:B------:R-:W-:Y:S01]  /*147d90*/  STL [R1+0x520c], R60 ;  /* 0x00520c3c01007387 */ /* 0x000fe20000100800 */
[----:B------:R1:W-:Y:S01]  /*147da0*/  STL [R1+0x5204], R59 ;  /* 0x0052043b01007387 */ /* 0x0003e20000100800 */
[----:B------:R-:W-:-:S03]  /*147db0*/  IADD3 R57, P3, R57, R246, RZ ;  /* 0x000000f639397210 */ /* 0x000fc60007f7e0ff */
[----:B-1----:R-:W2:Y:S01]  /*147dc0*/  LDL.LU R59, [R1+0x5208] ;  /* 0x00520800013b7983 */ /* 0x002ea20000300800 */
[----:B------:R-:W3:Y:S02]  /*147dd0*/  LDL.LU R81, [R1+0x518c] ;  /* 0x00518c0001517983 */ /* 0x000ee40000300800 */
[----:B------:R1:W-:Y:S02]  /*147de0*/  STL [R1+0x5278], R58 ;  /* 0x0052783a01007387 */ /* 0x0003e40000100800 */
[----:B-1----:R-:W4:Y:S01]  /*147df0*/  LDL.LU R58, [R1+0x5200] ;  /* 0x00520000013a7983 */ /* 0x002f220000300800 */
[----:B------:R-:W4:Y:S02]  /*147e00*/  LDL.LU R80, [R1+0x5184] ;  /* 0x0051840001507983 */ /* 0x000f240000300800 */
[----:B------:R1:W-:Y:S02]  /*147e10*/  STL [R1+0x51fc], R57 ;  /* 0x0051fc3901007387 */ /* 0x0003e40000100800 */
[----:B-1----:R-:W4:Y:S01]  /*147e20*/  LDL.LU R57, [R1+0x51f8] ;  /* 0x0051f80001397983 */ /* 0x002f220000300800 */
[----:B------:R-:W4:Y:S02]  /*147e30*/  LDL.LU R79, [R1+0x517c] ;  /* 0x00517c00014f7983 */ /* 0x000f240000300800 */
        /* <DEDUP_REMOVED lines=20> */
[----:B-1----:R-:W4:Y:S01]  /*147f80*/  LDL.LU R55, [R1+0x500c] ;  /* 0x00500c0001377983 */ /* 0x002f220000300800 */
[----:B------:R-:W-:-:S05]  /*147f90*/  IADD3 R52, P4, R52, R246, RZ ;  /* 0x000000f634347210 */ /* 0x000fca0007f9e0ff */
[----:B------:R1:W-:Y:S04]  /*147fa0*/  STL [R1+0x5194], R52 ;  /* 0x0051943401007387 */ /* 0x0003e80000100800 */
[----:B-1----:R-:W4:Y:S01]  /*147fb0*/  LDL.LU R52, [R1+0x5080] ;  /* 0x0050800001347983 */ /* 0x002f220000300800 */
[----:B--2---:R-:W-:Y:S01]  /*147fc0*/  IMAD.X R59, R59, 0x1, R244, P5 ;  /* 0x000000013b3b7824 */ /* 0x004fe200028e06f4 */
[----:B---3--:R-:W-:-:S04]  /*147fd0*/  IADD3 R81, P5, R81, R246, RZ ;  /* 0x000000f651517210 */ /* 0x008fc80007fbe0ff */
[----:B------:R1:W-:Y:S01]  /*147fe0*/  STL [R1+0x5208], R59 ;  /* 0x0052083b01007387 */ /* 0x0003e20000100800 */
[----:B----4-:R-:W-:-:S03]  /*147ff0*/  IMAD.X R58, R58, 0x1, R244, P6 ;  /* 0x000000013a3a7824 */ /* 0x010fc600030e06f4 */
[----:B-1----:R-:W2:Y:S04]  /*148000*/  LDL.LU R59, [R1+0x5004] ;  /* 0x00500400013b7983 */ /* 0x002ea80000300800 */
[----:B------:R1:W-:Y:S01]  /*148010*/  STL [R1+0x5200], R58 ;  /* 0x0052003a01007387 */ /* 0x0003e20000100800 */
[----:B------:R-:W-:Y:S02]  /*148020*/  IADD3 R80, P6, R80, R246, RZ ;  /* 0x000000f650507210 */ /* 0x000fe40007fde0ff */
[----:B------:R-:W-:Y:S01]  /*148030*/  IADD3.X R57, R57, R244, RZ, P2, !PT ;  /* 0x000000f439397210 */ /* 0x000fe200017fe4ff */
[----:B------:R-:W-:Y:S01]  /*148040*/  IADD3 R79, P2, R79, R246, RZ ;  /* 0x000000f64f4f7210 */ /* 0x000fe20007f5e0ff */
[----:B-1----:R-:W3:Y:S01]  /*148050*/  LDL.LU R58, [R1+0x5078] ;  /* 0x00507800013a7983 */ /* 0x002ee20000300800 */
[----:B------:R-:W-:Y:S02]  /*148060*/  STL [R1+0x518c], R81 ;  /* 0x00518c5101007387 */ /* 0x000fe40000100800 */
[----:B------:R-:W-:-:S02]  /*148070*/  IMAD.X R78, R78, 0x1, R244, P3 ;  /* 0x000000014e4e7824 */ /* 0x000fc400018e06f4 */
[----:B------:R1:W-:Y:S01]  /*148080*/  STL [R1+0x51f8], R57 ;  /* 0x0051f83901007387 */ /* 0x0003e20000100800 */
[-C--:B------:R-:W-:Y:S01]  /*148090*/  IADD3 R77, P3, R77, R246.reuse, RZ ;  /* 0x000000f64d4d7210 */ /* 0x080fe20007f7e0ff */
[--C-:B------:R-:W-:Y:S01]  /*1480a0*/  IMAD.X R76, R76, 0x1, R244.reuse, P4 ;  /* 0x000000014c4c7824 */ /* 0x100fe200020e06f4 */
[----:B------:R-:W-:Y:S02]  /*1480b0*/  IADD3 R75, P4, R75, R246, RZ ;  /* 0x000000f64b4b7210 */ /* 0x000fe40007f9e0ff */
[----:B------:R-:W-:Y:S01]  /*1480c0*/  IADD3.X R74, R74, R244, RZ, P5, !PT ;  /* 0x000000f44a4a7210 */ /* 0x000fe20002ffe4ff */
[-C--:B------:R-:W-:Y:S02]  /*1480d0*/  IADD3 R73, P5, R73, R246.reuse, RZ ;  /* 0x000000f649497210 */ /* 0x080fe40007fbe0ff */
[--C-:B------:R-:W-:Y:S01]  /*1480e0*/  IMAD.X R72, R72, 0x1, R244.reuse, P6 ;  /* 0x0000000148487824 */ /* 0x100fe200030e06f4 */
[----:B-1----:R-:W4:Y:S01]  /*1480f0*/  LDL.LU R57, [R1+0x4ffc] ;  /* 0x004ffc0001397983 */ /* 0x002f220000300800 */
[----:B------:R-:W-:Y:S02]  /*148100*/  STL [R1+0x5184], R80 ;  /* 0x0051845001007387 */ /* 0x000fe40000100800 */
[----:B------:R-:W-:Y:S02]  /*148110*/  STL [R1+0x517c], R79 ;  /* 0x00517c4f01007387 */ /* 0x000fe40000100800 */
[----:B------:R-:W-:Y:S01]  /*148120*/  STL [R1+0x51f0], R78 ;  /* 0x0051f04e01007387 */ /* 0x000fe20000100800 */
[----:B------:R-:W-:Y:S01]  /*148130*/  STL [R1+0x5114], R77 ;  /* 0x0051144d01007387 */ /* 0x000fe20000100800 */
[----:B------:R-:W-:Y:S01]  /*148140*/  STL [R1+0x5188], R76 ;  /* 0x0051884c01007387 */ /* 0x000fe20000100800 */
[-C--:B------:R-:W-:Y:S01]  /*148150*/  IADD3 R71, P6, R71, R246.reuse, RZ ;  /* 0x000000f647477210 */ /* 0x080fe20007fde0ff */
[----:B------:R-:W-:Y:S02]  /*148160*/  STL [R1+0x510c], R75 ;  /* 0x00510c4b01007387 */ /* 0x000fe40000100800 */
[--C-:B------:R-:W-:Y:S01]  /*148170*/  IMAD.X R70, R70, 0x1, R244.reuse, P2 ;  /* 0x0000000146467824 */ /* 0x100fe200010e06f4 */
[----:B------:R-:W-:Y:S01]  /*148180*/  STL [R1+0x5180], R74 ;  /* 0x0051804a01007387 */ /* 0x000fe20000100800 */
[----:B------:R-:W-:Y:S01]  /*148190*/  IADD3 R69, P2, R69, R246, RZ ;  /* 0x000000f645457210 */ /* 0x000fe20007f5e0ff */
[----:B------:R-:W-:Y:S01]  /*1481a0*/  STL [R1+0x5104], R73 ;  /* 0x0051044901007387 */ /* 0x000fe20000100800 */
[----:B------:R-:W-:Y:S01]  /*1481b0*/  IADD3.X R68, R68, R244, RZ, P3, !PT ;  /* 0x000000f444447210 */ /* 0x000fe20001ffe4ff */
[----:B------:R-:W-:Y:S01]  /*1481c0*/  STL [R1+0x5178], R72 ;  /* 0x0051784801007387 */ /* 0x000fe20000100800 */
[-C--:B------:R-:W-:Y:S01]  /*1481d0*/  IADD3 R67, P3, R67, R246.reuse, RZ ;  /* 0x000000f643437210 */ /* 0x080fe20007f7e0ff */
[----:B------:R-:W-:Y:S02]  /*1481e0*/  STL [R1+0x50fc], R71 ;  /* 0x0050fc4701007387 */ /* 0x000fe40000100800 */
[--C-:B------:R-:W-:Y:S01]  /*1481f0*/  IMAD.X R66, R66, 0x1, R244.reuse, P4 ;  /* 0x0000000142427824 */ /* 0x100fe200020e06f4 */
        /* <DEDUP_REMOVED lines=8> */
[--C-:B------:R-:W-:Y:S01]  /*148280*/  IMAD.X R60, R60, 0x1, R244.reuse, P2 ;  /* 0x000000013c3c7824 */ /* 0x100fe200010e06f4 */
[----:B------:R-:W-:Y:S01]  /*148290*/  STL [R1+0x5100], R66 ;  /* 0x0051004201007387 */ /* 0x000fe20000100800 */
[-C--:B------:R-:W-:Y:S01]  /*1482a0*/  IADD3 R55, P2, R55, R246.reuse, RZ ;  /* 0x000000f637377210 */ /* 0x080fe20007f5e0ff */
[----:B------:R-:W-:Y:S01]  /*1482b0*/  STL [R1+0x5084], R65 ;  /* 0x0050844101007387 */ /* 0x000fe20000100800 */
[----:B------:R-:W-:Y:S01]  /*1482c0*/  IADD3 R61, P6, R61, R246, RZ ;  /* 0x000000f63d3d7210 */ /* 0x000fe20007fde0ff */
[----:B------:R-:W-:Y:S01]  /*1482d0*/  STL [R1+0x50f8], R64 ;  /* 0x0050f84001007387 */ /* 0x000fe20000100800 */
[----:B------:R-:W-:Y:S02]  /*1482e0*/  STL [R1+0x507c], R63 ;  /* 0x00507c3f01007387 */ /* 0x000fe40000100800 */
[----:B------:R-:W-:Y:S02]  /*1482f0*/  STL [R1+0x50f0], R62 ;  /* 0x0050f03e01007387 */ /* 0x000fe40000100800 */
[----:B------:R1:W-:Y:S01]  /*148300*/  STL [R1+0x500c], R55 ;  /* 0x00500c3701007387 */ /* 0x0003e20000100800 */
[----:B------:R-:W-:Y:S04]  /*148310*/  STL [R1+0x5014], R61 ;  /* 0x0050143d01007387 */ /* 0x000fe80000100800 */
[----:B-1----:R-:W4:Y:S01]  /*148320*/  LDL.LU R55, [R1+0x5070] ;  /* 0x0050700001377983 */ /* 0x002f220000300800 */
[----:B------:R-:W-:-:S02]  /*148330*/  IMAD.X R52, R52, 0x1, R244, P3 ;  /* 0x0000000134347824 */ /* 0x000fc400018e06f4 */
[----:B------:R-:W-:Y:S03]  /*148340*/  STL [R1+0x5088], R60 ;  /* 0x0050883c01007387 */ /* 0x000fe60000100800 */
[----:B------:R1:W-:Y:S04]  /*148350*/  STL [R1+0x5080], R52 ;  /* 0x0050803401007387 */ /* 0x0003e80000100800 */
[----:B-1----:R-:W4:Y:S01]  /*148360*/  LDL.LU R52, [R1+0x4f94] ;  /* 0x004f940001347983 */ /* 0x002f220000300800 */
[----:B------:R-:W4:Y:S01]  /*148370*/  LDL.LU R81, [R1+0x5008] ;  /* 0x0050080001517983 */ /* 0x000f220000300800 */
[----:B--2---:R-:W-:-:S05]  /*148380*/  IADD3 R59, P3, R59, R246, RZ ;  /* 0x000000f63b3b7210 */ /* 0x004fca0007f7e0ff */
[----:B------:R1:W-:Y:S01]  /*148390*/  STL [R1+0x5004], R59 ;  /* 0x0050043b01007387 */ /* 0x0003e20000100800 */
[----:B---3--:R-:W-:-:S03]  /*1483a0*/  IADD3.X R58, R58, R244, RZ, P4, !PT ;  /* 0x000000f43a3a7210 */ /* 0x008fc600027fe4ff */
[----:B-1----:R-:W2:Y:S01]  /*1483b0*/  LDL.LU R59, [R1+0x4f8c] ;  /* 0x004f8c00013b7983 */ /* 0x002ea20000300800 */
[----:B------:R-:W3:Y:S03]  /*1483c0*/  LDL.LU R80, [R1+0x5000] ;  /* 0x0050000001507983 */ /* 0x000ee60000300800 */
[----:B------:R1:W-:Y:S01]  /*1483d0*/  STL [R1+0x5078], R58 ;  /* 0x0050783a01007387 */ /* 0x0003e20000100800 */
[----:B----4-:R-:W-:-:S03]  /*1483e0*/  IADD3 R57, P4, R57, R246, RZ ;  /* 0x000000f639397210 */ /* 0x010fc60007f9e0ff */
        /* <DEDUP_REMOVED lines=23> */
[----:B------:R-:W-:-:S05]  /*148560*/  IMAD.X R55, R55, 0x1, R244, P5 ;  /* 0x0000000137377824 */ /* 0x000fca00028e06f4 */
[----:B------:R1:W-:Y:S04]  /*148570*/  STL [R1+0x5070], R55 ;  /* 0x0050703701007387 */ /* 0x0003e80000100800 */
[----:B-1----:R-:W4:Y:S01]  /*148580*/  LDL.LU R55, [R1+0x4e0c] ;  /* 0x004e0c0001377983 */ /* 0x002f220000300800 */
[----:B------:R-:W-:-:S05]  /*148590*/  IADD3 R52, P5, R52, R246, RZ ;  /* 0x000000f634347210 */ /* 0x000fca0007fbe0ff */
[----:B------:R1:W-:Y:S04]  /*1485a0*/  STL [R1+0x4f94], R52 ;  /* 0x004f943401007387 */ /* 0x0003e80000100800 */
[----:B-1----:R-:W4:Y:S01]  /*1485b0*/  LDL.LU R52, [R1+0x4e80] ;  /* 0x004e800001347983 */ /* 0x002f220000300800 */
[----:B------:R-:W-:Y:S01]  /*1485c0*/  IMAD.X R81, R81, 0x1, R244, P6 ;  /* 0x0000000151517824 */ /* 0x000fe200030e06f4 */
[----:B--2---:R-:W-:Y:S02]  /*1485d0*/  IADD3 R59, P6, R59, R246, RZ ;  /* 0x000000f63b3b7210 */ /* 0x004fe40007fde0ff */
[----:B---3--:R-:W-:-:S03]  /*1485e0*/  IADD3.X R80, R80, R244, RZ, P2, !PT ;  /* 0x000000f450507210 */ /* 0x008fc600017fe4ff */
[----:B------:R1:W-:Y:S01]  /*1485f0*/  STL [R1+0x4f8c], R59 ;  /* 0x004f8c3b01007387 */ /* 0x0003e20000100800 */
[-C--:B----4-:R-:W-:Y:S01]  /*148600*/  IADD3 R58, P2, R58, R246.reuse, RZ ;  /* 0x000000f63a3a7210 */ /* 0x090fe20007f5e0ff */
[--C-:B------:R-:W-:Y:S02]  /*148610*/  IMAD.X R79, R79, 0x1, R244.reuse, P3 ;  /* 0x000000014f4f7824 */ /* 0x100fe400018e06f4 */
[----:B-1----:R-:W2:Y:S01]  /*148620*/  LDL.LU R59, [R1+0x4e04] ;  /* 0x004e0400013b7983 */ /* 0x002ea20000300800 */
[----:B------:R-:W-:Y:S01]  /*148630*/  STL [R1+0x5008], R81 ;  /* 0x0050085101007387 */ /* 0x000fe20000100800 */
[-C--:B------:R-:W-:Y:S01]  /*148640*/  IADD3 R78, P3, R78, R246.reuse, RZ ;  /* 0x000000f64e4e7210 */ /* 0x080fe20007f7e0ff */
[----:B------:R1:W-:Y:S02]  /*148650*/  STL [R1+0x4f84], R58 ;  /* 0x004f843a01007387 */ /* 0x0003e40000100800 */
[----:B------:R-:W-:Y:S01]  /*148660*/  IMAD.X R77, R77, 0x1, R244, P4 ;  /* 0x000000014d4d7824 */ /* 0x000fe200020e06f4 */
[----:B------:R-:W-:-:S02]  /*148670*/  IADD3 R76, P4, R76, R246, RZ ;  /* 0x000000f64c4c7210 */ /* 0x000fc40007f9e0ff */
[----:B------:R-:W-:Y:S01]  /*148680*/  IADD3.X R75, R75, R244, RZ, P5, !PT ;  /* 0x000000f44b4b7210 */ /* 0x000fe20002ffe4ff */
[-C--:B------:R-:W-:Y:S02]  /*148690*/  IADD3 R74, P5, R74, R246.reuse, RZ ;  /* 0x000000f64a4a7210 */ /* 0x080fe40007fbe0ff */
[--C-:B------:R-:W-:Y:S01]  /*1486a0*/  IMAD.X R73, R73, 0x1, R244.reuse, P6 ;  /* 0x0000000149497824 */ /* 0x100fe200030e06f4 */
[----:B------:R-:W-:Y:S01]  /*1486b0*/  IADD3 R72, P6, R72, R246, RZ ;  /* 0x000000f648487210 */ /* 0x000fe20007fde0ff */
[----:B-1----:R-:W3:Y:S01]  /*1486c0*/  LDL.LU R58, [R1+0x4e78] ;  /* 0x004e7800013a7983 */ /* 0x002ee20000300800 */
[----:B------:R-:W-:Y:S02]  /*1486d0*/  STL [R1+0x5000], R80 ;  /* 0x0050005001007387 */ /* 0x000fe40000100800 */
[----:B------:R-:W-:Y:S02]  /*1486e0*/  STL [R1+0x4ff8], R79 ;  /* 0x004ff84f01007387 */ /* 0x000fe40000100800 */
[----:B------:R-:W-:Y:S01]  /*1486f0*/  STL [R1+0x4f7c], R78 ;  /* 0x004f7c4e01007387 */ /* 0x000fe20000100800 */
[----:B------:R-:W-:Y:S01]  /*148700*/  STL [R1+0x4ff0], R77 ;  /* 0x004ff04d01007387 */ /* 0x000fe20000100800 */
[----:B------:R-:W-:Y:S02]  /*148710*/  STL [R1+0x4f14], R76 ;  /* 0x004f144c01007387 */ /* 0x000fe40000100800 */
[----:B------:R-:W-:-:S02]  /*148720*/  IMAD.X R71, R71, 0x1, R244, P2 ;  /* 0x0000000147477824 */ /* 0x000fc400010e06f4 */
[----:B------:R-:W-:Y:S01]  /*148730*/  STL [R1+0x4f88], R75 ;  /* 0x004f884b01007387 */ /* 0x000fe20000100800 */
[----:B------:R-:W-:Y:S01]  /*148740*/  IADD3 R70, P2, R70, R246, RZ ;  /* 0x000000f646467210 */ /* 0x000fe20007f5e0ff */
[----:B------:R-:W-:Y:S01]  /*148750*/  STL [R1+0x4f0c], R74 ;  /* 0x004f0c4a01007387 */ /* 0x000fe20000100800 */
[----:B------:R-:W-:Y:S01]  /*148760*/  IADD3.X R69, R69, R244, RZ, P3, !PT ;  /* 0x000000f445457210 */ /* 0x000fe20001ffe4ff */
[----:B------:R-:W-:Y:S01]  /*148770*/  STL [R1+0x4f80], R73 ;  /* 0x004f804901007387 */ /* 0x000fe20000100800 */
[-C--:B------:R-:W-:Y:S01]  /*148780*/  IADD3 R68, P3, R68, R246.reuse, RZ ;  /* 0x000000f644447210 */ /* 0x080fe20007f7e0ff */
[----:B------:R-:W-:Y:S01]  /*148790*/  STL [R1+0x4f04], R72 ;  /* 0x004f044801007387 */ /* 0x000fe20000100800 */
[--C-:B------:R-:W-:Y:S02]  /*1487a0*/  IMAD.X R67, R67, 0x1, R244.reuse, P4 ;  /* 0x0000000143437824 */ /* 0x100fe400020e06f4 */
[----:B------:R-:W-:Y:S01]  /*1487b0*/  STL [R1+0x4f78], R71 ;  /* 0x004f784701007387 */ /* 0x000fe20000100800 */
[----:B------:R-:W-:Y:S01]  /*1487c0*/  IADD3 R66, P4, R66, R246, RZ ;  /* 0x000000f642427210 */ /* 0x000fe20007f9e0ff */
[----:B------:R-:W-:Y:S01]  /*1487d0*/  STL [R1+0x4efc], R70 ;  /* 0x004efc4601007387 */ /* 0x000fe20000100800 */
        /* <DEDUP_REMOVED lines=9> */
[----:B------:R-:W-:Y:S02]  /*148870*/  STL [R1+0x4f00], R65 ;  /* 0x004f004101007387 */ /* 0x000fe40000100800 */
[----:B------:R-:W-:Y:S01]  /*148880*/  IMAD.X R61, R61, 0x1, R244, P2 ;  /* 0x000000013d3d7824 */ /* 0x000fe200010e06f4 */
[----:B------:R-:W-:Y:S01]  /*148890*/  STL [R1+0x4e84], R64 ;  /* 0x004e844001007387 */ /* 0x000fe20000100800 */
[-C--:B------:R-:W-:Y:S01]  /*1488a0*/  IADD3 R60, P2, R60, R246.reuse, RZ ;  /* 0x000000f63c3c7210 */ /* 0x080fe20007f5e0ff */
[----:B------:R-:W-:Y:S02]  /*1488b0*/  STL [R1+0x4ef8], R63 ;  /* 0x004ef83f01007387 */ /* 0x000fe40000100800 */
[----:B------:R-:W-:Y:S01]  /*1488c0*/  STL [R1+0x4e7c], R62 ;  /* 0x004e7c3e01007387 */ /* 0x000fe20000100800 */
[----:B------:R1:W-:Y:S01]  /*1488d0*/  STL [R1+0x4e88], R57 ;  /* 0x004e883901007387 */ /* 0x0003e20000100800 */
[----:B------:R-:W-:Y:S01]  /*1488e0*/  STL [R1+0x4ef0], R61 ;  /* 0x004ef03d01007387 */ /* 0x000fe20000100800 */
[----:B------:R-:W-:-:S02]  /*1488f0*/  IADD3 R55, P3, R55, R246, RZ ;  /* 0x000000f637377210 */ /* 0x000fc40007f7e0ff */
[----:B-1----:R-:W4:Y:S01]  /*148900*/  LDL.LU R57, [R1+0x4dfc] ;  /* 0x004dfc0001397983 */ /* 0x002f220000300800 */
[----:B------:R-:W-:Y:S02]  /*148910*/  STL [R1+0x4e14], R60 ;  /* 0x004e143c01007387 */ /* 0x000fe40000100800 */
[----:B------:R1:W-:Y:S02]  /*148920*/  STL [R1+0x4e0c], R55 ;  /* 0x004e0c3701007387 */ /* 0x0003e40000100800 */
[----:B-1----:R-:W4:Y:S01]  /*148930*/  LDL.LU R55, [R1+0x4e70] ;  /* 0x004e700001377983 */ /* 0x002f220000300800 */
[----:B------:R-:W-:Y:S01]  /*148940*/  IADD3.X R52, R52, R244, RZ, P4, !PT ;  /* 0x000000f434347210 */ /* 0x000fe200027fe4ff */
[----:B------:R-:W4:Y:S04]  /*148950*/  LDL.LU R81, [R1+0x4d94] ;  /* 0x004d940001517983 */ /* 0x000f280000300800 */
[----:B------:R1:W-:Y:S04]  /*148960*/  STL [R1+0x4e80], R52 ;  /* 0x004e803401007387 */ /* 0x0003e80000100800 */
[----:B-1----:R-:W4:Y:S01]  /*148970*/  LDL.LU R52, [R1+0x4e08] ;  /* 0x004e080001347983 */ /* 0x002f220000300800 */
[----:B------:R-:W4:Y:S01]  /*148980*/  LDL.LU R80, [R1+0x4d8c] ;  /* 0x004d8c0001507983 */ /* 0x000f220000300800 */
[----:B--2---:R-:W-:-:S05]  /*148990*/  IADD3 R59, P4, R59, R246, RZ ;  /* 0x000000f63b3b7210 */ /* 0x004fca0007f9e0ff */
[----:B------:R1:W-:Y:S01]  /*1489a0*/  STL [R1+0x4e04], R59 ;  /* 0x004e043b01007387 */ /* 0x0003e20000100800 */
[----:B---3--:R-:W-:-:S03]  /*1489b0*/  IMAD.X R58, R58, 0x1, R244, P5 ;  /* 0x000000013a3a7824 */ /* 0x008fc600028e06f4 */
[----:B-1----:R-:W2:Y:S01]  /*1489c0*/  LDL.LU R59, [R1+0x4e00] ;  /* 0x004e0000013b7983 */ /* 0x002ea20000300800 */
        /* <DEDUP_REMOVED lines=21> */
[----:B-1----:R-:W3:Y:S01]  /*148b20*/  LDL.LU R58, [R1+0x4c14] ;  /* 0x004c1400013a7983 */ /* 0x002ee20000300800 */
[----:B----4-:R-:W-:-:S05]  /*148b30*/  IADD3 R57, P5, R57, R246, RZ ;  /* 0x000000f639397210 */ /* 0x010fca0007fbe0ff */
[----:B------:R1:W-:Y:S01]  /*148b40*/  STL [R1+0x4dfc], R57 ;  /* 0x004dfc3901007387 */ /* 0x0003e20000100800 */
[----:B------:R-:W-:-:S03]  /*148b50*/  IMAD.X R55, R55, 0x1, R244, P6 ;  /* 0x0000000137377824 */ /* 0x000fc600030e06f4 */
[----:B-1----:R-:W4:Y:S02]  /*148b60*/  LDL.LU R57, [R1+0x4c88] ;  /* 0x004c880001397983 */ /* 0x002f240000300800 */
[----:B------:R1:W-:Y:S02]  /*148b70*/  STL [R1+0x4e70], R55 ;  /* 0x004e703701007387 */ /* 0x0003e40000100800 */
[----:B-1----:R-:W4:Y:S01]  /*148b80*/  LDL.LU R55, [R1+0x4c0c] ;  /* 0x004c0c0001377983 */ /* 0x002f220000300800 */
[----:B------:R-:W-:-:S05]  /*148b90*/  IADD3.X R52, R52, R244, RZ, P2, !PT ;  /* 0x000000f434347210 */ /* 0x000fca00017fe4ff */
[----:B------:R1:W-:Y:S04]  /*148ba0*/  STL [R1+0x4e08], R52 ;  /* 0x004e083401007387 */ /* 0x0003e80000100800 */
[----:B-1----:R-:W4:Y:S01]  /*148bb0*/  LDL.LU R52, [R1+0x4c80] ;  /* 0x004c800001347983 */ /* 0x002f220000300800 */
[-C--:B------:R-:W-:Y:S02]  /*148bc0*/  IADD3 R81, P6, R81, R246.reuse, RZ ;  /* 0x000000f651517210 */ /* 0x080fe40007fde0ff */
[----:B------:R-:W-:-:S03]  /*148bd0*/  IADD3 R80, P2, R80, R246, RZ ;  /* 0x000000f650507210 */ /* 0x000fc60007f5e0ff */
[----:B------:R-:W-:Y:S01]  /*148be0*/  STL [R1+0x4d94], R81 ;  /* 0x004d945101007387 */ /* 0x000fe20000100800 */
[--C-:B--2---:R-:W-:Y:S01]  /*148bf0*/  IMAD.X R59, R59, 0x1, R244.reuse, P3 ;  /* 0x000000013b3b7824 */ /* 0x104fe200018e06f4 */
[-C--:B---3--:R-:W-:Y:S01]  /*148c00*/  IADD3 R79, P3, R79, R246.reuse, RZ ;  /* 0x000000f64f4f7210 */ /* 0x088fe20007f7e0ff */
[--C-:B------:R-:W-:Y:S01]  /*148c10*/  IMAD.X R78, R78, 0x1, R244.reuse, P4 ;  /* 0x000000014e4e7824 */ /* 0x100fe200020e06f4 */
[----:B------:R-:W-:Y:S02]  /*148c20*/  IADD3 R77, P4, R77, R246, RZ ;  /* 0x000000f64d4d7210 */ /* 0x000fe40007f9e0ff */
[----:B------:R1:W-:Y:S01]  /*148c30*/  STL [R1+0x4e00], R59 ;  /* 0x004e003b01007387 */ /* 0x0003e20000100800 */
[----:B------:R-:W-:Y:S01]  /*148c40*/  IADD3.X R76, R76, R244, RZ, P5, !PT ;  /* 0x000000f44c4c7210 */ /* 0x000fe20002ffe4ff */
[-C--:B------:R-:W-:Y:S02]  /*148c50*/  IADD3 R75, P5, R75, R246.reuse, RZ ;  /* 0x000000f64b4b7210 */ /* 0x080fe40007fbe0ff */
[--C-:B------:R-:W-:Y:S01]  /*148c60*/  IMAD.X R74, R74, 0x1, R244.reuse, P6 ;  /* 0x000000014a4a7824 */ /* 0x100fe200030e06f4 */
[-C--:B------:R-:W-:Y:S01]  /*148c70*/  IADD3 R73, P6, R73, R246.reuse, RZ ;  /* 0x000000f649497210 */ /* 0x080fe20007fde0ff */
[--C-:B------:R-:W-:Y:S01]  /*148c80*/  IMAD.X R72, R72, 0x1, R244.reuse, P2 ;  /* 0x0000000148487824 */ /* 0x100fe200010e06f4 */
[----:B-1----:R-:W2:Y:S01]  /*148c90*/  LDL.LU R59, [R1+0x4c04] ;  /* 0x004c0400013b7983 */ /* 0x002ea20000300800 */
[----:B------:R-:W-:Y:S02]  /*148ca0*/  STL [R1+0x4d8c], R80 ;  /* 0x004d8c5001007387 */ /* 0x000fe40000100800 */
[----:B------:R-:W-:Y:S02]  /*148cb0*/  STL [R1+0x4d84], R79 ;  /* 0x004d844f01007387 */ /* 0x000fe40000100800 */
[----:B------:R-:W-:Y:S01]  /*148cc0*/  STL [R1+0x4df8], R78 ;  /* 0x004df84e01007387 */ /* 0x000fe20000100800 */
[----:B------:R-:W-:Y:S01]  /*148cd0*/  STL [R1+0x4d7c], R77 ;  /* 0x004d7c4d01007387 */ /* 0x000fe20000100800 */
        /* <DEDUP_REMOVED lines=17> */
[----:B------:R-:W-:Y:S01]  /*148df0*/  IADD3 R63, P6, R63, R246, RZ ;  /* 0x000000f63f3f7210 */ /* 0x000fe20007fde0ff */
[----:B------:R-:W-:Y:S02]  /*148e00*/  STL [R1+0x4c94], R67 ;  /* 0x004c944301007387 */ /* 0x000fe40000100800 */
[----:B------:R-:W-:-:S02]  /*148e10*/  IMAD.X R62, R62, 0x1, R244, P2 ;  /* 0x000000013e3e7824 */ /* 0x000fc400010e06f4 */
[----:B------:R-:W-:Y:S01]  /*148e20*/  IMAD.X R60, R60, 0x1, R244, P3 ;  /* 0x000000013c3c7824 */ /* 0x000fe200018e06f4 */
        /* <DEDUP_REMOVED lines=8> */
[----:B------:R-:W-:Y:S01]  /*148eb0*/  STL [R1+0x4c7c], R61 ;  /* 0x004c7c3d01007387 */ /* 0x000fe20000100800 */
[----:B----4-:R-:W-:-:S03]  /*148ec0*/  IADD3.X R57, R57, R244, RZ, P4, !PT ;  /* 0x000000f439397210 */ /* 0x010fc600027fe4ff */
[----:B-1----:R-:W3:Y:S01]  /*148ed0*/  LDL.LU R58, [R1+0x4c78] ;  /* 0x004c7800013a7983 */ /* 0x002ee20000300800 */
[----:B------:R-:W-:Y:S03]  /*148ee0*/  STL [R1+0x4cf0], R60 ;  /* 0x004cf03c01007387 */ /* 0x000fe60000100800 */
[----:B------:R1:W-:Y:S01]  /*148ef0*/  STL [R1+0x4c88], R57 ;  /* 0x004c883901007387 */ /* 0x0003e20000100800 */
[----:B------:R-:W-:-:S03]  /*148f00*/  IADD3 R55, P4, R55, R246, RZ ;  /* 0x000000f637377210 */ /* 0x000fc60007f9e0ff */
[----:B-1----:R-:W4:Y:S01]  /*148f10*/  LDL.LU R57, [R1+0x4bfc] ;  /* 0x004bfc0001397983 */ /* 0x002f220000300800 */
[----:B------:R-:W4:Y:S02]  /*148f20*/  LDL.LU R81, [R1+0x4c70] ;  /* 0x004c700001517983 */ /* 0x000f240000300800 */
[----:B------:R1:W-:Y:S02]  /*148f30*/  STL [R1+0x4c0c], R55 ;  /* 0x004c0c3701007387 */ /* 0x0003e40000100800 */
[----:B-1----:R-:W4:Y:S01]  /*148f40*/  LDL.LU R55, [R1+0x4b94] ;  /* 0x004b940001377983 */ /* 0x002f220000300800 */
[----:B------:R-:W4:Y:S02]  /*148f50*/  LDL.LU R80, [R1+0x4c08] ;  /* 0x004c080001507983 */ /* 0x000f240000300800 */
[----:B------:R-:W-:-:S05]  /*148f60*/  IMAD.X R52, R52, 0x1, R244, P5 ;  /* 0x0000000134347824 */ /* 0x000fca00028e06f4 */
[----:B------:R1:W-:Y:S04]  /*148f70*/  STL [R1+0x4c80], R52 ;  /* 0x004c803401007387 */ /* 0x0003e80000100800 */
[----:B-1----:R-:W4:Y:S01]  /*148f80*/  LDL.LU R52, [R1+0x4b8c] ;  /* 0x004b8c0001347983 */ /* 0x002f220000300800 */
[----:B------:R-:W4:Y:S02]  /*148f90*/  LDL.LU R79, [R1+0x4c00] ;  /* 0x004c0000014f7983 */ /* 0x000f240000300800 */
[----:B------:R-:W4:Y:S02]  /*148fa0*/  LDL.LU R78, [R1+0x4b84] ;  /* 0x004b8400014e7983 */ /* 0x000f240000300800 */
[----:B------:R-:W4:Y:S01]  /*148fb0*/  LDL.LU R77, [R1+0x4bf8] ;  /* 0x004bf800014d7983 */ /* 0x000f220000300800 */
[----:B--2---:R-:W-:-:S05]  /*148fc0*/  IADD3 R59, P5, R59, R246, RZ ;  /* 0x000000f63b3b7210 */ /* 0x004fca0007fbe0ff */
        /* <DEDUP_REMOVED lines=19> */
[----:B---3--:R-:W-:-:S05]  /*149100*/  IMAD.X R58, R58, 0x1, R244, P6 ;  /* 0x000000013a3a7824 */ /* 0x008fca00030e06f4 */
[----:B------:R1:W-:Y:S01]  /*149110*/  STL [R1+0x4c78], R58 ;  /* 0x004c783a01007387 */ /* 0x0003e20000100800 */
[----:B----4-:R-:W-:Y:S02]  /*149120*/  IADD3 R57, P6, R57, R246, RZ ;  /* 0x000000f639397210 */ /* 0x010fe40007fde0ff */
[----:B------:R-:W-:Y:S01]  /*149130*/  IADD3.X R81, R81, R244, RZ, P2, !PT ;  /* 0x000000f451517210 */ /* 0x000fe200017fe4ff */
[----:B-1----:R-:W3:Y:S02]  /*149140*/  LDL.LU R58, [R1+0x4a88] ;  /* 0x004a8800013a7983 */ /* 0x002ee40000300800 */
[----:B------:R1:W-:Y:S01]  /*149150*/  STL [R1+0x4bfc], R57 ;  /* 0x004bfc3901007387 */ /* 0x0003e20000100800 */
[-C--:B------:R-:W-:Y:S01]  /*149160*/  IADD3 R55, P2, R55, R246.reuse, RZ ;  /* 0x000000f637377210 */ /* 0x080fe20007f5e0ff */
[----:B-1----:R-:W4:Y:S04]  /*149170*/  LDL.LU R57, [R1+0x4a80] ;  /* 0x004a800001397983 */ /* 0x002f280000300800 */
[----:B------:R1:W-:Y:S02]  /*149180*/  STL [R1+0x4b94], R55 ;  /* 0x004b943701007387 */ /* 0x0003e40000100800 */
[----:B-1----:R-:W4:Y:S01]  /*149190*/  LDL.LU R55, [R1+0x4a78] ;  /* 0x004a780001377983 */ /* 0x002f220000300800 */
[----:B------:R-:W-:Y:S01]  /*1491a0*/  IMAD.X R80, R80, 0x1, R244, P3 ;  /* 0x0000000150507824 */ /* 0x000fe200018e06f4 */
[----:B------:R-:W-:-:S02]  /*1491b0*/  IADD3 R52, P3, R52, R246, RZ ;  /* 0x000000f634347210 */ /* 0x000fc40007f7e0ff */
[----:B------:R-:W-:Y:S04]  /*1491c0*/  STL [R1+0x4c70], R81 ;  /* 0x004c705101007387 */ /* 0x000fe80000100800 */
[----:B------:R1:W-:Y:S04]  /*1491d0*/  STL [R1+0x4b8c], R52 ;  /* 0x004b8c3401007387 */ /* 0x0003e80000100800 */
[----:B-1----:R-:W4:Y:S01]  /*1491e0*/  LDL.LU R52, [R1+0x4a50] ;  /* 0x004a500001347983 */ /* 0x002f220000300800 */
[----:B------:R-:W-:Y:S01]  /*1491f0*/  IMAD.X R79, R79, 0x1, R244, P4 ;  /* 0x000000014f4f7824 */ /* 0x000fe200020e06f4 */
[----:B------:R-:W-:-:S02]  /*149200*/  IADD3 R78, P4, R78, R246, RZ ;  /* 0x000000f64e4e7210 */ /* 0x000fc40007f9e0ff */
[----:B------:R-:W-:Y:S01]  /*149210*/  IADD3.X R77, R77, R244, RZ, P5, !PT ;  /* 0x000000f44d4d7210 */ /* 0x000fe20002ffe4ff */
[----:B------:R-:W-:Y:S01]  /*149220*/  STL [R1+0x4c08], R80 ;  /* 0x004c085001007387 */ /* 0x000fe20000100800 */
[----:B------:R-:W-:Y:S02]  /*149230*/  STL [R1+0x4c00], R79 ;  /* 0x004c004f01007387 */ /* 0x000fe40000100800 */
[----:B------:R-:W-:Y:S01]  /*149240*/  STL [R1+0x4b84], R78 ;  /* 0x004b844e01007387 */ /* 0x000fe20000100800 */
[----:B------:R-:W-:Y:S01]  /*149250*/  STL [R1+0x4bf8], R77 ;  /* 0x004bf84d01007387 */ /* 0x000fe20000100800 */
[-C--:B--2---:R-:W-:Y:S01]  /*149260*/  IADD3 R76, P5, R76, R246.reuse, RZ ;  /* 0x000000f64c4c7210 */ /* 0x084fe20007fbe0ff */
[--C-:B------:R-:W-:Y:S01]  /*149270*/  IMAD.X R75, R75, 0x1, R244.reuse, P6 ;  /* 0x000000014b4b7824 */ /* 0x100fe200030e06f4 */
[-C--:B------:R-:W-:Y:S01]  /*149280*/  IADD3 R74, P6, R74, R246.reuse, RZ ;  /* 0x000000f64a4a7210 */ /* 0x080fe20007fde0ff */
[--C-:B------:R-:W-:Y:S01]  /*149290*/  IMAD.X R73, R73, 0x1, R244.reuse, P2 ;  /* 0x0000000149497824 */ /* 0x100fe200010e06f4 */
[----:B------:R-:W-:Y:S01]  /*1492a0*/  IADD3 R72, P2, R72, R246, RZ ;  /* 0x000000f648487210 */ /* 0x000fe20007f5e0ff */
[----:B------:R-:W-:Y:S01]  /*1492b0*/  STL [R1+0x4b7c], R76 ;  /* 0x004b7c4c01007387 */ /* 0x000fe20000100800 */
[----:B------:R-:W-:Y:S01]  /*1492c0*/  IADD3.X R71, R71, R244, RZ, P3, !PT ;  /* 0x000000f447477210 */ /* 0x000fe20001ffe4ff */
[----:B------:R-:W-:Y:S01]  /*1492d0*/  STL [R1+0x4bf0], R75 ;  /* 0x004bf04b01007387 */ /* 0x000fe20000100800 */
[----:B------:R-:W-:Y:S01]  /*1492e0*/  IADD3 R70, P3, R70, R246, RZ ;  /* 0x000000f646467210 */ /* 0x000fe20007f7e0ff */
[----:B------:R-:W-:Y:S01]  /*1492f0*/  STL [R1+0x4b14], R74 ;  /* 0x004b144a01007387 */ /* 0x000fe20000100800 */
[----:B------:R-:W-:-:S02]  /*149300*/  IMAD.X R69, R69, 0x1, R244, P4 ;  /* 0x0000000145457824 */ /* 0x000fc400020e06f4 */
[----:B------:R-:W-:Y:S01]  /*149310*/  STL [R1+0x4b88], R73 ;  /* 0x004b884901007387 */ /* 0x000fe20000100800 */
[-C--:B------:R-:W-:Y:S01]  /*149320*/  IADD3 R68, P4, R68, R246.reuse, RZ ;  /* 0x000000f644447210 */ /* 0x080fe20007f9e0ff */
[----:B------:R-:W-:Y:S01]  /*149330*/  STL [R1+0x4b0c], R72 ;  /* 0x004b0c4801007387 */ /* 0x000fe20000100800 */
[--C-:B------:R-:W-:Y:S02]  /*149340*/  IMAD.X R67, R67, 0x1, R244.reuse, P5 ;  /* 0x0000000143437824 */ /* 0x100fe400028e06f4 */
[----:B------:R-:W-:Y:S01]  /*149350*/  STL [R1+0x4b80], R71 ;  /* 0x004b804701007387 */ /* 0x000fe20000100800 */
        /* <DEDUP_REMOVED lines=16> */
[-C--:B------:R-:W-:Y:S01]  /*149460*/  IADD3 R121, P4, R121, R246.reuse, RZ ;  /* 0x000000f679797210 */ /* 0x080fe20007f9e0ff */
[----:B------:R-:W-:Y:S01]  /*149470*/  STL [R1+0x4a84], R62 ;  /* 0x004a843e01007387 */ /* 0x000fe20000100800 */
[----:B------:R-:W-:Y:S02]  /*149480*/  STL [R1+0x4af8], R61 ;  /* 0x004af83d01007387 */ /* 0x000fe40000100800 */
[----:B------:R-:W-:Y:S02]  /*149490*/  STL [R1+0x4a7c], R60 ;  /* 0x004a7c3c01007387 */ /* 0x000fe40000100800 */
[----:B------:R-:W-:Y:S01]  /*1494a0*/  STL [R1+0x4ad0], R59 ;  /* 0x004ad03b01007387 */ /* 0x000fe20000100800 */
[----:B------:R-:W-:Y:S01]  /*1494b0*/  STL [R1+0x4a14], R121 ;  /* 0x004a147901007387 */ /* 0x000fe20000100800 */
[----:B---3--:R-:W-:Y:S01]  /*1494c0*/  IMAD.X R58, R58, 0x1, R244, P5 ;  /* 0x000000013a3a7824 */ /* 0x008fe200028e06f4 */
[----:B------:R-:W-:-:S04]  /*1494d0*/  IADD3 R119, P5, R119, R246, RZ ;  /* 0x000000f677777210 */ /* 0x000fc80007fbe0ff */
[----:B------:R-:W-:Y:S01]  /*1494e0*/  STL [R1+0x4a88], R58 ;  /* 0x004a883a01007387 */ /* 0x000fe20000100800 */
[----:B----4-:R-:W-:-:S05]  /*1494f0*/  IMAD.X R57, R57, 0x1, R244, P6 ;  /* 0x0000000139397824 */ /* 0x010fca00030e06f4 */
[----:B------:R1:W-:Y:S01]  /*149500*/  STL [R1+0x4a80], R57 ;  /* 0x004a803901007387 */ /* 0x0003e20000100800 */
[----:B------:R-:W-:Y:S01]  /*149510*/  STL [R1+0x4a0c], R119 ;  /* 0x004a0c7701007387 */ /* 0x000fe20000100800 */
[----:B------:R-:W-:-:S05]  /*149520*/  IADD3.X R55, R55, R244, RZ, P2, !PT ;  /* 0x000000f437377210 */ /* 0x000fca00017fe4ff */
[----:B------:R-:W-:Y:S01]  /*149530*/  STL [R1+0x4a78], R55 ;  /* 0x004a783701007387 */ /* 0x000fe20000100800 */
[----:B-1----:R-:W2:Y:S02]  /*149540*/  LDL.LU R57, [R1+0x446c] ;  /* 0x00446c0001397983 */ /* 0x002ea40000300800 */
[----:B------:R-:W-:-:S05]  /*149550*/  IMAD.X R52, R52, 0x1, R244, P3 ;  /* 0x0000000134347824 */ /* 0x000fca00018e06f4 */
[----:B------:R1:W-:Y:S04]  /*149560*/  STL [R1+0x4a50], R52 ;  /* 0x004a503401007387 */ /* 0x0003e80000100800 */
[----:B-1----:R-:W3:Y:S01]  /*149570*/  LDL.LU R52, [R1+0x4474] ;  /* 0x0044740001347983 */ /* 0x002ee20000300800 */
[----:B------:R-:W4:Y:S02]  /*149580*/  LDL.LU R64, [R1+0x447c] ;  /* 0x00447c0001407983 */ /* 0x000f240000300800 */
[----:B------:R-:W4:Y:S02]  /*149590*/  LDL.LU R55, [R1+0x4484] ;  /* 0x0044840001377983 */ /* 0x000f240000300800 */
[----:B------:R-:W4:Y:S01]  /*1495a0*/  LDL.LU R63, [R1+0x448c] ;  /* 0x00448c00013f7983 */ /* 0x000f220000300800 */
[----:B------:R-:W4:Y:S01]  /*1495b0*/  LDL.LU R61, [R1+0x4468] ;  /* 0x00446800013d7983 */ /* 0x000f220000300800 */
[----:B------:R-:W4:Y:S01]  /*1495c0*/  LDL.LU R59, [R1+0x4494] ;  /* 0x00449400013b7983 */ /* 0x000f220000300800 */
[----:B------:R-:W-:-:S02]  /*1495d0*/  IADD3 R115, P6, R115, R246, RZ ;  /* 0x000000f673737210 */ /* 0x000fc40007fde0ff */
[-C--:B------:R-:W-:Y:S01]  /*1495e0*/  IADD3 R113, P2, R113, R246.reuse, RZ ;  /* 0x000000f671717210 */ /* 0x080fe20007f5e0ff */
[--C-:B------:R-:W-:Y:S01]  /*1495f0*/  IMAD.X R122, R122, 0x1, R244.reuse, P4 ;  /* 0x000000017a7a7824 */ /* 0x100fe200020e06f4 */
[----:B------:R-:W-:Y:S01]  /*149600*/  IADD3 R111, P3, R111, R246, RZ ;  /* 0x000000f66f6f7210 */ /* 0x000fe20007f7e0ff */
[----:B------:R-:W4:Y:S01]  /*149610*/  LDL.LU R60, [R1+0x4470] ;  /* 0x00447000013c7983 */ /* 0x000f220000300800 */
        /* <DEDUP_REMOVED lines=19> */
[----:B------:R-:W-:Y:S01]  /*149750*/  IMAD.MOV.U32 R247, RZ, RZ, c[0x0][0x18c] ;  /* 0x00006300fff77624 */ /* 0x000fe200078e00ff */
        /* <DEDUP_REMOVED lines=8> */
[----:B------:R-:W-:Y:S01]  /*1497e0*/  IMAD.SHL.U32 R247, R247, 0x80, RZ ;  /* 0x00000080f7f77824 */ /* 0x000fe200078e00ff */
        /* <DEDUP_REMOVED lines=9> */
[----:B------:R-:W-:Y:S02]  /*149880*/  IADD3.X R100, R100, R244, RZ, P4, !PT ;  /* 0x000000f464647210 */ /* 0x000fe400027fe4ff */
[----:B------:R-:W-:Y:S01]  /*149890*/  SHF.L.U32 R247, R247, 0x2, RZ ;  /* 0x00000002f7f77819 */ /* 0x000fe200000006ff */
        /* <DEDUP_REMOVED lines=8> */
[----:B------:R-:W-:Y:S02]  /*149920*/  STL [R1+0x4900], R100 ;  /* 0x0049006401007387 */ /* 0x000fe40000100800 */
[----:B------:R-:W-:Y:S01]  /*149930*/  STL [R1+0x488c], R91 ;  /* 0x00488c5b01007387 */ /* 0x000fe20000100800 */
[----:B------:R-:W-:Y:S01]  /*149940*/  STL [R1+0x48b8], R98 ;  /* 0x0048b86201007387 */ /* 0x000fe20000100800 */
[----:B------:R-:W-:Y:S02]  /*149950*/  STL [R1+0x4884], R54 ;  /* 0x0048843601007387 */ /* 0x000fe40000100800 */
[----:B------:R-:W4:Y:S01]  /*149960*/  LDL.LU R58, [R1+0x4478] ;  /* 0x00447800013a7983 */ /* 0x000f220000300800 */
[----:B--2---:R-:W-:-:S05]  /*149970*/  IADD3 R57, P6, R57, R247, RZ ;  /* 0x000000f739397210 */ /* 0x004fca0007fde0ff */
[----:B------:R1:W-:Y:S04]  /*149980*/  STL [R1+0x446c], R57 ;  /* 0x00446c3901007387 */ /* 0x0003e80000100800 */
[----:B-1----:R-:W2:Y:S01]  /*149990*/  LDL.LU R57, [R1+0x4480] ;  /* 0x0044800001397983 */ /* 0x002ea20000300800 */
[-C--:B------:R-:W-:Y:S02]  /*1499a0*/  IADD3 R88, P5, R88, R247.reuse, RZ ;  /* 0x000000f758587210 */ /* 0x080fe40007fbe0ff */
[----:B------:R-:W-:Y:S01]  /*1499b0*/  IADD3.X R94, R94, R244, RZ, P2, !PT ;  /* 0x000000f45e5e7210 */ /* 0x000fe200017fe4ff */
[----:B------:R-:W-:Y:S02]  /*1499c0*/  STL [R1+0x4890], R96 ;  /* 0x0048906001007387 */ /* 0x000fe40000100800 */
[--C-:B------:R-:W-:Y:S01]  /*1499d0*/  IMAD.X R92, R92, 0x1, R244.reuse, P3 ;  /* 0x000000015c5c7824 */ /* 0x100fe200018e06f4 */
[----:B------:R-:W-:Y:S01]  /*1499e0*/  STL [R1+0x4464], R88 ;  /* 0x0044645801007387 */ /* 0x000fe20000100800 */
[----:B------:R-:W2:Y:S02]  /*1499f0*/  LDL.LU R66, [R1+0x44ac] ;  /* 0x0044ac0001427983 */ /* 0x000ea40000300800 */
[----:B------:R-:W2:Y:S02]  /*149a00*/  LDL.LU R62, [R1+0x4488] ;  /* 0x00448800013e7983 */ /* 0x000ea40000300800 */
[----:B------:R-:W-:Y:S01]  /*149a10*/  IMAD.X R90, R90, 0x1, R244, P4 ;  /* 0x000000015a5a7824 */ /* 0x000fe200020e06f4 */
[----:B---3--:R-:W-:-:S02]  /*149a20*/  IADD3 R52, P2, R52, R247, RZ ;  /* 0x000000f734347210 */ /* 0x008fc40007f5e0ff */
[-C--:B----4-:R-:W-:Y:S02]  /*149a30*/  IADD3 R64, P3, R64, R247.reuse, RZ ;  /* 0x000000f740407210 */ /* 0x090fe40007f7e0ff */
[----:B------:R-:W-:Y:S01]  /*149a40*/  IADD3 R55, P4, R55, R247, RZ ;  /* 0x000000f737377210 */ /* 0x000fe20007f9e0ff */
[----:B------:R1:W-:Y:S01]  /*149a50*/  STL [R1+0x4474], R52 ;  /* 0x0044743401007387 */ /* 0x0003e20000100800 */
[----:B------:R-:W-:Y:S01]  /*149a60*/  IADD3.X R89, R89, R3, RZ, P5, !PT ;  /* 0x0000000359597210 */ /* 0x000fe20002ffe4ff */
[-C--:B------:R-:W-:Y:S02]  /*149a70*/  IADD3 R63, P5, R63, R247.reuse, RZ ;  /* 0x000000f73f3f7210 */ /* 0x080fe40007fbe0ff */
[--C-:B------:R-:W-:Y:S01]  /*149a80*/  IMAD.X R61, R61, 0x1, R3.reuse, P6 ;  /* 0x000000013d3d7824 */ /* 0x100fe200030e0603 */
[----:B------:R-:W-:Y:S01]  /*149a90*/  IADD3 R59, P6, R59, R247, RZ ;  /* 0x000000f73b3b7210 */ /* 0x000fe20007fde0ff */
[----:B-1----:R-:W3:Y:S01]  /*149aa0*/  LDL.LU R52, [R1+0x44b4] ;  /* 0x0044b40001347983 */ /* 0x002ee20000300800 */
[----:B------:R-:W-:Y:S02]  /*149ab0*/  STL [R1+0x4888], R94 ;  /* 0x0048885e01007387 */ /* 0x000fe40000100800 */
[----:B------:R-:W4:Y:S02]  /*149ac0*/  LDL.LU R65, [R1+0x4490] ;  /* 0x0044900001417983 */ /* 0x000f240000300800 */
[----:B------:R-:W-:Y:S01]  /*149ad0*/  STL [R1+0x447c], R64 ;  /* 0x00447c4001007387 */ /* 0x000fe20000100800 */
[----:B------:R1:W-:Y:S04]  /*149ae0*/  STL [R1+0x4484], R55 ;  /* 0x0044843701007387 */ /* 0x0003e80000100800 */
[----:B-1----:R-:W4:Y:S01]  /*149af0*/  LDL.LU R55, [R1+0x44bc] ;  /* 0x0044bc0001377983 */ /* 0x002f220000300800 */
[----:B------:R-:W-:Y:S02]  /*149b00*/  STL [R1+0x4880], R92 ;  /* 0x0048805c01007387 */ /* 0x000fe40000100800 */
[----:B------:R-:W4:Y:S02]  /*149b10*/  LDL.LU R64, [R1+0x44c4] ;  /* 0x0044c40001407983 */ /* 0x000f240000300800 */
[----:B------:R1:W-:Y:S02]  /*149b20*/  STL [R1+0x448c], R63 ;  /* 0x00448c3f01007387 */ /* 0x0003e40000100800 */
[----:B-1----:R-:W4:Y:S01]  /*149b30*/  LDL.LU R63, [R1+0x44cc] ;  /* 0x0044cc00013f7983 */ /* 0x002f220000300800 */
[----:B------:R-:W-:Y:S02]  /*149b40*/  STL [R1+0x4878], R90 ;  /* 0x0048785a01007387 */ /* 0x000fe40000100800 */
[----:B------:R1:W-:Y:S02]  /*149b50*/  STL [R1+0x4494], R59 ;  /* 0x0044943b01007387 */ /* 0x0003e40000100800 */
[----:B-1----:R-:W4:Y:S01]  /*149b60*/  LDL.LU R59, [R1+0x44a8] ;  /* 0x0044a800013b7983 */ /* 0x002f220000300800 */
[----:B------:R1:W-:Y:S03]  /*149b70*/  STL [R1+0x4468], R61 ;  /* 0x0044683d01007387 */ /* 0x0003e60000100800 */
[----:B-1----:R-:W4:Y:S01]  /*149b80*/  LDL.LU R61, [R1+0x44d4] ;  /* 0x0044d400013d7983 */ /* 0x002f220000300800 */
[----:B------:R-:W-:Y:S02]  /*149b90*/  STL [R1+0x4460], R89 ;  /* 0x0044605901007387 */ /* 0x000fe40000100800 */
[----:B------:R-:W4:Y:S02]  /*149ba0*/  LDL.LU R87, [R1+0x44a0] ;  /* 0x0044a00001577983 */ /* 0x000f240000300800 */
[----:B------:R-:W-:-:S05]  /*149bb0*/  IMAD.X R60, R60, 0x1, R3, P2 ;  /* 0x000000013c3c7824 */ /* 0x000fca00010e0603 */
[----:B------:R1:W-:Y:S04]  /*149bc0*/  STL [R1+0x4470], R60 ;  /* 0x0044703c01007387 */ /* 0x0003e80000100800 */
[----:B-1----:R-:W4:Y:S01]  /*149bd0*/  LDL.LU R60, [R1+0x44b0] ;  /* 0x0044b000013c7983 */ /* 0x002f220000300800 */
[----:B------:R-:W-:-:S05]  /*149be0*/  IADD3.X R58, R58, R3, RZ, P3, !PT ;  /* 0x000000033a3a7210 */ /* 0x000fca0001ffe4ff */
[----:B------:R1:W-:Y:S04]  /*149bf0*/  STL [R1+0x4478], R58 ;  /* 0x0044783a01007387 */ /* 0x0003e80000100800 */
[----:B-1----:R-:W4:Y:S01]  /*149c00*/  LDL.LU R58, [R1+0x44b8] ;  /* 0x0044b800013a7983 */ /* 0x002f220000300800 */
[----:B--2---:R-:W-:-:S05]  /*149c10*/  IMAD.X R57, R57, 0x1, R3, P4 ;  /* 0x0000000139397824 */ /* 0x004fca00020e0603 */
[----:B------:R1:W-:Y:S04]  /*149c20*/  STL [R1+0x4480], R57 ;  /* 0x0044803901007387 */ /* 0x0003e80000100800 */
[----:B-1----:R-:W2:Y:S01]  /*149c30*/  LDL.LU R57, [R1+0x44c0] ;  /* 0x0044c00001397983 */ /* 0x002ea20000300800 */
[-C--:B------:R-:W-:Y:S02]  /*149c40*/  IADD3 R216, P2, R216, R247.reuse, RZ ;  /* 0x000000f7d8d87210 */ /* 0x080fe40007f5e0ff */
[-C--:B------:R-:W-:Y:S02]  /*149c50*/  IADD3 R86, P3, R86, R247.reuse, RZ ;  /* 0x000000f756567210 */ /* 0x080fe40007f7e0ff */
[----:B------:R-:W-:Y:S01]  /*149c60*/  IADD3 R66, P4, R66, R247, RZ ;  /* 0x000000f742427210 */ /* 0x000fe20007f9e0ff */
[----:B------:R-:W2:Y:S01]  /*149c70*/  LDL.LU R84, [R1+0x44e4] ;  /* 0x0044e40001547983 */ /* 0x000ea20000300800 */
[----:B------:R-:W-:-:S02]  /*149c80*/  IMAD.X R62, R62, 0x1, R3, P5 ;  /* 0x000000013e3e7824 */ /* 0x000fc400028e0603 */
[----:B------:R-:W-:Y:S02]  /*149c90*/  STL [R1+0x449c], R216 ;  /* 0x00449cd801007387 */ /* 0x000fe40000100800 */
[----:B------:R-:W-:Y:S01]  /*149ca0*/  STL [R1+0x44a4], R86 ;  /* 0x0044a45601007387 */ /* 0x000fe20000100800 */
[----:B------:R1:W-:Y:S01]  /*149cb0*/  STL [R1+0x44ac], R66 ;  /* 0x0044ac4201007387 */ /* 0x0003e20000100800 */
[----:B---3--:R-:W-:Y:S02]  /*149cc0*/  IADD3 R52, P5, R52, R247, RZ ;  /* 0x000000f734347210 */ /* 0x008fe40007fbe0ff */
[----:B----4-:R-:W-:Y:S01]  /*149cd0*/  IADD3.X R65, R65, R3, RZ, P6, !PT ;  /* 0x0000000341417210 */ /* 0x010fe200037fe4ff */
[----:B-1----:R-:W3:Y:S01]  /*149ce0*/  LDL.LU R66, [R1+0x44ec] ;  /* 0x0044ec0001427983 */ /* 0x002ee20000300800 */
[----:B------:R1:W-:Y:S02]  /*149cf0*/  STL [R1+0x4488], R62 ;  /* 0x0044883e01007387 */ /* 0x0003e40000100800 */
[----:B------:R-:W-:Y:S01]  /*149d00*/  IMAD.X R217, R217, 0x1, R3, P2 ;  /* 0x00000001d9d97824 */ /* 0x000fe200010e0603 */
[-C--:B------:R-:W-:Y:S01]  /*149d10*/  IADD3 R55, P6, R55, R247.reuse, RZ ;  /* 0x000000f737377210 */ /* 0x080fe20007fde0ff */
[----:B-1----:R-:W4:Y:S01]  /*149d20*/  LDL.LU R62, [R1+0x44c8] ;  /* 0x0044c800013e7983 */ /* 0x002f220000300800 */
[----:B------:R1:W-:Y:S01]  /*149d30*/  STL [R1+0x44b4], R52 ;  /* 0x0044b43401007387 */ /* 0x0003e20000100800 */
[----:B------:R-:W-:-:S02]  /*149d40*/  IADD3 R64, P2, R64, R247, RZ ;  /* 0x000000f740407210 */ /* 0x000fc40007f5e0ff */
[----:B-1----:R-:W4:Y:S01]  /*149d50*/  LDL.LU R52, [R1+0x44f4] ;  /* 0x0044f40001347983 */ /* 0x002f220000300800 */
[----:B------:R1:W-:Y:S03]  /*149d60*/  STL [R1+0x4490], R65 ;  /* 0x0044904101007387 */ /* 0x0003e60000100800 */
[----:B-1----:R-:W4:Y:S01]  /*149d70*/  LDL.LU R65, [R1+0x44d0] ;  /* 0x0044d00001417983 */ /* 0x002f220000300800 */
[----:B------:R1:W-:Y:S01]  /*149d80*/  STL [R1+0x44bc], R55 ;  /* 0x0044bc3701007387 */ /* 0x0003e20000100800 */
[----:B------:R-:W-:Y:S02]  /*149d90*/  IADD3.X R59, R59, R3, RZ, P4, !PT ;  /* 0x000000033b3b7210 */ /* 0x000fe400027fe4ff */
[----:B-1----:R-:W4:Y:S01]  /*149da0*/  LDL.LU R55, [R1+0x44fc] ;  /* 0x0044fc0001377983 */ /* 0x002f220000300800 */
[----:B------:R-:W-:Y:S01]  /*149db0*/  IMAD.X R87, R87, 0x1, R3, P3 ;  /* 0x0000000157577824 */ /* 0x000fe200018e0603 */
[----:B------:R-:W-:-:S02]  /*149dc0*/  IADD3 R63, P3, R63, R247, RZ ;  /* 0x000000f73f3f7210 */ /* 0x000fc40007f7e0ff */
[----:B------:R1:W-:Y:S01]  /*149dd0*/  STL [R1+0x44c4], R64 ;  /* 0x0044c44001007387 */ /* 0x0003e20000100800 */
[----:B------:R-:W-:-:S03]  /*149de0*/  IADD3 R61, P4, R61, R247, RZ ;  /* 0x000000f73d3d7210 */ /* 0x000fc60007f9e0ff */
[----:B-1----:R-:W4:Y:S01]  /*149df0*/  LDL.LU R64, [R1+0x4504] ;  /* 0x0045040001407983 */ /* 0x002f220000300800 */
[----:B------:R-:W-:Y:S02]  /*149e00*/  STL [R1+0x4498], R217 ;  /* 0x004498d901007387 */ /* 0x000fe40000100800 */
[----:B------:R-:W-:Y:S02]  /*149e10*/  STL [R1+0x44cc], R63 ;  /* 0x0044cc3f01007387 */ /* 0x000fe40000100800 */
[----:B------:R1:W-:Y:S02]  /*149e20*/  STL [R1+0x44a8], R59 ;  /* 0x0044a83b01007387 */ /* 0x0003e40000100800 */
[----:B-1----:R-:W4:Y:S01]  /*149e30*/  LDL.LU R59, [R1+0x450c] ;  /* 0x00450c00013b7983 */ /* 0x002f220000300800 */
[----:B------:R-:W-:Y:S02]  /*149e40*/  STL [R1+0x44a0], R87 ;  /* 0x0044a05701007387 */ /* 0x000fe40000100800 */
[----:B------:R1:W-:Y:S02]  /*149e50*/  STL [R1+0x44d4], R61 ;  /* 0x0044d43d01007387 */ /* 0x0003e40000100800 */
[----:B-1----:R-:W4:Y:S01]  /*149e60*/  LDL.LU R61, [R1+0x44e8] ;  /* 0x0044e800013d7983 */ /* 0x002f220000300800 */
[----:B------:R-:W4:Y:S02]  /*149e70*/  LDL.LU R85, [R1+0x44e0] ;  /* 0x0044e00001557983 */ /* 0x000f240000300800 */
[----:B------:R-:W4:Y:S02]  /*149e80*/  LDL.LU R63, [R1+0x4514] ;  /* 0x00451400013f7983 */ /* 0x000f240000300800 */
[----:B------:R-:W-:-:S05]  /*149e90*/  IMAD.X R60, R60, 0x1, R3, P5 ;  /* 0x000000013c3c7824 */ /* 0x000fca00028e0603 */
[----:B------:R1:W-:Y:S04]  /*149ea0*/  STL [R1+0x44b0], R60 ;  /* 0x0044b03c01007387 */ /* 0x0003e80000100800 */
[----:B-1----:R-:W4:Y:S01]  /*149eb0*/  LDL.LU R60, [R1+0x44f0] ;  /* 0x0044f000013c7983 */ /* 0x002f220000300800 */
[----:B------:R-:W-:-:S05]  /*149ec0*/  IMAD.X R58, R58, 0x1, R3, P6 ;  /* 0x000000013a3a7824 */ /* 0x000fca00030e0603 */
[----:B------:R1:W-:Y:S04]  /*149ed0*/  STL [R1+0x44b8], R58 ;  /* 0x0044b83a01007387 */ /* 0x0003e80000100800 */
[----:B-1----:R-:W4:Y:S01]  /*149ee0*/  LDL.LU R58, [R1+0x44f8] ;  /* 0x0044f800013a7983 */ /* 0x002f220000300800 */
[----:B--2---:R-:W-:-:S05]  /*149ef0*/  IADD3.X R57, R57, R3, RZ, P2, !PT ;  /* 0x0000000339397210 */ /* 0x004fca00017fe4ff */
[----:B------:R1:W-:Y:S04]  /*149f00*/  STL [R1+0x44c0], R57 ;  /* 0x0044c03901007387 */ /* 0x0003e80000100800 */
[----:B-1----:R-:W2:Y:S01]  /*149f10*/  LDL.LU R57, [R1+0x4500] ;  /* 0x0045000001397983 */ /* 0x002ea20000300800 */
[-C--:B------:R-:W-:Y:S02]  /*149f20*/  IADD3 R214, P5, R214, R247.reuse, RZ ;  /* 0x000000f7d6d67210 */ /* 0x080fe40007fbe0ff */
[-C--:B------:R-:W-:Y:S02]  /*149f30*/  IADD3 R84, P6, R84, R247.reuse, RZ ;  /* 0x000000f754547210 */ /* 0x080fe40007fde0ff */
[----:B---3--:R-:W-:Y:S01]  /*149f40*/  IADD3 R66, P2, R66, R247, RZ ;  /* 0x000000f742427210 */ /* 0x008fe20007f5e0ff */
[----:B------:R-:W3:Y:S01]  /*149f50*/  LDL.LU R82, [R1+0x4524] ;  /* 0x0045240001527983 */ /* 0x000ee20000300800 */
[----:B------:R-:W-:Y:S02]  /*149f60*/  STL [R1+0x44dc], R214 ;  /* 0x0044dcd601007387 */ /* 0x000fe40000100800 */
[----:B------:R-:W-:Y:S01]  /*149f70*/  STL [R1+0x44e4], R84 ;  /* 0x0044e45401007387 */ /* 0x000fe20000100800 */
[----:B------:R1:W-:Y:S01]  /*149f80*/  STL [R1+0x44ec], R66 ;  /* 0x0044ec4201007387 */ /* 0x0003e20000100800 */
[----:B----4-:R-:W-:Y:S01]  /*149f90*/  IMAD.X R62, R62, 0x1, R3, P3 ;  /* 0x000000013e3e7824 */ /* 0x010fe200018e0603 */
[----:B------:R-:W-:-:S02]  /*149fa0*/  IADD3.X R215, R215, R3, RZ, P5, !PT ;  /* 0x00000003d7d77210 */ /* 0x000fc40002ffe4ff */
[----:B-1----:R-:W4:Y:S02]  /*149fb0*/  LDL.LU R66, [R1+0x452c] ;  /* 0x00452c0001427983 */ /* 0x002f240000300800 */
[----:B------:R1:W-:Y:S01]  /*149fc0*/  STL [R1+0x44c8], R62 ;  /* 0x0044c83e01007387 */ /* 0x0003e20000100800 */
[-C--:B------:R-:W-:Y:S01]  /*149fd0*/  IADD3 R52, P3, R52, R247.reuse, RZ ;  /* 0x000000f734347210 */ /* 0x080fe20007f7e0ff */
[----:B-1----:R-:W4:Y:S04]  /*149fe0*/  LDL.LU R62, [R1+0x4508] ;  /* 0x00450800013e7983 */ /* 0x002f280000300800 */
[----:B------:R1:W-:Y:S02]  /*149ff0*/  STL [R1+0x44f4], R52 ;  /* 0x0044f43401007387 */ /* 0x0003e40000100800 */
[--C-:B------:R-:W-:Y:S01]  /*14a000*/  IMAD.X R65, R65, 0x1, R3.reuse, P4 ;  /* 0x0000000141417824 */ /* 0x100fe200020e0603 */
[----:B-1----:R-:W4:Y:S04]  /*14a010*/  LDL.LU R52, [R1+0x4534] ;  /* 0x0045340001347983 */ /* 0x002f280000300800 */
[----:B------:R1:W-:Y:S01]  /*14a020*/  STL [R1+0x44d0], R65 ;  /* 0x0044d04101007387 */ /* 0x0003e20000100800 */
[-C--:B------:R-:W-:Y:S01]  /*14a030*/  IADD3 R55, P4, R55, R247.reuse, RZ ;  /* 0x000000f737377210 */ /* 0x080fe20007f9e0ff */
[----:B-1----:R-:W4:Y:S04]  /*14a040*/  LDL.LU R65, [R1+0x4510] ;  /* 0x0045100001417983 */ /* 0x002f280000300800 */
[----:B------:R1:W-:Y:S01]  /*14a050*/  STL [R1+0x44fc], R55 ;  /* 0x0044fc3701007387 */ /* 0x0003e20000100800 */
[-C--:B------:R-:W-:Y:S01]  /*14a060*/  IADD3 R64, P5, R64, R247.reuse, RZ ;  /* 0x000000f740407210 */ /* 0x080fe20007fbe0ff */
[----:B-1----:R-:W4:Y:S04]  /*14a070*/  LDL.LU R55, [R1+0x453c] ;  /* 0x00453c0001377983 */ /* 0x002f280000300800 */
[----:B------:R1:W-:Y:S04]  /*14a080*/  STL [R1+0x4504], R64 ;  /* 0x0045044001007387 */ /* 0x0003e80000100800 */
[----:B-1----:R-:W4:Y:S01]  /*14a090*/  LDL.LU R64, [R1+0x4544] ;  /* 0x0045440001407983 */ /* 0x002f220000300800 */
[--C-:B------:R-:W-:Y:S01]  /*14a0a0*/  IMAD.X R85, R85, 0x1, R3.reuse, P6 ;  /* 0x0000000155557824 */ /* 0x100fe200030e0603 */
[-C--:B------:R-:W-:Y:S01]  /*14a0b0*/  IADD3 R59, P6, R59, R247.reuse, RZ ;  /* 0x000000f73b3b7210 */ /* 0x080fe20007fde0ff */
[----:B------:R-:W-:Y:S01]  /*14a0c0*/  IMAD.X R61, R61, 0x1, R3, P2 ;  /* 0x000000013d3d7824 */ /* 0x000fe200010e0603 */
[----:B------:R-:W-:-:S03]  /*14a0d0*/  IADD3 R63, P2, R63, R247, RZ ;  /* 0x000000f73f3f7210 */ /* 0x000fc60007f5e0ff */
[----:B------:R1:W-:Y:S04]  /*14a0e0*/  STL [R1+0x450c], R59 ;  /* 0x00450c3b01007387 */ /* 0x0003e80000100800 */
[----:B-1----:R-:W4:Y:S01]  /*14a0f0*/  LDL.LU R59, [R1+0x454c] ;  /* 0x00454c00013b7983 */ /* 0x002f220000300800 */
[----:B------:R-:W-:Y:S02]  /*14a100*/  STL [R1+0x44d8], R215 ;  /* 0x0044d8d701007387 */ /* 0x000fe40000100800 */
[----:B------:R1:W-:Y:S02]  /*14a110*/  STL [R1+0x44e8], R61 ;  /* 0x0044e83d01007387 */ /* 0x0003e40000100800 */
[----:B-1----:R-:W4:Y:S01]  /*14a120*/  LDL.LU R61, [R1+0x4528] ;  /* 0x00452800013d7983 */ /* 0x002f220000300800 */
[----:B------:R-:W-:Y:S02]  /*14a130*/  STL [R1+0x44e0], R85 ;  /* 0x0044e05501007387 */ /* 0x000fe40000100800 */
[----:B------:R1:W-:Y:S02]  /*14a140*/  STL [R1+0x4514], R63 ;  /* 0x0045143f01007387 */ /* 0x0003e40000100800 */
[----:B-1----:R-:W4:Y:S01]  /*14a150*/  LDL.LU R63, [R1+0x4554] ;  /* 0x00455400013f7983 */ /* 0x002f220000300800 */
[----:B------:R-:W4:Y:S01]  /*14a160*/  LDL.LU R83, [R1+0x4520] ;  /* 0x0045200001537983 */ /* 0x000f220000300800 */
[----:B------:R-:W-:-:S05]  /*14a170*/  IADD3.X R60, R60, R3, RZ, P3, !PT ;  /* 0x000000033c3c7210 */ /* 0x000fca0001ffe4ff */
[----:B------:R1:W-:Y:S04]  /*14a180*/  STL [R1+0x44f0], R60 ;  /* 0x0044f03c01007387 */ /* 0x0003e80000100800 */
[----:B-1----:R-:W4:Y:S01]  /*14a190*/  LDL.LU R60, [R1+0x4530] ;  /* 0x00453000013c7983 */ /* 0x002f220000300800 */
[----:B------:R-:W-:-:S05]  /*14a1a0*/  IMAD.X R58, R58, 0x1, R3, P4 ;  /* 0x000000013a3a7824 */ /* 0x000fca00020e0603 */
[----:B------:R1:W-:Y:S04]  /*14a1b0*/  STL [R1+0x44f8], R58 ;  /* 0x0044f83a01007387 */ /* 0x0003e80000100800 */
[----:B-1----:R-:W4:Y:S01]  /*14a1c0*/  LDL.LU R58, [R1+0x4538] ;  /* 0x00453800013a7983 */ /* 0x002f220000300800 */
[----:B--2---:R-:W-:-:S05]  /*14a1d0*/  IMAD.X R57, R57, 0x1, R3, P5 ;  /* 0x0000000139397824 */ /* 0x004fca00028e0603 */
[----:B------:R1:W-:Y:S04]  /*14a1e0*/  STL [R1+0x4500], R57 ;  /* 0x0045003901007387 */ /* 0x0003e80000100800 */
[----:B-1----:R-:W2:Y:S01]  /*14a1f0*/  LDL.LU R57, [R1+0x4540] ;  /* 0x0045400001397983 */ /* 0x002ea20000300800 */
[-C--:B------:R-:W-:Y:S02]  /*14a200*/  IADD3 R212, P3, R212, R247.reuse, RZ ;  /* 0x000000f7d4d47210 */ /* 0x080fe40007f7e0ff */
[-C--:B---3--:R-:W-:Y:S02]  /*14a210*/  IADD3 R82, P4, R82, R247.reuse, RZ ;  /* 0x000000f752527210 */ /* 0x088fe40007f9e0ff */
[----:B----4-:R-:W-:Y:S01]  /*14a220*/  IADD3 R66, P5, R66, R247, RZ ;  /* 0x000000f742427210 */ /* 0x010fe20007fbe0ff */
[----:B------:R-:W3:Y:S01]  /*14a230*/  LDL.LU R80, [R1+0x4564] ;  /* 0x0045640001507983 */ /* 0x000ee20000300800 */
[----:B------:R-:W-:Y:S02]  /*14a240*/  STL [R1+0x451c], R212 ;  /* 0x00451cd401007387 */ /* 0x000fe40000100800 */
[----:B------:R-:W-:Y:S01]  /*14a250*/  STL [R1+0x4524], R82 ;  /* 0x0045245201007387 */ /* 0x000fe20000100800 */
[----:B------:R1:W-:Y:S01]  /*14a260*/  STL [R1+0x452c], R66 ;  /* 0x00452c4201007387 */ /* 0x0003e20000100800 */
[----:B------:R-:W-:Y:S01]  /*14a270*/  IADD3.X R62, R62, R3, RZ, P6, !PT ;  /* 0x000000033e3e7210 */ /* 0x000fe200037fe4ff */
[----:B------:R-:W-:-:S02]  /*14a280*/  IMAD.X R213, R213, 0x1, R3, P3 ;  /* 0x00000001d5d57824 */ /* 0x000fc400018e0603 */
[----:B-1----:R-:W4:Y:S02]  /*14a290*/  LDL.LU R66, [R1+0x456c] ;  /* 0x00456c0001427983 */ /* 0x002f240000300800 */
[----:B------:R1:W-:Y:S01]  /*14a2a0*/  STL [R1+0x4508], R62 ;  /* 0x0045083e01007387 */ /* 0x0003e20000100800 */
[-C--:B------:R-:W-:Y:S01]  /*14a2b0*/  IADD3 R52, P6, R52, R247.reuse, RZ ;  /* 0x000000f734347210 */ /* 0x080fe20007fde0ff */
[----:B-1----:R-:W4:Y:S04]  /*14a2c0*/  LDL.LU R62, [R1+0x4548] ;  /* 0x00454800013e7983 */ /* 0x002f280000300800 */
[----:B------:R1:W-:Y:S02]  /*14a2d0*/  STL [R1+0x4534], R52 ;  /* 0x0045343401007387 */ /* 0x0003e40000100800 */
[----:B------:R-:W-:Y:S01]  /*14a2e0*/  IMAD.X R65, R65, 0x1, R3, P2 ;  /* 0x0000000141417824 */ /* 0x000fe200010e0603 */
[----:B-1----:R-:W4:Y:S01]  /*14a2f0*/  LDL.LU R52, [R1+0x4574] ;  /* 0x0045740001347983 */ /* 0x002f220000300800 */
[----:B------:R-:W-:-:S05]  /*14a300*/  IADD3 R55, P2, R55, R247, RZ ;  /* 0x000000f737377210 */ /* 0x000fca0007f5e0ff */
[----:B------:R1:W-:Y:S01]  /*14a310*/  STL [R1+0x453c], R55 ;  /* 0x00453c3701007387 */ /* 0x0003e20000100800 */
[----:B------:R-:W-:-:S03]  /*14a320*/  IADD3 R64, P3, R64, R247, RZ ;  /* 0x000000f740407210 */ /* 0x000fc60007f7e0ff */
[----:B-1----:R-:W4:Y:S01]  /*14a330*/  LDL.LU R55, [R1+0x4550] ;  /* 0x0045500001377983 */ /* 0x002f220000300800 */
[----:B------:R-:W-:Y:S03]  /*14a340*/  STL [R1+0x4510], R65 ;  /* 0x0045104101007387 */ /* 0x000fe60000100800 */
[----:B------:R1:W-:Y:S04]  /*14a350*/  STL [R1+0x4544], R64 ;  /* 0x0045444001007387 */ /* 0x0003e80000100800 */
[----:B-1----:R-:W4:Y:S01]  /*14a360*/  LDL.LU R64, [R1+0x457c] ;  /* 0x00457c0001407983 */ /* 0x002f220000300800 */
[----:B------:R-:W-:Y:S01]  /*14a370*/  IMAD.X R61, R61, 0x1, R3, P5 ;  /* 0x000000013d3d7824 */ /* 0x000fe200028e0603 */
[----:B------:R-:W-:Y:S01]  /*14a380*/  IADD3.X R83, R83, R3, RZ, P4, !PT ;  /* 0x0000000353537210 */ /* 0x000fe200027fe4ff */
[-C--:B------:R-:W-:Y:S01]  /*14a390*/  IADD3 R59, P4, R59, R247.reuse, RZ ;  /* 0x000000f73b3b7210 */ /* 0x080fe20007f9e0ff */
[----:B------:R-:W-:-:S04]  /*14a3a0*/  IADD3 R63, P5, R63, R247, RZ ;  /* 0x000000f73f3f7210 */ /* 0x000fc80007fbe0ff */
[----:B------:R1:W-:Y:S04]  /*14a3b0*/  STL [R1+0x454c], R59 ;  /* 0x00454c3b01007387 */ /* 0x0003e80000100800 */
[----:B-1----:R-:W4:Y:S01]  /*14a3c0*/  LDL.LU R59, [R1+0x4584] ;  /* 0x00458400013b7983 */ /* 0x002f220000300800 */
[----:B------:R-:W-:Y:S02]  /*14a3d0*/  STL [R1+0x4518], R213 ;  /* 0x004518d501007387 */ /* 0x000fe40000100800 */
[----:B------:R1:W-:Y:S02]  /*14a3e0*/  STL [R1+0x4528], R61 ;  /* 0x0045283d01007387 */ /* 0x0003e40000100800 */
[--C-:B------:R-:W-:Y:S01]  /*14a3f0*/  IMAD.X R60, R60, 0x1, R3.reuse, P6 ;  /* 0x000000013c3c7824 */ /* 0x100fe200030e0603 */
[----:B-1----:R-:W4:Y:S01]  /*14a400*/  LDL.LU R61, [R1+0x458c] ;  /* 0x00458c00013d7983 */ /* 0x002f220000300800 */
[----:B------:R-:W-:Y:S02]  /*14a410*/  STL [R1+0x4520], R83 ;  /* 0x0045205301007387 */ /* 0x000fe40000100800 */
[----:B------:R1:W-:Y:S02]  /*14a420*/  STL [R1+0x4554], R63 ;  /* 0x0045543f01007387 */ /* 0x0003e40000100800 */
[----:B-1----:R-:W4:Y:S01]  /*14a430*/  LDL.LU R63, [R1+0x4568] ;  /* 0x00456800013f7983 */ /* 0x002f220000300800 */
[----:B------:R-:W4:Y:S02]  /*14a440*/  LDL.LU R81, [R1+0x4560] ;  /* 0x0045600001517983 */ /* 0x000f240000300800 */
[----:B------:R1:W-:Y:S02]  /*14a450*/  STL [R1+0x4530], R60 ;  /* 0x0045303c01007387 */ /* 0x0003e40000100800 */
[----:B-1----:R-:W4:Y:S01]  /*14a460*/  LDL.LU R60, [R1+0x4594] ;  /* 0x00459400013c7983 */ /* 0x002f220000300800 */
[----:B------:R-:W-:Y:S01]  /*14a470*/  IADD3.X R58, R58, R3, RZ, P2, !PT ;  /* 0x000000033a3a7210 */ /* 0x000fe200017fe4ff */
[----:B------:R-:W4:Y:S04]  /*14a480*/  LDL.LU R65, [R1+0x4570] ;  /* 0x0045700001417983 */ /* 0x000f280000300800 */
[----:B------:R-:W-:Y:S01]  /*14a490*/  STL [R1+0x4538], R58 ;  /* 0x0045383a01007387 */ /* 0x000fe20000100800 */
[----:B--2---:R-:W-:-:S05]  /*14a4a0*/  IMAD.X R57, R57, 0x1, R3, P3 ;  /* 0x0000000139397824 */ /* 0x004fca00018e0603 */
[----:B------:R1:W-:Y:S04]  /*14a4b0*/  STL [R1+0x4540], R57 ;  /* 0x0045403901007387 */ /* 0x0003e80000100800 */
[----:B-1----:R-:W2:Y:S01]  /*14a4c0*/  LDL.LU R57, [R1+0x4578] ;  /* 0x0045780001397983 */ /* 0x002ea20000300800 */
[-C--:B------:R-:W-:Y:S02]  /*14a4d0*/  IADD3 R147, P6, R147, R247.reuse, RZ ;  /* 0x000000f793937210 */ /* 0x080fe40007fde0ff */
[-C--:B---3--:R-:W-:Y:S02]  /*14a4e0*/  IADD3 R80, P2, R80, R247.reuse, RZ ;  /* 0x000000f750507210 */ /* 0x088fe40007f5e0ff */
[----:B----4-:R-:W-:Y:S01]  /*14a4f0*/  IADD3 R66, P3, R66, R247, RZ ;  /* 0x000000f742427210 */ /* 0x010fe20007f7e0ff */
[----:B------:R-:W3:Y:S01]  /*14a500*/  LDL.LU R58, [R1+0x4580] ;  /* 0x00458000013a7983 */ /* 0x000ee20000300800 */
[----:B------:R-:W4:Y:S02]  /*14a510*/  LDL.LU R78, [R1+0x45a4] ;  /* 0x0045a400014e7983 */ /* 0x000f240000300800 */
[----:B------:R-:W-:Y:S02]  /*14a520*/  STL [R1+0x455c], R147 ;  /* 0x00455c9301007387 */ /* 0x000fe40000100800 */
[----:B------:R-:W-:Y:S01]  /*14a530*/  STL [R1+0x4564], R80 ;  /* 0x0045645001007387 */ /* 0x000fe20000100800 */
[----:B------:R1:W-:Y:S01]  /*14a540*/  STL [R1+0x456c], R66 ;  /* 0x00456c4201007387 */ /* 0x0003e20000100800 */
[----:B------:R-:W-:-:S02]  /*14a550*/  IMAD.X R62, R62, 0x1, R3, P4 ;  /* 0x000000013e3e7824 */ /* 0x000fc400020e0603 */
[----:B------:R-:W-:Y:S01]  /*14a560*/  IMAD.X R210, R210, 0x1, R3, P6 ;  /* 0x00000001d2d27824 */ /* 0x000fe200030e0603 */
[----:B-1----:R-:W4:Y:S02]  /*14a570*/  LDL.LU R66, [R1+0x45ac] ;  /* 0x0045ac0001427983 */ /* 0x002f240000300800 */
[----:B------:R1:W-:Y:S01]  /*14a580*/  STL [R1+0x4548], R62 ;  /* 0x0045483e01007387 */ /* 0x0003e20000100800 */
[----:B------:R-:W-:Y:S01]  /*14a590*/  IADD3 R52, P4, R52, R247, RZ ;  /* 0x000000f734347210 */ /* 0x000fe20007f9e0ff */
[----:B-1----:R-:W4:Y:S04]  /*14a5a0*/  LDL.LU R62, [R1+0x4588] ;  /* 0x00458800013e7983 */ /* 0x002f280000300800 */
[----:B------:R1:W-:Y:S02]  /*14a5b0*/  STL [R1+0x4574], R52 ;  /* 0x0045743401007387 */ /* 0x0003e40000100800 */
[----:B-1----:R-:W4:Y:S01]  /*14a5c0*/  LDL.LU R52, [R1+0x45b4] ;  /* 0x0045b40001347983 */ /* 0x002f220000300800 */
[----:B------:R-:W-:-:S05]  /*14a5d0*/  IADD3.X R55, R55, R3, RZ, P5, !PT ;  /* 0x0000000337377210 */ /* 0x000fca0002ffe4ff */
[----:B------:R1:W-:Y:S01]  /*14a5e0*/  STL [R1+0x4550], R55 ;  /* 0x0045503701007387 */ /* 0x0003e20000100800 */
[----:B------:R-:W-:-:S03]  /*14a5f0*/  IADD3 R64, P5, R64, R247, RZ ;  /* 0x000000f740407210 */ /* 0x000fc60007fbe0ff */
[----:B-1----:R-:W4:Y:S04]  /*14a600*/  LDL.LU R55, [R1+0x4590] ;  /* 0x0045900001377983 */ /* 0x002f280000300800 */
[----:B------:R1:W-:Y:S04]  /*14a610*/  STL [R1+0x457c], R64 ;  /* 0x00457c4001007387 */ /* 0x0003e80000100800 */
[----:B-1----:R-:W4:Y:S01]  /*14a620*/  LDL.LU R64, [R1+0x45bc] ;  /* 0x0045bc0001407983 */ /* 0x002f220000300800 */
[----:B------:R-:W-:-:S05]  /*14a630*/  IADD3 R59, P6, R59, R247, RZ ;  /* 0x000000f73b3b7210 */ /* 0x000fca0007fde0ff */
[----:B------:R1:W-:Y:S04]  /*14a640*/  STL [R1+0x4584], R59 ;  /* 0x0045843b01007387 */ /* 0x0003e80000100800 */
[----:B-1----:R-:W4:Y:S01]  /*14a650*/  LDL.LU R59, [R1+0x45c4] ;  /* 0x0045c400013b7983 */ /* 0x002f220000300800 */
[----:B------:R-:W-:Y:S01]  /*14a660*/  IMAD.X R81, R81, 0x1, R3, P2 ;  /* 0x0000000151517824 */ /* 0x000fe200010e0603 */
[----:B------:R-:W-:Y:S02]  /*14a670*/  IADD3 R61, P2, R61, R247, RZ ;  /* 0x000000f73d3d7210 */ /* 0x000fe40007f5e0ff */
[----:B------:R-:W-:-:S03]  /*14a680*/  IADD3.X R63, R63, R3, RZ, P3, !PT ;  /* 0x000000033f3f7210 */ /* 0x000fc60001ffe4ff */
[----:B------:R1:W-:Y:S01]  /*14a690*/  STL [R1+0x458c], R61 ;  /* 0x00458c3d01007387 */ /* 0x0003e20000100800 */
[----:B------:R-:W-:-:S03]  /*14a6a0*/  IADD3 R60, P3, R60, R247, RZ ;  /* 0x000000f73c3c7210 */ /* 0x000fc60007f7e0ff */
[----:B-1----:R-:W4:Y:S01]  /*14a6b0*/  LDL.LU R61, [R1+0x45cc] ;  /* 0x0045cc00013d7983 */ /* 0x002f220000300800 */
[----:B------:R-:W-:Y:S02]  /*14a6c0*/  STL [R1+0x4558], R210 ;  /* 0x004558d201007387 */ /* 0x000fe40000100800 */
[----:B------:R1:W-:Y:S02]  /*14a6d0*/  STL [R1+0x4568], R63 ;  /* 0x0045683f01007387 */ /* 0x0003e40000100800 */
[----:B-1----:R-:W4:Y:S01]  /*14a6e0*/  LDL.LU R63, [R1+0x45a8] ;  /* 0x0045a800013f7983 */ /* 0x002f220000300800 */
[----:B------:R-:W-:Y:S02]  /*14a6f0*/  STL [R1+0x4560], R81 ;  /* 0x0045605101007387 */ /* 0x000fe40000100800 */
[----:B------:R1:W-:Y:S02]  /*14a700*/  STL [R1+0x4594], R60 ;  /* 0x0045943c01007387 */ /* 0x0003e40000100800 */
[----:B-1----:R-:W4:Y:S01]  /*14a710*/  LDL.LU R60, [R1+0x45d4] ;  /* 0x0045d400013c7983 */ /* 0x002f220000300800 */
[----:B------:R-:W4:Y:S02]  /*14a720*/  LDL.LU R79, [R1+0x45a0] ;  /* 0x0045a000014f7983 */ /* 0x000f240000300800 */
[----:B------:R-:W-:-:S05]  /*14a730*/  IMAD.X R65, R65, 0x1, R3, P4 ;  /* 0x0000000141417824 */ /* 0x000fca00020e0603 */
[----:B------:R1:W-:Y:S04]  /*14a740*/  STL [R1+0x4570], R65 ;  /* 0x0045704101007387 */ /* 0x0003e80000100800 */
[----:B-1----:R-:W4:Y:S01]  /*14a750*/  LDL.LU R65, [R1+0x45b0] ;  /* 0x0045b00001417983 */ /* 0x002f220000300800 */
[----:B--2---:R-:W-:-:S05]  /*14a760*/  IMAD.X R57, R57, 0x1, R3, P5 ;  /* 0x0000000139397824 */ /* 0x004fca00028e0603 */
[----:B------:R1:W-:Y:S04]  /*14a770*/  STL [R1+0x4578], R57 ;  /* 0x0045783901007387 */ /* 0x0003e80000100800 */
[----:B-1----:R-:W2:Y:S01]  /*14a780*/  LDL.LU R57, [R1+0x45b8] ;  /* 0x0045b80001397983 */ /* 0x002ea20000300800 */
[----:B---3--:R-:W-:Y:S02]  /*14a790*/  IADD3.X R58, R58, R3, RZ, P6, !PT ;  /* 0x000000033a3a7210 */ /* 0x008fe400037fe4ff */
[-C--:B------:R-:W-:Y:S02]  /*14a7a0*/  IADD3 R145, P4, R145, R247.reuse, RZ ;  /* 0x000000f791917210 */ /* 0x080fe40007f9e0ff */
[-C--:B----4-:R-:W-:Y:S02]  /*14a7b0*/  IADD3 R78, P5, R78, R247.reuse, RZ ;  /* 0x000000f74e4e7210 */ /* 0x090fe40007fbe0ff */
[----:B------:R-:W-:Y:S01]  /*14a7c0*/  IADD3 R66, P6, R66, R247, RZ ;  /* 0x000000f742427210 */ /* 0x000fe20007fde0ff */
[----:B------:R1:W-:Y:S01]  /*14a7d0*/  STL [R1+0x4580], R58 ;  /* 0x0045803a01007387 */ /* 0x0003e20000100800 */
[----:B------:R-:W-:Y:S01]  /*14a7e0*/  IADD3.X R146, R146, R3, RZ, P4, !PT ;  /* 0x0000000392927210 */ /* 0x000fe200027fe4ff */
[----:B------:R-:W-:-:S02]  /*14a7f0*/  IMAD.X R62, R62, 0x1, R3, P2 ;  /* 0x000000013e3e7824 */ /* 0x000fc400010e0603 */
[----:B-1----:R-:W3:Y:S01]  /*14a800*/  LDL.LU R58, [R1+0x45c0] ;  /* 0x0045c000013a7983 */ /* 0x002ee20000300800 */
[----:B------:R-:W4:Y:S02]  /*14a810*/  LDL.LU R76, [R1+0x45e4] ;  /* 0x0045e400014c7983 */ /* 0x000f240000300800 */
[----:B------:R-:W-:Y:S02]  /*14a820*/  STL [R1+0x459c], R145 ;  /* 0x00459c9101007387 */ /* 0x000fe40000100800 */
[----:B------:R-:W-:Y:S01]  /*14a830*/  STL [R1+0x45a4], R78 ;  /* 0x0045a44e01007387 */ /* 0x000fe20000100800 */
[----:B------:R-:W-:-:S05]  /*14a840*/  IADD3 R52, P2, R52, R247, RZ ;  /* 0x000000f734347210 */ /* 0x000fca0007f5e0ff */
[----:B------:R1:W-:Y:S01]  /*14a850*/  STL [R1+0x45b4], R52 ;  /* 0x0045b43401007387 */ /* 0x0003e20000100800 */
[----:B------:R-:W-:Y:S03]  /*14a860*/  STL [R1+0x45ac], R66 ;  /* 0x0045ac4201007387 */ /* 0x000fe60000100800 */
[----:B-1----:R-:W4:Y:S01]  /*14a870*/  LDL.LU R52, [R1+0x45ec] ;  /* 0x0045ec0001347983 */ /* 0x002f220000300800 */
[----:B------:R1:W-:Y:S02]  /*14a880*/  STL [R1+0x4588], R62 ;  /* 0x0045883e01007387 */ /* 0x0003e40000100800 */
[----:B------:R-:W-:Y:S01]  /*14a890*/  IMAD.X R55, R55, 0x1, R3, P3 ;  /* 0x0000000137377824 */ /* 0x000fe200018e0603 */
[----:B-1----:R-:W4:Y:S04]  /*14a8a0*/  LDL.LU R62, [R1+0x45c8] ;  /* 0x0045c800013e7983 */ /* 0x002f280000300800 */
[----:B------:R1:W-:Y:S01]  /*14a8b0*/  STL [R1+0x4590], R55 ;  /* 0x0045903701007387 */ /* 0x0003e20000100800 */
[-C--:B------:R-:W-:Y:S01]  /*14a8c0*/  IADD3 R64, P3, R64, R247.reuse, RZ ;  /* 0x000000f740407210 */ /* 0x080fe20007f7e0ff */
[----:B-1----:R-:W4:Y:S01]  /*14a8d0*/  LDL.LU R55, [R1+0x45f4] ;  /* 0x0045f40001377983 */ /* 0x002f220000300800 */
[----:B------:R-:W-:-:S05]  /*14a8e0*/  IADD3 R59, P4, R59, R247, RZ ;  /* 0x000000f73b3b7210 */ /* 0x000fca0007f9e0ff */
[----:B------:R1:W-:Y:S01]  /*14a8f0*/  STL [R1+0x45c4], R59 ;  /* 0x0045c43b01007387 */ /* 0x0003e20000100800 */
[----:B------:R1:W-:Y:S03]  /*14a900*/  STL [R1+0x45bc], R64 ;  /* 0x0045bc4001007387 */ /* 0x0003e60000100800 */
[----:B-1----:R-:W4:Y:S01]  /*14a910*/  LDL.LU R59, [R1+0x45d0] ;  /* 0x0045d000013b7983 */ /* 0x002f220000300800 */
[----:B------:R-:W4:Y:S02]  /*14a920*/  LDL.LU R64, [R1+0x45fc] ;  /* 0x0045fc0001407983 */ /* 0x000f240000300800 */
[--C-:B------:R-:W-:Y:S02]  /*14a930*/  IMAD.X R63, R63, 0x1, R3.reuse, P6 ;  /* 0x000000013f3f7824 */ /* 0x100fe400030e0603 */
[----:B------:R-:W-:Y:S01]  /*14a940*/  IMAD.X R79, R79, 0x1, R3, P5 ;  /* 0x000000014f4f7824 */ /* 0x000fe200028e0603 */
[----:B------:R-:W-:-:S02]  /*14a950*/  IADD3 R61, P5, R61, R247, RZ ;  /* 0x000000f73d3d7210 */ /* 0x000fc40007fbe0ff */
        /* <DEDUP_REMOVED lines=10> */
[----:B------:R-:W-:Y:S01]  /*14aa00*/  IADD3.X R65, R65, R3, RZ, P2, !PT ;  /* 0x0000000341417210 */ /* 0x000fe200017fe4ff */
[----:B------:R-:W4:Y:S04]  /*14aa10*/  LDL.LU R67, [R1+0x4614] ;  /* 0x0046140001437983 */ /* 0x000f280000300800 */
[----:B------:R-:W-:Y:S01]  /*14aa20*/  STL [R1+0x45b0], R65 ;  /* 0x0045b04101007387 */ /* 0x000fe20000100800 */
[----:B------:R-:W4:Y:S02]  /*14aa30*/  LDL.LU R66, [R1+0x45f0] ;  /* 0x0045f00001427983 */ /* 0x000f240000300800 */
[----:B--2---:R-:W-:-:S05]  /*14aa40*/  IMAD.X R57, R57, 0x1, R3, P3 ;  /* 0x0000000139397824 */ /* 0x004fca00018e0603 */
[----:B------:R1:W-:Y:S04]  /*14aa50*/  STL [R1+0x45b8], R57 ;  /* 0x0045b83901007387 */ /* 0x0003e80000100800 */
[----:B-1----:R-:W2:Y:S01]  /*14aa60*/  LDL.LU R57, [R1+0x45f8] ;  /* 0x0045f80001397983 */ /* 0x002ea20000300800 */
[--C-:B---3--:R-:W-:Y:S01]  /*14aa70*/  IMAD.X R58, R58, 0x1, R3.reuse, P4 ;  /* 0x000000013a3a7824 */ /* 0x108fe200020e0603 */
[-C--:B------:R-:W-:Y:S02]  /*14aa80*/  IADD3 R143, P2, R143, R247.reuse, RZ ;  /* 0x000000f78f8f7210 */ /* 0x080fe40007f5e0ff */
[----:B----4-:R-:W-:Y:S02]  /*14aa90*/  IADD3 R76, P3, R76, R247, RZ ;  /* 0x000000f74c4c7210 */ /* 0x010fe40007f7e0ff */
[----:B------:R1:W-:Y:S01]  /*14aaa0*/  STL [R1+0x45c0], R58 ;  /* 0x0045c03a01007387 */ /* 0x0003e20000100800 */
[----:B------:R-:W-:-:S03]  /*14aab0*/  IMAD.X R144, R144, 0x1, R3, P2 ;  /* 0x0000000190907824 */ /* 0x000fc600010e0603 */
[----:B-1----:R-:W3:Y:S01]  /*14aac0*/  LDL.LU R58, [R1+0x4600] ;  /* 0x00460000013a7983 */ /* 0x002ee20000300800 */
[----:B------:R-:W4:Y:S02]  /*14aad0*/  LDL.LU R74, [R1+0x4624] ;  /* 0x00462400014a7983 */ /* 0x000f240000300800 */
[----:B------:R-:W-:Y:S02]  /*14aae0*/  STL [R1+0x45dc], R143 ;  /* 0x0045dc8f01007387 */ /* 0x000fe40000100800 */
[----:B------:R-:W-:Y:S01]  /*14aaf0*/  STL [R1+0x45e4], R76 ;  /* 0x0045e44c01007387 */ /* 0x000fe20000100800 */
[----:B------:R-:W-:-:S05]  /*14ab00*/  IADD3 R52, P4, R52, R247, RZ ;  /* 0x000000f734347210 */ /* 0x000fca0007f9e0ff */
[----:B------:R1:W-:Y:S01]  /*14ab10*/  STL [R1+0x45ec], R52 ;  /* 0x0045ec3401007387 */ /* 0x0003e20000100800 */
[----:B------:R-:W-:-:S03]  /*14ab20*/  IADD3.X R62, R62, R3, RZ, P5, !PT ;  /* 0x000000033e3e7210 */ /* 0x000fc60002ffe4ff */
[----:B-1----:R-:W3:Y:S01]  /*14ab30*/  LDL.LU R52, [R1+0x462c] ;  /* 0x00462c0001347983 */ /* 0x002ee20000300800 */
[----:B------:R-:W3:Y:S02]  /*14ab40*/  LDL.LU R65, [R1+0x4608] ;  /* 0x0046080001417983 */ /* 0x000ee40000300800 */
[----:B------:R1:W-:Y:S01]  /*14ab50*/  STL [R1+0x45c8], R62 ;  /* 0x0045c83e01007387 */ /* 0x0003e20000100800 */
[-C--:B------:R-:W-:Y:S01]  /*14ab60*/  IADD3 R55, P5, R55, R247.reuse, RZ ;  /* 0x000000f737377210 */ /* 0x080fe20007fbe0ff */
[----:B-1----:R-:W3:Y:S04]  /*14ab70*/  LDL.LU R62, [R1+0x4634] ;  /* 0x00463400013e7983 */ /* 0x002ee80000300800 */
[----:B------:R1:W-:Y:S02]  /*14ab80*/  STL [R1+0x45f4], R55 ;  /* 0x0045f43701007387 */ /* 0x0003e40000100800 */
[----:B-1----:R-:W3:Y:S01]  /*14ab90*/  LDL.LU R55, [R1+0x4610] ;  /* 0x0046100001377983 */ /* 0x002ee20000300800 */
[----:B------:R-:W-:Y:S01]  /*14aba0*/  IMAD.X R59, R59, 0x1, R3, P6 ;  /* 0x000000013b3b7824 */ /* 0x000fe200030e0603 */
[----:B------:R-:W-:-:S04]  /*14abb0*/  IADD3 R64, P6, R64, R247, RZ ;  /* 0x000000f740407210 */ /* 0x000fc80007fde0ff */
[----:B------:R1:W-:Y:S04]  /*14abc0*/  STL [R1+0x45d0], R59 ;  /* 0x0045d03b01007387 */ /* 0x0003e80000100800 */
[----:B-1----:R-:W3:Y:S01]  /*14abd0*/  LDL.LU R59, [R1+0x463c] ;  /* 0x00463c00013b7983 */ /* 0x002ee20000300800 */
[----:B------:R-:W-:-:S05]  /*14abe0*/  IADD3 R61, P2, R61, R247, RZ ;  /* 0x000000f73d3d7210 */ /* 0x000fca0007f5e0ff */
[----:B------:R1:W-:Y:S01]  /*14abf0*/  STL [R1+0x4604], R61 ;  /* 0x0046043d01007387 */ /* 0x0003e20000100800 */
[----:B------:R1:W-:Y:S03]  /*14ac00*/  STL [R1+0x45fc], R64 ;  /* 0x0045fc4001007387 */ /* 0x0003e60000100800 */
[----:B-1----:R-:W3:Y:S01]  /*14ac10*/  LDL.LU R61, [R1+0x4644] ;  /* 0x00464400013d7983 */ /* 0x002ee20000300800 */
[----:B------:R-:W3:Y:S01]  /*14ac20*/  LDL.LU R64, [R1+0x464c] ;  /* 0x00464c0001407983 */ /* 0x000ee20000300800 */
[----:B------:R-:W-:Y:S01]  /*14ac30*/  IADD3.X R77, R77, R3, RZ, P3, !PT ;  /* 0x000000034d4d7210 */ /* 0x000fe20001ffe4ff */
[----:B------:R-:W-:Y:S02]  /*14ac40*/  IADD3 R63, P3, R63, R247, RZ ;  /* 0x000000f73f3f7210 */ /* 0x000fe40007f7e0ff */
[----:B------:R-:W-:-:S03]  /*14ac50*/  IMAD.X R60, R60, 0x1, R3, P4 ;  /* 0x000000013c3c7824 */ /* 0x000fc600020e0603 */
[----:B------:R1:W-:Y:S01]  /*14ac60*/  STL [R1+0x460c], R63 ;  /* 0x00460c3f01007387 */ /* 0x0003e20000100800 */
[----:B------:R-:W-:-:S03]  /*14ac70*/  IADD3 R67, P4, R67, R247, RZ ;  /* 0x000000f743437210 */ /* 0x000fc60007f9e0ff */
[----:B-1----:R-:W3:Y:S01]  /*14ac80*/  LDL.LU R63, [R1+0x4628] ;  /* 0x00462800013f7983 */ /* 0x002ee20000300800 */
[----:B------:R-:W-:Y:S02]  /*14ac90*/  STL [R1+0x45d8], R144 ;  /* 0x0045d89001007387 */ /* 0x000fe40000100800 */
[----:B------:R1:W-:Y:S02]  /*14aca0*/  STL [R1+0x45e8], R60 ;  /* 0x0045e83c01007387 */ /* 0x0003e40000100800 */
[----:B------:R-:W-:Y:S01]  /*14acb0*/  IMAD.X R66, R66, 0x1, R3, P5 ;  /* 0x0000000142427824 */ /* 0x000fe200028e0603 */
[----:B-1----:R-:W3:Y:S01]  /*14acc0*/  LDL.LU R60, [R1+0x4654] ;  /* 0x00465400013c7983 */ /* 0x002ee20000300800 */
[----:B------:R-:W-:Y:S02]  /*14acd0*/  STL [R1+0x45e0], R77 ;  /* 0x0045e04d01007387 */ /* 0x000fe40000100800 */
[----:B------:R-:W3:Y:S02]  /*14ace0*/  LDL.LU R75, [R1+0x4620] ;  /* 0x00462000014b7983 */ /* 0x000ee40000300800 */
[----:B------:R-:W-:Y:S01]  /*14acf0*/  STL [R1+0x4614], R67 ;  /* 0x0046144301007387 */ /* 0x000fe20000100800 */
[----:B--2---:R-:W-:-:S05]  /*14ad00*/  IADD3.X R57, R57, R3, RZ, P6, !PT ;  /* 0x0000000339397210 */ /* 0x004fca00037fe4ff */
[----:B------:R1:W-:Y:S01]  /*14ad10*/  STL [R1+0x45f8], R57 ;  /* 0x0045f83901007387 */ /* 0x0003e20000100800 */
[----:B------:R-:W-:Y:S03]  /*14ad20*/  STL [R1+0x45f0], R66 ;  /* 0x0045f04201007387 */ /* 0x000fe60000100800 */
[----:B-1----:R-:W2:Y:S01]  /*14ad30*/  LDL.LU R57, [R1+0x4630] ;  /* 0x0046300001397983 */ /* 0x002ea20000300800 */
[-C--:B------:R-:W-:Y:S02]  /*14ad40*/  IADD3 R141, P5, R141, R247.reuse, RZ ;  /* 0x000000f78d8d7210 */ /* 0x080fe40007fbe0ff */
[----:B----4-:R-:W-:Y:S01]  /*14ad50*/  IADD3 R74, P6, R74, R247, RZ ;  /* 0x000000f74a4a7210 */ /* 0x010fe20007fde0ff */
[--C-:B---3--:R-:W-:Y:S01]  /*14ad60*/  IMAD.X R58, R58, 0x1, R3.reuse, P2 ;  /* 0x000000013a3a7824 */ /* 0x108fe200010e0603 */
[----:B------:R-:W3:Y:S01]  /*14ad70*/  LDL.LU R72, [R1+0x4664] ;  /* 0x0046640001487983 */ /* 0x000ee20000300800 */
[----:B------:R-:W-:Y:S02]  /*14ad80*/  STL [R1+0x461c], R141 ;  /* 0x00461c8d01007387 */ /* 0x000fe40000100800 */
[----:B------:R-:W-:Y:S01]  /*14ad90*/  STL [R1+0x4624], R74 ;  /* 0x0046244a01007387 */ /* 0x000fe20000100800 */
[----:B------:R1:W-:Y:S01]  /*14ada0*/  STL [R1+0x4600], R58 ;  /* 0x0046003a01007387 */ /* 0x0003e20000100800 */
[----:B------:R-:W-:-:S03]  /*14adb0*/  IMAD.X R142, R142, 0x1, R3, P5 ;  /* 0x000000018e8e7824 */ /* 0x000fc600028e0603 */
[----:B-1----:R-:W4:Y:S01]  /*14adc0*/  LDL.LU R58, [R1+0x4638] ;  /* 0x00463800013a7983 */ /* 0x002f220000300800 */
[----:B------:R-:W-:Y:S01]  /*14add0*/  IADD3 R52, P2, R52, R247, RZ ;  /* 0x000000f734347210 */ /* 0x000fe20007f5e0ff */
[----:B------:R-:W-:-:S04]  /*14ade0*/  IMAD.X R65, R65, 0x1, R3, P3 ;  /* 0x0000000141417824 */ /* 0x000fc800018e0603 */
[----:B------:R1:W-:Y:S01]  /*14adf0*/  STL [R1+0x462c], R52 ;  /* 0x00462c3401007387 */ /* 0x0003e20000100800 */
[----:B------:R-:W-:-:S03]  /*14ae00*/  IADD3 R62, P3, R62, R247, RZ ;  /* 0x000000f73e3e7210 */ /* 0x000fc60007f7e0ff */
[----:B-1----:R-:W3:Y:S01]  /*14ae10*/  LDL.LU R52, [R1+0x4640] ;  /* 0x0046400001347983 */ /* 0x002ee20000300800 */
[----:B------:R-:W-:-:S05]  /*14ae20*/  IADD3.X R55, R55, R3, RZ, P4, !PT ;  /* 0x0000000337377210 */ /* 0x000fca00027fe4ff */
[----:B------:R1:W-:Y:S01]  /*14ae30*/  STL [R1+0x4610], R55 ;  /* 0x0046103701007387 */ /* 0x0003e20000100800 */
[----:B------:R-:W-:Y:S03]  /*14ae40*/  STL [R1+0x4608], R65 ;  /* 0x0046084101007387 */ /* 0x000fe60000100800 */
[----:B-1----:R-:W3:Y:S01]  /*14ae50*/  LDL.LU R55, [R1+0x466c] ;  /* 0x00466c0001377983 */ /* 0x002ee20000300800 */
[----:B------:R1:W-:Y:S03]  /*14ae60*/  STL [R1+0x4634], R62 ;  /* 0x0046343e01007387 */ /* 0x0003e60000100800 */
[----:B-1----:R-:W3:Y:S01]  /*14ae70*/  LDL.LU R62, [R1+0x4648] ;  /* 0x00464800013e7983 */ /* 0x002ee20000300800 */
[----:B------:R-:W-:-:S05]  /*14ae80*/  IADD3 R59, P4, R59, R247, RZ ;  /* 0x000000f73b3b7210 */ /* 0x000fca0007f9e0ff */
[----:B------:R1:W-:Y:S04]  /*14ae90*/  STL [R1+0x463c], R59 ;  /* 0x00463c3b01007387 */ /* 0x0003e80000100800 */
[----:B-1----:R-:W3:Y:S01]  /*14aea0*/  LDL.LU R59, [R1+0x4674] ;  /* 0x00467400013b7983 */ /* 0x002ee20000300800 */
[----:B------:R-:W-:-:S05]  /*14aeb0*/  IADD3 R61, P5, R61, R247, RZ ;  /* 0x000000f73d3d7210 */ /* 0x000fca0007fbe0ff */
[----:B------:R1:W-:Y:S04]  /*14aec0*/  STL [R1+0x4644], R61 ;  /* 0x0046443d01007387 */ /* 0x0003e80000100800 */
[----:B-1----:R-:W3:Y:S01]  /*14aed0*/  LDL.LU R61, [R1+0x4650] ;  /* 0x00465000013d7983 */ /* 0x002ee20000300800 */
[----:B------:R-:W-:Y:S01]  /*14aee0*/  STL [R1+0x4618], R142 ;  /* 0x0046188e01007387 */ /* 0x000fe20000100800 */
[----:B------:R-:W-:Y:S01]  /*14aef0*/  IADD3.X R63, R63, R3, RZ, P2, !PT ;  /* 0x000000033f3f7210 */ /* 0x000fe200017fe4ff */
[----:B------:R-:W-:Y:S01]  /*14af00*/  IMAD.X R75, R75, 0x1, R3, P6 ;  /* 0x000000014b4b7824 */ /* 0x000fe200030e0603 */
[-C--:B------:R-:W-:Y:S02]  /*14af10*/  IADD3 R64, P6, R64, R247.reuse, RZ ;  /* 0x000000f740407210 */ /* 0x080fe40007fde0ff */
[----:B------:R-:W-:-:S02]  /*14af20*/  IADD3 R60, P2, R60, R247, RZ ;  /* 0x000000f73c3c7210 */ /* 0x000fc40007f5e0ff */
[----:B------:R-:W-:Y:S01]  /*14af30*/  STL [R1+0x4620], R75 ;  /* 0x0046204b01007387 */ /* 0x000fe20000100800 */
[----:B------:R-:W-:Y:S02]  /*14af40*/  STL [R1+0x464c], R64 ;  /* 0x00464c4001007387 */ /* 0x000fe40000100800 */
[----:B------:R-:W3:Y:S02]  /*14af50*/  LDL.LU R66, [R1+0x467c] ;  /* 0x00467c0001427983 */ /* 0x000ee40000300800 */
[----:B------:R-:W-:Y:S01]  /*14af60*/  STL [R1+0x4628], R63 ;  /* 0x0046283f01007387 */ /* 0x000fe20000100800 */
[----:B------:R-:W3:Y:S01]  /*14af70*/  LDL.LU R65, [R1+0x4684] ;  /* 0x0046840001417983 */ /* 0x000ee20000300800 */
[----:B------:R1:W-:Y:S03]  /*14af80*/  STL [R1+0x4654], R60 ;  /* 0x0046543c01007387 */ /* 0x0003e60000100800 */
[----:B-1----:R-:W3:Y:S01]  /*14af90*/  LDL.LU R60, [R1+0x468c] ;  /* 0x00468c00013c7983 */ /* 0x002ee20000300800 */
[----:B------:R-:W3:Y:S02]  /*14afa0*/  LDL.LU R73, [R1+0x4660] ;  /* 0x0046600001497983 */ /* 0x000ee40000300800 */
[----:B------:R-:W3:Y:S02]  /*14afb0*/  LDL.LU R64, [R1+0x4668] ;  /* 0x0046680001407983 */ /* 0x000ee40000300800 */
[----:B--2---:R-:W-:-:S05]  /*14afc0*/  IMAD.X R57, R57, 0x1, R3, P3 ;  /* 0x0000000139397824 */ /* 0x004fca00018e0603 */
[----:B------:R1:W-:Y:S04]  /*14afd0*/  STL [R1+0x4630], R57 ;  /* 0x0046303901007387 */ /* 0x0003e80000100800 */
[----:B-1----:R-:W2:Y:S01]  /*14afe0*/  LDL.LU R57, [R1+0x4694] ;  /* 0x0046940001397983 */ /* 0x002ea20000300800 */
[----:B----4-:R-:W-:Y:S01]  /*14aff0*/  IMAD.X R58, R58, 0x1, R3, P4 ;  /* 0x000000013a3a7824 */ /* 0x010fe200020e0603 */
[-C--:B------:R-:W-:Y:S02]  /*14b000*/  IADD3 R139, P3, R139, R247.reuse, RZ ;  /* 0x000000f78b8b7210 */ /* 0x080fe40007f7e0ff */
[----:B---3--:R-:W-:Y:S02]  /*14b010*/  IADD3 R72, P4, R72, R247, RZ ;  /* 0x000000f748487210 */ /* 0x008fe40007f9e0ff */
[----:B------:R1:W-:Y:S04]  /*14b020*/  STL [R1+0x4638], R58 ;  /* 0x0046383a01007387 */ /* 0x0003e80000100800 */
[----:B-1----:R-:W3:Y:S01]  /*14b030*/  LDL.LU R58, [R1+0x4670] ;  /* 0x00467000013a7983 */ /* 0x002ee20000300800 */
[----:B------:R-:W-:-:S05]  /*14b040*/  IADD3.X R52, R52, R3, RZ, P5, !PT ;  /* 0x0000000334347210 */ /* 0x000fca0002ffe4ff */
[----:B------:R1:W-:Y:S04]  /*14b050*/  STL [R1+0x4640], R52 ;  /* 0x0046403401007387 */ /* 0x0003e80000100800 */
[----:B-1----:R-:W4:Y:S01]  /*14b060*/  LDL.LU R52, [R1+0x4678] ;  /* 0x0046780001347983 */ /* 0x002f220000300800 */
[----:B------:R-:W4:Y:S02]  /*14b070*/  LDL.LU R70, [R1+0x46a4] ;  /* 0x0046a40001467983 */ /* 0x000f240000300800 */
[----:B------:R-:W-:Y:S02]  /*14b080*/  STL [R1+0x465c], R139 ;  /* 0x00465c8b01007387 */ /* 0x000fe40000100800 */
[----:B------:R-:W-:Y:S01]  /*14b090*/  STL [R1+0x4664], R72 ;  /* 0x0046644801007387 */ /* 0x000fe20000100800 */
[----:B------:R-:W-:-:S05]  /*14b0a0*/  IADD3 R55, P5, R55, R247, RZ ;  /* 0x000000f737377210 */ /* 0x000fca0007fbe0ff */
[----:B------:R1:W-:Y:S01]  /*14b0b0*/  STL [R1+0x466c], R55 ;  /* 0x00466c3701007387 */ /* 0x0003e20000100800 */
[----:B------:R-:W-:-:S03]  /*14b0c0*/  IMAD.X R62, R62, 0x1, R3, P6 ;  /* 0x000000013e3e7824 */ /* 0x000fc600030e0603 */
[----:B-1----:R-:W4:Y:S01]  /*14b0d0*/  LDL.LU R55, [R1+0x4680] ;  /* 0x0046800001377983 */ /* 0x002f220000300800 */
[----:B------:R-:W-:Y:S02]  /*14b0e0*/  IADD3.X R140, R140, R3, RZ, P3, !PT ;  /* 0x000000038c8c7210 */ /* 0x000fe40001ffe4ff */
[----:B------:R-:W-:-:S05]  /*14b0f0*/  IADD3 R59, P6, R59, R247, RZ ;  /* 0x000000f73b3b7210 */ /* 0x000fca0007fde0ff */
[----:B------:R1:W-:Y:S04]  /*14b100*/  STL [R1+0x4674], R59 ;  /* 0x0046743b01007387 */ /* 0x0003e80000100800 */
[----:B-1----:R-:W4:Y:S01]  /*14b110*/  LDL.LU R59, [R1+0x46ac] ;  /* 0x0046ac00013b7983 */ /* 0x002f220000300800 */
[----:B------:R1:W-:Y:S02]  /*14b120*/  STL [R1+0x4648], R62 ;  /* 0x0046483e01007387 */ /* 0x0003e40000100800 */
[----:B------:R-:W4:Y:S01]  /*14b130*/  LDL.LU R63, [R1+0x4688] ;  /* 0x00468800013f7983 */ /* 0x000f220000300800 */
[----:B-1----:R-:W4:Y:S01]  /*14b140*/  LDL.LU R62, [R1+0x46b4] ;  /* 0x0046b400013e7983 */ /* 0x002f220000300800 */
[----:B------:R-:W-:-:S05]  /*14b150*/  IMAD.X R61, R61, 0x1, R3, P2 ;  /* 0x000000013d3d7824 */ /* 0x000fca00010e0603 */
[----:B------:R1:W-:Y:S04]  /*14b160*/  STL [R1+0x4650], R61 ;  /* 0x0046503d01007387 */ /* 0x0003e80000100800 */
[----:B-1----:R-:W4:Y:S01]  /*14b170*/  LDL.LU R61, [R1+0x4690] ;  /* 0x00469000013d7983 */ /* 0x002f220000300800 */
[-C--:B------:R-:W-:Y:S02]  /*14b180*/  IADD3 R66, P2, R66, R247.reuse, RZ ;  /* 0x000000f742427210 */ /* 0x080fe40007f5e0ff */
[----:B------:R-:W-:-:S03]  /*14b190*/  IADD3 R65, P3, R65, R247, RZ ;  /* 0x000000f741417210 */ /* 0x000fc60007f7e0ff */
[----:B------:R-:W-:Y:S01]  /*14b1a0*/  STL [R1+0x467c], R66 ;  /* 0x00467c4201007387 */ /* 0x000fe20000100800 */
[--C-:B------:R-:W-:Y:S01]  /*14b1b0*/  IMAD.X R73, R73, 0x1, R3.reuse, P4 ;  /* 0x0000000149497824 */ /* 0x100fe200020e0603 */
[----:B------:R-:W-:Y:S01]  /*14b1c0*/  IADD3 R60, P4, R60, R247, RZ ;  /* 0x000000f73c3c7210 */ /* 0x000fe20007f9e0ff */
[----:B------:R-:W-:-:S04]  /*14b1d0*/  IMAD.X R64, R64, 0x1, R3, P5 ;  /* 0x0000000140407824 */ /* 0x000fc800028e0603 */
[----:B------:R1:W-:Y:S01]  /*14b1e0*/  STL [R1+0x468c], R60 ;  /* 0x00468c3c01007387 */ /* 0x0003e20000100800 */
[----:B------:R-:W-:Y:S03]  /*14b1f0*/  STL [R1+0x4684], R65 ;  /* 0x0046844101007387 */ /* 0x000fe60000100800 */
[----:B-1----:R-:W4:Y:S01]  /*14b200*/  LDL.LU R60, [R1+0x46bc] ;  /* 0x0046bc00013c7983 */ /* 0x002f220000300800 */
[----:B------:R-:W-:Y:S02]  /*14b210*/  STL [R1+0x4658], R140 ;  /* 0x0046588c01007387 */ /* 0x000fe40000100800 */
[----:B------:R-:W-:Y:S01]  /*14b220*/  STL [R1+0x4660], R73 ;  /* 0x0046604901007387 */ /* 0x000fe20000100800 */
[----:B--2---:R-:W-:-:S05]  /*14b230*/  IADD3 R57, P5, R57, R247, RZ ;  /* 0x000000f739397210 */ /* 0x004fca0007fbe0ff */
[----:B------:R1:W-:Y:S01]  /*14b240*/  STL [R1+0x4694], R57 ;  /* 0x0046943901007387 */ /* 0x0003e20000100800 */
[----:B------:R-:W-:Y:S03]  /*14b250*/  STL [R1+0x4668], R64 ;  /* 0x0046684001007387 */ /* 0x000fe60000100800 */
[----:B-1----:R-:W2:Y:S01]  /*14b260*/  LDL.LU R57, [R1+0x46c4] ;  /* 0x0046c40001397983 */ /* 0x002ea20000300800 */
[----:B------:R-:W2:Y:S01]  /*14b270*/  LDL.LU R71, [R1+0x46a0] ;  /* 0x0046a00001477983 */ /* 0x000ea20000300800 */
[----:B---3--:R-:W-:Y:S01]  /*14b280*/  IADD3.X R58, R58, R3, RZ, P6, !PT ;  /* 0x000000033a3a7210 */ /* 0x008fe200037fe4ff */
[-C--:B------:R-:W-:Y:S02]  /*14b290*/  IADD3 R137, P6, R137, R247.reuse, RZ ;  /* 0x000000f789897210 */ /* 0x080fe40007fde0ff */
[----:B----4-:R-:W-:Y:S01]  /*14b2a0*/  IMAD.X R52, R52, 0x1, R3, P2 ;  /* 0x0000000134347824 */ /* 0x010fe200010e0603 */
[----:B------:R-:W-:-:S04]  /*14b2b0*/  IADD3 R70, P2, R70, R247, RZ ;  /* 0x000000f746467210 */ /* 0x000fc80007f5e0ff */
[----:B------:R1:W-:Y:S01]  /*14b2c0*/  STL [R1+0x4678], R52 ;  /* 0x0046783401007387 */ /* 0x0003e20000100800 */
[----:B------:R-:W-:Y:S03]  /*14b2d0*/  STL [R1+0x4670], R58 ;  /* 0x0046703a01007387 */ /* 0x000fe60000100800 */
[----:B-1----:R-:W3:Y:S01]  /*14b2e0*/  LDL.LU R52, [R1+0x46cc] ;  /* 0x0046cc0001347983 */ /* 0x002ee20000300800 */
[----:B------:R-:W-:-:S05]  /*14b2f0*/  IMAD.X R55, R55, 0x1, R3, P3 ;  /* 0x0000000137377824 */ /* 0x000fca00018e0603 */
[----:B------:R1:W-:Y:S04]  /*14b300*/  STL [R1+0x4680], R55 ;  /* 0x0046803701007387 */ /* 0x0003e80000100800 */
[----:B-1----:R-:W4:Y:S01]  /*14b310*/  LDL.LU R55, [R1+0x46a8] ;  /* 0x0046a80001377983 */ /* 0x002f220000300800 */
[----:B------:R-:W4:Y:S02]  /*14b320*/  LDL.LU R58, [R1+0x46e4] ;  /* 0x0046e400013a7983 */ /* 0x000f240000300800 */
[----:B------:R-:W-:Y:S02]  /*14b330*/  STL [R1+0x469c], R137 ;  /* 0x00469c8901007387 */ /* 0x000fe40000100800 */
[----:B------:R-:W-:Y:S02]  /*14b340*/  STL [R1+0x46a4], R70 ;  /* 0x0046a44601007387 */ /* 0x000fe40000100800 */
[----:B------:R-:W-:Y:S01]  /*14b350*/  IMAD.X R138, R138, 0x1, R3, P6 ;  /* 0x000000018a8a7824 */ /* 0x000fe200030e0603 */
[----:B------:R-:W-:-:S02]  /*14b360*/  IADD3 R59, P3, R59, R247, RZ ;  /* 0x000000f73b3b7210 */ /* 0x000fc40007f7e0ff */
[----:B------:R-:W-:-:S03]  /*14b370*/  IADD3.X R63, R63, R3, RZ, P4, !PT ;  /* 0x000000033f3f7210 */ /* 0x000fc600027fe4ff */
[----:B------:R1:W-:Y:S01]  /*14b380*/  STL [R1+0x46ac], R59 ;  /* 0x0046ac3b01007387 */ /* 0x0003e20000100800 */
[----:B------:R-:W-:-:S03]  /*14b390*/  IADD3 R62, P4, R62, R247, RZ ;  /* 0x000000f73e3e7210 */ /* 0x000fc60007f9e0ff */
[----:B-1----:R-:W4:Y:S01]  /*14b3a0*/  LDL.LU R59, [R1+0x46d4] ;  /* 0x0046d400013b7983 */ /* 0x002f220000300800 */
[----:B------:R-:W4:Y:S02]  /*14b3b0*/  LDL.LU R67, [R1+0x46b0] ;  /* 0x0046b00001437983 */ /* 0x000f240000300800 */
[----:B------:R-:W-:Y:S02]  /*14b3c0*/  STL [R1+0x4688], R63 ;  /* 0x0046883f01007387 */ /* 0x000fe40000100800 */
[----:B------:R-:W4:Y:S01]  /*14b3d0*/  LDL.LU R66, [R1+0x46b8] ;  /* 0x0046b80001427983 */ /* 0x000f220000300800 */
[----:B------:R-:W-:Y:S01]  /*14b3e0*/  STL [R1+0x46b4], R62 ;  /* 0x0046b43e01007387 */ /* 0x000fe20000100800 */
[----:B------:R-:W4:Y:S02]  /*14b3f0*/  LDL.LU R65, [R1+0x46c0] ;  /* 0x0046c00001417983 */ /* 0x000f240000300800 */
[----:B------:R-:W-:-:S05]  /*14b400*/  IMAD.X R61, R61, 0x1, R3, P5 ;  /* 0x000000013d3d7824 */ /* 0x000fca00028e0603 */
[----:B------:R-:W-:Y:S01]  /*14b410*/  STL [R1+0x4690], R61 ;  /* 0x0046903d01007387 */ /* 0x000fe20000100800 */
[----:B------:R-:W4:Y:S01]  /*14b420*/  LDL.LU R64, [R1+0x46ec] ;  /* 0x0046ec0001407983 */ /* 0x000f220000300800 */
[----:B------:R-:W-:-:S05]  /*14b430*/  IADD3 R60, P5, R60, R247, RZ ;  /* 0x000000f73c3c7210 */ /* 0x000fca0007fbe0ff */
[----:B------:R1:W-:Y:S04]  /*14b440*/  STL [R1+0x46bc], R60 ;  /* 0x0046bc3c01007387 */ /* 0x0003e80000100800 */
[----:B-1----:R-:W4:Y:S01]  /*14b450*/  LDL.LU R60, [R1+0x46c8] ;  /* 0x0046c800013c7983 */ /* 0x002f220000300800 */
[----:B------:R-:W4:Y:S01]  /*14b460*/  LDL.LU R63, [R1+0x46f4] ;  /* 0x0046f400013f7983 */ /* 0x000f220000300800 */
[----:B--2---:R-:W-:-:S05]  /*14b470*/  IADD3 R57, P6, R57, R247, RZ ;  /* 0x000000f739397210 */ /* 0x004fca0007fde0ff */
[----:B------:R1:W-:Y:S04]  /*14b480*/  STL [R1+0x46c4], R57 ;  /* 0x0046c43901007387 */ /* 0x0003e80000100800 */
[----:B-1----:R-:W2:Y:S01]  /*14b490*/  LDL.LU R57, [R1+0x46d0] ;  /* 0x0046d00001397983 */ /* 0x002ea20000300800 */
[----:B------:R-:W-:Y:S02]  /*14b4a0*/  IADD3.X R71, R71, R3, RZ, P2, !PT ;  /* 0x0000000347477210 */ /* 0x000fe400017fe4ff */
[----:B---3--:R-:W-:-:S05]  /*14b4b0*/  IADD3 R52, P2, R52, R247, RZ ;  /* 0x000000f734347210 */ /* 0x008fca0007f5e0ff */
[----:B------:R1:W-:Y:S04]  /*14b4c0*/  STL [R1+0x46cc], R52 ;  /* 0x0046cc3401007387 */ /* 0x0003e80000100800 */
[----:B-1----:R-:W3:Y:S01]  /*14b4d0*/  LDL.LU R52, [R1+0x46fc] ;  /* 0x0046fc0001347983 */ /* 0x002ee20000300800 */
[----:B------:R-:W-:Y:S02]  /*14b4e0*/  STL [R1+0x4698], R138 ;  /* 0x0046988a01007387 */ /* 0x000fe40000100800 */
[----:B----4-:R-:W-:-:S05]  /*14b4f0*/  IMAD.X R55, R55, 0x1, R3, P3 ;  /* 0x0000000137377824 */ /* 0x010fca00018e0603 */
[----:B------:R1:W-:Y:S04]  /*14b500*/  STL [R1+0x46a8], R55 ;  /* 0x0046a83701007387 */ /* 0x0003e80000100800 */
[----:B-1----:R-:W4:Y:S01]  /*14b510*/  LDL.LU R55, [R1+0x4704] ;  /* 0x0047040001377983 */ /* 0x002f220000300800 */
[----:B------:R-:W-:Y:S02]  /*14b520*/  STL [R1+0x46a0], R71 ;  /* 0x0046a04701007387 */ /* 0x000fe40000100800 */
[----:B------:R-:W4:Y:S02]  /*14b530*/  LDL.LU R62, [R1+0x470c] ;  /* 0x00470c00013e7983 */ /* 0x000f240000300800 */
[----:B------:R-:W4:Y:S01]  /*14b540*/  LDL.LU R61, [R1+0x46e8] ;  /* 0x0046e800013d7983 */ /* 0x000f220000300800 */
[-C--:B------:R-:W-:Y:S01]  /*14b550*/  IADD3 R59, P3, R59, R247.reuse, RZ ;  /* 0x000000f73b3b7210 */ /* 0x080fe20007f7e0ff */
[----:B------:R-:W-:Y:S01]  /*14b560*/  IMAD.X R67, R67, 0x1, R3, P4 ;  /* 0x0000000143437824 */ /* 0x000fe200020e0603 */
[----:B------:R-:W-:-:S02]  /*14b570*/  IADD3 R135, P4, R135, R247, RZ ;  /* 0x000000f787877210 */ /* 0x000fc40007f9e0ff */
[----:B------:R-:W-:Y:S01]  /*14b580*/  IADD3.X R66, R66, R3, RZ, P5, !PT ;  /* 0x0000000342427210 */ /* 0x000fe20002ffe4ff */
[----:B------:R1:W-:Y:S01]  /*14b590*/  STL [R1+0x46d4], R59 ;  /* 0x0046d43b01007387 */ /* 0x0003e20000100800 */
[-C--:B------:R-:W-:Y:S01]  /*14b5a0*/  IADD3 R58, P5, R58, R247.reuse, RZ ;  /* 0x000000f73a3a7210 */ /* 0x080fe20007fbe0ff */
[--C-:B------:R-:W-:Y:S02]  /*14b5b0*/  IMAD.X R65, R65, 0x1, R3.reuse, P6 ;  /* 0x0000000141417824 */ /* 0x100fe400030e0603 */
[----:B-1----:R-:W4:Y:S01]  /*14b5c0*/  LDL.LU R59, [R1+0x46e0] ;  /* 0x0046e000013b7983 */ /* 0x002f220000300800 */
[----:B------:R-:W-:Y:S02]  /*14b5d0*/  STL [R1+0x46b0], R67 ;  /* 0x0046b04301007387 */ /* 0x000fe40000100800 */
[----:B------:R-:W4:Y:S02]  /*14b5e0*/  LDL.LU R68, [R1+0x4724] ;  /* 0x0047240001447983 */ /* 0x000f240000300800 */
[----:B------:R-:W-:Y:S01]  /*14b5f0*/  STL [R1+0x46b8], R66 ;  /* 0x0046b84201007387 */ /* 0x000fe20000100800 */
[----:B------:R-:W-:Y:S01]  /*14b600*/  STL [R1+0x46dc], R135 ;  /* 0x0046dc8701007387 */ /* 0x000fe20000100800 */
[----:B------:R-:W-:Y:S02]  /*14b610*/  STL [R1+0x46e4], R58 ;  /* 0x0046e43a01007387 */ /* 0x000fe40000100800 */
[----:B------:R-:W-:Y:S01]  /*14b620*/  STL [R1+0x46c0], R65 ;  /* 0x0046c04101007387 */ /* 0x000fe20000100800 */
[----:B------:R-:W-:Y:S01]  /*14b630*/  IADD3 R64, P6, R64, R247, RZ ;  /* 0x000000f740407210 */ /* 0x000fe20007fde0ff */
[----:B------:R-:W-:-:S05]  /*14b640*/  IMAD.X R60, R60, 0x1, R3, P2 ;  /* 0x000000013c3c7824 */ /* 0x000fca00010e0603 */
[----:B------:R1:W-:Y:S04]  /*14b650*/  STL [R1+0x46c8], R60 ;  /* 0x0046c83c01007387 */ /* 0x0003e80000100800 */
[----:B-1----:R-:W4:Y:S01]  /*14b660*/  LDL.LU R60, [R1+0x4714] ;  /* 0x00471400013c7983 */ /* 0x002f220000300800 */
[----:B------:R-:W-:Y:S01]  /*14b670*/  STL [R1+0x46ec], R64 ;  /* 0x0046ec4001007387 */ /* 0x000fe20000100800 */
[----:B--2---:R-:W-:-:S05]  /*14b680*/  IADD3.X R57, R57, R3, RZ, P3, !PT ;  /* 0x0000000339397210 */ /* 0x004fca0001ffe4ff */
[----:B------:R1:W-:Y:S04]  /*14b690*/  STL [R1+0x46d0], R57 ;  /* 0x0046d03901007387 */ /* 0x0003e80000100800 */
[----:B-1----:R-:W2:Y:S01]  /*14b6a0*/  LDL.LU R57, [R1+0x46f0] ;  /* 0x0046f00001397983 */ /* 0x002ea20000300800 */
[----:B------:R-:W-:Y:S01]  /*14b6b0*/  IADD3 R63, P2, R63, R247, RZ ;  /* 0x000000f73f3f7210 */ /* 0x000fe20007f5e0ff */
[----:B------:R-:W-:-:S04]  /*14b6c0*/  IMAD.X R136, R136, 0x1, R3, P4 ;  /* 0x0000000188887824 */ /* 0x000fc800020e0603 */
[----:B------:R-:W-:Y:S01]  /*14b6d0*/  STL [R1+0x46f4], R63 ;  /* 0x0046f43f01007387 */ /* 0x000fe20000100800 */
[----:B---3--:R-:W-:-:S05]  /*14b6e0*/  IADD3 R52, P3, R52, R247, RZ ;  /* 0x000000f734347210 */ /* 0x008fca0007f7e0ff */
[----:B------:R1:W-:Y:S04]  /*14b6f0*/  STL [R1+0x46fc], R52 ;  /* 0x0046fc3401007387 */ /* 0x0003e80000100800 */
[----:B-1----:R-:W3:Y:S01]  /*14b700*/  LDL.LU R52, [R1+0x46f8] ;  /* 0x0046f80001347983 */ /* 0x002ee20000300800 */
[----:B----4-:R-:W-:Y:S02]  /*14b710*/  IADD3 R55, P4, R55, R247, RZ ;  /* 0x000000f737377210 */ /* 0x010fe40007f9e0ff */
[----:B------:R-:W-:-:S03]  /*14b720*/  IADD3.X R61, R61, R3, RZ, P6, !PT ;  /* 0x000000033d3d7210 */ /* 0x000fc600037fe4ff */
[----:B------:R1:W-:Y:S04]  /*14b730*/  STL [R1+0x4704], R55 ;  /* 0x0047043701007387 */ /* 0x0003e80000100800 */
[----:B-1----:R-:W4:Y:S01]  /*14b740*/  LDL.LU R55, [R1+0x4700] ;  /* 0x0047000001377983 */ /* 0x002f220000300800 */
[----:B------:R-:W-:Y:S02]  /*14b750*/  STL [R1+0x46d8], R136 ;  /* 0x0046d88801007387 */ /* 0x000fe40000100800 */
[----:B------:R-:W4:Y:S02]  /*14b760*/  LDL.LU R65, [R1+0x472c] ;  /* 0x00472c0001417983 */ /* 0x000f240000300800 */
[----:B------:R-:W-:Y:S01]  /*14b770*/  IMAD.X R59, R59, 0x1, R3, P5 ;  /* 0x000000013b3b7824 */ /* 0x000fe200028e0603 */
[----:B------:R-:W-:-:S05]  /*14b780*/  IADD3 R62, P5, R62, R247, RZ ;  /* 0x000000f73e3e7210 */ /* 0x000fca0007fbe0ff */
[----:B------:R1:W-:Y:S01]  /*14b790*/  STL [R1+0x470c], R62 ;  /* 0x00470c3e01007387 */ /* 0x0003e20000100800 */
[----:B------:R-:W4:Y:S02]  /*14b7a0*/  LDL.LU R64, [R1+0x4708] ;  /* 0x0047080001407983 */ /* 0x000f240000300800 */
[----:B------:R-:W4:Y:S02]  /*14b7b0*/  LDL.LU R63, [R1+0x4734] ;  /* 0x00473400013f7983 */ /* 0x000f240000300800 */
[----:B------:R1:W-:Y:S02]  /*14b7c0*/  STL [R1+0x46e8], R61 ;  /* 0x0046e83d01007387 */ /* 0x0003e40000100800 */
[----:B-1----:R-:W4:Y:S01]  /*14b7d0*/  LDL.LU R62, [R1+0x4710] ;  /* 0x00471000013e7983 */ /* 0x002f220000300800 */
[----:B------:R-:W4:Y:S02]  /*14b7e0*/  LDL.LU R61, [R1+0x473c] ;  /* 0x00473c00013d7983 */ /* 0x000f240000300800 */
[----:B------:R-:W-:Y:S01]  /*14b7f0*/  STL [R1+0x46e0], R59 ;  /* 0x0046e03b01007387 */ /* 0x000fe20000100800 */
[----:B------:R-:W-:-:S05]  /*14b800*/  IADD3 R60, P6, R60, R247, RZ ;  /* 0x000000f73c3c7210 */ /* 0x000fca0007fde0ff */
[----:B------:R1:W-:Y:S04]  /*14b810*/  STL [R1+0x4714], R60 ;  /* 0x0047143c01007387 */ /* 0x0003e80000100800 */
[----:B-1----:R-:W4:Y:S01]  /*14b820*/  LDL.LU R60, [R1+0x4744] ;  /* 0x00474400013c7983 */ /* 0x002f220000300800 */
[----:B------:R-:W4:Y:S02]  /*14b830*/  LDL.LU R69, [R1+0x4720] ;  /* 0x0047200001457983 */ /* 0x000f240000300800 */
[----:B--2---:R-:W-:-:S05]  /*14b840*/  IMAD.X R57, R57, 0x1, R3, P2 ;  /* 0x0000000139397824 */ /* 0x004fca00010e0603 */
[----:B------:R1:W-:Y:S04]  /*14b850*/  STL [R1+0x46f0], R57 ;  /* 0x0046f03901007387 */ /* 0x0003e80000100800 */
[----:B-1----:R-:W2:Y:S01]  /*14b860*/  LDL.LU R57, [R1+0x474c] ;  /* 0x00474c0001397983 */ /* 0x002ea20000300800 */
[----:B------:R-:W-:-:S04]  /*14b870*/  IADD3 R133, P2, R133, R247, RZ ;  /* 0x000000f785857210 */ /* 0x000fc80007f5e0ff */
[----:B------:R-:W-:Y:S01]  /*14b880*/  IADD3.X R134, R134, R3, RZ, P2, !PT ;  /* 0x0000000386867210 */ /* 0x000fe200017fe4ff */
[----:B---3--:R-:W-:Y:S01]  /*14b890*/  IMAD.X R52, R52, 0x1, R3, P3 ;  /* 0x0000000134347824 */ /* 0x008fe200018e0603 */
[----:B------:R-:W-:-:S04]  /*14b8a0*/  IADD3 R68, P3, R68, R247, RZ ;  /* 0x000000f744447210 */ /* 0x000fc80007f7e0ff */
[----:B------:R1:W-:Y:S04]  /*14b8b0*/  STL [R1+0x46f8], R52 ;  /* 0x0046f83401007387 */ /* 0x0003e80000100800 */
[----:B-1----:R-:W3:Y:S01]  /*14b8c0*/  LDL.LU R52, [R1+0x4728] ;  /* 0x0047280001347983 */ /* 0x002ee20000300800 */
[----:B----4-:R-:W-:Y:S02]  /*14b8d0*/  IADD3.X R55, R55, R3, RZ, P4, !PT ;  /* 0x0000000337377210 */ /* 0x010fe400027fe4ff */
[----:B------:R-:W-:-:S03]  /*14b8e0*/  IADD3 R65, P4, R65, R247, RZ ;  /* 0x000000f741417210 */ /* 0x000fc60007f9e0ff */
[----:B------:R1:W-:Y:S04]  /*14b8f0*/  STL [R1+0x4700], R55 ;  /* 0x0047003701007387 */ /* 0x0003e80000100800 */
[----:B-1----:R-:W4:Y:S01]  /*14b900*/  LDL.LU R55, [R1+0x4754] ;  /* 0x0047540001377983 */ /* 0x002f220000300800 */
[----:B------:R-:W4:Y:S02]  /*14b910*/  LDL.LU R66, [R1+0x4764] ;  /* 0x0047640001427983 */ /* 0x000f240000300800 */
[----:B------:R-:W-:Y:S02]  /*14b920*/  STL [R1+0x471c], R133 ;  /* 0x00471c8501007387 */ /* 0x000fe40000100800 */
[----:B------:R-:W-:Y:S01]  /*14b930*/  STL [R1+0x4724], R68 ;  /* 0x0047244401007387 */ /* 0x000fe20000100800 */
[----:B------:R-:W-:Y:S01]  /*14b940*/  STL [R1+0x472c], R65 ;  /* 0x00472c4101007387 */ /* 0x000fe20000100800 */
[--C-:B------:R-:W-:Y:S01]  /*14b950*/  IMAD.X R64, R64, 0x1, R3.reuse, P5 ;  /* 0x0000000140407824 */ /* 0x100fe200028e0603 */
[-C--:B------:R-:W-:Y:S01]  /*14b960*/  IADD3 R63, P5, R63, R247.reuse, RZ ;  /* 0x000000f73f3f7210 */ /* 0x080fe20007fbe0ff */
[----:B------:R-:W-:Y:S01]  /*14b970*/  IMAD.X R62, R62, 0x1, R3, P6 ;  /* 0x000000013e3e7824 */ /* 0x000fe200030e0603 */
[----:B------:R-:W-:-:S02]  /*14b980*/  IADD3 R61, P6, R61, R247, RZ ;  /* 0x000000f73d3d7210 */ /* 0x000fc40007fde0ff */
[----:B------:R-:W-:Y:S04]  /*14b990*/  STL [R1+0x4708], R64 ;  /* 0x0047084001007387 */ /* 0x000fe80000100800 */
[----:B------:R1:W-:Y:S01]  /*14b9a0*/  STL [R1+0x473c], R61 ;  /* 0x00473c3d01007387 */ /* 0x0003e20000100800 */
[----:B------:R-:W-:Y:S03]  /*14b9b0*/  STL [R1+0x4734], R63 ;  /* 0x0047343f01007387 */ /* 0x000fe60000100800 */
[----:B-1----:R-:W4:Y:S01]  /*14b9c0*/  LDL.LU R61, [R1+0x4730] ;  /* 0x00473000013d7983 */ /* 0x002f220000300800 */
[----:B------:R-:W-:Y:S01]  /*14b9d0*/  STL [R1+0x4710], R62 ;  /* 0x0047103e01007387 */ /* 0x000fe20000100800 */
[----:B------:R-:W-:Y:S01]  /*14b9e0*/  IADD3 R60, P2, R60, R247, RZ ;  /* 0x000000f73c3c7210 */ /* 0x000fe20007f5e0ff */
[----:B------:R-:W-:-:S04]  /*14b9f0*/  IMAD.X R69, R69, 0x1, R3, P3 ;  /* 0x0000000145457824 */ /* 0x000fc800018e0603 */
[----:B------:R1:W-:Y:S04]  /*14ba00*/  STL [R1+0x4744], R60 ;  /* 0x0047443c01007387 */ /* 0x0003e80000100800 */
[----:B-1----:R-:W4:Y:S01]  /*14ba10*/  LDL.LU R60, [R1+0x4738] ;  /* 0x00473800013c7983 */ /* 0x002f220000300800 */
[----:B--2---:R-:W-:-:S05]  /*14ba20*/  IADD3 R57, P3, R57, R247, RZ ;  /* 0x000000f739397210 */ /* 0x004fca0007f7e0ff */
[----:B------:R1:W-:Y:S04]  /*14ba30*/  STL [R1+0x474c], R57 ;  /* 0x00474c3901007387 */ /* 0x0003e80000100800 */
[----:B-1----:R-:W2:Y:S01]  /*14ba40*/  LDL.LU R57, [R1+0x4740] ;  /* 0x0047400001397983 */ /* 0x002ea20000300800 */
[----:B------:R-:W-:Y:S02]  /*14ba50*/  STL [R1+0x4718], R134 ;  /* 0x0047188601007387 */ /* 0x000fe40000100800 */
[----:B---3--:R-:W-:-:S05]  /*14ba60*/  IMAD.X R52, R52, 0x1, R3, P4 ;  /* 0x0000000134347824 */ /* 0x008fca00020e0603 */
[----:B------:R1:W-:Y:S04]  /*14ba70*/  STL [R1+0x4728], R52 ;  /* 0x0047283401007387 */ /* 0x0003e80000100800 */
[----:B-1----:R-:W3:Y:S01]  /*14ba80*/  LDL.LU R52, [R1+0x476c] ;  /* 0x00476c0001347983 */ /* 0x002ee20000300800 */
[----:B------:R-:W-:Y:S02]  /*14ba90*/  STL [R1+0x4720], R69 ;  /* 0x0047204501007387 */ /* 0x000fe40000100800 */
[----:B------:R-:W3:Y:S02]  /*14baa0*/  LDL.LU R65, [R1+0x4748] ;  /* 0x0047480001417983 */ /* 0x000ee40000300800 */
[----:B------:R-:W3:Y:S01]  /*14bab0*/  LDL.LU R63, [R1+0x4774] ;  /* 0x00477400013f7983 */ /* 0x000ee20000300800 */
[----:B------:R-:W3:Y:S01]  /*14bac0*/  LDL.LU R62, [R1+0x4750] ;  /* 0x00475000013e7983 */ /* 0x000ee20000300800 */
[----:B----4-:R-:W-:-:S05]  /*14bad0*/  IADD3 R55, P4, R55, R247, RZ ;  /* 0x000000f737377210 */ /* 0x010fca0007f9e0ff */
[----:B------:R1:W-:Y:S04]  /*14bae0*/  STL [R1+0x4754], R55 ;  /* 0x0047543701007387 */ /* 0x0003e80000100800 */
        /* <DEDUP_REMOVED lines=12> */
[----:B------:R-:W-:-:S03]  /*14bbb0*/  IADD3 R66, P6, R66, R247, RZ ;  /* 0x000000f742427210 */ /* 0x000fc60007fde0ff */
[----:B------:R-:W-:Y:S01]  /*14bbc0*/  STL [R1+0x475c], R131 ;  /* 0x00475c8301007387 */ /* 0x000fe20000100800 */
[--C-:B------:R-:W-:Y:S01]  /*14bbd0*/  IMAD.X R132, R132, 0x1, R3.reuse, P5 ;  /* 0x0000000184847824 */ /* 0x100fe200028e0603 */
[----:B---3--:R-:W-:Y:S02]  /*14bbe0*/  IADD3 R52, P2, R52, R247, RZ ;  /* 0x000000f734347210 */ /* 0x008fe40007f5e0ff */
[----:B------:R-:W-:Y:S01]  /*14bbf0*/  IADD3.X R65, R65, R3, RZ, P3, !PT ;  /* 0x0000000341417210 */ /* 0x000fe20001ffe4ff */
[----:B------:R-:W-:Y:S02]  /*14bc00*/  IMAD.X R62, R62, 0x1, R3, P4 ;  /* 0x000000013e3e7824 */ /* 0x000fe400020e0603 */
[----:B------:R1:W-:Y:S01]  /*14bc10*/  STL [R1+0x476c], R52 ;  /* 0x00476c3401007387 */ /* 0x0003e20000100800 */
[----:B------:R-:W-:-:S03]  /*14bc20*/  IADD3 R63, P3, R63, R247, RZ ;  /* 0x000000f73f3f7210 */ /* 0x000fc60007f7e0ff */
[----:B-1----:R-:W3:Y:S01]  /*14bc30*/  LDL.LU R52, [R1+0x4770] ;  /* 0x0047700001347983 */ /* 0x002ee20000300800 */
[----:B------:R-:W-:Y:S02]  /*14bc40*/  STL [R1+0x4764], R66 ;  /* 0x0047644201007387 */ /* 0x000fe40000100800 */
[----:B------:R-:W3:Y:S02]  /*14bc50*/  LDL.LU R64, [R1+0x47a4] ;  /* 0x0047a40001407983 */ /* 0x000ee40000300800 */
[----:B------:R-:W-:Y:S01]  /*14bc60*/  STL [R1+0x4748], R65 ;  /* 0x0047484101007387 */ /* 0x000fe20000100800 */
[----:B----4-:R-:W-:Y:S02]  /*14bc70*/  IADD3 R55, P4, R55, R247, RZ ;  /* 0x000000f737377210 */ /* 0x010fe40007f9e0ff */
[----:B------:R-:W-:-:S03]  /*14bc80*/  IADD3.X R67, R67, R3, RZ, P6, !PT ;  /* 0x0000000343437210 */ /* 0x000fc600037fe4ff */
[----:B------:R1:W-:Y:S01]  /*14bc90*/  STL [R1+0x477c], R55 ;  /* 0x00477c3701007387 */ /* 0x0003e20000100800 */
[----:B------:R-:W-:Y:S03]  /*14bca0*/  STL [R1+0x4774], R63 ;  /* 0x0047743f01007387 */ /* 0x000fe60000100800 */
[----:B-1----:R-:W3:Y:S01]  /*14bcb0*/  LDL.LU R55, [R1+0x4778] ;  /* 0x0047780001377983 */ /* 0x002ee20000300800 */
[----:B------:R-:W-:Y:S01]  /*14bcc0*/  STL [R1+0x4750], R62 ;  /* 0x0047503e01007387 */ /* 0x000fe20000100800 */
[-C--:B------:R-:W-:Y:S02]  /*14bcd0*/  IADD3 R61, P5, R61, R247.reuse, RZ ;  /* 0x000000f73d3d7210 */ /* 0x080fe40007fbe0ff */
[----:B------:R-:W-:-:S05]  /*14bce0*/  IADD3 R60, P6, R60, R247, RZ ;  /* 0x000000f73c3c7210 */ /* 0x000fca0007fde0ff */
[----:B------:R1:W-:Y:S01]  /*14bcf0*/  STL [R1+0x478c], R60 ;  /* 0x00478c3c01007387 */ /* 0x0003e20000100800 */
[----:B------:R-:W-:Y:S03]  /*14bd00*/  STL [R1+0x4784], R61 ;  /* 0x0047843d01007387 */ /* 0x000fe60000100800 */
[----:B-1----:R-:W4:Y:S01]  /*14bd10*/  LDL.LU R60, [R1+0x4780] ;  /* 0x00478000013c7983 */ /* 0x002f220000300800 */
[----:B------:R-:W-:Y:S02]  /*14bd20*/  STL [R1+0x4758], R132 ;  /* 0x0047588401007387 */ /* 0x000fe40000100800 */
[----:B------:R-:W4:Y:S02]  /*14bd30*/  LDL.LU R62, [R1+0x47ac] ;  /* 0x0047ac00013e7983 */ /* 0x000f240000300800 */
[----:B--2---:R-:W-:-:S05]  /*14bd40*/  IMAD.X R57, R57, 0x1, R3, P2 ;  /* 0x0000000139397824 */ /* 0x004fca00010e0603 */
[----:B------:R1:W-:Y:S04]  /*14bd50*/  STL [R1+0x4768], R57 ;  /* 0x0047683901007387 */ /* 0x0003e80000100800 */
[----:B-1----:R-:W2:Y:S01]  /*14bd60*/  LDL.LU R57, [R1+0x4788] ;  /* 0x0047880001397983 */ /* 0x002ea20000300800 */
[----:B------:R-:W-:Y:S02]  /*14bd70*/  STL [R1+0x4760], R67 ;  /* 0x0047604301007387 */ /* 0x000fe40000100800 */
[----:B------:R-:W2:Y:S01]  /*14bd80*/  LDL.LU R63, [R1+0x47b4] ;  /* 0x0047b400013f7983 */ /* 0x000ea20000300800 */
[----:B------:R-:W-:Y:S01]  /*14bd90*/  IADD3 R226, P2, R226, R247, RZ ;  /* 0x000000f7e2e27210 */ /* 0x000fe20007f5e0ff */
[----:B---3--:R-:W-:-:S05]  /*14bda0*/  IMAD.X R52, R52, 0x1, R3, P3 ;  /* 0x0000000134347824 */ /* 0x008fca00018e0603 */
[----:B------:R1:W-:Y:S01]  /*14bdb0*/  STL [R1+0x4770], R52 ;  /* 0x0047703401007387 */ /* 0x0003e20000100800 */
[----:B------:R-:W-:-:S03]  /*14bdc0*/  IADD3 R129, P3, R129, R247, RZ ;  /* 0x000000f781817210 */ /* 0x000fc60007f7e0ff */
[----:B-1----:R-:W3:Y:S01]  /*14bdd0*/  LDL.LU R52, [R1+0x47bc] ;  /* 0x0047bc0001347983 */ /* 0x002ee20000300800 */
[----:B------:R-:W3:Y:S02]  /*14bde0*/  LDL.LU R65, [R1+0x47a0] ;  /* 0x0047a00001417983 */ /* 0x000ee40000300800 */
[----:B------:R-:W3:Y:S01]  /*14bdf0*/  LDL.LU R61, [R1+0x47c4] ;  /* 0x0047c400013d7983 */ /* 0x000ee20000300800 */
[----:B------:R-:W-:Y:S01]  /*14be00*/  IADD3.X R55, R55, R3, RZ, P4, !PT ;  /* 0x0000000337377210 */ /* 0x000fe200027fe4ff */
[----:B------:R-:W-:-:S04]  /*14be10*/  IADD3 R64, P4, R64, R247, RZ ;  /* 0x000000f740407210 */ /* 0x000fc80007f9e0ff */
[----:B------:R1:W-:Y:S04]  /*14be20*/  STL [R1+0x4778], R55 ;  /* 0x0047783701007387 */ /* 0x0003e80000100800 */
[----:B-1----:R-:W3:Y:S01]  /*14be30*/  LDL.LU R55, [R1+0x47cc] ;  /* 0x0047cc0001377983 */ /* 0x002ee20000300800 */
[----:B------:R-:W-:Y:S02]  /*14be40*/  STL [R1+0x4794], R226 ;  /* 0x004794e201007387 */ /* 0x000fe40000100800 */
[----:B----4-:R-:W-:Y:S01]  /*14be50*/  IMAD.X R60, R60, 0x1, R3, P5 ;  /* 0x000000013c3c7824 */ /* 0x010fe200028e0603 */
[----:B------:R-:W-:-:S04]  /*14be60*/  IADD3 R62, P5, R62, R247, RZ ;  /* 0x000000f73e3e7210 */ /* 0x000fc80007fbe0ff */
[----:B------:R1:W-:Y:S04]  /*14be70*/  STL [R1+0x4780], R60 ;  /* 0x0047803c01007387 */ /* 0x0003e80000100800 */
[----:B-1----:R-:W4:Y:S01]  /*14be80*/  LDL.LU R60, [R1+0x47a8] ;  /* 0x0047a800013c7983 */ /* 0x002f220000300800 */
[----:B------:R-:W-:Y:S02]  /*14be90*/  STL [R1+0x479c], R129 ;  /* 0x00479c8101007387 */ /* 0x000fe40000100800 */
[----:B------:R-:W-:Y:S02]  /*14bea0*/  STL [R1+0x47a4], R64 ;  /* 0x0047a44001007387 */ /* 0x000fe40000100800 */
[----:B--2---:R-:W-:-:S05]  /*14beb0*/  IMAD.X R57, R57, 0x1, R3, P6 ;  /* 0x0000000139397824 */ /* 0x004fca00030e0603 */
[----:B------:R1:W-:Y:S01]  /*14bec0*/  STL [R1+0x4788], R57 ;  /* 0x0047883901007387 */ /* 0x0003e20000100800 */
[----:B------:R2:W-:Y:S03]  /*14bed0*/  STL [R1+0x47ac], R62 ;  /* 0x0047ac3e01007387 */ /* 0x0005e60000100800 */
[----:B-1----:R-:W4:Y:S01]  /*14bee0*/  LDL.LU R57, [R1+0x47b0] ;  /* 0x0047b00001397983 */ /* 0x002f220000300800 */
[----:B------:R-:W-:Y:S02]  /*14bef0*/  IADD3.X R227, R227, R3, RZ, P2, !PT ;  /* 0x00000003e3e37210 */ /* 0x000fe400017fe4ff */
[-C--:B------:R-:W-:Y:S01]  /*14bf00*/  IADD3 R63, P6, R63, R247.reuse, RZ ;  /* 0x000000f73f3f7210 */ /* 0x080fe20007fde0ff */
[--C-:B------:R-:W-:Y:S01]  /*14bf10*/  IMAD.X R130, R130, 0x1, R3.reuse, P3 ;  /* 0x0000000182827824 */ /* 0x100fe200018e0603 */
[----:B--2---:R-:W2:Y:S01]  /*14bf20*/  LDL.LU R62, [R1+0x47e4] ;  /* 0x0047e400013e7983 */ /* 0x004ea20000300800 */
[-C--:B---3--:R-:W-:Y:S01]  /*14bf30*/  IADD3 R52, P2, R52, R247.reuse, RZ ;  /* 0x000000f734347210 */ /* 0x088fe20007f5e0ff */
[----:B------:R-:W-:Y:S01]  /*14bf40*/  IMAD.X R65, R65, 0x1, R3, P4 ;  /* 0x0000000141417824 */ /* 0x000fe200020e0603 */
[----:B------:R-:W-:-:S03]  /*14bf50*/  IADD3 R61, P3, R61, R247, RZ ;  /* 0x000000f73d3d7210 */ /* 0x000fc60007f7e0ff */
[----:B------:R1:W-:Y:S01]  /*14bf60*/  STL [R1+0x47bc], R52 ;  /* 0x0047bc3401007387 */ /* 0x0003e20000100800 */
[----:B------:R-:W-:Y:S03]  /*14bf70*/  STL [R1+0x47b4], R63 ;  /* 0x0047b43f01007387 */ /* 0x000fe60000100800 */
[----:B-1----:R-:W3:Y:S01]  /*14bf80*/  LDL.LU R52, [R1+0x47b8] ;  /* 0x0047b80001347983 */ /* 0x002ee20000300800 */
[----:B------:R-:W-:Y:S02]  /*14bf90*/  STL [R1+0x4790], R227 ;  /* 0x004790e301007387 */ /* 0x000fe40000100800 */
[----:B------:R-:W-:Y:S01]  /*14bfa0*/  STL [R1+0x47c4], R61 ;  /* 0x0047c43d01007387 */ /* 0x000fe20000100800 */
[----:B------:R-:W-:-:S05]  /*14bfb0*/  IADD3 R55, P4, R55, R247, RZ ;  /* 0x000000f737377210 */ /* 0x000fca0007f9e0ff */
[----:B------:R1:W-:Y:S04]  /*14bfc0*/  STL [R1+0x47cc], R55 ;  /* 0x0047cc3701007387 */ /* 0x0003e80000100800 */
[----:B-1----:R-:W2:Y:S01]  /*14bfd0*/  LDL.LU R55, [R1+0x47c0] ;  /* 0x0047c00001377983 */ /* 0x002ea20000300800 */
[----:B------:R-:W-:Y:S02]  /*14bfe0*/  STL [R1+0x4798], R130 ;  /* 0x0047988201007387 */ /* 0x000fe40000100800 */
[----:B------:R-:W2:Y:S01]  /*14bff0*/  LDL.LU R61, [R1+0x47ec] ;  /* 0x0047ec00013d7983 */ /* 0x000ea20000300800 */
[----:B----4-:R-:W-:-:S05]  /*14c000*/  IADD3.X R60, R60, R3, RZ, P5, !PT ;  /* 0x000000033c3c7210 */ /* 0x010fca0002ffe4ff */
[----:B------:R1:W-:Y:S04]  /*14c010*/  STL [R1+0x47a8], R60 ;  /* 0x0047a83c01007387 */ /* 0x0003e80000100800 */
[----:B-1----:R-:W4:Y:S01]  /*14c020*/  LDL.LU R60, [R1+0x47c8] ;  /* 0x0047c800013c7983 */ /* 0x002f220000300800 */
[----:B------:R-:W-:Y:S02]  /*14c030*/  STL [R1+0x47a0], R65 ;  /* 0x0047a04101007387 */ /* 0x000fe40000100800 */
[----:B------:R-:W4:Y:S02]  /*14c040*/  LDL.LU R251, [R1+0x47f4] ;  /* 0x0047f40001fb7983 */ /* 0x000f240000300800 */
[----:B------:R-:W-:-:S05]  /*14c050*/  IMAD.X R57, R57, 0x1, R3, P6 ;  /* 0x0000000139397824 */ /* 0x000fca00030e0603 */
[----:B------:R1:W-:Y:S04]  /*14c060*/  STL [R1+0x47b0], R57 ;  /* 0x0047b03901007387 */ /* 0x0003e80000100800 */
[----:B-1----:R-:W4:Y:S01]  /*14c070*/  LDL.LU R57, [R1+0x47fc] ;  /* 0x0047fc0001397983 */ /* 0x002f220000300800 */
[-C--:B------:R-:W-:Y:S01]  /*14c080*/  IADD3 R224, P5, R224, R247.reuse, RZ ;  /* 0x000000f7e0e07210 */ /* 0x080fe20007fbe0ff */
[----:B------:R-:W4:Y:S02]  /*14c090*/  LDL.LU R63, [R1+0x47e0] ;  /* 0x0047e000013f7983 */ /* 0x000f240000300800 */
[----:B------:R-:W4:Y:S01]  /*14c0a0*/  LDL.LU R246, [R1+0x4804] ;  /* 0x0048040001f67983 */ /* 0x000f220000300800 */
[----:B------:R-:W-:Y:S01]  /*14c0b0*/  IADD3 R127, P6, R127, R247, RZ ;  /* 0x000000f77f7f7210 */ /* 0x000fe20007fde0ff */
[----:B------:R-:W-:-:S02]  /*14c0c0*/  IMAD.X R225, R225, 0x1, R3, P5 ;  /* 0x00000001e1e17824 */ /* 0x000fc400028e0603 */
[----:B---3--:R-:W-:Y:S01]  /*14c0d0*/  IMAD.X R52, R52, 0x1, R3, P2 ;  /* 0x0000000134347824 */ /* 0x008fe200010e0603 */
[----:B--2---:R-:W-:-:S04]  /*14c0e0*/  IADD3 R62, P2, R62, R247, RZ ;  /* 0x000000f73e3e7210 */ /* 0x004fc80007f5e0ff */
[----:B------:R1:W-:Y:S04]  /*14c0f0*/  STL [R1+0x47b8], R52 ;  /* 0x0047b83401007387 */ /* 0x0003e80000100800 */
[----:B-1----:R-:W2:Y:S01]  /*14c100*/  LDL.LU R52, [R1+0x480c] ;  /* 0x00480c0001347983 */ /* 0x002ea20000300800 */
[----:B------:R-:W-:Y:S01]  /*14c110*/  STL [R1+0x47d4], R224 ;  /* 0x0047d4e001007387 */ /* 0x000fe20000100800 */
[----:B------:R-:W-:Y:S02]  /*14c120*/  IADD3.X R55, R55, R3, RZ, P3, !PT ;  /* 0x0000000337377210 */ /* 0x000fe40001ffe4ff */
[----:B------:R-:W-:-:S03]  /*14c130*/  IADD3 R61, P3, R61, R247, RZ ;  /* 0x000000f73d3d7210 */ /* 0x000fc60007f7e0ff */
[----:B------:R1:W-:Y:S04]  /*14c140*/  STL [R1+0x47c0], R55 ;  /* 0x0047c03701007387 */ /* 0x0003e80000100800 */
[----:B-1----:R-:W3:Y:S01]  /*14c150*/  LDL.LU R55, [R1+0x47e8] ;  /* 0x0047e80001377983 */ /* 0x002ee20000300800 */
[----:B------:R-:W-:Y:S02]  /*14c160*/  STL [R1+0x47dc], R127 ;  /* 0x0047dc7f01007387 */ /* 0x000fe40000100800 */
[----:B------:R-:W-:Y:S02]  /*14c170*/  STL [R1+0x47e4], R62 ;  /* 0x0047e43e01007387 */ /* 0x000fe40000100800 */
[----:B------:R1:W-:Y:S02]  /*14c180*/  STL [R1+0x47ec], R61 ;  /* 0x0047ec3d01007387 */ /* 0x0003e40000100800 */
[----:B-1----:R-:W3:Y:S01]  /*14c190*/  LDL.LU R61, [R1+0x47f0] ;  /* 0x0047f000013d7983 */ /* 0x002ee20000300800 */
[----:B----4-:R-:W-:Y:S01]  /*14c1a0*/  IMAD.X R60, R60, 0x1, R3, P4 ;  /* 0x000000013c3c7824 */ /* 0x010fe200020e0603 */
[----:B------:R-:W-:-:S04]  /*14c1b0*/  IADD3 R251, P4, R251, R247, RZ ;  /* 0x000000f7fbfb7210 */ /* 0x000fc80007f9e0ff */
[----:B------:R1:W-:Y:S04]  /*14c1c0*/  STL [R1+0x47c8], R60 ;  /* 0x0047c83c01007387 */ /* 0x0003e80000100800 */
[----:B-1----:R-:W4:Y:S01]  /*14c1d0*/  LDL.LU R60, [R1+0x4824] ;  /* 0x00482400013c7983 */ /* 0x002f220000300800 */
[----:B------:R-:W-:-:S05]  /*14c1e0*/  IADD3 R57, P5, R57, R247, RZ ;  /* 0x000000f739397210 */ /* 0x000fca0007fbe0ff */
[----:B------:R1:W-:Y:S01]  /*14c1f0*/  STL [R1+0x47fc], R57 ;  /* 0x0047fc3901007387 */ /* 0x0003e20000100800 */
[----:B------:R-:W-:Y:S03]  /*14c200*/  STL [R1+0x47f4], R251 ;  /* 0x0047f4fb01007387 */ /* 0x000fe60000100800 */
[----:B-1----:R-:W4:Y:S01]  /*14c210*/  LDL.LU R57, [R1+0x47f8] ;  /* 0x0047f80001397983 */ /* 0x002f220000300800 */
[----:B------:R-:W-:Y:S01]  /*14c220*/  IADD3.X R128, R128, R3, RZ, P6, !PT ;  /* 0x0000000380807210 */ /* 0x000fe200037fe4ff */
[-C--:B------:R-:W-:Y:S02]  /*14c230*/  IADD3 R246, P6, R246, R247.reuse, RZ ;  /* 0x000000f7f6f67210 */ /* 0x080fe40007fde0ff */
[----:B------:R-:W-:Y:S01]  /*14c240*/  IMAD.X R63, R63, 0x1, R3, P2 ;  /* 0x000000013f3f7824 */ /* 0x000fe200010e0603 */
[----:B------:R-:W-:Y:S02]  /*14c250*/  STL [R1+0x47d0], R225 ;  /* 0x0047d0e101007387 */ /* 0x000fe40000100800 */
[----:B------:R-:W-:Y:S01]  /*14c260*/  STL [R1+0x4804], R246 ;  /* 0x004804f601007387 */ /* 0x000fe20000100800 */
[----:B--2---:R-:W-:-:S05]  /*14c270*/  IADD3 R52, P2, R52, R247, RZ ;  /* 0x000000f734347210 */ /* 0x004fca0007f5e0ff */
[----:B------:R1:W-:Y:S04]  /*14c280*/  STL [R1+0x480c], R52 ;  /* 0x00480c3401007387 */ /* 0x0003e80000100800 */
[----:B-1----:R-:W2:Y:S01]  /*14c290*/  LDL.LU R52, [R1+0x482c] ;  /* 0x00482c0001347983 */ /* 0x002ea20000300800 */
[----:B------:R-:W-:Y:S02]  /*14c2a0*/  STL [R1+0x47d8], R128 ;  /* 0x0047d88001007387 */ /* 0x000fe40000100800 */
[----:B---3--:R-:W-:-:S05]  /*14c2b0*/  IMAD.X R55, R55, 0x1, R3, P3 ;  /* 0x0000000137377824 */ /* 0x008fca00018e0603 */
[----:B------:R1:W-:Y:S01]  /*14c2c0*/  STL [R1+0x47e8], R55 ;  /* 0x0047e83701007387 */ /* 0x0003e20000100800 */
[----:B------:R-:W-:Y:S02]  /*14c2d0*/  IADD3 R222, P3, R222, R247, RZ ;  /* 0x000000f7dede7210 */ /* 0x000fe40007f7e0ff */
[----:B------:R-:W-:Y:S01]  /*14c2e0*/  IADD3.X R61, R61, R3, RZ, P4, !PT ;  /* 0x000000033d3d7210 */ /* 0x000fe200027fe4ff */
[----:B-1----:R-:W3:Y:S01]  /*14c2f0*/  LDL.LU R55, [R1+0x4808] ;  /* 0x0048080001377983 */ /* 0x002ee20000300800 */
[----:B------:R-:W2:Y:S02]  /*14c300*/  LDL.LU R252, [R1+0x4834] ;  /* 0x0048340001fc7983 */ /* 0x000ea40000300800 */
[----:B------:R-:W-:Y:S02]  /*14c310*/  STL [R1+0x47e0], R63 ;  /* 0x0047e03f01007387 */ /* 0x000fe40000100800 */
[----:B------:R-:W2:Y:S01]  /*14c320*/  LDL.LU R251, [R1+0x483c] ;  /* 0x00483c0001fb7983 */ /* 0x000ea20000300800 */
[----:B------:R-:W2:Y:S01]  /*14c330*/  LDL.LU R246, [R1+0x4844] ;  /* 0x0048440001f67983 */ /* 0x000ea20000300800 */
[----:B------:R1:W-:Y:S01]  /*14c340*/  STL [R1+0x47f0], R61 ;  /* 0x0047f03d01007387 */ /* 0x0003e20000100800 */
[----:B------:R-:W-:-:S02]  /*14c350*/  IADD3 R125, P4, R125, R247, RZ ;  /* 0x000000f77d7d7210 */ /* 0x000fc40007f9e0ff */
[----:B-1----:R-:W2:Y:S01]  /*14c360*/  LDL.LU R61, [R1+0x4820] ;  /* 0x00482000013d7983 */ /* 0x002ea20000300800 */
[----:B----4-:R-:W-:Y:S01]  /*14c370*/  IMAD.X R57, R57, 0x1, R3, P5 ;  /* 0x0000000139397824 */ /* 0x010fe200028e0603 */
[----:B------:R-:W-:-:S04]  /*14c380*/  IADD3 R60, P5, R60, R247, RZ ;  /* 0x000000f73c3c7210 */ /* 0x000fc80007fbe0ff */
[----:B------:R1:W-:Y:S04]  /*14c390*/  STL [R1+0x47f8], R57 ;  /* 0x0047f83901007387 */ /* 0x0003e80000100800 */
[----:B-1----:R-:W4:Y:S01]  /*14c3a0*/  LDL.LU R57, [R1+0x484c] ;  /* 0x00484c0001397983 */ /* 0x002f220000300800 */
[----:B------:R-:W-:Y:S02]  /*14c3b0*/  STL [R1+0x4814], R222 ;  /* 0x004814de01007387 */ /* 0x000fe40000100800 */
[----:B------:R-:W2:Y:S02]  /*14c3c0*/  LDL.LU R247, [R1+0x4800] ;  /* 0x0048000001f77983 */ /* 0x000ea40000300800 */
[----:B--2---:R-:W-:-:S05]  /*14c3d0*/  IMAD.X R247, R247, 0x1, R3, P6 ;  /* 0x00000001f7f77824 */ /* 0x004fca00030e0603 */
[----:B------:R1:W-:Y:S02]  /*14c3e0*/  STL [R1+0x4800], R247 ;  /* 0x004800f701007387 */ /* 0x0003e40000100800 */
[----:B-1----:R-:W-:-:S05]  /*14c3f0*/  MOV R247, c[0x0][0x18c] ;  /* 0x0000630000f77a02 */ /* 0x002fca0000000f00 */
[----:B------:R-:W-:-:S04]  /*14c400*/  IMAD.SHL.U32 R247, R247, 0x80, RZ ;  /* 0x00000080f7f77824 */ /* 0x000fc800078e00ff */
[----:B------:R-:W-:Y:S01]  /*14c410*/  IMAD.SHL.U32 R247, R247, 0x4, RZ ;  /* 0x00000004f7f77824 */ /* 0x000fe200078e00ff */
[----:B------:R-:W-:Y:S04]  /*14c420*/  STL [R1+0x481c], R125 ;  /* 0x00481c7d01007387 */ /* 0x000fe80000100800 */
[----:B------:R-:W-:-:S05]  /*14c430*/  IADD3 R52, P6, R52, R247, RZ ;  /* 0x000000f734347210 */ /* 0x000fca0007fde0ff */
[----:B------:R1:W-:Y:S04]  /*14c440*/  STL [R1+0x482c], R52 ;  /* 0x00482c3401007387 */ /* 0x0003e80000100800 */
[----:B-1----:R-:W2:Y:S01]  /*14c450*/  LDL.LU R52, [R1+0x4828] ;  /* 0x0048280001347983 */ /* 0x002ea20000300800 */
[----:B---3--:R-:W-:Y:S01]  /*14c460*/  IADD3.X R55, R55, R3, RZ, P2, !PT ;  /* 0x0000000337377210 */ /* 0x008fe200017fe4ff */
[-C--:B------:R-:W-:Y:S02]  /*14c470*/  IADD3 R252, P2, R252, R247.reuse, RZ ;  /* 0x000000f7fcfc7210 */ /* 0x080fe40007f5e0ff */
[--C-:B------:R-:W-:Y:S01]  /*14c480*/  IMAD.X R223, R223, 0x1, R3.reuse, P3 ;  /* 0x00000001dfdf7824 */ /* 0x100fe200018e0603 */
[-C--:B------:R-:W-:Y:S01]  /*14c490*/  IADD3 R251, P3, R251, R247.reuse, RZ ;  /* 0x000000f7fbfb7210 */ /* 0x080fe20007f7e0ff */
[----:B------:R-:W-:Y:S01]  /*14c4a0*/  STL [R1+0x4824], R60 ;  /* 0x0048243c01007387 */ /* 0x000fe20000100800 */
[----:B------:R1:W-:Y:S02]  /*14c4b0*/  STL [R1+0x4808], R55 ;  /* 0x0048083701007387 */ /* 0x0003e40000100800 */
[----:B------:R-:W-:Y:S01]  /*14c4c0*/  IMAD.X R126, R126, 0x1, R3, P4 ;  /* 0x000000017e7e7824 */ /* 0x000fe200020e0603 */
[----:B------:R-:W-:-:S02]  /*14c4d0*/  IADD3 R246, P4, R246, R247, RZ ;  /* 0x000000f7f6f67210 */ /* 0x000fc40007f9e0ff */
[----:B------:R-:W-:Y:S01]  /*14c4e0*/  IADD3.X R61, R61, R3, RZ, P5, !PT ;  /* 0x000000033d3d7210 */ /* 0x000fe20002ffe4ff */
[-C--:B----4-:R-:W-:Y:S01]  /*14c4f0*/  IADD3 R57, P5, R57, R247.reuse, RZ ;  /* 0x000000f739397210 */ /* 0x090fe20007fbe0ff */
[----:B-1----:R-:W3:Y:S01]  /*14c500*/  LDL.LU R55, [R1+0x4864] ;  /* 0x0048640001377983 */ /* 0x002ee20000300800 */
[----:B------:R-:W-:Y:S02]  /*14c510*/  STL [R1+0x4834], R252 ;  /* 0x004834fc01007387 */ /* 0x000fe40000100800 */
[----:B------:R1:W-:Y:S02]  /*14c520*/  STL [R1+0x483c], R251 ;  /* 0x00483cfb01007387 */ /* 0x0003e40000100800 */
[----:B-1----:R-:W4:Y:S01]  /*14c530*/  LDL.LU R251, [R1+0x486c] ;  /* 0x00486c0001fb7983 */ /* 0x002f220000300800 */
[----:B------:R-:W-:Y:S02]  /*14c540*/  STL [R1+0x4810], R223 ;  /* 0x004810df01007387 */ /* 0x000fe40000100800 */
[----:B------:R-:W-:Y:S02]  /*14c550*/  STL [R1+0x4844], R246 ;  /* 0x004844f601007387 */ /* 0x000fe40000100800 */
[----:B------:R-:W3:Y:S01]  /*14c560*/  LDL.LU R252, [R1+0x4874] ;  /* 0x0048740001fc7983 */ /* 0x000ee20000300800 */
[----:B------:R1:W-:Y:S04]  /*14c570*/  STL [R1+0x484c], R57 ;  /* 0x00484c3901007387 */ /* 0x0003e80000100800 */
[----:B-1----:R-:W3:Y:S01]  /*14c580*/  LDL.LU R57, [R1+0x4860] ;  /* 0x0048600001397983 */ /* 0x002ee20000300800 */
[----:B------:R-:W-:Y:S02]  /*14c590*/  STL [R1+0x4818], R126 ;  /* 0x0048187e01007387 */ /* 0x000fe40000100800 */
[----:B------:R-:W-:Y:S02]  /*14c5a0*/  STL [R1+0x4820], R61 ;  /* 0x0048203d01007387 */ /* 0x000fe40000100800 */
[----:B------:R-:W3:Y:S02]  /*14c5b0*/  LDL.LU R246, [R1+0x4868] ;  /* 0x0048680001f67983 */ /* 0x000ee40000300800 */
[----:B--2---:R-:W-:Y:S01]  /*14c5c0*/  IMAD.X R52, R52, 0x1, R3, P6 ;  /* 0x0000000134347824 */ /* 0x004fe200030e0603 */
[----:B------:R-:W-:-:S04]  /*14c5d0*/  IADD3 R220, P6, R220, R247, RZ ;  /* 0x000000f7dcdc7210 */ /* 0x000fc80007fde0ff */
[----:B------:R1:W-:Y:S04]  /*14c5e0*/  STL [R1+0x4828], R52 ;  /* 0x0048283401007387 */ /* 0x0003e80000100800 */
[----:B-1----:R-:W2:Y:S01]  /*14c5f0*/  LDL.LU R52, [R1+0x4870] ;  /* 0x0048700001347983 */ /* 0x002ea20000300800 */
[----:B------:R-:W2:Y:S02]  /*14c600*/  LDL.LU R247, [R1+0x4830] ;  /* 0x0048300001f77983 */ /* 0x000ea40000300800 */
[----:B--2---:R-:W-:-:S05]  /*14c610*/  IMAD.X R247, R247, 0x1, R3, P2 ;  /* 0x00000001f7f77824 */ /* 0x004fca00010e0603 */
[----:B------:R1:W-:Y:S02]  /*14c620*/  STL [R1+0x4830], R247 ;  /* 0x004830f701007387 */ /* 0x0003e40000100800 */
[----:B-1----:R-:W-:-:S05]  /*14c630*/  MOV R247, c[0x0][0x18c] ;  /* 0x0000630000f77a02 */ /* 0x002fca0000000f00 */
[----:B------:R-:W-:-:S04]  /*14c640*/  IMAD.SHL.U32 R247, R247, 0x80, RZ ;  /* 0x00000080f7f77824 */ /* 0x000fc800078e00ff */
[----:B------:R-:W-:-:S05]  /*14c650*/  IMAD.SHL.U32 R247, R247, 0x4, RZ ;  /* 0x00000004f7f77824 */ /* 0x000fca00078e00ff */
[----:B------:R-:W-:Y:S02]  /*14c660*/  IADD3 R123, P2, R123, R247, RZ ;  /* 0x000000f77b7b7210 */ /* 0x000fe40007f5e0ff */
[----:B------:R-:W2:Y:S02]  /*14c670*/  LDL.LU R247, [R1+0x4838] ;  /* 0x0048380001f77983 */ /* 0x000ea40000300800 */
[----:B--2---:R-:W-:-:S05]  /*14c680*/  IADD3.X R247, R247, R3, RZ, P3, !PT ;  /* 0x00000003f7f77210 */ /* 0x004fca0001ffe4ff */
[----:B------:R1:W-:Y:S02]  /*14c690*/  STL [R1+0x4838], R247 ;  /* 0x004838f701007387 */ /* 0x0003e40000100800 */
[----:B-1----:R-:W-:-:S04]  /*14c6a0*/  IMAD.MOV.U32 R247, RZ, RZ, c[0x0][0x18c] ;  /* 0x00006300fff77624 */ /* 0x002fc800078e00ff */
[----:B------:R-:W-:-:S05]  /*14c6b0*/  IMAD.SHL.U32 R247, R247, 0x80, RZ ;  /* 0x00000080f7f77824 */ /* 0x000fca00078e00ff */
[----:B------:R-:W-:Y:S01]  /*14c6c0*/  SHF.L.U32 R247, R247, 0x2, RZ ;  /* 0x00000002f7f77819 */ /* 0x000fe200000006ff */
[----:B------:R-:W-:Y:S03]  /*14c6d0*/  STL [R1+0x4854], R220 ;  /* 0x004854dc01007387 */ /* 0x000fe60000100800 */
[----:B---3--:R-:W-:Y:S02]  /*14c6e0*/  IADD3 R55, P3, R55, R247, RZ ;  /* 0x000000f737377210 */ /* 0x008fe40007f7e0ff */
[----:B------:R-:W2:Y:S02]  /*14c6f0*/  LDL.LU R247, [R1+0x4840] ;  /* 0x0048400001f77983 */ /* 0x000ea40000300800 */
[----:B--2---:R-:W-:-:S05]  /*14c700*/  IMAD.X R247, R247, 0x1, R3, P4 ;  /* 0x00000001f7f77824 */ /* 0x004fca00020e0603 */
[----:B------:R1:W-:Y:S02]  /*14c710*/  STL [R1+0x4840], R247 ;  /* 0x004840f701007387 */ /* 0x0003e40000100800 */
[----:B-1----:R-:W-:-:S05]  /*14c720*/  IMAD.MOV.U32 R247, RZ, RZ, c[0x0][0x18c] ;  /* 0x00006300fff77624 */ /* 0x002fca00078e00ff */
[----:B------:R-:W-:-:S05]  /*14c730*/  SHF.L.U32 R247, R247, 0x7, RZ ;  /* 0x00000007f7f77819 */ /* 0x000fca00000006ff */
[----:B------:R-:W-:Y:S01]  /*14c740*/  IMAD.SHL.U32 R247, R247, 0x4, RZ ;  /* 0x00000004f7f77824 */ /* 0x000fe200078e00ff */
[----:B------:R-:W-:Y:S04]  /*14c750*/  STL [R1+0x485c], R123 ;  /* 0x00485c7b01007387 */ /* 0x000fe80000100800 */
[----:B----4-:R-:W-:-:S05]  /*14c760*/  IADD3 R251, P4, R251, R247, RZ ;  /* 0x000000f7fbfb7210 */ /* 0x010fca0007f9e0ff */
[----:B------:R1:W-:Y:S04]  /*14c770*/  STL [R1+0x486c], R251 ;  /* 0x00486cfb01007387 */ /* 0x0003e80000100800 */
[----:B-1----:R1:W5:Y:S01]  /*14c780*/  LDL.LU R251, [R1+0x60a4] ;  /* 0x0060a40001fb7983 */ /* 0x0023620000300800 */
[----:B------:R-:W2:Y:S02]  /*14c790*/  LDL.LU R247, [R1+0x4848] ;  /* 0x0048480001f77983 */ /* 0x000ea40000300800 */
[----:B------:R-:W-:Y:S01]  /*14c7a0*/  STL [R1+0x4864], R55 ;  /* 0x0048643701007387 */ /* 0x000fe20000100800 */
[-C--:B------:R-:W-:Y:S02]  /*14c7b0*/  IADD3.X R246, R246, R3.reuse, RZ, P4, !PT ;  /* 0x00000003f6f67210 */ /* 0x080fe400027fe4ff */
[----:B------:R-:W-:Y:S01]  /*14c7c0*/  IADD3.X R221, R221, R3, RZ, P6, !PT ;  /* 0x00000003dddd7210 */ /* 0x000fe200037fe4ff */
[----:B------:R-:W-:-:S02]  /*14c7d0*/  IMAD.X R57, R57, 0x1, R3, P3 ;  /* 0x0000000139397824 */ /* 0x000fc400018e0603 */
[--C-:B------:R-:W-:Y:S01]  /*14c7e0*/  IMAD.X R124, R124, 0x1, R3.reuse, P2 ;  /* 0x000000017c7c7824 */ /* 0x100fe200010e0603 */
[----:B------:R-:W-:Y:S01]  /*14c7f0*/  ISETP.GT.AND P2, PT, R116, 0x33, PT ;  /* 0x000000337400780c */ /* 0x000fe20003f44270 */
[----:B--2---:R-:W-:-:S05]  /*14c800*/  IMAD.X R247, R247, 0x1, R3, P5 ;  /* 0x00000001f7f77824 */ /* 0x004fca00028e0603 */
[----:B------:R2:W-:Y:S02]  /*14c810*/  STL [R1+0x4848], R247 ;  /* 0x004848f701007387 */ /* 0x0005e40000100800 */
[----:B--2---:R-:W-:-:S05]  /*14c820*/  MOV R247, c[0x0][0x18c] ;  /* 0x0000630000f77a02 */ /* 0x004fca0000000f00 */
[----:B------:R-:W-:-:S04]  /*14c830*/  IMAD.SHL.U32 R247, R247, 0x80, RZ ;  /* 0x00000080f7f77824 */ /* 0x000fc800078e00ff */
[----:B------:R-:W-:-:S05]  /*14c840*/  IMAD.SHL.U32 R247, R247, 0x4, RZ ;  /* 0x00000004f7f77824 */ /* 0x000fca00078e00ff */
[----:B------:R-:W-:-:S05]  /*14c850*/  IADD3 R252, P5, R252, R247, RZ ;  /* 0x000000f7fcfc7210 */ /* 0x000fca0007fbe0ff */
[----:B------:R2:W-:Y:S01]  /*14c860*/  STL [R1+0x4874], R252 ;  /* 0x004874fc01007387 */ /* 0x0005e20000100800 */
[----:B------:R-:W-:-:S03]  /*14c870*/  IMAD.X R52, R52, 0x1, R3, P5 ;  /* 0x0000000134347824 */ /* 0x000fc600028e0603 */
[----:B--2---:R1:W5:Y:S01]  /*14c880*/  LDL.LU R252, [R1+0x60a0] ;  /* 0x0060a00001fc7983 */ /* 0x0043620000300800 */
[----:B------:R-:W-:Y:S02]  /*14c890*/  STL [R1+0x4868], R246 ;  /* 0x004868f601007387 */ /* 0x000fe40000100800 */
[----:B------:R-:W-:Y:S02]  /*14c8a0*/  STL [R1+0x4850], R221 ;  /* 0x004850dd01007387 */ /* 0x000fe40000100800 */
[----:B------:R-:W-:Y:S01]  /*14c8b0*/  STL [R1+0x4860], R57 ;  /* 0x0048603901007387 */ /* 0x000fe20000100800 */
[----:B------:R-:W-:Y:S01]  /*14c8c0*/  STL [R1+0x4858], R124 ;  /* 0x0048587c01007387 */ /* 0x000fe20000100800 */
[----:B------:R2:W-:Y:S02]  /*14c8d0*/  STL [R1+0x4870], R52 ;  /* 0x0048703401007387 */ /* 0x0005e40000100800 */
[----:B------:R3:W-:Y:S01]  /*14c8e0*/  STL.64 [R1+0x60d0], R16 ;  /* 0x0060d01001007387 */ /* 0x0007e20000100a00 */
[----:B--2---:R-:W-:Y:S01]  /*14c8f0*/  SEL R52, RZ, 0x4, !P2 ;  /* 0x00000004ff347807 */ /* 0x004fe20005000000 */
[----:B---3--:R-:W2:Y:S04]  /*14c900*/  LDL R16, [R1+0x5170] ;  /* 0x0051700001107983 */ /* 0x008ea80000100800 */
[----:B------:R-:W3:Y:S01]  /*14c910*/  LDL R17, [R1+0x517c] ;  /* 0x00517c0001117983 */ /* 0x000ee20000100800 */
[----:B------:R4:W-:Y:S01]  /*14c920*/  STL.64 [R1+0x60c8], R14 ;  /* 0x0060c80e01007387 */ /* 0x0009e20000100a00 */
[----:B------:R-:W-:-:S02]  /*14c930*/  SEL R52, R52, RZ, !P0 ;  /* 0x000000ff34347207 */ /* 0x000fc40004000000 */
[----:B----4-:R-:W4:Y:S04]  /*14c940*/  LDL R14, [R1+0x5178] ;  /* 0x00517800010e7983 */ /* 0x010f280000100800 */
[----:B------:R-:W2:Y:S01]  /*14c950*/  LDL R15, [R1+0x5184] ;  /* 0x00518400010f7983 */ /* 0x000ea20000100800 */
[----:B------:R1:W-:Y:S01]  /*14c960*/  STL.64 [R1+0x60c0], R12 ;  /* 0x0060c00c01007387 */ /* 0x0003e20000100a00 */
[----:B------:R-:W-:Y:S02]  /*14c970*/  ISETP.NE.U32.AND P2, PT, R52, RZ, PT ;  /* 0x000000ff3400720c */ /* 0x000fe40003f45070 */
[----:B-1----:R-:W2:Y:S04]  /*14c980*/  LDL R12, [R1+0x51f0] ;  /* 0x0051f000010c7983 */ /* 0x002ea80000100800 */
[----:B------:R-:W2:Y:S01]  /*14c990*/  LDL R13, [R1+0x51fc] ;  /* 0x0051fc00010d7983 */ /* 0x000ea20000100800 */
[----:B------:R1:W-:Y:S03]  /*14c9a0*/  STL.64 [R1+0x60b8], R10 ;  /* 0x0060b80a01007387 */ /* 0x0003e60000100a00 */
        /* <DEDUP_REMOVED lines=8> */
[----:B------:R1:W-:Y:S02]  /*14ca30*/  STL.64 [R1+0x60a0], R4 ;  /* 0x0060a00401007387 */ /* 0x0003e40000100a00 */
[----:B------:R-:W2:Y:S01]  /*14ca40*/  LDL R52, [R1+0x5278] ;  /* 0x0052780001347983 */ /* 0x000ea20000100800 */
[----:B-1----:R-:W3:Y:S04]  /*14ca50*/  LDL R4, [R1+0x51f8] ;  /* 0x0051f80001047983 */ /* 0x002ee80000100800 */
[----:B------:R-:W3:Y:S01]  /*14ca60*/  LDL R5, [R1+0x5204] ;  /* 0x0052040001057983 */ /* 0x000ee20000100800 */
[----:B--2---:R-:W-:-:S04]  /*14ca70*/  LOP3.LUT R53, R53, R52, RZ, 0x3c, !PT ;  /* 0x0000003435357212 */ /* 0x004fc800078e3cff */
[----:B------:R-:W-:-:S04]  /*14ca80*/  LOP3.LUT R52, R53, R52, RZ, 0x3c, !PT ;  /* 0x0000003435347212 */ /* 0x000fc800078e3cff */
[----:B------:R-:W-:-:S05]  /*14ca90*/  LOP3.LUT R53, R53, R52, RZ, 0x3c, !PT ;  /* 0x0000003435357212 */ /* 0x000fca00078e3cff */
[----:B------:R1:W-:Y:S04]  /*14caa0*/  LDGSTS.E [R56+0x17c00], [R52.64], P1 ;  /* 0x17c0000034387fae */ /* 0x0003e80008921844 */
[----:B-1----:R-:W2:Y:S04]  /*14cab0*/  LDL R52, [R1+0x5270] ;  /* 0x0052700001347983 */ /* 0x002ea80000100800 */
[----:B------:R-:W2:Y:S02]  /*14cac0*/  LDL R53, [R1+0x527c] ;  /* 0x00527c0001357983 */ /* 0x000ea40000100800 */
[----:B--2---:R-:W-:-:S04]  /*14cad0*/  LOP3.LUT R53, R53, R52, RZ, 0x3c, !PT ;  /* 0x0000003435357212 */ /* 0x004fc800078e3cff */
[----:B------:R-:W-:-:S04]  /*14cae0*/  LOP3.LUT R52, R53, R52, RZ, 0x3c, !PT ;  /* 0x0000003435347212 */ /* 0x000fc800078e3cff */
[----:B------:R-:W-:-:S05]  /*14caf0*/  LOP3.LUT R53, R53, R52, RZ, 0x3c, !PT ;  /* 0x0000003435357212 */ /* 0x000fca00078e3cff */
[----:B------:R1:W-:Y:S04]  /*14cb00*/  LDGSTS.E [R56+0x17e00], [R52.64], P1 ;  /* 0x17e0000034387fae */ /* 0x0003e80008921844 */
[----:B-1----:R-:W2:Y:S04]  /*14cb10*/  LDL R52, [R1+0x5208] ;  /* 0x0052080001347983 */ /* 0x002ea80000100800 */
[----:B------:R-:W2:Y:S01]  /*14cb20*/  LDL R53, [R1+0x5214] ;  /* 0x0052140001357983 */ /* 0x000ea20000100800 */
[----:B------:R-:W-:Y:S02]  /*14cb30*/  ISETP.GT.AND P1, PT, R116, 0x37, PT ;  /* 0x000000377400780c */ /* 0x000fe40003f24270 */
[----:B--2---:R-:W-:-:S04]  /*14cb40*/  LOP3.LUT R53, R53, R52, RZ, 0x3c, !PT ;  /* 0x0000003435357212 */ /* 0x004fc800078e3cff */
[----:B------:R-:W-:-:S04]  /*14cb50*/  LOP3.LUT R52, R53, R52, RZ, 0x3c, !PT ;  /* 0x0000003435347212 */ /* 0x000fc800078e3cff */
[----:B------:R-:W-:-:S05]  /*14cb60*/  LOP3.LUT R53, R53, R52, RZ, 0x3c, !PT ;  /* 0x0000003435357212 */ /* 0x000fca00078e3cff */
[----:B------:R1:W-:Y:S02]  /*14cb70*/  LDGSTS.E [R56+0x19800], [R52.64], P2 ;  /* 0x1980000034387fae */ /* 0x0003e40009121844 */
[----:B-1----:R-:W-:Y:S01]  /*14cb80*/  IMAD.MOV.U32 R52, RZ, RZ, R11 ;  /* 0x000000ffff347224 */ /* 0x002fe200078e000b */
[----:B------:R-:W-:Y:S01]  /*14cb90*/  MOV R53, R10 ;  /* 0x0000000a00357202 */ /* 0x000fe20000000f00 */
[----:B------:R-:W2:Y:S04]  /*14cba0*/  LDL R11, [R1+0x510c] ;  /* 0x00510c00010b7983 */ /* 0x000ea80000100800 */
[----:B------:R-:W2:Y:S04]  /*14cbb0*/  LDL R10, [R1+0x5100] ;  /* 0x00510000010a7983 */ /* 0x000ea80000100800 */
[----:B------:R1:W-:Y:S02]  /*14cbc0*/  LDGSTS.E [R56+0x19a00], [R52.64], P2 ;  /* 0x19a0000034387fae */ /* 0x0003e40009121844 */
[----:B-1----:R-:W-:Y:S01]  /*14cbd0*/  SEL R52, RZ, 0x4, !P1 ;  /* 0x00000004ff347807 */ /* 0x002fe20004800000 */
[----:B------:R-:W-:-:S03]  /*14cbe0*/  ISETP.GT.AND P1, PT, R116, 0x3b, PT ;  /* 0x0000003b7400780c */ /* 0x000fc60003f24270 */
[----:B------:R-:W-:-:S04]  /*14cbf0*/  SEL R52, R52, RZ, !P0 ;  /* 0x000000ff34347207 */ /* 0x000fc80004000000 */
[----:B------:R-:W-:Y:S01]  /*14cc00*/  ISETP.NE.U32.AND P3, PT, R52, RZ, PT ;  /* 0x000000ff3400720c */ /* 0x000fe20003f65070 */
[----:B------:R-:W-:-:S04]  /*14cc10*/  SEL R52, RZ, 0x4, !P1 ;  /* 0x00000004ff347807 */ /* 0x000fc80004800000 */
[----:B------:R-:W-:Y:S01]  /*14cc20*/  SEL R52, R52, RZ, !P0 ;  /* 0x000000ff34347207 */ /* 0x000fe20004000000 */
[----:B---3--:R-:W-:Y:S02]  /*14cc30*/  IMAD.MOV.U32 R53, RZ, RZ, R4 ;  /* 0x000000ffff357224 */ /* 0x008fe400078e0004 */
[----:B------:R-:W3:Y:S01]  /*14cc40*/  LDL R4, [R1+0x5080] ;  /* 0x0050800001047983 */ /* 0x000ee20000100800 */
[----:B------:R-:W-:Y:S01]  /*14cc50*/  ISETP.NE.U32.AND P1, PT, R52, RZ, PT ;  /* 0x000000ff3400720c */ /* 0x000fe20003f25070 */
[----:B------:R-:W-:Y:S02]  /*14cc60*/  IMAD.MOV.U32 R52, RZ, RZ, R5 ;  /* 0x000000ffff347224 */ /* 0x000fe400078e0005 */
[----:B------:R-:W2:Y:S04]  /*14cc70*/  LDL R5, [R1+0x508c] ;  /* 0x00508c0001057983 */ /* 0x000ea80000100800 */
[----:B------:R1:W-:Y:S02]  /*14cc80*/  LDGSTS.E [R56+0x19c00], [R52.64], P2 ;  /* 0x19c0000034387fae */ /* 0x0003e40009121844 */
[----:B-1----:R-:W-:Y:S01]  /*14cc90*/  MOV R52, R13 ;  /* 0x0000000d00347202 */ /* 0x002fe20000000f00 */
[----:B------:R-:W-:Y:S01]  /*14cca0*/  IMAD.MOV.U32 R53, RZ, RZ, R12 ;  /* 0x000000ffff357224 */ /* 0x000fe200078e000c */
[----:B------:R-:W2:Y:S04]  /*14ccb0*/  LDL R13, [R1+0x5104] ;  /* 0x00510400010d7983 */ /* 0x000ea80000100800 */
[----:B------:R-:W2:Y:S04]  /*14ccc0*/  LDL R12, [R1+0x50f8] ;  /* 0x0050f800010c7983 */ /* 0x000ea80000100800 */
[----:B------:R1:W-:Y:S02]  /*14ccd0*/  LDGSTS.E [R56+0x19e00], [R52.64], P2 ;  /* 0x19e0000034387fae */ /* 0x0003e40009121844 */
[----:B-1----:R-:W-:Y:S01]  /*14cce0*/  IMAD.MOV.U32 R52, RZ, RZ, R7 ;  /* 0x000000ffff347224 */ /* 0x002fe200078e0007 */
[----:B------:R-:W-:-:S02]  /*14ccf0*/  MOV R53, R6 ;  /* 0x0000000600357202 */ /* 0x000fc40000000f00 */
[----:B------:R-:W-:Y:S01]  /*14cd00*/  ISETP.GT.AND P2, PT, R116, 0x3f, PT ;  /* 0x0000003f7400780c */ /* 0x000fe20003f44270 */
[----:B------:R-:W2:Y:S04]  /*14cd10*/  LDL R6, [R1+0x5078] ;  /* 0x0050780001067983 */ /* 0x000ea80000100800 */
[----:B------:R1:W-:Y:S04]  /*14cd20*/  LDGSTS.E [R56+0x1b800], [R52.64], P3 ;  /* 0x1b80000034387fae */ /* 0x0003e80009921844 */
[----:B------:R-:W2:Y:S01]  /*14cd30*/  LDL R7, [R1+0x5084] ;  /* 0x0050840001077983 */ /* 0x000ea20000100800 */
[----:B-1----:R-:W-:-:S02]  /*14cd40*/  IMAD.MOV.U32 R52, RZ, RZ, R9 ;  /* 0x000000ffff347224 */ /* 0x002fc400078e0009 */
[----:B------:R-:W-:Y:S01]  /*14cd50*/  IMAD.MOV.U32 R53, RZ, RZ, R8 ;  /* 0x000000ffff357224 */ /* 0x000fe200078e0008 */
[----:B------:R-:W2:Y:S04]  /*14cd60*/  LDL R9, [R1+0x507c] ;  /* 0x00507c0001097983 */ /* 0x000ea80000100800 */
[----:B------:R-:W2:Y:S04]  /*14cd70*/  LDL R8, [R1+0x5070] ;  /* 0x0050700001087983 */ /* 0x000ea80000100800 */
[----:B------:R1:W-:Y:S02]  /*14cd80*/  LDGSTS.E [R56+0x1ba00], [R52.64], P3 ;  /* 0x1ba0000034387fae */ /* 0x0003e40009921844 */
[----:B-1----:R-:W-:Y:S01]  /*14cd90*/  MOV R52, R15 ;  /* 0x0000000f00347202 */ /* 0x002fe20000000f00 */
[----:B----4-:R-:W-:Y:S01]  /*14cda0*/  IMAD.MOV.U32 R53, RZ, RZ, R14 ;  /* 0x000000ffff357224 */ /* 0x010fe200078e000e */
[----:B------:R-:W4:Y:S04]  /*14cdb0*/  LDL R15, [R1+0x5014] ;  /* 0x00501400010f7983 */ /* 0x000f280000100800 */
[----:B------:R-:W2:Y:S04]  /*14cdc0*/  LDL R14, [R1+0x5008] ;  /* 0x00500800010e7983 */ /* 0x000ea80000100800 */
[----:B------:R1:W-:Y:S02]  /*14cdd0*/  LDGSTS.E [R56+0x1bc00], [R52.64], P3 ;  /* 0x1bc0000034387fae */ /* 0x0003e40009921844 */
[----:B-1----:R-:W-:Y:S01]  /*14cde0*/  IMAD.MOV.U32 R52, RZ, RZ, R17 ;  /* 0x000000ffff347224 */ /* 0x002fe200078e0011 */
[----:B------:R-:W-:Y:S01]  /*14cdf0*/  MOV R53, R16 ;  /* 0x0000001000357202 */ /* 0x000fe20000000f00 */
[----:B------:R-:W2:Y:S04]  /*14ce00*/  LDL R17, [R1+0x500c] ;  /* 0x00500c0001117983 */ /* 0x000ea80000100800 */
[----:B------:R-:W2:Y:S04]  /*14ce10*/  LDL R16, [R1+0x5000] ;  /* 0x0050000001107983 */ /* 0x000ea80000100800 */
[----:B------:R1:W-:Y:S04]  /*14ce20*/  LDGSTS.E [R56+0x1be00], [R52.64], P3 ;  /* 0x1be0000034387fae */ /* 0x0003e80009921844 */
[----:B-1----:R-:W2:Y:S04]  /*14ce30*/  LDL R52, [R1+0x5108] ;  /* 0x0051080001347983 */ /* 0x002ea80000100800 */
[----:B------:R-:W2:Y:S02]  /*14ce40*/  LDL R53, [R1+0x5114] ;  /* 0x0051140001357983 */ /* 0x000ea40000100800 */
[----:B--2---:R-:W-:-:S04]  /*14ce50*/  LOP3.LUT R53, R53, R52, RZ, 0x3c, !PT ;  /* 0x0000003435357212 */ /* 0x004fc800078e3cff */
[----:B------:R-:W-:-:S04]  /*14ce60*/  LOP3.LUT R52, R53, R52, RZ, 0x3c, !PT ;  /* 0x0000003435347212 */ /* 0x000fc800078e3cff */
[----:B------:R-:W-:-:S05]  /*14ce70*/  LOP3.LUT R53, R53, R52, RZ, 0x3c, !PT ;  /* 0x0000003435357212 */ /* 0x000fca00078e3cff */
[----:B------:R1:W-:Y:S02]  /*14ce80*/  LDGSTS.E [R56+0x1d800], [R52.64], P1 ;  /* 0x1d80000034387fae */ /* 0x0003e40008921844 */
[----:B-1----:R-:W-:Y:S02]  /*14ce90*/  IMAD.MOV.U32 R52, RZ, RZ, R11 ;  /* 0x000000ffff347224 */ /* 0x002fe400078e000b */
[----:B------:R-:W-:Y:S01]  /*14cea0*/  IMAD.MOV.U32 R53, RZ, RZ, R10 ;  /* 0x000000ffff357224 */ /* 0x000fe200078e000a */
        /* <DEDUP_REMOVED lines=9> */
[----:B------:R-:W-:Y:S02]  /*14cf40*/  IMAD.MOV.U32 R53, RZ, RZ, R12 ;  /* 0x000000ffff357224 */ /* 0x000fe400078e000c */
[----:B------:R-:W2:Y:S01]  /*14cf50*/  LDL R12, [R1+0x4ff0] ;  /* 0x004ff000010c7983 */ /* 0x000ea20000100800 */
[----:B------:R-:W-:Y:S01]  /*14cf60*/  ISETP.NE.U32.AND P2, PT, R52, RZ, PT ;  /* 0x000000ff3400720c */ /* 0x000fe20003f45070 */
[----:B------:R-:W-:Y:S02]  /*14cf70*/  MOV R52, R13 ;  /* 0x0000000d00347202 */ /* 0x000fe40000000f00 */
[----:B------:R-:W2:Y:S04]  /*14cf80*/  LDL R13, [R1+0x4ffc] ;  /* 0x004ffc00010d7983 */ /* 0x000ea80000100800 */
        /* <DEDUP_REMOVED lines=15> */
[----:B---3--:R-:W-:Y:S01]  /*14d080*/  MOV R53, R4 ;  /* 0x0000000400357202 */ /* 0x008fe20000000f00 */
[----:B------:R-:W2:Y:S04]  /*14d090*/  LDL R5, [R1+0x4f7c] ;  /* 0x004f7c0001057983 */ /* 0x000ea80000100800 */
[----:B------:R-:W3:Y:S04]  /*14d0a0*/  LDL R4, [R1+0x4f70] ;  /* 0x004f700001047983 */ /* 0x000ee80000100800 */
[----:B------:R1:W-:Y:S02]  /*14d0b0*/  LDGSTS.E [R56+0x1fa00], [R52.64], P3 ;  /* 0x1fa0000034387fae */ /* 0x0003e40009921844 */
[----:B-1----:R-:W-:-:S02]  /*14d0c0*/  IMAD.MOV.U32 R52, RZ, RZ, R7 ;  /* 0x000000ffff347224 */ /* 0x002fc400078e0007 */
[----:B------:R-:W-:Y:S01]  /*14d0d0*/  IMAD.MOV.U32 R53, RZ, RZ, R6 ;  /* 0x000000ffff357224 */ /* 0x000fe200078e0006 */
[----:B------:R-:W2:Y:S04]  /*14d0e0*/  LDL R7, [R1+0x4f04] ;  /* 0x004f040001077983 */ /* 0x000ea80000100800 */
[----:B------:R-:W2:Y:S04]  /*14d0f0*/  LDL R6, [R1+0x4ef8] ;  /* 0x004ef80001067983 */ /* 0x000ea80000100800 */
[----:B------:R1:W-:Y:S02]  /*14d100*/  LDGSTS.E [R56+0x1fc00], [R52.64], P3 ;  /* 0x1fc0000034387fae */ /* 0x0003e40009921844 */
[----:B-1----:R-:W-:Y:S01]  /*14d110*/  MOV R52, R9 ;  /* 0x0000000900347202 */ /* 0x002fe20000000f00 */
[----:B------:R-:W-:Y:S01]  /*14d120*/  IMAD.MOV.U32 R53, RZ, RZ, R8 ;  /* 0x000000ffff357224 */ /* 0x000fe200078e0008 */
[----:B------:R-:W2:Y:S04]  /*14d130*/  LDL R9, [R1+0x4efc] ;  /* 0x004efc0001097983 */ /* 0x000ea80000100800 */
[----:B------:R-:W2:Y:S04]  /*14d140*/  LDL R8, [R1+0x4ef0] ;  /* 0x004ef00001087983 */ /* 0x000ea80000100800 */
[----:B------:R4:W-:Y:S02]  /*14d150*/  LDGSTS.E [R56+0x1fe00], [R52.64], P3 ;  /* 0x1fe0000034387fae */ /* 0x0009e40009921844 */
[----:B----4-:R-:W-:Y:S01]  /*14d160*/  IMAD.MOV.U32 R52, RZ, RZ, R15 ;  /* 0x000000ffff347224 */ /* 0x010fe200078e000f */
[----:B------:R-:W-:Y:S01]  /*14d170*/  MOV R53, R14 ;  /* 0x0000000e00357202 */ /* 0x000fe20000000f00 */
[----:B------:R-:W4:Y:S04]  /*14d180*/  LDL R15, [R1+0x4f14] ;  /* 0x004f1400010f7983 */ /* 0x000f280000100800 */
[----:B------:R-:W2:Y:S04]  /*14d190*/  LDL R14, [R1+0x4f08] ;  /* 0x004f0800010e7983 */ /* 0x000ea80000100800 */
[----:B------:R1:W-:Y:S02]  /*14d1a0*/  LDGSTS.E [R56+0x21800], [R52.64], P2 ;  /* 0x2180000034387fae */ /* 0x0003e40009121844 */
[----:B-1----:R-:W-:-:S02]  /*14d1b0*/  IMAD.MOV.U32 R52, RZ, RZ, R17 ;  /* 0x000000ffff347224 */ /* 0x002fc400078e0011 */
        /* <DEDUP_REMOVED lines=40> */
[----:B-1----:R-:W-:Y:S02]  /*14d440*/  IMAD.MOV.U32 R52, RZ, RZ, R5 ;  /* 0x000000ffff347224 */ /* 0x002fe400078e0005 */
[----:B---3--:R-:W-:Y:S01]  /*14d450*/  IMAD.MOV.U32 R53, RZ, RZ, R4 ;  /* 0x000000ffff357224 */ /* 0x008fe200078e0004 */
[----:B------:R-:W2:Y:S04]  /*14d460*/  LDL R5, [R1+0x4dfc] ;  /* 0x004dfc0001057983 */ /* 0x000ea80000100800 */
[----:B------:R-:W3:Y:S04]  /*14d470*/  LDL R4, [R1+0x4df0] ;  /* 0x004df00001047983 */ /* 0x000ee80000100800 */
[----:B------:R4:W-:Y:S02]  /*14d480*/  LDGSTS.E [R56+0x23e00], [R52.64], P3 ;  /* 0x23e0000034387fae */ /* 0x0009e40009921844 */
[----:B----4-:R-:W-:Y:S01]  /*14d490*/  MOV R52, R15 ;  /* 0x0000000f00347202 */ /* 0x010fe20000000f00 */
[----:B------:R-:W-:Y:S01]  /*14d4a0*/  IMAD.MOV.U32 R53, RZ, RZ, R14 ;  /* 0x000000ffff357224 */ /* 0x000fe200078e000e */
[----:B------:R-:W4:Y:S04]  /*14d4b0*/  LDL R15, [R1+0x4e14] ;  /* 0x004e1400010f7983 */ /* 0x000f280000100800 */
[----:B------:R-:W2:Y:S04]  /*14d4c0*/  LDL R14, [R1+0x4e08] ;  /* 0x004e0800010e7983 */ /* 0x000ea80000100800 */
        /* <DEDUP_REMOVED lines=45> */
[----:B------:R4:W-:Y:S02]  /*14d7a0*/  LDGSTS.E [R56+0x27e00], [R52.64], P3 ;  /* 0x27e0000034387fae */ /* 0x0009e40009921844 */
[----:B----4-:R-:W-:Y:S01]  /*14d7b0*/  MOV R52, R15 ;  /* 0x0000000f00347202 */ /* 0x010fe20000000f00 */
[----:B------:R-:W-:Y:S01]  /*14d7c0*/  IMAD.MOV.U32 R53, RZ, RZ, R14 ;  /* 0x000000ffff357224 */ /* 0x000fe200078e000e */
[----:B------:R-:W2:Y:S04]  /*14d7d0*/  LDL R15, [R1+0x4d14] ;  /* 0x004d1400010f7983 */ /* 0x000ea80000100800 */
[----:B------:R-:W4:Y:S04]  /*14d7e0*/  LDL R14, [R1+0x4d08] ;  /* 0x004d0800010e7983 */ /* 0x000f280000100800 */
[----:B------:R1:W-:Y:S02]  /*14d7f0*/  LDGSTS.E [R56+0x29800], [R52.64], P2 ;  /* 0x2980000034387fae */ /* 0x0003e40009121844 */
[----:B-1----:R-:W-:Y:S01]  /*14d800*/  IMAD.MOV.U32 R52, RZ, RZ, R17 ;  /* 0x000000ffff347224 */ /* 0x002fe200078e0011 */
[----:B------:R-:W-:Y:S01]  /*14d810*/  MOV R53, R16 ;  /* 0x0000001000357202 */ /* 0x000fe20000000f00 */
[----:B------:R-:W2:Y:S04]  /*14d820*/  LDL R17, [R1+0x4d0c] ;  /* 0x004d0c0001117983 */ /* 0x000ea80000100800 */
[----:B------:R-:W2:Y:S04]  /*14d830*/  LDL R16, [R1+0x4d00] ;  /* 0x004d000001107983 */ /* 0x000ea80000100800 */
[----:B------:R1:W-:Y:S02]  /*14d840*/  LDGSTS.E [R56+0x29a00], [R52.64], P2 ;  /* 0x29a0000034387fae */ /* 0x0003e40009121844 */
[----:B-1----:R-:W-:Y:S01]  /*14d850*/  SEL R52, RZ, 0x4, !P1 ;  /* 0x00000004ff347807 */ /* 0x002fe20004800000 */
[----:B------:R-:W-:Y:S01]  /*14d860*/  ISETP.GT.AND P1, PT, R116, 0x5b, PT ;  /* 0x0000005b7400780c */ /* 0x000fe20003f24270 */
[----:B------:R-:W2:Y:S02]  /*14d870*/  LDL R53, [R1+0x4e04] ;  /* 0x004e040001357983 */ /* 0x000ea40000100800 */
[----:B------:R-:W-:-:S04]  /*14d880*/  SEL R52, R52, RZ, !P0 ;  /* 0x000000ff34347207 */ /* 0x000fc80004000000 */
[----:B------:R-:W-:Y:S01]  /*14d890*/  ISETP.NE.U32.AND P3, PT, R52, RZ, PT ;  /* 0x000000ff3400720c */ /* 0x000fe20003f65070 */
[----:B------:R-:W-:-:S04]  /*14d8a0*/  SEL R52, RZ, 0x4, !P1 ;  /* 0x00000004ff347807 */ /* 0x000fc80004800000 */
[----:B------:R-:W-:-:S04]  /*14d8b0*/  SEL R52, R52, RZ, !P0 ;  /* 0x000000ff34347207 */ /* 0x000fc80004000000 */
[----:B------:R-:W-:Y:S02]  /*14d8c0*/  ISETP.NE.U32.AND P1, PT, R52, RZ, PT ;  /* 0x000000ff3400720c */ /* 0x000fe40003f25070 */
[----:B------:R-:W2:Y:S02]  /*14d8d0*/  LDL R52, [R1+0x4df8] ;  /* 0x004df80001347983 */ /* 0x000ea40000100800 */
        /* <DEDUP_REMOVED lines=9> */
[----:B-1----:R-:W-:Y:S01]  /*14d970*/  MOV R52, R7 ;  /* 0x0000000700347202 */ /* 0x002fe20000000f00 */
[----:B------:R-:W-:Y:S01]  /*14d980*/  IMAD.MOV.U32 R53, RZ, RZ, R6 ;  /* 0x000000ffff357224 */ /* 0x000fe200078e0006 */
[----:B------:R-:W-:Y:S01]  /*14d990*/  ISETP.GT.AND P2, PT, R116, 0x5f, PT ;  /* 0x0000005f7400780c */ /* 0x000fe20003f44270 */
[----:B------:R-:W2:Y:S04]  /*14d9a0*/  LDL R6, [R1+0x4c78] ;  /* 0x004c780001067983 */ /* 0x000ea80000100800 */
[----:B------:R1:W-:Y:S04]  /*14d9b0*/  LDGSTS.E [R56+0x2b800], [R52.64], P3 ;  /* 0x2b80000034387fae */ /* 0x0003e80009921844 */
[----:B------:R-:W2:Y:S01]  /*14d9c0*/  LDL R7, [R1+0x4c84] ;  /* 0x004c840001077983 */ /* 0x000ea20000100800 */
[----:B-1----:R-:W-:Y:S01]  /*14d9d0*/  IMAD.MOV.U32 R52, RZ, RZ, R9 ;  /* 0x000000ffff347224 */ /* 0x002fe200078e0009 */
[----:B------:R-:W-:-:S02]  /*14d9e0*/  MOV R53, R8 ;  /* 0x0000000800357202 */ /* 0x000fc40000000f00 */
[----:B------:R-:W2:Y:S04]  /*14d9f0*/  LDL R9, [R1+0x4c7c] ;  /* 0x004c7c0001097983 */ /* 0x000ea80000100800 */
[----:B------:R-:W2:Y:S04]  /*14da00*/  LDL R8, [R1+0x4c70] ;  /* 0x004c700001087983 */ /* 0x000ea80000100800 */
        /* <DEDUP_REMOVED lines=12> */
[----:B----4-:R-:W-:Y:S01]  /*14dad0*/  MOV R53, R14 ;  /* 0x0000000e00357202 */ /* 0x010fe20000000f00 */
        /* <DEDUP_REMOVED lines=34> */
[----:B-1----:R-:W-:Y:S01]  /*14dd00*/  MOV R52, R5 ;  /* 0x0000000500347202 */ /* 0x002fe20000000f00 */
[----:B---3--:R-:W-:Y:S01]  /*14dd10*/  IMAD.MOV.U32 R53, RZ, RZ, R4 ;  /* 0x000000ffff357224 */ /* 0x008fe200078e0004 */
[----:B------:R-:W2:Y:S04]  /*14dd20*/  LDL R5, [R1+0x4b0c] ;  /* 0x004b0c0001057983 */ /* 0x000ea80000100800 */
[----:B------:R-:W3:Y:S04]  /*14dd30*/  LDL R4, [R1+0x4b00] ;  /* 0x004b000001047983 */ /* 0x000ee80000100800 */
[----:B------:R1:W-:Y:S02]  /*14dd40*/  LDGSTS.E [R56+0x2fa00], [R52.64], P3 ;  /* 0x2fa0000034387fae */ /* 0x0003e40009921844 */
[----:B-1----:R-:W-:Y:S01]  /*14dd50*/  IMAD.MOV.U32 R52, RZ, RZ, R7 ;  /* 0x000000ffff347224 */ /* 0x002fe200078e0007 */
[----:B------:R-:W-:Y:S01]  /*14dd60*/  MOV R53, R6 ;  /* 0x0000000600357202 */ /* 0x000fe20000000f00 */
        /* <DEDUP_REMOVED lines=27> */
[----:B----4-:R-:W-:Y:S02]  /*14df20*/  IMAD.MOV.U32 R52, RZ, RZ, R15 ;  /* 0x000000ffff347224 */ /* 0x010fe400078e000f */
[----:B------:R-:W4:Y:S04]  /*14df30*/  LDL R15, [R1+0x4a84] ;  /* 0x004a8400010f7983 */ /* 0x000f280000100800 */
[----:B------:R1:W-:Y:S02]  /*14df40*/  LDGSTS.E [R56+0x31c00], [R52.64], P2 ;  /* 0x31c0000034387fae */ /* 0x0003e40009121844 */
[----:B-1----:R-:W-:Y:S01]  /*14df50*/  MOV R52, R17 ;  /* 0x0000001100347202 */ /* 0x002fe20000000f00 */
        /* <DEDUP_REMOVED lines=36> */
[----:B---3--:R-:W-:-:S05]  /*14e1a0*/  MOV R53, R4 ;  /* 0x0000000400357202 */ /* 0x008fca0000000f00 */
[----:B------:R1:W-:Y:S02]  /*14e1b0*/  LDGSTS.E [R56+0x35a00], [R52.64], P1 ;  /* 0x35a0000034387fae */ /* 0x0003e40008921844 */
[----:B-1----:R-:W-:Y:S01]  /*14e1c0*/  SEL R52, RZ, 0x4, !P2 ;  /* 0x00000004ff347807 */ /* 0x002fe20005000000 */
[----:B------:R-:W-:-:S03]  /*14e1d0*/  ISETP.GT.AND P2, PT, R116, 0x73, PT ;  /* 0x000000737400780c */ /* 0x000fc60003f44270 */
[----:B------:R-:W-:-:S04]  /*14e1e0*/  SEL R52, R52, RZ, !P0 ;  /* 0x000000ff34347207 */ /* 0x000fc80004000000 */
[----:B------:R-:W-:Y:S01]  /*14e1f0*/  ISETP.NE.U32.AND P3, PT, R52, RZ, PT ;  /* 0x000000ff3400720c */ /* 0x000fe20003f65070 */
[----:B------:R-:W-:-:S04]  /*14e200*/  SEL R52, RZ, 0x4, !P2 ;  /* 0x00000004ff347807 */ /* 0x000fc80005000000 */
[----:B------:R-:W-:Y:S01]  /*14e210*/  SEL R52, R52, RZ, !P0 ;  /* 0x000000ff34347207 */ /* 0x000fe20004000000 */
[----:B------:R-:W-:-:S03]  /*14e220*/  IMAD.MOV.U32 R53, RZ, RZ, R6 ;  /* 0x000000ffff357224 */ /* 0x000fc600078e0006 */
[----:B------:R-:W-:Y:S01]  /*14e230*/  ISETP.NE.U32.AND P2, PT, R52, RZ, PT ;  /* 0x000000ff3400720c */ /* 0x000fe20003f45070 */
[----:B------:R-:W-:Y:S02]  /*14e240*/  IMAD.MOV.U32 R52, RZ, RZ, R7 ;  /* 0x000000ffff347224 */ /* 0x000fe400078e0007 */
[----:B------:R-:W2:Y:S04]  /*14e250*/  LDL.LU.64 R6, [R1+0x4450] ;  /* 0x0044500001067983 */ /* 0x000ea80000300a00 */
[----:B------:R1:W-:Y:S02]  /*14e260*/  LDGSTS.E [R56+0x35c00], [R52.64], P1 ;  /* 0x35c0000034387fae */ /* 0x0003e40008921844 */
[----:B-1----:R-:W-:Y:S01]  /*14e270*/  MOV R52, R9 ;  /* 0x0000000900347202 */ /* 0x002fe20000000f00 */
[----:B------:R-:W-:-:S05]  /*14e280*/  IMAD.MOV.U32 R53, RZ, RZ, R8 ;  /* 0x000000ffff357224 */ /* 0x000fca00078e0008 */
[----:B------:R1:W-:Y:S02]  /*14e290*/  LDGSTS.E [R56+0x35e00], [R52.64], P1 ;  /* 0x35e0000034387fae */ /* 0x0003e40008921844 */
[----:B-1----:R-:W-:Y:S01]  /*14e2a0*/  IMAD.MOV.U32 R52, RZ, RZ, R11 ;  /* 0x000000ffff347224 */ /* 0x002fe200078e000b */
[----:B------:R-:W-:-:S05]  /*14e2b0*/  MOV R53, R10 ;  /* 0x0000000a00357202 */ /* 0x000fca0000000f00 */
[----:B------:R1:W-:Y:S02]  /*14e2c0*/  LDGSTS.E [R56+0x37800], [R52.64], P3 ;  /* 0x3780000034387fae */ /* 0x0003e40009921844 */
[----:B-1----:R-:W-:Y:S02]  /*14e2d0*/  IMAD.MOV.U32 R52, RZ, RZ, R13 ;  /* 0x000000ffff347224 */ /* 0x002fe400078e000d */
[----:B------:R-:W-:-:S05]  /*14e2e0*/  IMAD.MOV.U32 R53, RZ, RZ, R12 ;  /* 0x000000ffff357224 */ /* 0x000fca00078e000c */
[----:B------:R4:W-:Y:S02]  /*14e2f0*/  LDGSTS.E [R56+0x37a00], [R52.64], P3 ;  /* 0x37a0000034387fae */ /* 0x0009e40009921844 */
[----:B----4-:R-:W-:Y:S01]  /*14e300*/  MOV R52, R15 ;  /* 0x0000000f00347202 */ /* 0x010fe20000000f00 */
[----:B------:R-:W-:-:S05]  /*14e310*/  IMAD.MOV.U32 R53, RZ, RZ, R14 ;  /* 0x000000ffff357224 */ /* 0x000fca00078e000e */
[----:B------:R1:W-:Y:S02]  /*14e320*/  LDGSTS.E [R56+0x37c00], [R52.64], P3 ;  /* 0x37c0000034387fae */ /* 0x0003e40009921844 */
[----:B-1----:R-:W-:Y:S01]  /*14e330*/  IMAD.MOV.U32 R52, RZ, RZ, R17 ;  /* 0x000000ffff347224 */ /* 0x002fe200078e0011 */
[----:B------:R-:W-:-:S05]  /*14e340*/  MOV R53, R16 ;  /* 0x0000001000357202 */ /* 0x000fca0000000f00 */
[----:B------:R1:W-:Y:S01]  /*14e350*/  LDGSTS.E [R56+0x37e00], [R52.64], P3 ;  /* 0x37e0000034387fae */ /* 0x0003e20009921844 */
[----:B------:R-:W-:Y:S01]  /*14e360*/  ISETP.GT.AND P1, PT, R116, 0x77, PT ;  /* 0x000000777400780c */ /* 0x000fe20003f24270 */
[----:B-1----:R-:W-:Y:S02]  /*14e370*/  IMAD.MOV.U32 R52, RZ, RZ, R121 ;  /* 0x000000ffff347224 */ /* 0x002fe400078e0079 */
[----:B------:R-:W-:-:S05]  /*14e380*/  IMAD.MOV.U32 R53, RZ, RZ, R122 ;  /* 0x000000ffff357224 */ /* 0x000fca00078e007a */
[----:B------:R1:W-:Y:S02]  /*14e390*/  LDGSTS.E [R56+0x39800], [R52.64], P2 ;  /* 0x3980000034387fae */ /* 0x0003e40009121844 */
[----:B-1----:R-:W-:Y:S01]  /*14e3a0*/  MOV R52, R119 ;  /* 0x0000007700347202 */ /* 0x002fe20000000f00 */
[----:B------:R-:W-:-:S05]  /*14e3b0*/  IMAD.MOV.U32 R53, RZ, RZ, R120 ;  /* 0x000000ffff357224 */ /* 0x000fca00078e0078 */
[----:B------:R1:W-:Y:S02]  /*14e3c0*/  LDGSTS.E [R56+0x39a00], [R52.64], P2 ;  /* 0x39a0000034387fae */ /* 0x0003e40009121844 */
[----:B-1----:R-:W-:Y:S01]  /*14e3d0*/  SEL R52, RZ, 0x4, !P1 ;  /* 0x00000004ff347807 */ /* 0x002fe20004800000 */
[----:B------:R-:W-:-:S03]  /*14e3e0*/  ISETP.GT.AND P1, PT, R116, 0x7b, PT ;  /* 0x0000007b7400780c */ /* 0x000fc60003f24270 */
[----:B------:R-:W-:-:S04]  /*14e3f0*/  SEL R52, R52, RZ, !P0 ;  /* 0x000000ff34347207 */ /* 0x000fc80004000000 */
[----:B------:R-:W-:Y:S01]  /*14e400*/  ISETP.NE.U32.AND P3, PT, R52, RZ, PT ;  /* 0x000000ff3400720c */ /* 0x000fe20003f65070 */
[----:B------:R-:W-:-:S04]  /*14e410*/  SEL R52, RZ, 0x4, !P1 ;  /* 0x00000004ff347807 */ /* 0x000fc80004800000 */
[----:B------:R-:W-:Y:S02]  /*14e420*/  SEL R52, R52, RZ, !P0 ;  /* 0x000000ff34347207 */ /* 0x000fe40004000000 */
[----:B------:R-:W-:Y:S02]  /*14e430*/  MOV R53, R118 ;  /* 0x0000007600357202 */ /* 0x000fe40000000f00 */
[----:B------:R-:W-:Y:S01]  /*14e440*/  ISETP.NE.U32.AND P4, PT, R52, RZ, PT ;  /* 0x000000ff3400720c */ /* 0x000fe20003f85070 */
[----:B------:R-:W-:-:S05]  /*14e450*/  IMAD.MOV.U32 R52, RZ, RZ, R115 ;  /* 0x000000ffff347224 */ /* 0x000fca00078e0073 */
[----:B------:R1:W-:Y:S02]  /*14e460*/  LDGSTS.E [R56+0x39c00], [R52.64], P2 ;  /* 0x39c0000034387fae */ /* 0x0003e40009121844 */
[----:B-1----:R-:W-:Y:S02]  /*14e470*/  IMAD.MOV.U32 R52, RZ, RZ, R113 ;  /* 0x000000ffff347224 */ /* 0x002fe400078e0071 */
[----:B------:R-:W-:-:S05]  /*14e480*/  IMAD.MOV.U32 R53, RZ, RZ, R114 ;  /* 0x000000ffff357224 */ /* 0x000fca00078e0072 */
        /* <DEDUP_REMOVED lines=9> */
[----:B------:R1:W-:Y:S04]  /*14e520*/  LDGSTS.E [R56+0x3bc00], [R52.64], P3 ;  /* 0x3bc0000034387fae */ /* 0x0003e80009921844 */
[----:B------:R-:W3:Y:S01]  /*14e530*/  S2R R119, SR_TID.X ;  /* 0x0000000000777919 */ /* 0x000ee20000002100 */
[----:B-1----:R-:W-:Y:S01]  /*14e540*/  MOV R52, R105 ;  /* 0x0000006900347202 */ /* 0x002fe20000000f00 */
        /* <DEDUP_REMOVED lines=11> */
[----:B------:R1:W-:Y:S01]  /*14e600*/  LDGSTS.E [R56+0x3dc00], [R52.64], P4 ;  /* 0x3dc0000034387fae */ /* 0x0003e2000a121844 */
[----:B---3--:R-:W-:Y:S02]  /*14e610*/  LOP3.LUT R4, R119, 0x7f, RZ, 0xc0, !PT ;  /* 0x0000007f77047812 */ /* 0x008fe400078ec0ff */
[----:B-1----:R-:W-:-:S04]  /*14e620*/  SEL R52, RZ, 0x4, !P1 ;  /* 0x00000004ff347807 */ /* 0x002fc80004800000 */
[----:B------:R-:W-:Y:S02]  /*14e630*/  SEL R52, R52, RZ, !P0 ;  /* 0x000000ff34347207 */ /* 0x000fe40004000000 */
[----:B------:R-:W-:Y:S02]  /*14e640*/  MOV R53, R98 ;  /* 0x0000006200357202 */ /* 0x000fe40000000f00 */
[----:B------:R-:W-:Y:S01]  /*14e650*/  ISETP.NE.U32.AND P1, PT, R52, RZ, PT ;  /* 0x000000ff3400720c */ /* 0x000fe20003f25070 */
[----:B------:R-:W-:Y:S01]  /*14e660*/  IMAD.MOV.U32 R52, RZ, RZ, R97 ;  /* 0x000000ffff347224 */ /* 0x000fe200078e0061 */
[----:B------:R-:W-:-:S04]  /*14e670*/  ISETP.GE.AND P2, PT, R4, R116, PT ;  /* 0x000000740400720c */ /* 0x000fc80003f46270 */
[----:B------:R1:W-:Y:S02]  /*14e680*/  LDGSTS.E [R56+0x3de00], [R52.64], P4 ;  /* 0x3de0000034387fae */ /* 0x0003e4000a121844 */
[----:B-1----:R-:W-:-:S04]  /*14e690*/  SEL R52, RZ, 0x4, P2 ;  /* 0x00000004ff347807 */ /* 0x002fc80001000000 */
[----:B------:R-:W-:Y:S01]  /*14e6a0*/  SEL R52, R52, RZ, !P0 ;  /* 0x000000ff34347207 */ /* 0x000fe20004000000 */
[----:B------:R-:W-:-:S03]  /*14e6b0*/  IMAD.MOV.U32 R53, RZ, RZ, R96 ;  /* 0x000000ffff357224 */ /* 0x000fc600078e0060 */
[----:B------:R-:W-:Y:S01]  /*14e6c0*/  ISETP.NE.U32.AND P0, PT, R52, RZ, PT ;  /* 0x000000ff3400720c */ /* 0x000fe20003f05070 */
        /* <DEDUP_REMOVED lines=9> */
[----:B------:R-:W-:Y:S01]  /*14e760*/  IMAD.MOV.U32 R53, RZ, RZ, R90 ;  /* 0x000000ffff357224 */ /* 0x000fe200078e005a */
[----:B------:R-:W-:-:S04]  /*14e770*/  IADD3 R54, R117, 0x100000, RZ ;  /* 0x0010000075367810 */ /* 0x000fc80007ffe0ff */
[----:B------:R1:W-:Y:S01]  /*14e780*/  LDGSTS.E [R56+0x3fe00], [R52.64], P1 ;  /* 0x3fe0000034387fae */ /* 0x0003e20008921844 */
[----:B------:R-:W0:Y:S01]  /*14e790*/  LDGDEPBAR ;  /* 0x00000000000079af */ /* 0x000e220000000000 */
[----:B-1----:R-:W-:Y:S01]  /*14e7a0*/  MOV R52, R88 ;  /* 0x0000005800347202 */ /* 0x002fe20000000f00 */
[----:B------:R-:W-:-:S05]  /*14e7b0*/  IMAD.MOV.U32 R53, RZ, RZ, R89 ;  /* 0x000000ffff357224 */ /* 0x000fca00078e0059 */
[----:B------:R1:W-:Y:S02]  /*14e7c0*/  LDGSTS.E [R54+-0x80000], [R52.64], P0 ;  /* 0x8000000034367fae */ /* 0x0003e40008121844 */
[----:B-1----:R-:W-:Y:S01]  /*14e7d0*/  IMAD.MOV.U32 R52, RZ, RZ, R86 ;  /* 0x000000ffff347224 */ /* 0x002fe200078e0056 */
[----:B------:R-:W-:-:S05]  /*14e7e0*/  MOV R53, R87 ;  /* 0x0000005700357202 */ /* 0x000fca0000000f00 */
[----:B------:R1:W-:Y:S02]  /*14e7f0*/  LDGSTS.E [R54+-0x7f000], [R52.64], P0 ;  /* 0x8100000034367fae */ /* 0x0003e40008121844 */
[----:B-1----:R-:W-:Y:S02]  /*14e800*/  IMAD.MOV.U32 R52, RZ, RZ, R84 ;  /* 0x000000ffff347224 */ /* 0x002fe400078e0054 */
[----:B------:R-:W-:-:S05]  /*14e810*/  IMAD.MOV.U32 R53, RZ, RZ, R85 ;  /* 0x000000ffff357224 */ /* 0x000fca00078e0055 */
[----:B------:R1:W-:Y:S02]  /*14e820*/  LDGSTS.E [R54+-0x7e000], [R52.64], P0 ;  /* 0x8200000034367fae */ /* 0x0003e40008121844 */
        /* <DEDUP_REMOVED lines=22> */
[----:B------:R-:W-:Y:S02]  /*14e990*/  MOV R53, R59 ;  /* 0x0000003b00357202 */ /* 0x000fe40000000f00 */
[----:B------:R-:W3:Y:S01]  /*14e9a0*/  LDL.LU.64 R58, [R1+0x4430] ;  /* 0x00443000013a7983 */ /* 0x000ee20000300a00 */
[----:B------:R-:W4:Y:S02]  /*14e9b0*/  LDL.LU.64 R16, [R1+0x43f0] ;  /* 0x0043f00001107983 */ /* 0x000f240000300a00 */
[----:B------:R-:W4:Y:S02]  /*14e9c0*/  LDL.LU.64 R14, [R1+0x43b0] ;  /* 0x0043b000010e7983 */ /* 0x000f240000300a00 */
[----:B------:R-:W4:Y:S01]  /*14e9d0*/  LDL.LU.64 R12, [R1+0x4370] ;  /* 0x00437000010c7983 */ /* 0x000f220000300a00 */
[----:B------:R-:W4:Y:S04]  /*14e9e0*/  LDL.LU.64 R4, [R1+0x4330] ;  /* 0x0043300001047983 */ /* 0x000f280000300a00 */
[----:B------:R1:W-:Y:S01]  /*14e9f0*/  LDGSTS.E [R54+-0x76000], [R52.64], P0 ;  /* 0x8a00000034367fae */ /* 0x0003e20008121844 */
[----:B------:R-:W4:Y:S02]  /*14ea00*/  LDL.LU.64 R10, [R1+0x42f0] ;  /* 0x0042f000010a7983 */ /* 0x000f240000300a00 */
[----:B------:R-:W4:Y:S02]  /*14ea10*/  LDL.LU.64 R8, [R1+0x42b0] ;  /* 0x0042b00001087983 */ /* 0x000f240000300a00 */
[----:B------:R-:W4:Y:S01]  /*14ea20*/  LDL.LU.64 R72, [R1+0x4270] ;  /* 0x0042700001487983 */ /* 0x000f220000300a00 */
[----:B------:R-:W4:Y:S01]  /*14ea30*/  LDL.LU.64 R74, [R1+0x4230] ;  /* 0x00423000014a7983 */ /* 0x000f220000300a00 */
[----:B-1----:R-:W-:-:S02]  /*14ea40*/  IMAD.MOV.U32 R52, RZ, RZ, R68 ;  /* 0x000000ffff347224 */ /* 0x002fc400078e0044 */
        /* <DEDUP_REMOVED lines=17> */
[----:B--2---:R-:W-:-:S05]  /*14eb60*/  IADD3 R53, P1, R6, R247, RZ ;  /* 0x000000f706357210 */ /* 0x004fca0007f3e0ff */
[----:B------:R-:W-:Y:S02]  /*14eb70*/  IMAD.X R52, R7, 0x1, R3, P1 ;  /* 0x0000000107347824 */ /* 0x000fe400008e0603 */
[----:B------:R-:W2:Y:S01]  /*14eb80*/  LDL.LU.64 R6, [R1+0x41f0] ;  /* 0x0041f00001067983 */ /* 0x000ea20000300a00 */
[----:B------:R-:W2:Y:S02]  /*14eb90*/  LDL.LU.64 R78, [R1+0x41b0] ;  /* 0x0041b000014e7983 */ /* 0x000ea40000300a00 */
[----:B------:R-:W2:Y:S02]  /*14eba0*/  LDL.LU.64 R80, [R1+0x4170] ;  /* 0x0041700001507983 */ /* 0x000ea40000300a00 */
[----:B------:R-:W2:Y:S01]  /*14ebb0*/  LDL.LU.64 R82, [R1+0x4130] ;  /* 0x0041300001527983 */ /* 0x000ea20000300a00 */
[----:B------:R-:W2:Y:S01]  /*14ebc0*/  LDL.LU.64 R84, [R1+0x40f0] ;  /* 0x0040f00001547983 */ /* 0x000ea20000300a00 */
[----:B------:R-:W2:Y:S02]  /*14ebd0*/  LDL.LU.64 R86, [R1+0x40b0] ;  /* 0x0040b00001567983 */ /* 0x000ea40000300a00 */
[----:B------:R-:W2:Y:S01]  /*14ebe0*/  LDL.LU.64 R88, [R1+0x4070] ;  /* 0x0040700001587983 */ /* 0x000ea20000300a00 */
[----:B---3--:R-:W-:-:S05]  /*14ebf0*/  IADD3 R55, P1, R58, R247, RZ ;  /* 0x000000f73a377210 */ /* 0x008fca0007f3e0ff */
[----:B------:R-:W-:Y:S01]  /*14ec00*/  IMAD.X R54, R59, 0x1, R3, P1 ;  /* 0x000000013b367824 */ /* 0x000fe200008e0603 */
[----:B----4-:R-:W-:-:S04]  /*14ec10*/  IADD3 R58, P1, R16, R247, RZ ;  /* 0x000000f7103a7210 */ /* 0x010fc80007f3e0ff */
[----:B------:R-:W-:Y:S01]  /*14ec20*/  IADD3.X R57, R17, R3, RZ, P1, !PT ;  /* 0x0000000311397210 */ /* 0x000fe20000ffe4ff */
[-C--:B------:R-:W-:Y:S01]  /*14ec30*/  IADD3 R60, P1, R14, R247.reuse, RZ ;  /* 0x000000f70e3c7210 */ /* 0x080fe20007f3e0ff */
[----:B------:R-:W3:Y:S04]  /*14ec40*/  LDL.LU.64 R16, [R1+0x4030] ;  /* 0x0040300001107983 */ /* 0x000ee80000300a00 */
[--C-:B------:R-:W-:Y:S01]  /*14ec50*/  IMAD.X R59, R15, 0x1, R3.reuse, P1 ;  /* 0x000000010f3b7824 */ /* 0x100fe200008e0603 */
[-C--:B------:R-:W-:Y:S01]  /*14ec60*/  IADD3 R62, P1, R12, R247.reuse, RZ ;  /* 0x000000f70c3e7210 */ /* 0x080fe20007f3e0ff */
[----:B------:R-:W4:Y:S04]  /*14ec70*/  LDL.LU.64 R14, [R1+0x3ff0] ;  /* 0x003ff000010e7983 */ /* 0x000f280000300a00 */
[----:B------:R-:W-:Y:S01]  /*14ec80*/  IMAD.X R61, R13, 0x1, R3, P1 ;  /* 0x000000010d3d7824 */ /* 0x000fe200008e0603 */
[----:B------:R-:W-:-:S04]  /*14ec90*/  IADD3 R64, P1, R4, R247, RZ ;  /* 0x000000f704407210 */ /* 0x000fc80007f3e0ff */
[----:B------:R-:W-:Y:S02]  /*14eca0*/  IADD3.X R63, R5, R3, RZ, P1, !PT ;  /* 0x00000003053f7210 */ /* 0x000fe40000ffe4ff */
[----:B------:R-:W4:Y:S01]  /*14ecb0*/  LDL.LU.64 R4, [R1+0x3fb0] ;  /* 0x003fb00001047983 */ /* 0x000f220000300a00 */
[-C--:B------:R-:W-:Y:S01]  /*14ecc0*/  IADD3 R66, P1, R10, R247.reuse, RZ ;  /* 0x000000f70a427210 */ /* 0x080fe20007f3e0ff */
[----:B------:R-:W4:Y:S04]  /*14ecd0*/  LDL.LU.64 R12, [R1+0x3f70] ;  /* 0x003f7000010c7983 */ /* 0x000f280000300a00 */
[--C-:B------:R-:W-:Y:S01]  /*14ece0*/  IMAD.X R65, R11, 0x1, R3.reuse, P1 ;  /* 0x000000010b417824 */ /* 0x100fe200008e0603 */
[-C--:B------:R-:W-:Y:S01]  /*14ecf0*/  IADD3 R68, P1, R8, R247.reuse, RZ ;  /* 0x000000f708447210 */ /* 0x080fe20007f3e0ff */
[----:B------:R-:W4:Y:S04]  /*14ed00*/  LDL.LU.64 R10, [R1+0x3f30] ;  /* 0x003f3000010a7983 */ /* 0x000f280000300a00 */
[----:B------:R-:W-:Y:S01]  /*14ed10*/  IMAD.X R67, R9, 0x1, R3, P1 ;  /* 0x0000000109437824 */ /* 0x000fe200008e0603 */
[----:B------:R-:W-:Y:S01]  /*14ed20*/  IADD3 R70, P1, R72, R247, RZ ;  /* 0x000000f748467210 */ /* 0x000fe20007f3e0ff */
[----:B------:R-:W4:Y:S03]  /*14ed30*/  LDL.LU.64 R8, [R1+0x3ef0] ;  /* 0x003ef00001087983 */ /* 0x000f260000300a00 */
[----:B------:R-:W-:Y:S01]  /*14ed40*/  IADD3.X R69, R73, R3, RZ, P1, !PT ;  /* 0x0000000349457210 */ /* 0x000fe20000ffe4ff */
[----:B------:R-:W-:-:S05]  /*14ed50*/  IADD3 R72, P1, R74, R247, RZ ;  /* 0x000000f74a487210 */ /* 0x000fca0007f3e0ff */
[----:B------:R-:W-:Y:S01]  /*14ed60*/  IMAD.X R71, R75, 0x1, R3, P1 ;  /* 0x000000014b477824 */ /* 0x000fe200008e0603 */
[----:B--2---:R-:W-:-:S05]  /*14ed70*/  IADD3 R74, P1, R6, R247, RZ ;  /* 0x000000f7064a7210 */ /* 0x004fca0007f3e0ff */
[----:B------:R-:W-:Y:S01]  /*14ed80*/  IMAD.X R73, R7, 0x1, R3, P1 ;  /* 0x0000000107497824 */ /* 0x000fe200008e0603 */
[----:B------:R-:W-:Y:S01]  /*14ed90*/  IADD3 R76, P1, R78, R247, RZ ;  /* 0x000000f74e4c7210 */ /* 0x000fe20007f3e0ff */
[----:B------:R-:W2:Y:S03]  /*14eda0*/  LDL.LU.64 R6, [R1+0x3eb0] ;  /* 0x003eb00001067983 */ /* 0x000ea60000300a00 */
[----:B------:R-:W-:Y:S01]  /*14edb0*/  IADD3.X R75, R79, R3, RZ, P1, !PT ;  /* 0x000000034f4b7210 */ /* 0x000fe20000ffe4ff */
[----:B------:R-:W-:-:S05]  /*14edc0*/  IADD3 R78, P1, R80, R247, RZ ;  /* 0x000000f7504e7210 */ /* 0x000fca0007f3e0ff */
[----:B------:R-:W-:Y:S01]  /*14edd0*/  IMAD.X R77, R81, 0x1, R3, P1 ;  /* 0x00000001514d7824 */ /* 0x000fe200008e0603 */
[----:B------:R-:W-:-:S05]  /*14ede0*/  IADD3 R80, P1, R82, R247, RZ ;  /* 0x000000f752507210 */ /* 0x000fca0007f3e0ff */
[----:B------:R-:W-:Y:S01]  /*14edf0*/  IMAD.X R79, R83, 0x1, R3, P1 ;  /* 0x00000001534f7824 */ /* 0x000fe200008e0603 */
[----:B------:R-:W-:-:S04]  /*14ee00*/  IADD3 R82, P1, R84, R247, RZ ;  /* 0x000000f754527210 */ /* 0x000fc80007f3e0ff */
[----:B------:R-:W-:Y:S01]  /*14ee10*/  IADD3.X R81, R85, R3, RZ, P1, !PT ;  /* 0x0000000355517210 */ /* 0x000fe20000ffe4ff */
[----:B------:R-:W-:-:S05]  /*14ee20*/  IADD3 R84, P1, R86, R247, RZ ;  /* 0x000000f756547210 */ /* 0x000fca0007f3e0ff */
[----:B------:R-:W-:Y:S01]  /*14ee30*/  IMAD.X R83, R87, 0x1, R3, P1 ;  /* 0x0000000157537824 */ /* 0x000fe200008e0603 */
[----:B------:R-:W-:-:S05]  /*14ee40*/  IADD3 R86, P1, R88, R247, RZ ;  /* 0x000000f758567210 */ /* 0x000fca0007f3e0ff */
[----:B------:R-:W-:Y:S01]  /*14ee50*/  IMAD.X R85, R89, 0x1, R3, P1 ;  /* 0x0000000159557824 */ /* 0x000fe200008e0603 */
[----:B---3--:R-:W-:-:S04]  /*14ee60*/  IADD3 R88, P1, R16, R247, RZ ;  /* 0x000000f710587210 */ /* 0x008fc80007f3e0ff */
[----:B------:R-:W-:Y:S02]  /*14ee70*/  IADD3.X R87, R17, R3, RZ, P1, !PT ;  /* 0x0000000311577210 */ /* 0x000fe40000ffe4ff */
[----:B----4-:R-:W-:-:S05]  /*14ee80*/  IADD3 R90, P1, R14, R247, RZ ;  /* 0x000000f70e5a7210 */ /* 0x010fca0007f3e0ff */
[----:B------:R-:W-:Y:S01]  /*14ee90*/  IMAD.X R89, R15, 0x1, R3, P1 ;  /* 0x000000010f597824 */ /* 0x000fe200008e0603 */
[----:B------:R-:W-:-:S05]  /*14eea0*/  IADD3 R92, P1, R4, R247, RZ ;  /* 0x000000f7045c7210 */ /* 0x000fca0007f3e0ff */
[--C-:B------:R-:W-:Y:S02]  /*14eeb0*/  IMAD.X R91, R5, 0x1, R3.reuse, P1 ;  /* 0x00000001055b7824 */ /* 0x100fe400008e0603 */
[----:B------:R-:W3:Y:S01]  /*14eec0*/  LDL.LU.64 R4, [R1+0x3e70] ;  /* 0x003e700001047983 */ /* 0x000ee20000300a00 */
[----:B------:R-:W-:Y:S02]  /*14eed0*/  IADD3 R94, P1, R12, R247, RZ ;  /* 0x000000f70c5e7210 */ /* 0x000fe40007f3e0ff */
[----:B------:R-:W4:Y:S02]  /*14eee0*/  LDL.LU R12, [R1+0x9c] ;  /* 0x00009c00010c7983 */ /* 0x000f240000300800 */
[----:B------:R-:W-:Y:S01]  /*14eef0*/  IADD3.X R93, R13, R3, RZ, P1, !PT ;  /* 0x000000030d5d7210 */ /* 0x000fe20000ffe4ff */
[----:B------:R-:W-:Y:S01]  /*14ef00*/  IADD3 R96, P1, R10, R247, RZ ;  /* 0x000000f70a607210 */ /* 0x000fe20007f3e0ff */
[----:B------:R-:W4:Y:S01]  /*14ef10*/  LDL.LU R13, [R1+0xa0] ;  /* 0x0000a000010d7983 */ /* 0x000f220000300800 */
[----:B------:R-:W4:Y:S03]  /*14ef20*/  LDL.LU R10, [R1+0x94] ;  /* 0x00009400010a7983 */ /* 0x000f260000300800 */
[----:B------:R-:W-:-:S02]  /*14ef30*/  IMAD.X R95, R11, 0x1, R3, P1 ;  /* 0x000000010b5f7824 */ /* 0x000fc400008e0603 */
[----:B------:R-:W4:Y:S01]  /*14ef40*/  LDL.LU R11, [R1+0x98] ;  /* 0x00009800010b7983 */ /* 0x000f220000300800 */
[----:B------:R-:W4:Y:S02]  /*14ef50*/  LDL.LU.64 R106, [R1+0x3e30] ;  /* 0x003e3000016a7983 */ /* 0x000f240000300a00 */
[----:B------:R-:W4:Y:S02]  /*14ef60*/  LDL.LU.64 R108, [R1+0x3df0] ;  /* 0x003df000016c7983 */ /* 0x000f240000300a00 */
[----:B------:R-:W4:Y:S01]  /*14ef70*/  LDL.LU.64 R110, [R1+0x3db0] ;  /* 0x003db000016e7983 */ /* 0x000f220000300a00 */
[----:B------:R-:W4:Y:S01]  /*14ef80*/  LDL.LU.64 R112, [R1+0x3d70] ;  /* 0x003d700001707983 */ /* 0x000f220000300a00 */
[----:B------:R-:W-:Y:S01]  /*14ef90*/  IADD3 R98, P1, R8, R247, RZ ;  /* 0x000000f708627210 */ /* 0x000fe20007f3e0ff */
[----:B------:R-:W4:Y:S02]  /*14efa0*/  LDL.LU.64 R114, [R1+0x3d30] ;  /* 0x003d300001727983 */ /* 0x000f240000300a00 */
[----:B------:R-:W4:Y:S01]  /*14efb0*/  LDL.LU.64 R16, [R1+0x3cf0] ;  /* 0x003cf00001107983 */ /* 0x000f220000300a00 */
[----:B------:R-:W4:Y:S01]  /*14efc0*/  LDL.LU R8, [R1+0x8c] ;  /* 0x00008c0001087983 */ /* 0x000f220000300800 */
[----:B------:R-:W-:-:S03]  /*14efd0*/  IMAD.X R97, R9, 0x1, R3, P1 ;  /* 0x0000000109617824 */ /* 0x000fc600008e0603 */
[----:B------:R-:W4:Y:S01]  /*14efe0*/  LDL.LU R9, [R1+0x90] ;  /* 0x0000900001097983 */ /* 0x000f220000300800 */
[----:B--2---:R-:W-:-:S03]  /*14eff0*/  IADD3 R100, P1, R6, R247, RZ ;  /* 0x000000f706647210 */ /* 0x004fc60007f3e0ff */
[----:B------:R-:W2:Y:S01]  /*14f000*/  LDL.LU R6, [R1+0x84] ;  /* 0x0000840001067983 */ /* 0x000ea20000300800 */
[----:B------:R-:W-:-:S03]  /*14f010*/  IADD3.X R99, R7, R3, RZ, P1, !PT ;  /* 0x0000000307637210 */ /* 0x000fc60000ffe4ff */
[----:B------:R-:W2:Y:S01]  /*14f020*/  LDL.LU R7, [R1+0x88] ;  /* 0x0000880001077983 */ /* 0x000ea20000300800 */
[----:B------:R-:W2:Y:S02]  /*14f030*/  LDL.LU.64 R118, [R1+0x3cb0] ;  /* 0x003cb00001767983 */ /* 0x000ea40000300a00 */
[----:B------:R-:W2:Y:S02]  /*14f040*/  LDL.LU.64 R120, [R1+0x3c70] ;  /* 0x003c700001787983 */ /* 0x000ea40000300a00 */
[----:B------:R-:W2:Y:S01]  /*14f050*/  LDL.LU.64 R14, [R1+0x3c30] ;  /* 0x003c3000010e7983 */ /* 0x000ea20000300a00 */
[----:B---3--:R-:W-:-:S05]  /*14f060*/  IADD3 R102, P1, R4, R247, RZ ;  /* 0x000000f704667210 */ /* 0x008fca0007f3e0ff */
[----:B------:R-:W-:Y:S02]  /*14f070*/  IMAD.X R101, R5, 0x1, R3, P1 ;  /* 0x0000000105657824 */ /* 0x000fe400008e0603 */
[----:B------:R-:W3:Y:S01]  /*14f080*/  LDL.LU R5, [R1+0x80] ;  /* 0x0000800001057983 */ /* 0x000ee20000300800 */
[----:B----4-:R-:W-:-:S05]  /*14f090*/  IADD3 R104, P1, R106, R247, RZ ;  /* 0x000000f76a687210 */ /* 0x010fca0007f3e0ff */
[----:B------:R-:W-:Y:S01]  /*14f0a0*/  IMAD.X R103, R107, 0x1, R3, P1 ;  /* 0x000000016b677824 */ /* 0x000fe200008e0603 */
[----:B------:R-:W-:-:S04]  /*14f0b0*/  IADD3 R106, P1, R108, R247, RZ ;  /* 0x000000f76c6a7210 */ /* 0x000fc80007f3e0ff */
        /* <DEDUP_REMOVED lines=9> */
[----:B------:R-:W-:Y:S02]  /*14f150*/  LOP3.LUT R13, R13, R12, RZ, 0x3c, !PT ;  /* 0x0000000c0d0d7212 */ /* 0x000fe400078e3cff */
[----:B------:R-:W-:Y:S02]  /*14f160*/  LOP3.LUT R11, R11, R10, RZ, 0x3c, !PT ;  /* 0x0000000a0b0b7212 */ /* 0x000fe400078e3cff */
[----:B------:R-:W-:Y:S02]  /*14f170*/  LOP3.LUT R9, R9, R8, RZ, 0x3c, !PT ;  /* 0x0000000809097212 */ /* 0x000fe400078e3cff */
[----:B------:R-:W-:Y:S02]  /*14f180*/  IADD3 R122, R117, 0x100000, RZ ;  /* 0x00100000757a7810 */ /* 0x000fe40007ffe0ff */
[----:B------:R-:W-:Y:S02]  /*14f190*/  LOP3.LUT R12, R13, R12, RZ, 0x3c, !PT ;  /* 0x0000000c0d0c7212 */ /* 0x000fe400078e3cff */
[----:B------:R-:W-:-:S02]  /*14f1a0*/  LOP3.LUT R10, R11, R10, RZ, 0x3c, !PT ;  /* 0x0000000a0b0a7212 */ /* 0x000fc400078e3cff */
[----:B------:R-:W-:Y:S02]  /*14f1b0*/  LOP3.LUT R8, R9, R8, RZ, 0x3c, !PT ;  /* 0x0000000809087212 */ /* 0x000fe400078e3cff */
[----:B------:R-:W-:Y:S02]  /*14f1c0*/  LOP3.LUT R163, R163, R162, RZ, 0x3c, !PT ;  /* 0x000000a2a3a37212 */ /* 0x000fe400078e3cff */
[----:B------:R-:W-:Y:S02]  /*14f1d0*/  LOP3.LUT R13, R13, R12, RZ, 0x3c, !PT ;  /* 0x0000000c0d0d7212 */ /* 0x000fe400078e3cff */
[----:B------:R-:W-:Y:S01]  /*14f1e0*/  LOP3.LUT R11, R11, R10, RZ, 0x3c, !PT ;  /* 0x0000000a0b0b7212 */ /* 0x000fe200078e3cff */
[----:B------:R1:W5:Y:S01]  /*14f1f0*/  LDL.LU.64 R16, [R1+0x60d0] ;  /* 0x0060d00001107983 */ /* 0x0003620000300a00 */
[----:B------:R-:W-:Y:S02]  /*14f200*/  LOP3.LUT R161, R161, R160, RZ, 0x3c, !PT ;  /* 0x000000a0a1a17212 */ /* 0x000fe400078e3cff */
[----:B------:R-:W-:-:S02]  /*14f210*/  LOP3.LUT R9, R9, R8, RZ, 0x3c, !PT ;  /* 0x0000000809097212 */ /* 0x000fc400078e3cff */
[----:B------:R-:W-:Y:S01]  /*14f220*/  LOP3.LUT R159, R159, R158, RZ, 0x3c, !PT ;  /* 0x0000009e9f9f7212 */ /* 0x000fe200078e3cff */
[----:B------:R4:W-:Y:S01]  /*14f230*/  LDGSTS.E [R122+-0x6f000], [R12.64], P0 ;  /* 0x910000000c7a7fae */ /* 0x0009e20008121844 */
[----:B------:R-:W-:Y:S02]  /*14f240*/  LOP3.LUT R157, R157, R156, RZ, 0x3c, !PT ;  /* 0x0000009c9d9d7212 */ /* 0x000fe400078e3cff */
[----:B------:R-:W-:Y:S02]  /*14f250*/  LOP3.LUT R162, R163, R162, RZ, 0x3c, !PT ;  /* 0x000000a2a3a27212 */ /* 0x000fe400078e3cff */
[----:B------:R-:W-:Y:S01]  /*14f260*/  LOP3.LUT R155, R155, R154, RZ, 0x3c, !PT ;  /* 0x0000009a9b9b7212 */ /* 0x000fe200078e3cff */
[----:B------:R1:W-:Y:S01]  /*14f270*/  LDGSTS.E [R122+-0x6e000], [R10.64], P0 ;  /* 0x920000000a7a7fae */ /* 0x0003e20008121844 */
[----:B------:R-:W-:Y:S02]  /*14f280*/  LOP3.LUT R160, R161, R160, RZ, 0x3c, !PT ;  /* 0x000000a0a1a07212 */ /* 0x000fe400078e3cff */
[----:B------:R-:W-:-:S02]  /*14f290*/  LOP3.LUT R153, R153, R152, RZ, 0x3c, !PT ;  /* 0x0000009899997212 */ /* 0x000fc400078e3cff */
[----:B------:R-:W-:Y:S02]  /*14f2a0*/  LOP3.LUT R158, R159, R158, RZ, 0x3c, !PT ;  /* 0x0000009e9f9e7212 */ /* 0x000fe400078e3cff */
[----:B------:R-:W-:Y:S01]  /*14f2b0*/  LOP3.LUT R151, R151, R150, RZ, 0x3c, !PT ;  /* 0x0000009697977212 */ /* 0x000fe200078e3cff */
[----:B------:R1:W-:Y:S01]  /*14f2c0*/  LDGSTS.E [R122+-0x6d000], [R8.64], P0 ;  /* 0x93000000087a7fae */ /* 0x0003e20008121844 */
[----:B------:R-:W-:Y:S02]  /*14f2d0*/  LOP3.LUT R156, R157, R156, RZ, 0x3c, !PT ;  /* 0x0000009c9d9c7212 */ /* 0x000fe400078e3cff */
[----:B------:R-:W-:Y:S02]  /*14f2e0*/  LOP3.LUT R149, R149, R148, RZ, 0x3c, !PT ;  /* 0x0000009495957212 */ /* 0x000fe400078e3cff */
[----:B------:R-:W-:Y:S02]  /*14f2f0*/  LOP3.LUT R163, R163, R162, RZ, 0x3c, !PT ;  /* 0x000000a2a3a37212 */ /* 0x000fe400078e3cff */
[----:B------:R-:W-:-:S02]  /*14f300*/  LOP3.LUT R154, R155, R154, RZ, 0x3c, !PT ;  /* 0x0000009a9b9a7212 */ /* 0x000fc400078e3cff */
[----:B------:R-:W-:Y:S02]  /*14f310*/  LOP3.LUT R53, R53, R52, RZ, 0x3c, !PT ;  /* 0x0000003435357212 */ /* 0x000fe400078e3cff */
[----:B------:R-:W-:Y:S02]  /*14f320*/  LOP3.LUT R161, R161, R160, RZ, 0x3c, !PT ;  /* 0x000000a0a1a17212 */ /* 0x000fe400078e3cff */
[----:B------:R-:W-:Y:S02]  /*14f330*/  LOP3.LUT R152, R153, R152, RZ, 0x3c, !PT ;  /* 0x0000009899987212 */ /* 0x000fe400078e3cff */
[----:B------:R-:W-:Y:S02]  /*14f340*/  LOP3.LUT R159, R159, R158, RZ, 0x3c, !PT ;  /* 0x0000009e9f9f7212 */ /* 0x000fe400078e3cff */
[----:B------:R-:W-:Y:S02]  /*14f350*/  LOP3.LUT R150, R151, R150, RZ, 0x3c, !PT ;  /* 0x0000009697967212 */ /* 0x000fe400078e3cff */
[----:B------:R-:W-:-:S02]  /*14f360*/  LOP3.LUT R157, R157, R156, RZ, 0x3c, !PT ;  /* 0x0000009c9d9d7212 */ /* 0x000fc400078e3cff */
[----:B------:R-:W-:Y:S02]  /*14f370*/  LOP3.LUT R148, R149, R148, RZ, 0x3c, !PT ;  /* 0x0000009495947212 */ /* 0x000fe400078e3cff */
[----:B------:R-:W-:Y:S02]  /*14f380*/  LOP3.LUT R155, R155, R154, RZ, 0x3c, !PT ;  /* 0x0000009a9b9b7212 */ /* 0x000fe400078e3cff */
[----:B--2---:R-:W-:-:S05]  /*14f390*/  IADD3 R116, P1, R118, R247, RZ ;  /* 0x000000f776747210 */ /* 0x004fca0007f3e0ff */
[----:B------:R-:W-:Y:S01]  /*14f3a0*/  IMAD.X R115, R119, 0x1, R3, P1 ;  /* 0x0000000177737824 */ /* 0x000fe200008e0603 */
[----:B------:R-:W-:Y:S02]  /*14f3b0*/  IADD3 R119, P1, R120, R247, RZ ;  /* 0x000000f778777210 */ /* 0x000fe40007f3e0ff */
[-C--:B------:R-:W-:Y:S02]  /*14f3c0*/  LOP3.LUT R7, R7, R6.reuse, RZ, 0x3c, !PT ;  /* 0x0000000607077212 */ /* 0x080fe400078e3cff */
[----:B------:R-:W-:Y:S01]  /*14f3d0*/  IADD3.X R118, R121, R3, RZ, P1, !PT ;  /* 0x0000000379767210 */ /* 0x000fe20000ffe4ff */
[----:B------:R-:W-:Y:S01]  /*14f3e0*/  IADD3 R121, P1, R14, R247, RZ ;  /* 0x000000f70e797210 */ /* 0x000fe20007f3e0ff */
[----:B------:R-:W-:-:S04]  /*14f3f0*/  LOP3.LUT R6, R7, R6, RZ, 0x3c, !PT ;  /* 0x0000000607067212 */ /* 0x000fc800078e3cff */
[----:B------:R-:W-:Y:S02]  /*14f400*/  IMAD.X R120, R15, 0x1, R3, P1 ;  /* 0x000000010f787824 */ /* 0x000fe400008e0603 */
[----:B------:R2:W5:Y:S01]  /*14f410*/  LDL.LU.64 R14, [R1+0x60c8] ;  /* 0x0060c800010e7983 */ /* 0x0005620000300a00 */
[----:B------:R4:W-:Y:S01]  /*14f420*/  STL.64 [R1+0x3bc8], R12 ;  /* 0x003bc80c01007387 */ /* 0x0009e20000100a00 */
[----:B------:R-:W-:Y:S02]  /*14f430*/  LOP3.LUT R7, R7, R6, RZ, 0x3c, !PT ;  /* 0x0000000607077212 */ /* 0x000fe400078e3cff */
[----:B------:R-:W-:-:S03]  /*14f440*/  LOP3.LUT R52, R53, R52, RZ, 0x3c, !PT ;  /* 0x0000003435347212 */ /* 0x000fc600078e3cff */
[----:B------:R1:W-:Y:S04]  /*14f450*/  LDGSTS.E [R122+-0x6c000], [R6.64], P0 ;  /* 0x94000000067a7fae */ /* 0x0003e80008121844 */
[----:B----4-:R2:W5:Y:S01]  /*14f460*/  LDL.LU.64 R12, [R1+0x60c0] ;  /* 0x0060c000010c7983 */ /* 0x0105620000300a00 */
[----:B------:R1:W-:Y:S01]  /*14f470*/  STL.64 [R1+0x3bc0], R10 ;  /* 0x003bc00a01007387 */ /* 0x0003e20000100a00 */
[----:B------:R-:W-:Y:S02]  /*14f480*/  LOP3.LUT R153, R153, R152, RZ, 0x3c, !PT ;  /* 0x0000009899997212 */ /* 0x000fe400078e3cff */
[----:B------:R-:W-:Y:S02]  /*14f490*/  LOP3.LUT R151, R151, R150, RZ, 0x3c, !PT ;  /* 0x0000009697977212 */ /* 0x000fe400078e3cff */
[----:B------:R-:W-:Y:S01]  /*14f4a0*/  LOP3.LUT R55, R55, R54, RZ, 0x3c, !PT ;  /* 0x0000003637377212 */ /* 0x000fe200078e3cff */
[----:B-1----:R2:W5:Y:S01]  /*14f4b0*/  LDL.LU.64 R10, [R1+0x60b8] ;  /* 0x0060b800010a7983 */ /* 0x0025620000300a00 */
[----:B------:R1:W-:Y:S01]  /*14f4c0*/  STL.64 [R1+0x3bb8], R8 ;  /* 0x003bb80801007387 */ /* 0x0003e20000100a00 */
[----:B------:R-:W-:-:S02]  /*14f4d0*/  LOP3.LUT R149, R149, R148, RZ, 0x3c, !PT ;  /* 0x0000009495957212 */ /* 0x000fc400078e3cff */
[----:B------:R-:W-:Y:S01]  /*14f4e0*/  LOP3.LUT R53, R53, R52, RZ, 0x3c, !PT ;  /* 0x0000003435357212 */ /* 0x000fe200078e3cff */
[----:B-1----:R2:W5:Y:S01]  /*14f4f0*/  LDL.LU.64 R8, [R1+0x60b0] ;  /* 0x0060b00001087983 */ /* 0x0025620000300a00 */
[----:B------:R1:W-:Y:S01]  /*14f500*/  STL.64 [R1+0x3bb0], R6 ;  /* 0x003bb00601007387 */ /* 0x0003e20000100a00 */
[C---:B------:R-:W-:Y:S02]  /*14f510*/  LOP3.LUT R54, R55.reuse, R54, RZ, 0x3c, !PT ;  /* 0x0000003637367212 */ /* 0x040fe400078e3cff */
[----:B-1----:R2:W5:Y:S02]  /*14f520*/  LDL.LU.64 R6, [R1+0x60a8] ;  /* 0x0060a80001067983 */ /* 0x0025640000300a00 */
[----:B------:R-:W-:Y:S01]  /*14f530*/  LOP3.LUT R55, R55, R54, RZ, 0x3c, !PT ;  /* 0x0000003637377212 */ /* 0x000fe200078e3cff */
[----:B---3--:R-:W-:Y:S01]  /*14f540*/  IMAD.MOV.U32 R4, RZ, RZ, R5 ;  /* 0x000000ffff047224 */ /* 0x008fe200078e0005 */
[----:B------:R-:W-:-:S05]  /*14f550*/  MOV R5, R245 ;  /* 0x000000f500057202 */ /* 0x000fca0000000f00 */
[----:B------:R1:W-:Y:S04]  /*14f560*/  STL.64 [R1+0x3ba8], R4 ;  /* 0x003ba80401007387 */ /* 0x0003e80000100a00 */
        /* <DEDUP_REMOVED lines=9> */
[----:B------:R2:W-:Y:S03]  /*14f600*/  LDGSTS.E [R122+-0x62000], [R52.64], P0 ;  /* 0x9e000000347a7fae */ /* 0x0005e60008121844 */
[----:B-1----:R1:W5:Y:S01]  /*14f610*/  LDL.LU.64 R4, [R1+0x60a0] ;  /* 0x0060a00001047983 */ /* 0x0023620000300a00 */
        /* <DEDUP_REMOVED lines=9> */
[----:B------:R1:W-:Y:S01]  /*14f6b0*/  STL.64 [R1+0x4430], R54 ;  /* 0x0044303601007387 */ /* 0x0003e20000100a00 */
[----:B--2---:R-:W-:-:S05]  /*14f6c0*/  IADD3 R52, R117, 0x100000, RZ ;  /* 0x0010000075347810 */ /* 0x004fca0007ffe0ff */
[----:B------:R1:W-:Y:S02]  /*14f6d0*/  LDGSTS.E [R52+-0x61000], [R54.64], P0 ;  /* 0x9f00000036347fae */ /* 0x0003e40008121844 */
[----:B-1----:R-:W-:Y:S02]  /*14f6e0*/  IMAD.MOV.U32 R54, RZ, RZ, R58 ;  /* 0x000000ffff367224 */ /* 0x002fe400078e003a */
[----:B------:R-:W-:-:S05]  /*14f6f0*/  IMAD.MOV.U32 R55, RZ, RZ, R57 ;  /* 0x000000ffff377224 */ /* 0x000fca00078e0039 */
[----:B------:R1:W-:Y:S04]  /*14f700*/  STL.64 [R1+0x43f0], R54 ;  /* 0x0043f03601007387 */ /* 0x0003e80000100a00 */
[----:B------:R1:W-:Y:S02]  /*14f710*/  LDGSTS.E [R52+-0x60000], [R54.64], P0 ;  /* 0xa000000036347fae */ /* 0x0003e40008121844 */
[----:B-1----:R-:W-:Y:S01]  /*14f720*/  MOV R54, R60 ;  /* 0x0000003c00367202 */ /* 0x002fe20000000f00 */
[----:B------:R-:W-:-:S05]  /*14f730*/  IMAD.MOV.U32 R55, RZ, RZ, R59 ;  /* 0x000000ffff377224 */ /* 0x000fca00078e003b */
[----:B------:R1:W-:Y:S04]  /*14f740*/  STL.64 [R1+0x43b0], R54 ;  /* 0x0043b03601007387 */ /* 0x0003e80000100a00 */
[----:B------:R1:W-:Y:S02]  /*14f750*/  LDGSTS.E [R52+-0x5f000], [R54.64], P0 ;  /* 0xa100000036347fae */ /* 0x0003e40008121844 */
[----:B-1----:R-:W-:Y:S01]  /*14f760*/  IMAD.MOV.U32 R54, RZ, RZ, R62 ;  /* 0x000000ffff367224 */ /* 0x002fe200078e003e */
[----:B------:R-:W-:-:S05]  /*14f770*/  MOV R55, R61 ;  /* 0x0000003d00377202 */ /* 0x000fca0000000f00 */
[----:B------:R1:W-:Y:S04]  /*14f780*/  STL.64 [R1+0x4370], R54 ;  /* 0x0043703601007387 */ /* 0x0003e80000100a00 */
        /* <DEDUP_REMOVED lines=92> */
[----:B------:R1:W-:Y:S01]  /*14fd50*/  LDGSTS.E [R52+-0x47000], [R54.64], P0 ;  /* 0xb900000036347fae */ /* 0x0003e20008121844 */
[----:B----4-:R-:W2:Y:S02]  /*14fd60*/  LDL R160, [R1+0x4468] ;  /* 0x0044680001a07983 */ /* 0x010ea40000100800 */
[----:B---3--:R-:W3:Y:S02]  /*14fd70*/  LDL R163, [R1+0x446c] ;  /* 0x00446c0001a37983 */ /* 0x008ee40000100800 */
[----:B-1----:R-:W-:Y:S01]  /*14fd80*/  IMAD.MOV.U32 R54, RZ, RZ, R110 ;  /* 0x000000ffff367224 */ /* 0x002fe200078e006e */
[----:B------:R-:W-:-:S05]  /*14fd90*/  MOV R55, R109 ;  /* 0x0000006d00377202 */ /* 0x000fca0000000f00 */
[----:B------:R1:W-:Y:S04]  /*14fda0*/  STL.64 [R1+0x3d70], R54 ;  /* 0x003d703601007387 */ /* 0x0003e80000100a00 */
[----:B------:R1:W-:Y:S01]  /*14fdb0*/  LDGSTS.E [R52+-0x46000], [R54.64], P0 ;  /* 0xba00000036347fae */ /* 0x0003e20008121844 */
[----:B------:R-:W4:Y:S02]  /*14fdc0*/  LDL R150, [R1+0x44a8] ;  /* 0x0044a80001967983 */ /* 0x000f240000100800 */
[----:B------:R-:W4:Y:S02]  /*14fdd0*/  LDL R153, [R1+0x44ac] ;  /* 0x0044ac0001997983 */ /* 0x000f240000100800 */
[----:B-1----:R-:W-:Y:S02]  /*14fde0*/  IMAD.MOV.U32 R54, RZ, RZ, R112 ;  /* 0x000000ffff367224 */ /* 0x002fe400078e0070 */
[----:B------:R-:W-:-:S05]  /*14fdf0*/  IMAD.MOV.U32 R55, RZ, RZ, R111 ;  /* 0x000000ffff377224 */ /* 0x000fca00078e006f */
[----:B------:R1:W-:Y:S01]  /*14fe00*/  STL.64 [R1+0x3d30], R54 ;  /* 0x003d303601007387 */ /* 0x0003e20000100a00 */
[----:B------:R-:W4:Y:S02]  /*14fe10*/  LDL R162, [R1+0x44e8] ;  /* 0x0044e80001a27983 */ /* 0x000f240000100800 */
[----:B------:R-:W4:Y:S01]  /*14fe20*/  LDL R245, [R1+0x44ec] ;  /* 0x0044ec0001f57983 */ /* 0x000f220000100800 */
[----:B------:R-:W1:Y:S04]  /*14fe30*/  S2R R161, SR_TID.X ;  /* 0x0000000000a17919 */ /* 0x000e680000002100 */
[----:B------:R1:W-:Y:S02]  /*14fe40*/  LDGSTS.E [R52+-0x45000], [R54.64], P0 ;  /* 0xbb00000036347fae */ /* 0x0003e40008121844 */
[----:B-1----:R-:W-:Y:S01]  /*14fe50*/  MOV R54, R114 ;  /* 0x0000007200367202 */ /* 0x002fe20000000f00 */
[----:B------:R-:W-:-:S05]  /*14fe60*/  IMAD.MOV.U32 R55, RZ, RZ, R113 ;  /* 0x000000ffff377224 */ /* 0x000fca00078e0071 */
[----:B------:R1:W-:Y:S04]  /*14fe70*/  STL.64 [R1+0x3cf0], R54 ;  /* 0x003cf03601007387 */ /* 0x0003e80000100a00 */
[----:B------:R1:W-:Y:S01]  /*14fe80*/  LDGSTS.E [R52+-0x44000], [R54.64], P0 ;  /* 0xbc00000036347fae */ /* 0x0003e20008121844 */
[----:B------:R-:W4:Y:S02]  /*14fe90*/  LDL R152, [R1+0x4528] ;  /* 0x0045280001987983 */ /* 0x000f240000100800 */
[----:B------:R-:W4:Y:S01]  /*14fea0*/  LDL R155, [R1+0x452c] ;  /* 0x00452c00019b7983 */ /* 0x000f220000100800 */
[----:B------:R-:W-:Y:S01]  /*14feb0*/  LOP3.LUT R161, R161, 0x7f, RZ, 0xc0, !PT ;  /* 0x0000007fa1a17812 */ /* 0x000fe200078ec0ff */
[----:B-1----:R-:W-:Y:S01]  /*14fec0*/  IMAD.MOV.U32 R54, RZ, RZ, R116 ;  /* 0x000000ffff367224 */ /* 0x002fe200078e0074 */
[----:B------:R-:W-:-:S03]  /*14fed0*/  MOV R55, R115 ;  /* 0x0000007300377202 */ /* 0x000fc60000000f00 */
[----:B------:R-:W-:Y:S02]  /*14fee0*/  IMAD.SHL.U32 R161, R161, 0x4, RZ ;  /* 0x00000004a1a17824 */ /* 0x000fe400078e00ff */
[----:B------:R1:W-:Y:S04]  /*14fef0*/  STL.64 [R1+0x3cb0], R54 ;  /* 0x003cb03601007387 */ /* 0x0003e80000100a00 */
[----:B------:R1:W-:Y:S01]  /*14ff00*/  LDGSTS.E [R52+-0x43000], [R54.64], P0 ;  /* 0xbd00000036347fae */ /* 0x0003e20008121844 */
[----:B------:R-:W4:Y:S02]  /*14ff10*/  LDL R154, [R1+0x4568] ;  /* 0x00456800019a7983 */ /* 0x000f240000100800 */
[----:B------:R-:W4:Y:S02]  /*14ff20*/  LDL R157, [R1+0x456c] ;  /* 0x00456c00019d7983 */ /* 0x000f240000100800 */
[----:B------:R-:W4:Y:S01]  /*14ff30*/  LDL R156, [R1+0x45a8] ;  /* 0x0045a800019c7983 */ /* 0x000f220000100800 */
[----:B------:R-:W4:Y:S01]  /*14ff40*/  LDL R159, [R1+0x45ac] ;  /* 0x0045ac00019f7983 */ /* 0x000f220000100800 */
[----:B------:R-:W-:-:S02]  /*14ff50*/  LOP3.LUT R53, R161, 0x10, RZ, 0x3c, !PT ;  /* 0x00000010a1357812 */ /* 0x000fc400078e3cff */
[----:B------:R-:W-:Y:S01]  /*14ff60*/  IADD3 R117, R117, 0x100000, RZ ;  /* 0x0010000075757810 */ /* 0x000fe20007ffe0ff */
[----:B-1----:R-:W-:Y:S01]  /*14ff70*/  IMAD.MOV.U32 R54, RZ, RZ, R119 ;  /* 0x000000ffff367224 */ /* 0x002fe200078e0077 */
[----:B------:R-:W-:-:S05]  /*14ff80*/  MOV R55, R118 ;  /* 0x0000007600377202 */ /* 0x000fca0000000f00 */
[----:B------:R1:W-:Y:S04]  /*14ff90*/  STL.64 [R1+0x3c70], R54 ;  /* 0x003c703601007387 */ /* 0x0003e80000100a00 */
[----:B------:R1:W-:Y:S02]  /*14ffa0*/  LDGSTS.E [R52+-0x42000], [R54.64], P0 ;  /* 0xbe00000036347fae */ /* 0x0003e40008121844 */
[----:B-1----:R-:W-:Y:S02]  /*14ffb0*/  IMAD.MOV.U32 R54, RZ, RZ, R121 ;  /* 0x000000ffff367224 */ /* 0x002fe400078e0079 */
[----:B------:R-:W-:Y:S01]  /*14ffc0*/  IMAD.MOV.U32 R55, RZ, RZ, R120 ;  /* 0x000000ffff377224 */ /* 0x000fe200078e0078 */
[----:B------:R-:W-:-:S04]  /*14ffd0*/  LEA R52, R218, R53, 0x12 ;  /* 0x00000035da347211 */ /* 0x000fc800078e90ff */
[----:B------:R2:W-:Y:S04]  /*14ffe0*/  STL.64 [R1+0x3c30], R54 ;  /* 0x003c303601007387 */ /* 0x0005e80000100a00 */
[----:B------:R2:W-:Y:S01]  /*14fff0*/  LDGSTS.E [R117+-0x41000], [R54.64], P0 ;  /* 0xbf00000036757fae */ /* 0x0005e20008121844 */
[----:B------:R-:W-:Y:S01]  /*150000*/  IADD3 R53, R52, 0x100000, RZ ;  /* 0x0010000034357810 */ /* 0x000fe20007ffe0ff */
[----:B------:R-:W4:Y:S02]  /*150010*/  LDL R158, [R1+0x45e8] ;  /* 0x0045e800019e7983 */ /* 0x000f240000100800 */
[----:B------:R-:W4:Y:S01]  /*150020*/  LDL R161, [R1+0x45ec] ;  /* 0x0045ec0001a17983 */ /* 0x000f220000100800 */
[----:B------:R-:W4:Y:S04]  /*150030*/  LDL R148, [R1+0x46a8] ;  /* 0x0046a80001947983 */ /* 0x000f280000100800 */
[----:B------:R-:W4:Y:S01]  /*150040*/  LDL R151, [R1+0x46ac] ;  /* 0x0046ac0001977983 */ /* 0x000f220000100800 */
[----:B--2---:R-:W-:-:S02]  /*150050*/  IMAD.MOV.U32 R55, RZ, RZ, R160 ;  /* 0x000000ffff377224 */ /* 0x004fc400078e00a0 */
[----:B---3--:R-:W-:Y:S01]  /*150060*/  IMAD.MOV.U32 R54, RZ, RZ, R163 ;  /* 0x000000ffff367224 */ /* 0x008fe200078e00a3 */
[----:B------:R-:W2:Y:S04]  /*150070*/  LDL R160, [R1+0x4628] ;  /* 0x0046280001a07983 */ /* 0x000ea80000100800 */
[----:B------:R-:W3:Y:S04]  /*150080*/  LDL R163, [R1+0x462c] ;  /* 0x00462c0001a37983 */ /* 0x000ee80000100800 */
[----:B------:R4:W-:Y:S02]  /*150090*/  LDGSTS.E [R53+-0x7fe00], [R54.64], P0 ;  /* 0x8020000036357fae */ /* 0x0009e40008121844 */
[----:B----4-:R-:W-:Y:S01]  /*1500a0*/  IMAD.MOV.U32 R55, RZ, RZ, R150 ;  /* 0x000000ffff377224 */ /* 0x010fe200078e0096 */
[----:B------:R-:W-:Y:S01]  /*1500b0*/  MOV R54, R153 ;  /* 0x0000009900367202 */ /* 0x000fe20000000f00 */
[----:B------:R-:W4:Y:S04]  /*1500c0*/  LDL R150, [R1+0x46e8] ;  /* 0x0046e80001967983 */ /* 0x000f280000100800 */
[----:B------:R-:W4:Y:S04]  /*1500d0*/  LDL R153, [R1+0x46ec] ;  /* 0x0046ec0001997983 */ /* 0x000f280000100800 */
[----:B------:R1:W-:Y:S02]  /*1500e0*/  LDGSTS.E [R53+-0x7ee00], [R54.64], P0 ;  /* 0x8120000036357fae */ /* 0x0003e40008121844 */
[----:B-1----:R-:W-:Y:S01]  /*1500f0*/  MOV R55, R162 ;  /* 0x000000a200377202 */ /* 0x002fe20000000f00 */
[----:B------:R-:W-:Y:S01]  /*150100*/  IMAD.MOV.U32 R54, RZ, RZ, R245 ;  /* 0x000000ffff367224 */ /* 0x000fe200078e00f5 */
[----:B------:R-:W4:Y:S04]  /*150110*/  LDL R162, [R1+0x4668] ;  /* 0x0046680001a27983 */ /* 0x000f280000100800 */
[----:B------:R-:W4:Y:S04]  /*150120*/  LDL R245, [R1+0x466c] ;  /* 0x00466c0001f57983 */ /* 0x000f280000100800 */
[----:B------:R1:W-:Y:S02]  /*150130*/  LDGSTS.E [R53+-0x7de00], [R54.64], P0 ;  /* 0x8220000036357fae */ /* 0x0003e40008121844 */
[----:B-1----:R-:W-:-:S02]  /*150140*/  IMAD.MOV.U32 R55, RZ, RZ, R152 ;  /* 0x000000ffff377224 */ /* 0x002fc400078e0098 */
[----:B------:R-:W-:Y:S01]  /*150150*/  IMAD.MOV.U32 R54, RZ, RZ, R155 ;  /* 0x000000ffff367224 */ /* 0x000fe200078e009b */
[----:B------:R-:W4:Y:S04]  /*150160*/  LDL R152, [R1+0x4728] ;  /* 0x0047280001987983 */ /* 0x000f280000100800 */
[----:B------:R-:W4:Y:S04]  /*150170*/  LDL R155, [R1+0x472c] ;  /* 0x00472c00019b7983 */ /* 0x000f280000100800 */
[----:B------:R1:W-:Y:S02]  /*150180*/  LDGSTS.E [R53+-0x7ce00], [R54.64], P0 ;  /* 0x8320000036357fae */ /* 0x0003e40008121844 */
[----:B-1----:R-:W-:Y:S01]  /*150190*/  IMAD.MOV.U32 R55, RZ, RZ, R154 ;  /* 0x000000ffff377224 */ /* 0x002fe200078e009a */
[----:B------:R-:W-:Y:S01]  /*1501a0*/  MOV R54, R157 ;  /* 0x0000009d00367202 */ /* 0x000fe20000000f00 */
        /* <DEDUP_REMOVED lines=13> */
[----:B--2---:R-:W-:Y:S01]  /*150280*/  IMAD.MOV.U32 R55, RZ, RZ, R160 ;  /* 0x000000ffff377224 */ /* 0x004fe200078e00a0 */
[----:B---3--:R-:W-:Y:S01]  /*150290*/  MOV R54, R163 ;  /* 0x000000a300367202 */ /* 0x008fe20000000f00 */
[----:B------:R-:W2:Y:S04]  /*1502a0*/  LDL R160, [R1+0x4828] ;  /* 0x0048280001a07983 */ /* 0x000ea80000100800 */
[----:B------:R-:W3:Y:S04]  /*1502b0*/  LDL R163, [R1+0x482c] ;  /* 0x00482c0001a37983 */ /* 0x000ee80000100800 */
[----:B------:R4:W-:Y:S02]  /*1502c0*/  LDGSTS.E [R53+-0x78e00], [R54.64], P0 ;  /* 0x8720000036357fae */ /* 0x0009e40008121844 */
[----:B----4-:R-:W-:Y:S01]  /*1502d0*/  MOV R55, R162 ;  /* 0x000000a200377202 */ /* 0x010fe20000000f00 */
[----:B------:R-:W-:Y:S01]  /*1502e0*/  IMAD.MOV.U32 R54, RZ, RZ, R245 ;  /* 0x000000ffff367224 */ /* 0x000fe200078e00f5 */
[----:B------:R-:W4:Y:S04]  /*1502f0*/  LDL R162, [R1+0x4868] ;  /* 0x0048680001a27983 */ /* 0x000f280000100800 */
[----:B------:R-:W4:Y:S01]  /*150300*/  LDL R245, [R1+0x486c] ;  /* 0x00486c0001f57983 */ /* 0x000f220000100800 */
[----:B------:R-:W4:Y:S03]  /*150310*/  LDL.LU.64 R76, [R1+0x4448] ;  /* 0x00444800014c7983 */ /* 0x000f260000300a00 */
[----:B------:R1:W-:Y:S01]  /*150320*/  LDGSTS.E [R53+-0x77e00], [R54.64], P0 ;  /* 0x8820000036357fae */ /* 0x0003e20008121844 */
[----:B------:R-:W4:Y:S02]  /*150330*/  LDL.LU.64 R58, [R1+0x4428] ;  /* 0x00442800013a7983 */ /* 0x000f240000300a00 */
[----:B------:R-:W4:Y:S02]  /*150340*/  LDL.LU.64 R60, [R1+0x43e8] ;  /* 0x0043e800013c7983 */ /* 0x000f240000300a00 */
[----:B------:R-:W4:Y:S01]  /*150350*/  LDL.LU.64 R62, [R1+0x43a8] ;  /* 0x0043a800013e7983 */ /* 0x000f220000300a00 */
[----:B------:R-:W4:Y:S01]  /*150360*/  LDL.LU.64 R64, [R1+0x4368] ;  /* 0x0043680001407983 */ /* 0x000f220000300a00 */
[----:B------:R-:W4:Y:S02]  /*150370*/  LDL.LU.64 R66, [R1+0x4328] ;  /* 0x0043280001427983 */ /* 0x000f240000300a00 */
[----:B------:R-:W4:Y:S02]  /*150380*/  LDL.LU.64 R68, [R1+0x42e8] ;  /* 0x0042e80001447983 */ /* 0x000f240000300a00 */
[----:B------:R-:W4:Y:S01]  /*150390*/  LDL.LU.64 R70, [R1+0x42a8] ;  /* 0x0042a80001467983 */ /* 0x000f220000300a00 */
[----:B------:R-:W4:Y:S01]  /*1503a0*/  LDL.LU.64 R72, [R1+0x4268] ;  /* 0x0042680001487983 */ /* 0x000f220000300a00 */
[----:B------:R-:W4:Y:S02]  /*1503b0*/  LDL.LU.64 R74, [R1+0x4228] ;  /* 0x00422800014a7983 */ /* 0x000f240000300a00 */
        /* <DEDUP_REMOVED lines=18> */
[----:B--2---:R-:W-:Y:S02]  /*1504e0*/  IMAD.MOV.U32 R55, RZ, RZ, R160 ;  /* 0x000000ffff377224 */ /* 0x004fe400078e00a0 */
[----:B---3--:R-:W-:-:S05]  /*1504f0*/  IMAD.MOV.U32 R54, RZ, RZ, R163 ;  /* 0x000000ffff367224 */ /* 0x008fca00078e00a3 */
[----:B------:R4:W-:Y:S02]  /*150500*/  LDGSTS.E [R53+-0x70e00], [R54.64], P0 ;  /* 0x8f20000036357fae */ /* 0x0009e40008121844 */
[----:B----4-:R-:W-:Y:S01]  /*150510*/  IMAD.MOV.U32 R55, RZ, RZ, R162 ;  /* 0x000000ffff377224 */ /* 0x010fe200078e00a2 */
[----:B------:R-:W-:-:S05]  /*150520*/  MOV R54, R245 ;  /* 0x000000f500367202 */ /* 0x000fca0000000f00 */
[----:B------:R1:W-:Y:S02]  /*150530*/  LDGSTS.E [R53+-0x6fe00], [R54.64], P0 ;  /* 0x9020000036357fae */ /* 0x0003e40008121844 */
[----:B-1----:R-:W-:-:S05]  /*150540*/  IADD3 R54, P1, R76, R247, RZ ;  /* 0x000000f74c367210 */ /* 0x002fca0007f3e0ff */
[----:B------:R-:W-:Y:S02]  /*150550*/  IMAD.X R53, R77, 0x1, R3, P1 ;  /* 0x000000014d357824 */ /* 0x000fe400008e0603 */
[----:B------:R-:W2:Y:S01]  /*150560*/  LDL.LU.64 R76, [R1+0x41e8] ;  /* 0x0041e800014c7983 */ /* 0x000ea20000300a00 */
[----:B------:R-:W3:Y:S02]  /*150570*/  LDL.LU.64 R78, [R1+0x41a8] ;  /* 0x0041a800014e7983 */ /* 0x000ee40000300a00 */
[----:B------:R-:W4:Y:S02]  /*150580*/  LDL.LU.64 R80, [R1+0x4168] ;  /* 0x0041680001507983 */ /* 0x000f240000300a00 */
[----:B------:R-:W3:Y:S01]  /*150590*/  LDL.LU.64 R82, [R1+0x4128] ;  /* 0x0041280001527983 */ /* 0x000ee20000300a00 */
[----:B------:R-:W3:Y:S01]  /*1505a0*/  LDL.LU.64 R84, [R1+0x40e8] ;  /* 0x0040e80001547983 */ /* 0x000ee20000300a00 */
[----:B------:R-:W3:Y:S02]  /*1505b0*/  LDL.LU.64 R86, [R1+0x40a8] ;  /* 0x0040a80001567983 */ /* 0x000ee40000300a00 */
        /* <DEDUP_REMOVED lines=12> */
[----:B------:R-:W4:Y:S02]  /*150680*/  LDL.LU R151, [R1+0xd8] ;  /* 0x0000d80001977983 */ /* 0x000f240000300800 */
[----:B------:R-:W4:Y:S01]  /*150690*/  LDL.LU R150, [R1+0xdc] ;  /* 0x0000dc0001967983 */ /* 0x000f220000300800 */
[----:B------:R-:W4:Y:S01]  /*1506a0*/  LDL.LU R153, [R1+0xd0] ;  /* 0x0000d00001997983 */ /* 0x000f220000300800 */
[----:B------:R-:W4:Y:S02]  /*1506b0*/  LDL.LU R152, [R1+0xd4] ;  /* 0x0000d40001987983 */ /* 0x000f240000300800 */
[----:B------:R-:W4:Y:S02]  /*1506c0*/  LDL.LU.64 R112, [R1+0x3d68] ;  /* 0x003d680001707983 */ /* 0x000f240000300a00 */
[----:B------:R-:W4:Y:S01]  /*1506d0*/  LDL.LU.64 R114, [R1+0x3d28] ;  /* 0x003d280001727983 */ /* 0x000f220000300a00 */
[----:B------:R-:W4:Y:S01]  /*1506e0*/  LDL.LU.64 R116, [R1+0x3ce8] ;  /* 0x003ce80001747983 */ /* 0x000f220000300a00 */
[----:B------:R-:W4:Y:S02]  /*1506f0*/  LDL.LU R155, [R1+0xc8] ;  /* 0x0000c800019b7983 */ /* 0x000f240000300800 */
[----:B------:R-:W4:Y:S02]  /*150700*/  LDL.LU R154, [R1+0xcc] ;  /* 0x0000cc00019a7983 */ /* 0x000f240000300800 */
[----:B------:R-:W4:Y:S01]  /*150710*/  LDL.LU R157, [R1+0xc0] ;  /* 0x0000c000019d7983 */ /* 0x000f220000300800 */
[----:B------:R-:W4:Y:S01]  /*150720*/  LDL.LU R156, [R1+0xc4] ;  /* 0x0000c400019c7983 */ /* 0x000f220000300800 */
[----:B------:R-:W4:Y:S02]  /*150730*/  LDL.LU.64 R118, [R1+0x3ca8] ;  /* 0x003ca80001767983 */ /* 0x000f240000300a00 */
[----:B------:R-:W4:Y:S02]  /*150740*/  LDL.LU.64 R120, [R1+0x3c68] ;  /* 0x003c680001787983 */ /* 0x000f240000300a00 */
[----:B------:R-:W4:Y:S01]  /*150750*/  LDL.LU.64 R148, [R1+0x3c28] ;  /* 0x003c280001947983 */ /* 0x000f220000300a00 */
[----:B------:R-:W4:Y:S01]  /*150760*/  LDL.LU R159, [R1+0xb8] ;  /* 0x0000b800019f7983 */ /* 0x000f220000300800 */
[----:B------:R-:W4:Y:S02]  /*150770*/  LDL.LU R158, [R1+0xbc] ;  /* 0x0000bc00019e7983 */ /* 0x000f240000300800 */
[----:B------:R-:W4:Y:S02]  /*150780*/  LDL.LU R161, [R1+0xb0] ;  /* 0x0000b00001a17983 */ /* 0x000f240000300800 */
[----:B------:R-:W4:Y:S01]  /*150790*/  LDL.LU R160, [R1+0xb4] ;  /* 0x0000b40001a07983 */ /* 0x000f220000300800 */
[----:B------:R-:W4:Y:S01]  /*1507a0*/  LDL.LU R163, [R1+0xa8] ;  /* 0x0000a80001a37983 */ /* 0x000f220000300800 */
[----:B------:R-:W4:Y:S02]  /*1507b0*/  LDL.LU R162, [R1+0xac] ;  /* 0x0000ac0001a27983 */ /* 0x000f240000300800 */
[----:B------:R-:W4:Y:S01]  /*1507c0*/  LDL.LU R245, [R1+0xa4] ;  /* 0x0000a40001f57983 */ /* 0x000f220000300800 */
        /* <DEDUP_REMOVED lines=18> */
[----:B------:R-:W-:Y:S02]  /*1508f0*/  IADD3 R122, R52, 0x100000, RZ ;  /* 0x00100000347a7810 */ /* 0x000fe40007ffe0ff */
[----:B--2---:R-:W-:-:S04]  /*150900*/  IADD3 R75, P1, R76, R247, RZ ;  /* 0x000000f74c4b7210 */ /* 0x004fc80007f3e0ff */
[----:B------:R-:W-:Y:S01]  /*150910*/  IADD3.X R74, R77, R3, RZ, P1, !PT ;  /* 0x000000034d4a7210 */ /* 0x000fe20000ffe4ff */
[----:B---3--:R-:W-:-:S05]  /*150920*/  IADD3 R77, P1, R78, R247, RZ ;  /* 0x000000f74e4d7210 */ /* 0x008fca0007f3e0ff */
[----:B------:R-:W-:Y:S01]  /*150930*/  IMAD.X R76, R79, 0x1, R3, P1 ;  /* 0x000000014f4c7824 */ /* 0x000fe200008e0603 */
        /* <DEDUP_REMOVED lines=42> */
[----:B------:R-:W-:Y:S01]  /*150be0*/  IADD3 R121, P1, R148, R247, RZ ;  /* 0x000000f794797210 */ /* 0x000fe20007f3e0ff */
[----:B------:R-:W-:-:S04]  /*150bf0*/  MOV R148, R150 ;  /* 0x0000009600947202 */ /* 0x000fc80000000f00 */
[----:B------:R-:W-:Y:S02]  /*150c00*/  IMAD.X R120, R149, 0x1, R3, P1 ;  /* 0x0000000195787824 */ /* 0x000fe400008e0603 */
        /* <DEDUP_REMOVED lines=52> */
[----:B------:R-:W-:Y:S01]  /*150f50*/  MOV R149, R53 ;  /* 0x0000003500957202 */ /* 0x000fe20000000f00 */
[----:B------:R-:W-:Y:S02]  /*150f60*/  IADD3 R53, R52, 0x100000, RZ ;  /* 0x0010000034357810 */ /* 0x000fe40007ffe0ff */
[----:B------:R-:W-:-:S02]  /*150f70*/  IMAD.MOV.U32 R54, RZ, RZ, R57 ;  /* 0x000000ffff367224 */ /* 0x000fc400078e0039 */
[----:B------:R-:W-:Y:S04]  /*150f80*/  STL.64 [R1+0x4448], R148 ;  /* 0x0044489401007387 */ /* 0x000fe80000100a00 */
[----:B------:R1:W-:Y:S01]  /*150f90*/  LDGSTS.E [R122+-0x61e00], [R148.64], P0 ;  /* 0x9e200000947a7fae */ /* 0x0003e20008121844 */
[----:B------:R2:W-:Y:S02]  /*150fa0*/  STL.64 [R1+0x4428], R54 ;  /* 0x0044283601007387 */ /* 0x0005e40000100a00 */
[----:B------:R2:W-:Y:S02]  /*150fb0*/  LDGSTS.E [R53+-0x60e00], [R54.64], P0 ;  /* 0x9f20000036357fae */ /* 0x0005e40008121844 */
[----:B--2---:R-:W-:Y:S01]  /*150fc0*/  IMAD.MOV.U32 R54, RZ, RZ, R59 ;  /* 0x000000ffff367224 */ /* 0x004fe200078e003b */
[----:B------:R-:W-:-:S05]  /*150fd0*/  MOV R55, R58 ;  /* 0x0000003a00377202 */ /* 0x000fca0000000f00 */
[----:B------:R2:W-:Y:S04]  /*150fe0*/  STL.64 [R1+0x43e8], R54 ;  /* 0x0043e83601007387 */ /* 0x0005e80000100a00 */
[----:B------:R2:W-:Y:S02]  /*150ff0*/  LDGSTS.E [R53+-0x5fe00], [R54.64], P0 ;  /* 0xa020000036357fae */ /* 0x0005e40008121844 */
[----:B--2---:R-:W-:Y:S02]  /*151000*/  IMAD.MOV.U32 R54, RZ, RZ, R61 ;  /* 0x000000ffff367224 */ /* 0x004fe400078e003d */
[----:B------:R-:W-:-:S05]  /*151010*/  IMAD.MOV.U32 R55, RZ, RZ, R60 ;  /* 0x000000ffff377224 */ /* 0x000fca00078e003c */
[----:B------:R2:W-:Y:S04]  /*151020*/  STL.64 [R1+0x43a8], R54 ;  /* 0x0043a83601007387 */ /* 0x0005e80000100a00 */
[----:B------:R2:W-:Y:S02]  /*151030*/  LDGSTS.E [R53+-0x5ee00], [R54.64], P0 ;  /* 0xa120000036357fae */ /* 0x0005e40008121844 */
[----:B--2---:R-:W-:Y:S01]  /*151040*/  MOV R54, R63 ;  /* 0x0000003f00367202 */ /* 0x004fe20000000f00 */
[----:B------:R-:W-:-:S05]  /*151050*/  IMAD.MOV.U32 R55, RZ, RZ, R62 ;  /* 0x000000ffff377224 */ /* 0x000fca00078e003e */
[----:B------:R2:W-:Y:S04]  /*151060*/  STL.64 [R1+0x4368], R54 ;  /* 0x0043683601007387 */ /* 0x0005e80000100a00 */
        /* <DEDUP_REMOVED lines=92> */
[----:B------:R2:W-:Y:S01]  /*151630*/  LDGSTS.E [R53+-0x46e00], [R54.64], P0 ;  /* 0xb920000036357fae */ /* 0x0005e20008121844 */
[----:B------:R-:W3:Y:S02]  /*151640*/  LDL R160, [R1+0x4470] ;  /* 0x0044700001a07983 */ /* 0x000ee40000100800 */
[----:B------:R-:W4:Y:S01]  /*151650*/  LDL R163, [R1+0x4474] ;  /* 0x0044740001a37983 */ /* 0x000f220000100800 */
[----:B--2---:R-:W-:Y:S01]  /*151660*/  MOV R54, R111 ;  /* 0x0000006f00367202 */ /* 0x004fe20000000f00 */
[----:B------:R-:W-:-:S05]  /*151670*/  IMAD.MOV.U32 R55, RZ, RZ, R110 ;  /* 0x000000ffff377224 */ /* 0x000fca00078e006e */
[----:B------:R2:W-:Y:S01]  /*151680*/  STL.64 [R1+0x3d68], R54 ;  /* 0x003d683601007387 */ /* 0x0005e20000100a00 */
[----:B------:R-:W4:Y:S02]  /*151690*/  LDL R162, [R1+0x44b0] ;  /* 0x0044b00001a27983 */ /* 0x000f240000100800 */
[----:B------:R-:W4:Y:S01]  /*1516a0*/  LDL R245, [R1+0x44b4] ;  /* 0x0044b40001f57983 */ /* 0x000f220000100800 */
[----:B------:R2:W-:Y:S02]  /*1516b0*/  LDGSTS.E [R53+-0x45e00], [R54.64], P0 ;  /* 0xba20000036357fae */ /* 0x0005e40008121844 */
[----:B--2---:R-:W-:Y:S01]  /*1516c0*/  IMAD.MOV.U32 R54, RZ, RZ, R113 ;  /* 0x000000ffff367224 */ /* 0x004fe200078e0071 */
[----:B------:R-:W-:-:S05]  /*1516d0*/  MOV R55, R112 ;  /* 0x0000007000377202 */ /* 0x000fca0000000f00 */
[----:B------:R2:W-:Y:S04]  /*1516e0*/  STL.64 [R1+0x3d28], R54 ;  /* 0x003d283601007387 */ /* 0x0005e80000100a00 */
[----:B------:R2:W-:Y:S01]  /*1516f0*/  LDGSTS.E [R53+-0x44e00], [R54.64], P0 ;  /* 0xbb20000036357fae */ /* 0x0005e20008121844 */
[----:B------:R-:W4:Y:S02]  /*151700*/  LDL R150, [R1+0x44f0] ;  /* 0x0044f00001967983 */ /* 0x000f240000100800 */
[----:B------:R-:W4:Y:S02]  /*151710*/  LDL R153, [R1+0x44f4] ;  /* 0x0044f40001997983 */ /* 0x000f240000100800 */
[----:B------:R-:W4:Y:S01]  /*151720*/  LDL R152, [R1+0x4530] ;  /* 0x0045300001987983 */ /* 0x000f220000100800 */
[----:B------:R-:W4:Y:S01]  /*151730*/  LDL R155, [R1+0x4534] ;  /* 0x00453400019b7983 */ /* 0x000f220000100800 */
[----:B--2---:R-:W-:-:S02]  /*151740*/  IMAD.MOV.U32 R54, RZ, RZ, R115 ;  /* 0x000000ffff367224 */ /* 0x004fc400078e0073 */
[----:B------:R-:W-:-:S05]  /*151750*/  IMAD.MOV.U32 R55, RZ, RZ, R114 ;  /* 0x000000ffff377224 */ /* 0x000fca00078e0072 */
[----:B------:R2:W-:Y:S04]  /*151760*/  STL.64 [R1+0x3ce8], R54 ;  /* 0x003ce83601007387 */ /* 0x0005e80000100a00 */
[----:B------:R2:W-:Y:S01]  /*151770*/  LDGSTS.E [R53+-0x43e00], [R54.64], P0 ;  /* 0xbc20000036357fae */ /* 0x0005e20008121844 */
[----:B------:R-:W4:Y:S02]  /*151780*/  LDL R154, [R1+0x4570] ;  /* 0x00457000019a7983 */ /* 0x000f240000100800 */
[----:B------:R-:W4:Y:S01]  /*151790*/  LDL R157, [R1+0x4574] ;  /* 0x00457400019d7983 */ /* 0x000f220000100800 */
[----:B--2---:R-:W-:Y:S01]  /*1517a0*/  MOV R54, R117 ;  /* 0x0000007500367202 */ /* 0x004fe20000000f00 */
[----:B------:R-:W-:-:S05]  /*1517b0*/  IMAD.MOV.U32 R55, RZ, RZ, R116 ;  /* 0x000000ffff377224 */ /* 0x000fca00078e0074 */
[----:B------:R2:W-:Y:S04]  /*1517c0*/  STL.64 [R1+0x3ca8], R54 ;  /* 0x003ca83601007387 */ /* 0x0005e80000100a00 */
[----:B------:R2:W-:Y:S01]  /*1517d0*/  LDGSTS.E [R53+-0x42e00], [R54.64], P0 ;  /* 0xbd20000036357fae */ /* 0x0005e20008121844 */
[----:B------:R-:W-:Y:S01]  /*1517e0*/  IADD3 R52, R52, 0x100000, RZ ;  /* 0x0010000034347810 */ /* 0x000fe20007ffe0ff */
[----:B--2---:R-:W-:Y:S01]  /*1517f0*/  IMAD.MOV.U32 R54, RZ, RZ, R119 ;  /* 0x000000ffff367224 */ /* 0x004fe200078e0077 */
[----:B------:R-:W-:-:S05]  /*151800*/  MOV R55, R118 ;  /* 0x0000007600377202 */ /* 0x000fca0000000f00 */
[----:B------:R2:W-:Y:S04]  /*151810*/  STL.64 [R1+0x3c68], R54 ;  /* 0x003c683601007387 */ /* 0x0005e80000100a00 */
[----:B------:R2:W-:Y:S01]  /*151820*/  LDGSTS.E [R53+-0x41e00], [R54.64], P0 ;  /* 0xbe20000036357fae */ /* 0x0005e20008121844 */
[----:B------:R-:W4:Y:S02]  /*151830*/  LDL R156, [R1+0x45b0] ;  /* 0x0045b000019c7983 */ /* 0x000f240000100800 */
[----:B------:R-:W4:Y:S02]  /*151840*/  LDL R159, [R1+0x45b4] ;  /* 0x0045b400019f7983 */ /* 0x000f240000100800 */
[----:B--2---:R-:W-:Y:S02]  /*151850*/  IMAD.MOV.U32 R54, RZ, RZ, R121 ;  /* 0x000000ffff367224 */ /* 0x004fe400078e0079 */
[----:B------:R-:W-:-:S05]  /*151860*/  IMAD.MOV.U32 R55, RZ, RZ, R120 ;  /* 0x000000ffff377224 */ /* 0x000fca00078e0078 */
[----:B------:R2:W-:Y:S01]  /*151870*/  STL.64 [R1+0x3c28], R54 ;  /* 0x003c283601007387 */ /* 0x0005e20000100a00 */
[----:B------:R-:W4:Y:S02]  /*151880*/  LDL R158, [R1+0x45f0] ;  /* 0x0045f000019e7983 */ /* 0x000f240000100800 */
[----:B------:R-:W4:Y:S01]  /*151890*/  LDL R161, [R1+0x45f4] ;  /* 0x0045f40001a17983 */ /* 0x000f220000100800 */
[----:B------:R2:W-:Y:S01]  /*1518a0*/  LDGSTS.E [R52+-0x40e00], [R54.64], P0 ;  /* 0xbf20000036347fae */ /* 0x0005e20008121844 */
[----:B-1----:R-:W4:Y:S02]  /*1518b0*/  LDL R148, [R1+0x46b0] ;  /* 0x0046b00001947983 */ /* 0x002f240000100800 */
[----:B------:R-:W4:Y:S01]  /*1518c0*/  LDL R151, [R1+0x46b4] ;  /* 0x0046b40001977983 */ /* 0x000f220000100800 */
[----:B--2---:R-:W-:Y:S01]  /*1518d0*/  IADD3 R54, R2, 0x100000, RZ ;  /* 0x0010000002367810 */ /* 0x004fe20007ffe0ff */
[----:B---3--:R-:W-:Y:S01]  /*1518e0*/  IMAD.MOV.U32 R53, RZ, RZ, R160 ;  /* 0x000000ffff357224 */ /* 0x008fe200078e00a0 */
[----:B----4-:R-:W-:Y:S01]  /*1518f0*/  MOV R52, R163 ;  /* 0x000000a300347202 */ /* 0x010fe20000000f00 */
[----:B------:R-:W2:Y:S04]  /*151900*/  LDL R160, [R1+0x4630] ;  /* 0x0046300001a07983 */ /* 0x000ea80000100800 */
[----:B------:R-:W3:Y:S04]  /*151910*/  LDL R163, [R1+0x4634] ;  /* 0x0046340001a37983 */ /* 0x000ee80000100800 */
        /* <DEDUP_REMOVED lines=31> */
[----:B--2---:R-:W-:Y:S01]  /*151b10*/  MOV R53, R160 ;  /* 0x000000a000357202 */ /* 0x004fe20000000f00 */
[----:B---3--:R-:W-:Y:S01]  /*151b20*/  IMAD.MOV.U32 R52, RZ, RZ, R163 ;  /* 0x000000ffff347224 */ /* 0x008fe200078e00a3 */
[----:B------:R-:W2:Y:S04]  /*151b30*/  LDL R160, [R1+0x4830] ;  /* 0x0048300001a07983 */ /* 0x000ea80000100800 */
[----:B------:R-:W3:Y:S04]  /*151b40*/  LDL R163, [R1+0x4834] ;  /* 0x0048340001a37983 */ /* 0x000ee80000100800 */
[----:B------:R4:W-:Y:S02]  /*151b50*/  LDGSTS.E [R54+-0x78c00], [R52.64], P0 ;  /* 0x8740000034367fae */ /* 0x0009e40008121844 */
[----:B----4-:R-:W-:-:S02]  /*151b60*/  IMAD.MOV.U32 R53, RZ, RZ, R162 ;  /* 0x000000ffff357224 */ /* 0x010fc400078e00a2 */
        /* <DEDUP_REMOVED lines=13> */
[----:B------:R-:W4:Y:S01]  /*151c40*/  LDL.LU.64 R74, [R1+0x4220] ;  /* 0x00422000014a7983 */ /* 0x000f220000300a00 */
        /* <DEDUP_REMOVED lines=18> */
[----:B--2---:R-:W-:Y:S01]  /*151d70*/  IMAD.MOV.U32 R53, RZ, RZ, R160 ;  /* 0x000000ffff357224 */ /* 0x004fe200078e00a0 */
[----:B---3--:R-:W-:-:S05]  /*151d80*/  MOV R52, R163 ;  /* 0x000000a300347202 */ /* 0x008fca0000000f00 */
[----:B------:R4:W-:Y:S02]  /*151d90*/  LDGSTS.E [R54+-0x70c00], [R52.64], P0 ;  /* 0x8f40000034367fae */ /* 0x0009e40008121844 */
[----:B----4-:R-:W-:Y:S01]  /*151da0*/  MOV R53, R162 ;  /* 0x000000a200357202 */ /* 0x010fe20000000f00 */
[----:B------:R-:W-:-:S05]  /*151db0*/  IMAD.MOV.U32 R52, RZ, RZ, R245 ;  /* 0x000000ffff347224 */ /* 0x000fca00078e00f5 */
        /* <DEDUP_REMOVED lines=9> */
[----:B------:R-:W3:Y:S02]  /*151e50*/  LDL.LU.64 R88, [R1+0x4060] ;  /* 0x0040600001587983 */ /* 0x000ee40000300a00 */
        /* <DEDUP_REMOVED lines=20> */
[----:B------:R-:W4:Y:S01]  /*151fa0*/  LDL.LU R153, [R1+0x10c] ;  /* 0x00010c0001997983 */ /* 0x000f220000300800 */
[----:B------:R-:W4:Y:S01]  /*151fb0*/  LDL.LU R152, [R1+0x110] ;  /* 0x0001100001987983 */ /* 0x000f220000300800 */
[----:B------:R-:W4:Y:S02]  /*151fc0*/  LDL.LU R155, [R1+0x104] ;  /* 0x00010400019b7983 */ /* 0x000f240000300800 */
[----:B------:R-:W4:Y:S02]  /*151fd0*/  LDL.LU R154, [R1+0x108] ;  /* 0x00010800019a7983 */ /* 0x000f240000300800 */
[----:B------:R-:W4:Y:S01]  /*151fe0*/  LDL.LU.64 R164, [R1+0x3c20] ;  /* 0x003c200001a47983 */ /* 0x000f220000300a00 */
        /* <DEDUP_REMOVED lines=30> */
[----:B--2---:R-:W-:-:S05]  /*1521d0*/  IADD3 R74, P1, R76, R247, RZ ;  /* 0x000000f74c4a7210 */ /* 0x004fca0007f3e0ff */
[----:B------:R-:W-:Y:S01]  /*1521e0*/  IMAD.X R73, R77, 0x1, R3, P1 ;  /* 0x000000014d497824 */ /* 0x000fe200008e0603 */
[----:B---3--:R-:W-:-:S04]  /*1521f0*/  IADD3 R76, P1, R78, R247, RZ ;  /* 0x000000f74e4c7210 */ /* 0x008fc80007f3e0ff */
[----:B------:R-:W-:Y:S01]  /*152200*/  IADD3.X R75, R79, R3, RZ, P1, !PT ;  /* 0x000000034f4b7210 */ /* 0x000fe20000ffe4ff */
[----:B----4-:R-:W-:-:S05]  /*152210*/  IADD3 R78, P1, R80, R247, RZ ;  /* 0x000000f7504e7210 */ /* 0x010fca0007f3e0ff */
        /* <DEDUP_REMOVED lines=41> */
[----:B------:R-:W-:Y:S01]  /*1524b0*/  IADD3 R121, R2, 0x100000, RZ ;  /* 0x0010000002797810 */ /* 0x000fe20007ffe0ff */
        /* <DEDUP_REMOVED lines=41> */
[----:B------:R1:W-:Y:S01]  /*152750*/  LDGSTS.E [R121+-0x64c00], [R148.64], P0 ;  /* 0x9b40000094797fae */ /* 0x0003e20008121844 */
[----:B------:R-:W-:Y:S02]  /*152760*/  LOP3.LUT R53, R53, R52, RZ, 0x3c, !PT ;  /* 0x0000003435357212 */ /* 0x000fe400078e3cff */
[----:B------:R-:W-:Y:S01]  /*152770*/  LOP3.LUT R54, R55, R54, RZ, 0x3c, !PT ;  /* 0x0000003637367212 */ /* 0x000fe200078e3cff */
[----:B-1----:R-:W-:Y:S02]  /*152780*/  IMAD.MOV.U32 R148, RZ, RZ, R178 ;  /* 0x000000ffff947224 */ /* 0x002fe400078e00b2 */
[----:B------:R-:W-:-:S05]  /*152790*/  IMAD.MOV.U32 R149, RZ, RZ, R177 ;  /* 0x000000ffff957224 */ /* 0x000fca00078e00b1 */
[----:B------:R1:W-:Y:S04]  /*1527a0*/  STL.64 [R1+0x3af0], R148 ;  /* 0x003af09401007387 */ /* 0x0003e80000100a00 */
[----:B------:R1:W-:Y:S01]  /*1527b0*/  LDGSTS.E [R121+-0x63c00], [R148.64], P0 ;  /* 0x9c40000094797fae */ /* 0x0003e20008121844 */
[----:B------:R-:W-:Y:S02]  /*1527c0*/  LOP3.LUT R55, R55, R54, RZ, 0x3c, !PT ;  /* 0x0000003637377212 */ /* 0x000fe400078e3cff */
[----:B-1----:R-:W-:Y:S01]  /*1527d0*/  MOV R148, R176 ;  /* 0x000000b000947202 */ /* 0x002fe20000000f00 */
[----:B------:R-:W-:-:S05]  /*1527e0*/  IMAD.MOV.U32 R149, RZ, RZ, R175 ;  /* 0x000000ffff957224 */ /* 0x000fca00078e00af */
[----:B------:R-:W-:Y:S04]  /*1527f0*/  STL.64 [R1+0x3af8], R148 ;  /* 0x003af89401007387 */ /* 0x000fe80000100a00 */
[----:B------:R1:W-:Y:S01]  /*152800*/  LDGSTS.E [R121+-0x62c00], [R148.64], P0 ;  /* 0x9d40000094797fae */ /* 0x0003e20008121844 */
[----:B------:R2:W-:Y:S02]  /*152810*/  STL.64 [R1+0x4438], R52 ;  /* 0x0044383401007387 */ /* 0x0005e40000100a00 */
[----:B------:R2:W-:Y:S02]  /*152820*/  LDGSTS.E [R121+-0x61c00], [R52.64], P0 ;  /* 0x9e40000034797fae */ /* 0x0005e40008121844 */
[----:B------:R3:W-:Y:S01]  /*152830*/  STL.64 [R1+0x43f8], R54 ;  /* 0x0043f83601007387 */ /* 0x0007e20000100a00 */
[----:B--2---:R-:W-:-:S05]  /*152840*/  IADD3 R52, R2, 0x100000, RZ ;  /* 0x0010000002347810 */ /* 0x004fca0007ffe0ff */
[----:B------:R3:W-:Y:S02]  /*152850*/  LDGSTS.E [R52+-0x60c00], [R54.64], P0 ;  /* 0x9f40000036347fae */ /* 0x0007e40008121844 */
[----:B---3--:R-:W-:Y:S01]  /*152860*/  IMAD.MOV.U32 R54, RZ, RZ, R58 ;  /* 0x000000ffff367224 */ /* 0x008fe200078e003a */
        /* <DEDUP_REMOVED lines=101> */
[----:B------:R2:W-:Y:S01]  /*152ec0*/  STL.64 [R1+0x3da0], R54 ;  /* 0x003da03601007387 */ /* 0x0005e20000100a00 */
[----:B------:R-:W3:Y:S02]  /*152ed0*/  LDL R162, [R1+0x4478] ;  /* 0x0044780001a27983 */ /* 0x000ee40000100800 */
[----:B------:R-:W4:Y:S01]  /*152ee0*/  LDL R245, [R1+0x447c] ;  /* 0x00447c0001f57983 */ /* 0x000f220000100800 */
[----:B------:R2:W-:Y:S04]  /*152ef0*/  LDGSTS.E [R52+-0x46c00], [R54.64], P0 ;  /* 0xb940000036347fae */ /* 0x0005e80008121844 */
[----:B------:R-:W1:Y:S01]  /*152f00*/  S2R R163, SR_TID.X ;  /* 0x0000000000a37919 */ /* 0x000e620000002100 */
[----:B--2---:R-:W-:Y:S01]  /*152f10*/  MOV R54, R110 ;  /* 0x0000006e00367202 */ /* 0x004fe20000000f00 */
[----:B------:R-:W-:-:S05]  /*152f20*/  IMAD.MOV.U32 R55, RZ, RZ, R109 ;  /* 0x000000ffff377224 */ /* 0x000fca00078e006d */
[----:B------:R2:W-:Y:S04]  /*152f30*/  STL.64 [R1+0x3d60], R54 ;  /* 0x003d603601007387 */ /* 0x0005e80000100a00 */
[----:B------:R2:W-:Y:S01]  /*152f40*/  LDGSTS.E [R52+-0x45c00], [R54.64], P0 ;  /* 0xba40000036347fae */ /* 0x0005e20008121844 */
[----:B------:R-:W4:Y:S02]  /*152f50*/  LDL R150, [R1+0x44b8] ;  /* 0x0044b80001967983 */ /* 0x000f240000100800 */
[----:B------:R-:W4:Y:S02]  /*152f60*/  LDL R153, [R1+0x44bc] ;  /* 0x0044bc0001997983 */ /* 0x000f240000100800 */
[----:B--2---:R-:W-:Y:S01]  /*152f70*/  IMAD.MOV.U32 R54, RZ, RZ, R112 ;  /* 0x000000ffff367224 */ /* 0x004fe200078e0070 */
[----:B------:R-:W-:-:S05]  /*152f80*/  MOV R55, R111 ;  /* 0x0000006f00377202 */ /* 0x000fca0000000f00 */
[----:B------:R2:W-:Y:S04]  /*152f90*/  STL.64 [R1+0x3d20], R54 ;  /* 0x003d203601007387 */ /* 0x0005e80000100a00 */
[----:B------:R2:W-:Y:S01]  /*152fa0*/  LDGSTS.E [R52+-0x44c00], [R54.64], P0 ;  /* 0xbb40000036347fae */ /* 0x0005e20008121844 */
[----:B------:R-:W4:Y:S02]  /*152fb0*/  LDL R152, [R1+0x44f8] ;  /* 0x0044f80001987983 */ /* 0x000f240000100800 */
[----:B------:R-:W4:Y:S01]  /*152fc0*/  LDL R155, [R1+0x44fc] ;  /* 0x0044fc00019b7983 */ /* 0x000f220000100800 */
[----:B------:R-:W-:Y:S01]  /*152fd0*/  IADD3 R120, P1, R164, R247, RZ ;  /* 0x000000f7a4787210 */ /* 0x000fe20007f3e0ff */
[----:B--2---:R-:W-:Y:S02]  /*152fe0*/  IMAD.MOV.U32 R54, RZ, RZ, R114 ;  /* 0x000000ffff367224 */ /* 0x004fe400078e0072 */
[----:B------:R-:W-:-:S05]  /*152ff0*/  IMAD.MOV.U32 R55, RZ, RZ, R113 ;  /* 0x000000ffff377224 */ /* 0x000fca00078e0071 */
[----:B------:R2:W-:Y:S04]  /*153000*/  STL.64 [R1+0x3ce0], R54 ;  /* 0x003ce03601007387 */ /* 0x0005e80000100a00 */
[----:B------:R2:W-:Y:S01]  /*153010*/  LDGSTS.E [R52+-0x43c00], [R54.64], P0 ;  /* 0xbc40000036347fae */ /* 0x0005e20008121844 */
[----:B------:R-:W4:Y:S02]  /*153020*/  LDL R154, [R1+0x4538] ;  /* 0x00453800019a7983 */ /* 0x000f240000100800 */
[----:B------:R-:W4:Y:S02]  /*153030*/  LDL R157, [R1+0x453c] ;  /* 0x00453c00019d7983 */ /* 0x000f240000100800 */
[----:B------:R-:W-:Y:S01]  /*153040*/  IMAD.X R119, R165, 0x1, R3, P1 ;  /* 0x00000001a5777824 */ /* 0x000fe200008e0603 */
[----:B-1----:R-:W-:-:S02]  /*153050*/  LOP3.LUT R163, R163, 0x7f, RZ, 0xc0, !PT ;  /* 0x0000007fa3a37812 */ /* 0x002fc400078ec0ff */
[----:B--2---:R-:W-:Y:S01]  /*153060*/  MOV R54, R116 ;  /* 0x0000007400367202 */ /* 0x004fe20000000f00 */
[----:B------:R-:W-:-:S05]  /*153070*/  IMAD.MOV.U32 R55, RZ, RZ, R115 ;  /* 0x000000ffff377224 */ /* 0x000fca00078e0073 */
[----:B------:R1:W-:Y:S04]  /*153080*/  STL.64 [R1+0x3ca0], R54 ;  /* 0x003ca03601007387 */ /* 0x0003e80000100a00 */
[----:B------:R1:W-:Y:S01]  /*153090*/  LDGSTS.E [R52+-0x42c00], [R54.64], P0 ;  /* 0xbd40000036347fae */ /* 0x0003e20008121844 */
[----:B------:R-:W2:Y:S02]  /*1530a0*/  LDL R156, [R1+0x4578] ;  /* 0x00457800019c7983 */ /* 0x000ea40000100800 */
[----:B------:R-:W2:Y:S02]  /*1530b0*/  LDL R159, [R1+0x457c] ;  /* 0x00457c00019f7983 */ /* 0x000ea40000100800 */
[----:B------:R-:W-:Y:S01]  /*1530c0*/  IMAD.SHL.U32 R163, R163, 0x4, RZ ;  /* 0x00000004a3a37824 */ /* 0x000fe200078e00ff */
[----:B-1----:R-:W-:Y:S01]  /*1530d0*/  MOV R54, R118 ;  /* 0x0000007600367202 */ /* 0x002fe20000000f00 */
[----:B------:R-:W-:-:S05]  /*1530e0*/  IMAD.MOV.U32 R55, RZ, RZ, R117 ;  /* 0x000000ffff377224 */ /* 0x000fca00078e0075 */
[----:B------:R1:W-:Y:S04]  /*1530f0*/  STL.64 [R1+0x3c60], R54 ;  /* 0x003c603601007387 */ /* 0x0003e80000100a00 */
[----:B------:R1:W-:Y:S01]  /*153100*/  LDGSTS.E [R52+-0x41c00], [R54.64], P0 ;  /* 0xbe40000036347fae */ /* 0x0003e20008121844 */
[----:B------:R-:W2:Y:S02]  /*153110*/  LDL R158, [R1+0x45b8] ;  /* 0x0045b800019e7983 */ /* 0x000ea40000100800 */
[----:B------:R-:W2:Y:S01]  /*153120*/  LDL R161, [R1+0x45bc] ;  /* 0x0045bc0001a17983 */ /* 0x000ea20000100800 */
[----:B------:R-:W-:Y:S02]  /*153130*/  IADD3 R2, R2, 0x100000, RZ ;  /* 0x0010000002027810 */ /* 0x000fe40007ffe0ff */
[----:B------:R-:W-:Y:S01]  /*153140*/  LOP3.LUT R53, R163, 0x30, RZ, 0x3c, !PT ;  /* 0x00000030a3357812 */ /* 0x000fe200078e3cff */
[----:B-1----:R-:W-:Y:S01]  /*153150*/  IMAD.MOV.U32 R54, RZ, RZ, R120 ;  /* 0x000000ffff367224 */ /* 0x002fe200078e0078 */
[----:B------:R-:W-:-:S05]  /*153160*/  MOV R55, R119 ;  /* 0x0000007700377202 */ /* 0x000fca0000000f00 */
[----:B------:R1:W-:Y:S01]  /*153170*/  STL.64 [R1+0x3c20], R54 ;  /* 0x003c203601007387 */ /* 0x0003e20000100a00 */
[----:B------:R-:W2:Y:S02]  /*153180*/  LDL R160, [R1+0x45f8] ;  /* 0x0045f80001a07983 */ /* 0x000ea40000100800 */
[----:B------:R-:W2:Y:S01]  /*153190*/  LDL R163, [R1+0x45fc] ;  /* 0x0045fc0001a37983 */ /* 0x000ea20000100800 */
[----:B------:R1:W-:Y:S01]  /*1531a0*/  LDGSTS.E [R2+-0x40c00], [R54.64], P0 ;  /* 0xbf40000036027fae */ /* 0x0003e20008121844 */
[----:B------:R-:W2:Y:S02]  /*1531b0*/  LDL R148, [R1+0x4678] ;  /* 0x0046780001947983 */ /* 0x000ea40000100800 */
[----:B------:R-:W2:Y:S02]  /*1531c0*/  LDL R151, [R1+0x467c] ;  /* 0x00467c0001977983 */ /* 0x000ea40000100800 */
[----:B-1----:R-:W-:Y:S01]  /*1531d0*/  IMAD R2, R218, 0x40000, R53 ;  /* 0x00040000da027824 */ /* 0x002fe200078e0235 */
[----:B---3--:R-:W-:Y:S01]  /*1531e0*/  MOV R53, R162 ;  /* 0x000000a200357202 */ /* 0x008fe20000000f00 */
[----:B----4-:R-:W-:Y:S01]  /*1531f0*/  IMAD.MOV.U32 R52, RZ, RZ, R245 ;  /* 0x000000ffff347224 */ /* 0x010fe200078e00f5 */
[----:B------:R-:W3:Y:S04]  /*153200*/  LDL R162, [R1+0x4638] ;  /* 0x0046380001a27983 */ /* 0x000ee80000100800 */
[----:B------:R-:W4:Y:S01]  /*153210*/  LDL R245, [R1+0x463c] ;  /* 0x00463c0001f57983 */ /* 0x000f220000100800 */
[----:B------:R-:W-:-:S05]  /*153220*/  IADD3 R54, R2, 0x100000, RZ ;  /* 0x0010000002367810 */ /* 0x000fca0007ffe0ff */
[----:B------:R1:W-:Y:S02]  /*153230*/  LDGSTS.E [R54+-0x7fa00], [R52.64], P0 ;  /* 0x8060000034367fae */ /* 0x0003e40008121844 */
[----:B-1----:R-:W-:Y:S02]  /*153240*/  IMAD.MOV.U32 R53, RZ, RZ, R150 ;  /* 0x000000ffff357224 */ /* 0x002fe400078e0096 */
        /* <DEDUP_REMOVED lines=14> */
[----:B--2---:R-:W-:-:S02]  /*153330*/  IMAD.MOV.U32 R53, RZ, RZ, R156 ;  /* 0x000000ffff357224 */ /* 0x004fc400078e009c */
[----:B------:R-:W-:Y:S01]  /*153340*/  IMAD.MOV.U32 R52, RZ, RZ, R159 ;  /* 0x000000ffff347224 */ /* 0x000fe200078e009f */
[----:B------:R-:W2:Y:S04]  /*153350*/  LDL R156, [R1+0x4778] ;  /* 0x00477800019c7983 */ /* 0x000ea80000100800 */
[----:B------:R-:W2:Y:S04]  /*153360*/  LDL R159, [R1+0x477c] ;  /* 0x00477c00019f7983 */ /* 0x000ea80000100800 */
[----:B------:R1:W-:Y:S02]  /*153370*/  LDGSTS.E [R54+-0x7ba00], [R52.64], P0 ;  /* 0x8460000034367fae */ /* 0x0003e40008121844 */
[----:B-1----:R-:W-:Y:S01]  /*153380*/  IMAD.MOV.U32 R53, RZ, RZ, R158 ;  /* 0x000000ffff357224 */ /* 0x002fe200078e009e */
[----:B------:R-:W-:Y:S01]  /*153390*/  MOV R52, R161 ;  /* 0x000000a100347202 */ /* 0x000fe20000000f00 */
[----:B------:R-:W2:Y:S04]  /*1533a0*/  LDL R158, [R1+0x47b8] ;  /* 0x0047b800019e7983 */ /* 0x000ea80000100800 */
[----:B------:R-:W2:Y:S04]  /*1533b0*/  LDL R161, [R1+0x47bc] ;  /* 0x0047bc0001a17983 */ /* 0x000ea80000100800 */
[----:B------:R1:W-:Y:S02]  /*1533c0*/  LDGSTS.E [R54+-0x7aa00], [R52.64], P0 ;  /* 0x8560000034367fae */ /* 0x0003e40008121844 */
[----:B-1----:R-:W-:Y:S01]  /*1533d0*/  MOV R53, R160 ;  /* 0x000000a000357202 */ /* 0x002fe20000000f00 */
[----:B------:R-:W-:Y:S01]  /*1533e0*/  IMAD.MOV.U32 R52, RZ, RZ, R163 ;  /* 0x000000ffff347224 */ /* 0x000fe200078e00a3 */
[----:B------:R-:W2:Y:S04]  /*1533f0*/  LDL R160, [R1+0x47f8] ;  /* 0x0047f80001a07983 */ /* 0x000ea80000100800 */
[----:B------:R-:W2:Y:S04]  /*153400*/  LDL R163, [R1+0x47fc] ;  /* 0x0047fc0001a37983 */ /* 0x000ea80000100800 */
[----:B------:R3:W-:Y:S02]  /*153410*/  LDGSTS.E [R54+-0x79a00], [R52.64], P0 ;  /* 0x8660000034367fae */ /* 0x0007e40008121844 */
[----:B---3--:R-:W-:-:S02]  /*153420*/  IMAD.MOV.U32 R53, RZ, RZ, R162 ;  /* 0x000000ffff357224 */ /* 0x008fc400078e00a2 */
[----:B----4-:R-:W-:Y:S01]  /*153430*/  IMAD.MOV.U32 R52, RZ, RZ, R245 ;  /* 0x000000ffff347224 */ /* 0x010fe200078e00f5 */
[----:B------:R-:W3:Y:S04]  /*153440*/  LDL R162, [R1+0x4838] ;  /* 0x0048380001a27983 */ /* 0x000ee80000100800 */
        /* <DEDUP_REMOVED lines=24> */
[----:B--2---:R-:W-:Y:S01]  /*1535d0*/  IMAD.MOV.U32 R52, RZ, RZ, R159 ;  /* 0x000000ffff347224 */ /* 0x004fe200078e009f */
        /* <DEDUP_REMOVED lines=8> */
[----:B---3--:R-:W-:Y:S01]  /*153660*/  MOV R53, R162 ;  /* 0x000000a200357202 */ /* 0x008fe20000000f00 */
[----:B----4-:R-:W-:-:S05]  /*153670*/  IMAD.MOV.U32 R52, RZ, RZ, R245 ;  /* 0x000000ffff347224 */ /* 0x010fca00078e00f5 */
        /* <DEDUP_REMOVED lines=112> */
[----:B------:R-:W-:Y:S01]  /*153d80*/  IADD3 R120, P1, R164, R247, RZ ;  /* 0x000000f7a4787210 */ /* 0x000fe20007f3e0ff */
[----:B------:R-:W-:Y:S01]  /*153d90*/  IADD3 R121, R2, 0x100000, RZ ;  /* 0x0010000002797810 */ /* 0x000fe20007ffe0ff */
[----:B------:R-:W-:-:S03]  /*153da0*/  IMAD.MOV.U32 R164, RZ, RZ, R172 ;  /* 0x000000ffffa47224 */ /* 0x000fc600078e00ac */
[----:B------:R-:W-:Y:S01]  /*153db0*/  IMAD.X R119, R165, 0x1, R3, P1 ;  /* 0x00000001a5777824 */ /* 0x000fe200008e0603 */
[----:B------:R-:W-:-:S05]  /*153dc0*/  MOV R165, R173 ;  /* 0x000000ad00a57202 */ /* 0x000fca0000000f00 */
[----:B------:R1:W-:Y:S04]  /*153dd0*/  STL.64 [R1+0x3a28], R164 ;  /* 0x003a28a401007387 */ /* 0x0003e80000100a00 */
[----:B------:R1:W-:Y:S02]  /*153de0*/  LDGSTS.E [R121+-0x6fa00], [R164.64], P0 ;  /* 0x90600000a4797fae */ /* 0x0003e40008121844 */
[----:B-1----:R-:W-:Y:S02]  /*153df0*/  IMAD.MOV.U32 R164, RZ, RZ, R149 ;  /* 0x000000ffffa47224 */ /* 0x002fe400078e0095 */
[----:B------:R-:W-:Y:S01]  /*153e00*/  IMAD.MOV.U32 R165, RZ, RZ, R174 ;  /* 0x000000ffffa57224 */ /* 0x000fe200078e00ae */
[----:B------:R-:W-:Y:S01]  /*153e10*/  MOV R149, R148 ;  /* 0x0000009400957202 */ /* 0x000fe20000000f00 */
[----:B------:R-:W-:-:S03]  /*153e20*/  IMAD.MOV.U32 R148, RZ, RZ, R151 ;  /* 0x000000ffff947224 */ /* 0x000fc600078e0097 */
        /* <DEDUP_REMOVED lines=36> */
[----:B------:R-:W-:Y:S02]  /*154070*/  LOP3.LUT R52, R53, R52, RZ, 0x3c, !PT ;  /* 0x0000003435347212 */ /* 0x000fe400078e3cff */
[----:B--2---:R-:W-:Y:S01]  /*154080*/  MOV R148, R189 ;  /* 0x000000bd00947202 */ /* 0x004fe20000000f00 */
[----:B------:R-:W-:-:S05]  /*154090*/  IMAD.MOV.U32 R149, RZ, RZ, R188 ;  /* 0x000000ffff957224 */ /* 0x000fca00078e00bc */
[----:B------:R2:W-:Y:S04]  /*1540a0*/  STL.64 [R1+0x3a80], R148 ;  /* 0x003a809401007387 */ /* 0x0005e80000100a00 */
[----:B------:R2:W-:Y:S01]  /*1540b0*/  LDGSTS.E [R121+-0x64a00], [R148.64], P0 ;  /* 0x9b60000094797fae */ /* 0x0005e20008121844 */
[----:B------:R-:W-:Y:S02]  /*1540c0*/  LOP3.LUT R55, R55, R54, RZ, 0x3c, !PT ;  /* 0x0000003637377212 */ /* 0x000fe400078e3cff */
[----:B------:R-:W-:Y:S01]  /*1540d0*/  LOP3.LUT R53, R53, R52, RZ, 0x3c, !PT ;  /* 0x0000003435357212 */ /* 0x000fe200078e3cff */
[----:B--2---:R-:W-:Y:S01]  /*1540e0*/  IMAD.MOV.U32 R148, RZ, RZ, R187 ;  /* 0x000000ffff947224 */ /* 0x004fe200078e00bb */
[----:B------:R-:W-:Y:S02]  /*1540f0*/  MOV R149, R186 ;  /* 0x000000ba00957202 */ /* 0x000fe40000000f00 */
[----:B------:R-:W-:-:S03]  /*154100*/  LOP3.LUT R54, R55, R54, RZ, 0x3c, !PT ;  /* 0x0000003637367212 */ /* 0x000fc600078e3cff */
[----:B------:R2:W-:Y:S04]  /*154110*/  STL.64 [R1+0x3a88], R148 ;  /* 0x003a889401007387 */ /* 0x0005e80000100a00 */
[----:B------:R2:W-:Y:S01]  /*154120*/  LDGSTS.E [R121+-0x63a00], [R148.64], P0 ;  /* 0x9c60000094797fae */ /* 0x0005e20008121844 */
[----:B------:R-:W-:Y:S01]  /*154130*/  LOP3.LUT R55, R55, R54, RZ, 0x3c, !PT ;  /* 0x0000003637377212 */ /* 0x000fe200078e3cff */
[----:B--2---:R-:W-:Y:S02]  /*154140*/  IMAD.MOV.U32 R148, RZ, RZ, R185 ;  /* 0x000000ffff947224 */ /* 0x004fe400078e00b9 */
[----:B------:R-:W-:-:S05]  /*154150*/  IMAD.MOV.U32 R149, RZ, RZ, R184 ;  /* 0x000000ffff957224 */ /* 0x000fca00078e00b8 */
[----:B------:R-:W-:Y:S04]  /*154160*/  STL.64 [R1+0x3a90], R148 ;  /* 0x003a909401007387 */ /* 0x000fe80000100a00 */
[----:B------:R2:W-:Y:S01]  /*154170*/  LDGSTS.E [R121+-0x62a00], [R148.64], P0 ;  /* 0x9d60000094797fae */ /* 0x0005e20008121844 */
[----:B------:R3:W-:Y:S02]  /*154180*/  STL.64 [R1+0x4420], R52 ;  /* 0x0044203401007387 */ /* 0x0007e40000100a00 */
[----:B------:R3:W-:Y:S02]  /*154190*/  LDGSTS.E [R121+-0x61a00], [R52.64], P0 ;  /* 0x9e60000034797fae */ /* 0x0007e40008121844 */
[----:B------:R4:W-:Y:S01]  /*1541a0*/  STL.64 [R1+0x43e0], R54 ;  /* 0x0043e03601007387 */ /* 0x0009e20000100a00 */
[----:B---3--:R-:W-:-:S05]  /*1541b0*/  IADD3 R52, R2, 0x100000, RZ ;  /* 0x0010000002347810 */ /* 0x008fca0007ffe0ff */
[----:B------:R4:W-:Y:S02]  /*1541c0*/  LDGSTS.E [R52+-0x60a00], [R54.64], P0 ;  /* 0x9f60000036347fae */ /* 0x0009e40008121844 */
[----:B----4-:R-:W-:Y:S01]  /*1541d0*/  MOV R54, R58 ;  /* 0x0000003a00367202 */ /* 0x010fe20000000f00 */
[----:B------:R-:W-:-:S05]  /*1541e0*/  IMAD.MOV.U32 R55, RZ, RZ, R57 ;  /* 0x000000ffff377224 */ /* 0x000fca00078e0039 */
[----:B------:R3:W-:Y:S04]  /*1541f0*/  STL.64 [R1+0x43a0], R54 ;  /* 0x0043a03601007387 */ /* 0x0007e80000100a00 */
[----:B------:R3:W-:Y:S02]  /*154200*/  LDGSTS.E [R52+-0x5fa00], [R54.64], P0 ;  /* 0xa060000036347fae */ /* 0x0007e40008121844 */
[----:B---3--:R-:W-:Y:S01]  /*154210*/  IMAD.MOV.U32 R54, RZ, RZ, R60 ;  /* 0x000000ffff367224 */ /* 0x008fe200078e003c */
[----:B------:R-:W-:-:S05]  /*154220*/  MOV R55, R59 ;  /* 0x0000003b00377202 */ /* 0x000fca0000000f00 */
[----:B------:R3:W-:Y:S04]  /*154230*/  STL.64 [R1+0x4358], R54 ;  /* 0x0043583601007387 */ /* 0x0007e80000100a00 */
[----:B------:R3:W-:Y:S02]  /*154240*/  LDGSTS.E [R52+-0x5ea00], [R54.64], P0 ;  /* 0xa160000036347fae */ /* 0x0007e40008121844 */
[----:B---3--:R-:W-:Y:S02]  /*154250*/  IMAD.MOV.U32 R54, RZ, RZ, R62 ;  /* 0x000000ffff367224 */ /* 0x008fe400078e003e */
[----:B------:R-:W-:-:S05]  /*154260*/  IMAD.MOV.U32 R55, RZ, RZ, R61 ;  /* 0x000000ffff377224 */ /* 0x000fca00078e003d */
[----:B------:R3:W-:Y:S04]  /*154270*/  STL.64 [R1+0x4318], R54 ;  /* 0x0043183601007387 */ /* 0x0007e80000100a00 */
[----:B------:R3:W-:Y:S02]  /*154280*/  LDGSTS.E [R52+-0x5da00], [R54.64], P0 ;  /* 0xa260000036347fae */ /* 0x0007e40008121844 */
[----:B---3--:R-:W-:Y:S01]  /*154290*/  MOV R54, R64 ;  /* 0x0000004000367202 */ /* 0x008fe20000000f00 */
        /* <DEDUP_REMOVED lines=89> */
[----:B------:R3:W-:Y:S01]  /*154830*/  STL.64 [R1+0x3d58], R54 ;  /* 0x003d583601007387 */ /* 0x0007e20000100a00 */
[----:B------:R-:W4:Y:S02]  /*154840*/  LDL R162, [R1+0x4480] ;  /* 0x0044800001a27983 */ /* 0x000f240000100800 */
[----:B------:R-:W4:Y:S01]  /*154850*/  LDL R245, [R1+0x4484] ;  /* 0x0044840001f57983 */ /* 0x000f220000100800 */
[----:B------:R3:W-:Y:S02]  /*154860*/  LDGSTS.E [R52+-0x46a00], [R54.64], P0 ;  /* 0xb960000036347fae */ /* 0x0007e40008121844 */
[----:B---3--:R-:W-:Y:S02]  /*154870*/  IMAD.MOV.U32 R54, RZ, RZ, R112 ;  /* 0x000000ffff367224 */ /* 0x008fe400078e0070 */
[----:B------:R-:W-:-:S05]  /*154880*/  IMAD.MOV.U32 R55, RZ, RZ, R111 ;  /* 0x000000ffff377224 */ /* 0x000fca00078e006f */
[----:B------:R3:W-:Y:S04]  /*154890*/  STL.64 [R1+0x3d18], R54 ;  /* 0x003d183601007387 */ /* 0x0007e80000100a00 */
[----:B------:R3:W-:Y:S01]  /*1548a0*/  LDGSTS.E [R52+-0x45a00], [R54.64], P0 ;  /* 0xba60000036347fae */ /* 0x0007e20008121844 */
[----:B------:R-:W4:Y:S02]  /*1548b0*/  LDL R150, [R1+0x44c0] ;  /* 0x0044c00001967983 */ /* 0x000f240000100800 */
[----:B------:R-:W4:Y:S02]  /*1548c0*/  LDL R153, [R1+0x44c4] ;  /* 0x0044c40001997983 */ /* 0x000f240000100800 */
[----:B------:R-:W4:Y:S01]  /*1548d0*/  LDL R152, [R1+0x4500] ;  /* 0x0045000001987983 */ /* 0x000f220000100800 */
[----:B------:R-:W4:Y:S01]  /*1548e0*/  LDL R155, [R1+0x4504] ;  /* 0x00450400019b7983 */ /* 0x000f220000100800 */
[----:B---3--:R-:W-:Y:S01]  /*1548f0*/  MOV R54, R114 ;  /* 0x0000007200367202 */ /* 0x008fe20000000f00 */
[----:B------:R-:W-:-:S05]  /*154900*/  IMAD.MOV.U32 R55, RZ, RZ, R113 ;  /* 0x000000ffff377224 */ /* 0x000fca00078e0071 */
[----:B------:R3:W-:Y:S04]  /*154910*/  STL.64 [R1+0x3cd8], R54 ;  /* 0x003cd83601007387 */ /* 0x0007e80000100a00 */
[----:B------:R3:W-:Y:S02]  /*154920*/  LDGSTS.E [R52+-0x44a00], [R54.64], P0 ;  /* 0xbb60000036347fae */ /* 0x0007e40008121844 */
[----:B---3--:R-:W-:Y:S01]  /*154930*/  IMAD.MOV.U32 R54, RZ, RZ, R116 ;  /* 0x000000ffff367224 */ /* 0x008fe200078e0074 */
[----:B------:R-:W-:-:S05]  /*154940*/  MOV R55, R115 ;  /* 0x0000007300377202 */ /* 0x000fca0000000f00 */
[----:B------:R3:W-:Y:S04]  /*154950*/  STL.64 [R1+0x3c98], R54 ;  /* 0x003c983601007387 */ /* 0x0007e80000100a00 */
[----:B------:R3:W-:Y:S01]  /*154960*/  LDGSTS.E [R52+-0x43a00], [R54.64], P0 ;  /* 0xbc60000036347fae */ /* 0x0007e20008121844 */
[----:B------:R-:W4:Y:S02]  /*154970*/  LDL R154, [R1+0x4540] ;  /* 0x00454000019a7983 */ /* 0x000f240000100800 */
[----:B------:R-:W4:Y:S02]  /*154980*/  LDL R157, [R1+0x4544] ;  /* 0x00454400019d7983 */ /* 0x000f240000100800 */
[----:B---3--:R-:W-:Y:S02]  /*154990*/  IMAD.MOV.U32 R54, RZ, RZ, R118 ;  /* 0x000000ffff367224 */ /* 0x008fe400078e0076 */
[----:B------:R-:W-:-:S05]  /*1549a0*/  IMAD.MOV.U32 R55, RZ, RZ, R117 ;  /* 0x000000ffff377224 */ /* 0x000fca00078e0075 */
[----:B------:R3:W-:Y:S04]  /*1549b0*/  STL.64 [R1+0x3c58], R54 ;  /* 0x003c583601007387 */ /* 0x0007e80000100a00 */
[----:B------:R3:W-:Y:S01]  /*1549c0*/  LDGSTS.E [R52+-0x42a00], [R54.64], P0 ;  /* 0xbd60000036347fae */ /* 0x0007e20008121844 */
[----:B------:R-:W4:Y:S02]  /*1549d0*/  LDL R156, [R1+0x4580] ;  /* 0x00458000019c7983 */ /* 0x000f240000100800 */
[----:B------:R-:W4:Y:S01]  /*1549e0*/  LDL R159, [R1+0x4584] ;  /* 0x00458400019f7983 */ /* 0x000f220000100800 */
[----:B---3--:R-:W-:Y:S01]  /*1549f0*/  MOV R54, R120 ;  /* 0x0000007800367202 */ /* 0x008fe20000000f00 */
[----:B------:R-:W-:-:S05]  /*154a00*/  IMAD.MOV.U32 R55, RZ, RZ, R119 ;  /* 0x000000ffff377224 */ /* 0x000fca00078e0077 */
[----:B------:R3:W-:Y:S04]  /*154a10*/  STL.64 [R1+0x3c18], R54 ;  /* 0x003c183601007387 */ /* 0x0007e80000100a00 */
[----:B------:R3:W-:Y:S01]  /*154a20*/  LDGSTS.E [R52+-0x41a00], [R54.64], P0 ;  /* 0xbe60000036347fae */ /* 0x0007e20008121844 */
[----:B------:R-:W4:Y:S02]  /*154a30*/  LDL R158, [R1+0x45c0] ;  /* 0x0045c000019e7983 */ /* 0x000f240000100800 */
[----:B------:R-:W4:Y:S02]  /*154a40*/  LDL R161, [R1+0x45c4] ;  /* 0x0045c40001a17983 */ /* 0x000f240000100800 */
[----:B---3--:R-:W-:Y:S01]  /*154a50*/  IMAD.MOV.U32 R54, RZ, RZ, R80 ;  /* 0x000000ffff367224 */ /* 0x008fe200078e0050 */
[----:B------:R-:W-:-:S05]  /*154a60*/  MOV R55, R79 ;  /* 0x0000004f00377202 */ /* 0x000fca0000000f00 */
[----:B------:R3:W-:Y:S01]  /*154a70*/  STL.64 [R1+0x3bd0], R54 ;  /* 0x003bd03601007387 */ /* 0x0007e20000100a00 */
[----:B------:R-:W3:Y:S02]  /*154a80*/  LDL R160, [R1+0x4600] ;  /* 0x0046000001a07983 */ /* 0x000ee40000100800 */
[----:B------:R-:W3:Y:S01]  /*154a90*/  LDL R163, [R1+0x4604] ;  /* 0x0046040001a37983 */ /* 0x000ee20000100800 */
[----:B------:R-:W-:Y:S01]  /*154aa0*/  IADD3 R2, R2, 0x100000, RZ ;  /* 0x0010000002027810 */ /* 0x000fe20007ffe0ff */
[----:B--2---:R-:W2:Y:S04]  /*154ab0*/  LDL R148, [R1+0x4680] ;  /* 0x0046800001947983 */ /* 0x004ea80000100800 */
[----:B------:R-:W2:Y:S04]  /*154ac0*/  LDL R151, [R1+0x4684] ;  /* 0x0046840001977983 */ /* 0x000ea80000100800 */
[----:B------:R1:W-:Y:S01]  /*154ad0*/  LDGSTS.E [R2+-0x40a00], [R54.64], P0 ;  /* 0xbf60000036027fae */ /* 0x0003e20008121844 */
[----:B----4-:R-:W-:-:S02]  /*154ae0*/  IMAD.MOV.U32 R53, RZ, RZ, R162 ;  /* 0x000000ffff357224 */ /* 0x010fc400078e00a2 */
[----:B------:R-:W-:Y:S01]  /*154af0*/  IMAD.MOV.U32 R52, RZ, RZ, R245 ;  /* 0x000000ffff347224 */ /* 0x000fe200078e00f5 */
[----:B------:R-:W4:Y:S04]  /*154b00*/  LDL R162, [R1+0x4640] ;  /* 0x0046400001a27983 */ /* 0x000f280000100800 */
[----:B------:R-:W2:Y:S01]  /*154b10*/  LDL R245, [R1+0x4644] ;  /* 0x0046440001f57983 */ /* 0x000ea20000100800 */
[----:B-1----:R-:W-:-:S05]  /*154b20*/  IADD3 R2, R0, 0x100000, RZ ;  /* 0x0010000000027810 */ /* 0x002fca0007ffe0ff */
[----:B------:R1:W-:Y:S02]  /*154b30*/  LDGSTS.E [R2+-0x7f800], [R52.64], P0 ;  /* 0x8080000034027fae */ /* 0x0003e40008121844 */
[----:B-1----:R-:W-:Y:S01]  /*154b40*/  IMAD.MOV.U32 R53, RZ, RZ, R150 ;  /* 0x000000ffff357224 */ /* 0x002fe200078e0096 */
[----:B------:R-:W-:Y:S01]  /*154b50*/  MOV R52, R153 ;  /* 0x0000009900347202 */ /* 0x000fe20000000f00 */
        /* <DEDUP_REMOVED lines=8> */
[----:B-1----:R-:W-:-:S02]  /*154be0*/  IMAD.MOV.U32 R53, RZ, RZ, R154 ;  /* 0x000000ffff357224 */ /* 0x002fc400078e009a */
        /* <DEDUP_REMOVED lines=15> */
[----:B------:R-:W-:Y:S01]  /*154ce0*/  IMAD.MOV.U32 R52, RZ, RZ, R163 ;  /* 0x000000ffff347224 */ /* 0x000fe200078e00a3 */
[----:B------:R-:W3:Y:S04]  /*154cf0*/  LDL R160, [R1+0x4800] ;  /* 0x0048000001a07983 */ /* 0x000ee80000100800 */
[----:B------:R-:W3:Y:S04]  /*154d00*/  LDL R163, [R1+0x4804] ;  /* 0x0048040001a37983 */ /* 0x000ee80000100800 */
[----:B------:R4:W-:Y:S02]  /*154d10*/  LDGSTS.E [R2+-0x79800], [R52.64], P0 ;  /* 0x8680000034027fae */ /* 0x0009e40008121844 */
[----:B----4-:R-:W-:Y:S01]  /*154d20*/  IMAD.MOV.U32 R53, RZ, RZ, R162 ;  /* 0x000000ffff357224 */ /* 0x010fe200078e00a2 */
[----:B--2---:R-:W-:Y:S01]  /*154d30*/  MOV R52, R245 ;  /* 0x000000f500347202 */ /* 0x004fe20000000f00 */
[----:B------:R-:W2:Y:S04]  /*154d40*/  LDL R162, [R1+0x4840] ;  /* 0x0048400001a27983 */ /* 0x000ea80000100800 */
[----:B------:R-:W4:Y:S01]  /*154d50*/  LDL R245, [R1+0x4844] ;  /* 0x0048440001f57983 */ /* 0x000f220000100800 */
[----:B------:R-:W4:Y:S02]  /*154d60*/  LDL.LU.64 R54, [R1+0x4418] ;  /* 0x0044180001367983 */ /* 0x000f240000300a00 */
[----:B------:R-:W4:Y:S01]  /*154d70*/  LDL.LU.64 R78, [R1+0x43d8] ;  /* 0x0043d800014e7983 */ /* 0x000f220000300a00 */
        /* <DEDUP_REMOVED lines=29> */
[----:B---3--:R-:W-:Y:S01]  /*154f50*/  IMAD.MOV.U32 R52, RZ, RZ, R163 ;  /* 0x000000ffff347224 */ /* 0x008fe200078e00a3 */
[----:B------:R-:W-:-:S05]  /*154f60*/  MOV R53, R160 ;  /* 0x000000a000357202 */ /* 0x000fca0000000f00 */
[----:B------:R2:W-:Y:S02]  /*154f70*/  LDGSTS.E [R2+-0x71800], [R52.64], P0 ;  /* 0x8e80000034027fae */ /* 0x0005e40008121844 */
[----:B--2---:R-:W-:Y:S02]  /*154f80*/  IMAD.MOV.U32 R53, RZ, RZ, R162 ;  /* 0x000000ffff357224 */ /* 0x004fe400078e00a2 */
[----:B----4-:R-:W-:-:S05]  /*154f90*/  IMAD.MOV.U32 R52, RZ, RZ, R245 ;  /* 0x000000ffff347224 */ /* 0x010fca00078e00f5 */
[----:B------:R1:W-:Y:S02]  /*154fa0*/  LDGSTS.E [R2+-0x70800], [R52.64], P0 ;  /* 0x8f80000034027fae */ /* 0x0003e40008121844 */
[----:B-1----:R-:W-:-:S04]  /*154fb0*/  IADD3 R52, P1, R54, R247, RZ ;  /* 0x000000f736347210 */ /* 0x002fc80007f3e0ff */
[----:B------:R-:W-:Y:S01]  /*154fc0*/  IADD3.X R2, R55, R3, RZ, P1, !PT ;  /* 0x0000000337027210 */ /* 0x000fe20000ffe4ff */
[----:B------:R-:W-:-:S05]  /*154fd0*/  IADD3 R54, P1, R78, R247, RZ ;  /* 0x000000f74e367210 */ /* 0x000fca0007f3e0ff */
        /* <DEDUP_REMOVED lines=105> */
[-C--:B------:R-:W-:Y:S01]  /*155670*/  IADD3 R117, P1, R118, R247.reuse, RZ ;  /* 0x000000f776757210 */ /* 0x080fe20007f3e0ff */
[----:B------:R-:W-:Y:S02]  /*155680*/  IMAD.MOV.U32 R164, RZ, RZ, R170 ;  /* 0x000000ffffa47224 */ /* 0x000fe400078e00aa */
[----:B------:R-:W-:Y:S02]  /*155690*/  IMAD.MOV.U32 R165, RZ, RZ, R171 ;  /* 0x000000ffffa57224 */ /* 0x000fe400078e00ab */
[----:B------:R-:W-:Y:S01]  /*1556a0*/  IMAD.X R116, R119, 0x1, R3, P1 ;  /* 0x0000000177747824 */ /* 0x000fe200008e0603 */
[----:B------:R-:W-:Y:S01]  /*1556b0*/  IADD3 R119, P1, R120, R247, RZ ;  /* 0x000000f778777210 */ /* 0x000fe20007f3e0ff */
[----:B------:R-:W-:Y:S01]  /*1556c0*/  IADD3 R120, R0, 0x100000, RZ ;  /* 0x0010000000787810 */ /* 0x000fe20007ffe0ff */
        /* <DEDUP_REMOVED lines=8> */
[----:B------:R-:W-:Y:S02]  /*155750*/  IMAD.MOV.U32 R149, RZ, RZ, R148 ;  /* 0x000000ffff957224 */ /* 0x000fe400078e0094 */
[----:B------:R-:W-:-:S02]  /*155760*/  IMAD.MOV.U32 R148, RZ, RZ, R151 ;  /* 0x000000ffff947224 */ /* 0x000fc400078e0097 */
[----:B------:R-:W-:Y:S04]  /*155770*/  STL.64 [R1+0x39c8], R164 ;  /* 0x0039c8a401007387 */ /* 0x000fe80000100a00 */
[----:B------:R1:W-:Y:S01]  /*155780*/  LDGSTS.E [R120+-0x6d800], [R164.64], P0 ;  /* 0x92800000a4787fae */ /* 0x0003e20008121844 */
[----:B------:R2:W-:Y:S02]  /*155790*/  STL.64 [R1+0x39d0], R148 ;  /* 0x0039d09401007387 */ /* 0x0005e40000100a00 */
        /* <DEDUP_REMOVED lines=42> */
[----:B------:R-:W-:Y:S01]  /*155a40*/  MOV R149, R2 ;  /* 0x0000000200957202 */ /* 0x000fe20000000f00 */
[----:B------:R-:W-:Y:S02]  /*155a50*/  IADD3 R2, R0, 0x100000, RZ ;  /* 0x0010000000027810 */ /* 0x000fe40007ffe0ff */
[----:B------:R-:W-:-:S02]  /*155a60*/  IMAD.MOV.U32 R52, RZ, RZ, R54 ;  /* 0x000000ffff347224 */ /* 0x000fc400078e0036 */
[----:B------:R-:W-:Y:S04]  /*155a70*/  STL.64 [R1+0x4418], R148 ;  /* 0x0044189401007387 */ /* 0x000fe80000100a00 */
[----:B------:R2:W-:Y:S01]  /*155a80*/  LDGSTS.E [R120+-0x61800], [R148.64], P0 ;  /* 0x9e80000094787fae */ /* 0x0005e20008121844 */
[----:B------:R3:W-:Y:S02]  /*155a90*/  STL.64 [R1+0x43d8], R52 ;  /* 0x0043d83401007387 */ /* 0x0007e40000100a00 */
        /* <DEDUP_REMOVED lines=103> */
[----:B------:R3:W-:Y:S01]  /*156110*/  STL.64 [R1+0x3d50], R52 ;  /* 0x003d503401007387 */ /* 0x0007e20000100a00 */
[----:B------:R-:W4:Y:S02]  /*156120*/  LDL R162, [R1+0x4488] ;  /* 0x0044880001a27983 */ /* 0x000f240000100800 */
[----:B------:R-:W4:Y:S01]  /*156130*/  LDL R245, [R1+0x448c] ;  /* 0x00448c0001f57983 */ /* 0x000f220000100800 */
[----:B------:R3:W-:Y:S04]  /*156140*/  LDGSTS.E [R2+-0x46800], [R52.64], P0 ;  /* 0xb980000034027fae */ /* 0x0007e80008121844 */
[----:B------:R-:W1:Y:S01]  /*156150*/  S2R R163, SR_TID.X ;  /* 0x0000000000a37919 */ /* 0x000e620000002100 */
        /* <DEDUP_REMOVED lines=18> */
[----:B-1----:R-:W-:Y:S02]  /*156280*/  LOP3.LUT R163, R163, 0x7f, RZ, 0xc0, !PT ;  /* 0x0000007fa3a37812 */ /* 0x002fe400078ec0ff */
[----:B------:R-:W-:-:S02]  /*156290*/  IADD3.X R118, R121, R3, RZ, P1, !PT ;  /* 0x0000000379767210 */ /* 0x000fc40000ffe4ff */
[----:B---3--:R-:W-:Y:S01]  /*1562a0*/  MOV R52, R115 ;  /* 0x0000007300347202 */ /* 0x008fe20000000f00 */
[----:B------:R-:W-:-:S05]  /*1562b0*/  IMAD.MOV.U32 R53, RZ, RZ, R114 ;  /* 0x000000ffff357224 */ /* 0x000fca00078e0072 */
[----:B------:R1:W-:Y:S04]  /*1562c0*/  STL.64 [R1+0x3c50], R52 ;  /* 0x003c503401007387 */ /* 0x0003e80000100a00 */
[----:B------:R1:W-:Y:S01]  /*1562d0*/  LDGSTS.E [R2+-0x42800], [R52.64], P0 ;  /* 0xbd80000034027fae */ /* 0x0003e20008121844 */
[----:B------:R-:W3:Y:S02]  /*1562e0*/  LDL R156, [R1+0x4588] ;  /* 0x00458800019c7983 */ /* 0x000ee40000100800 */
[----:B------:R-:W3:Y:S02]  /*1562f0*/  LDL R159, [R1+0x458c] ;  /* 0x00458c00019f7983 */ /* 0x000ee40000100800 */
[----:B------:R-:W-:Y:S02]  /*156300*/  IMAD.SHL.U32 R163, R163, 0x4, RZ ;  /* 0x00000004a3a37824 */ /* 0x000fe400078e00ff */
[----:B------:R-:W-:Y:S01]  /*156310*/  IMAD.MOV.U32 R54, RZ, RZ, R119 ;  /* 0x000000ffff367224 */ /* 0x000fe200078e0077 */
[----:B------:R-:W-:-:S02]  /*156320*/  MOV R55, R118 ;  /* 0x0000007600377202 */ /* 0x000fc40000000f00 */
[----:B-1----:R-:W-:Y:S01]  /*156330*/  MOV R52, R117 ;  /* 0x0000007500347202 */ /* 0x002fe20000000f00 */
[----:B------:R-:W-:-:S05]  /*156340*/  IMAD.MOV.U32 R53, RZ, RZ, R116 ;  /* 0x000000ffff357224 */ /* 0x000fca00078e0074 */
[----:B------:R1:W-:Y:S01]  /*156350*/  STL.64 [R1+0x3c10], R52 ;  /* 0x003c103401007387 */ /* 0x0003e20000100a00 */
[----:B------:R-:W3:Y:S02]  /*156360*/  LDL R158, [R1+0x45c8] ;  /* 0x0045c800019e7983 */ /* 0x000ee40000100800 */
[----:B------:R-:W3:Y:S01]  /*156370*/  LDL R161, [R1+0x45cc] ;  /* 0x0045cc0001a17983 */ /* 0x000ee20000100800 */
[----:B------:R-:W-:Y:S01]  /*156380*/  IADD3 R0, R0, 0x100000, RZ ;  /* 0x0010000000007810 */ /* 0x000fe20007ffe0ff */
[----:B------:R1:W-:Y:S04]  /*156390*/  LDGSTS.E [R2+-0x41800], [R52.64], P0 ;  /* 0xbe80000034027fae */ /* 0x0003e80008121844 */
[----:B------:R3:W-:Y:S01]  /*1563a0*/  STL.64 [R1+0x3bf0], R54 ;  /* 0x003bf03601007387 */ /* 0x0007e20000100a00 */
[----:B------:R-:W3:Y:S03]  /*1563b0*/  LDL R160, [R1+0x4608] ;  /* 0x0046080001a07983 */ /* 0x000ee60000100800 */
[----:B------:R1:W-:Y:S01]  /*1563c0*/  LDGSTS.E [R0+-0x40800], [R54.64], P0 ;  /* 0xbf80000036007fae */ /* 0x0003e20008121844 */
[----:B--2---:R-:W2:Y:S02]  /*1563d0*/  LDL R148, [R1+0x4688] ;  /* 0x0046880001947983 */ /* 0x004ea40000100800 */
[----:B------:R-:W2:Y:S01]  /*1563e0*/  LDL R151, [R1+0x468c] ;  /* 0x00468c0001977983 */ /* 0x000ea20000100800 */
[----:B-1----:R-:W-:-:S02]  /*1563f0*/  LOP3.LUT R52, R163, 0x50, RZ, 0x3c, !PT ;  /* 0x00000050a3347812 */ /* 0x002fc400078e3cff */
[----:B------:R-:W2:Y:S03]  /*156400*/  LDL R163, [R1+0x460c] ;  /* 0x00460c0001a37983 */ /* 0x000ea60000100800 */
[----:B------:R-:W-:Y:S01]  /*156410*/  IMAD R0, R218, 0x40000, R52 ;  /* 0x00040000da007824 */ /* 0x000fe200078e0234 */
[----:B----4-:R-:W-:Y:S01]  /*156420*/  MOV R53, R162 ;  /* 0x000000a200357202 */ /* 0x010fe20000000f00 */
[----:B------:R-:W-:Y:S01]  /*156430*/  IMAD.MOV.U32 R52, RZ, RZ, R245 ;  /* 0x000000ffff347224 */ /* 0x000fe200078e00f5 */
[----:B------:R-:W4:Y:S04]  /*156440*/  LDL R162, [R1+0x4648] ;  /* 0x0046480001a27983 */ /* 0x000f280000100800 */
        /* <DEDUP_REMOVED lines=18> */
[----:B---3--:R-:W-:-:S02]  /*156570*/  IMAD.MOV.U32 R53, RZ, RZ, R156 ;  /* 0x000000ffff357224 */ /* 0x008fc400078e009c */
[----:B------:R-:W-:Y:S01]  /*156580*/  IMAD.MOV.U32 R52, RZ, RZ, R159 ;  /* 0x000000ffff347224 */ /* 0x000fe200078e009f */
[----:B------:R-:W3:Y:S04]  /*156590*/  LDL R156, [R1+0x4788] ;  /* 0x00478800019c7983 */ /* 0x000ee80000100800 */
[----:B------:R-:W3:Y:S04]  /*1565a0*/  LDL R159, [R1+0x478c] ;  /* 0x00478c00019f7983 */ /* 0x000ee80000100800 */
[----:B------:R1:W-:Y:S02]  /*1565b0*/  LDGSTS.E [R2+-0x7b600], [R52.64], P0 ;  /* 0x84a0000034027fae */ /* 0x0003e40008121844 */
[----:B-1----:R-:W-:Y:S01]  /*1565c0*/  IMAD.MOV.U32 R53, RZ, RZ, R158 ;  /* 0x000000ffff357224 */ /* 0x002fe200078e009e */
[----:B------:R-:W-:Y:S01]  /*1565d0*/  MOV R52, R161 ;  /* 0x000000a100347202 */ /* 0x000fe20000000f00 */
[----:B------:R-:W3:Y:S04]  /*1565e0*/  LDL R158, [R1+0x47c8] ;  /* 0x0047c800019e7983 */ /* 0x000ee80000100800 */
[----:B------:R-:W3:Y:S04]  /*1565f0*/  LDL R161, [R1+0x47cc] ;  /* 0x0047cc0001a17983 */ /* 0x000ee80000100800 */
[----:B------:R1:W-:Y:S02]  /*156600*/  LDGSTS.E [R2+-0x7a600], [R52.64], P0 ;  /* 0x85a0000034027fae */ /* 0x0003e40008121844 */
[----:B-1----:R-:W-:Y:S01]  /*156610*/  MOV R53, R160 ;  /* 0x000000a000357202 */ /* 0x002fe20000000f00 */
[----:B--2---:R-:W-:Y:S01]  /*156620*/  IMAD.MOV.U32 R52, RZ, RZ, R163 ;  /* 0x000000ffff347224 */ /* 0x004fe200078e00a3 */
[----:B------:R-:W2:Y:S04]  /*156630*/  LDL R160, [R1+0x4808] ;  /* 0x0048080001a07983 */ /* 0x000ea80000100800 */
[----:B------:R-:W2:Y:S04]  /*156640*/  LDL R163, [R1+0x480c] ;  /* 0x00480c0001a37983 */ /* 0x000ea80000100800 */
[----:B------:R4:W-:Y:S02]  /*156650*/  LDGSTS.E [R2+-0x79600], [R52.64], P0 ;  /* 0x86a0000034027fae */ /* 0x0009e40008121844 */
[----:B----4-:R-:W-:-:S02]  /*156660*/  IMAD.MOV.U32 R53, RZ, RZ, R162 ;  /* 0x000000ffff357224 */ /* 0x010fc400078e00a2 */
[----:B------:R-:W-:Y:S01]  /*156670*/  IMAD.MOV.U32 R52, RZ, RZ, R245 ;  /* 0x000000ffff347224 */ /* 0x000fe200078e00f5 */
[----:B------:R-:W4:Y:S04]  /*156680*/  LDL R162, [R1+0x4848] ;  /* 0x0048480001a27983 */ /* 0x000f280000100800 */
        /* <DEDUP_REMOVED lines=29> */
[----:B-1----:R-:W-:Y:S02]  /*156860*/  IMAD.MOV.U32 R52, RZ, RZ, R161 ;  /* 0x000000ffff347224 */ /* 0x002fe400078e00a1 */
[----:B------:R-:W-:-:S05]  /*156870*/  IMAD.MOV.U32 R53, RZ, RZ, R158 ;  /* 0x000000ffff357224 */ /* 0x000fca00078e009e */
[----:B------:R2:W-:Y:S02]  /*156880*/  LDGSTS.E [R2+-0x72600], [R52.64], P0 ;  /* 0x8da0000034027fae */ /* 0x0005e40008121844 */
[----:B--2---:R-:W-:Y:S01]  /*156890*/  MOV R52, R163 ;  /* 0x000000a300347202 */ /* 0x004fe20000000f00 */
[----:B------:R-:W-:-:S05]  /*1568a0*/  IMAD.MOV.U32 R53, RZ, RZ, R160 ;  /* 0x000000ffff357224 */ /* 0x000fca00078e00a0 */
[----:B------:R4:W-:Y:S02]  /*1568b0*/  LDGSTS.E [R2+-0x71600], [R52.64], P0 ;  /* 0x8ea0000034027fae */ /* 0x0009e40008121844 */
[----:B----4-:R-:W-:Y:S01]  /*1568c0*/  MOV R53, R162 ;  /* 0x000000a200357202 */ /* 0x010fe20000000f00 */
[----:B------:R-:W-:-:S05]  /*1568d0*/  IMAD.MOV.U32 R52, RZ, RZ, R245 ;  /* 0x000000ffff347224 */ /* 0x000fca00078e00f5 */
[----:B------:R1:W-:Y:S02]  /*1568e0*/  LDGSTS.E [R2+-0x70600], [R52.64], P0 ;  /* 0x8fa0000034027fae */ /* 0x0003e40008121844 */
[----:B-1----:R-:W-:-:S05]  /*1568f0*/  IADD3 R52, P1, R54, R247, RZ ;  /* 0x000000f736347210 */ /* 0x002fca0007f3e0ff */
[----:B------:R-:W-:Y:S01]  /*156900*/  IMAD.X R2, R55, 0x1, R3, P1 ;  /* 0x0000000137027824 */ /* 0x000fe200008e0603 */
        /* <DEDUP_REMOVED lines=65> */
[----:B------:R-:W-:Y:S02]  /*156d20*/  IADD3.X R74, R77, R3, RZ, P1, !PT ;  /* 0x000000034d4a7210 */ /* 0x000fe40000ffe4ff */
[----:B--2---:R-:W-:-:S05]  /*156d30*/  IADD3 R77, P1, R78, R247, RZ ;  /* 0x000000f74e4d7210 */ /* 0x004fca0007f3e0ff */
[----:B------:R-:W-:Y:S01]  /*156d40*/  IMAD.X R76, R79, 0x1, R3, P1 ;  /* 0x000000014f4c7824 */ /* 0x000fe200008e0603 */
[----:B---3--:R-:W-:-:S05]  /*156d50*/  IADD3 R79, P1, R80, R247, RZ ;  /* 0x000000f7504f7210 */ /* 0x008fca0007f3e0ff */
[----:B------:R-:W-:Y:S01]  /*156d60*/  IMAD.X R78, R81, 0x1, R3, P1 ;  /* 0x00000001514e7824 */ /* 0x000fe200008e0603 */
[----:B----4-:R-:W-:-:S04]  /*156d70*/  IADD3 R81, P1, R82, R247, RZ ;  /* 0x000000f752517210 */ /* 0x010fc80007f3e0ff */
        /* <DEDUP_REMOVED lines=35> */
[----:B------:R-:W-:Y:S01]  /*156fb0*/  IADD3 R117, P1, R118, R247, RZ ;  /* 0x000000f776757210 */ /* 0x000fe20007f3e0ff */
[----:B------:R-:W-:Y:S01]  /*156fc0*/  IMAD.MOV.U32 R164, RZ, RZ, R170 ;  /* 0x000000ffffa47224 */ /* 0x000fe200078e00aa */
[----:B------:R-:W-:Y:S02]  /*156fd0*/  MOV R165, R171 ;  /* 0x000000ab00a57202 */ /* 0x000fe40000000f00 */
[----:B------:R-:W-:Y:S01]  /*156fe0*/  IADD3.X R116, R119, R3, RZ, P1, !PT ;  /* 0x0000000377747210 */ /* 0x000fe20000ffe4ff */
[----:B------:R-:W-:Y:S01]  /*156ff0*/  IADD3 R119, P1, R120, R247, RZ ;  /* 0x000000f778777210 */ /* 0x000fe20007f3e0ff */
[----:B------:R-:W-:Y:S01]  /*157000*/  IADD3 R120, R0, 0x100000, RZ ;  /* 0x0010000000787810 */ /* 0x000fe20007ffe0ff */
[----:B------:R1:W-:Y:S04]  /*157010*/  STL.64 [R1+0x3948], R164 ;  /* 0x003948a401007387 */ /* 0x0003e80000100a00 */
[----:B------:R1:W-:Y:S02]  /*157020*/  LDGSTS.E [R120+-0x6f600], [R164.64], P0 ;  /* 0x90a00000a4787fae */ /* 0x0003e40008121844 */
[----:B-1----:R-:W-:-:S02]  /*157030*/  IMAD.MOV.U32 R164, RZ, RZ, R172 ;  /* 0x000000ffffa47224 */ /* 0x002fc400078e00ac */
[----:B------:R-:W-:-:S05]  /*157040*/  IMAD.MOV.U32 R165, RZ, RZ, R173 ;  /* 0x000000ffffa57224 */ /* 0x000fca00078e00ad */
[----:B------:R1:W-:Y:S04]  /*157050*/  STL.64 [R1+0x3950], R164 ;  /* 0x003950a401007387 */ /* 0x0003e80000100a00 */
[----:B------:R1:W-:Y:S02]  /*157060*/  LDGSTS.E [R120+-0x6e600], [R164.64], P0 ;  /* 0x91a00000a4787fae */ /* 0x0003e40008121844 */
[----:B-1----:R-:W-:Y:S01]  /*157070*/  MOV R164, R149 ;  /* 0x0000009500a47202 */ /* 0x002fe20000000f00 */
[----:B------:R-:W-:Y:S02]  /*157080*/  IMAD.MOV.U32 R165, RZ, RZ, R174 ;  /* 0x000000ffffa57224 */ /* 0x000fe400078e00ae */
[----:B------:R-:W-:Y:S01]  /*157090*/  IMAD.MOV.U32 R149, RZ, RZ, R148 ;  /* 0x000000ffff957224 */ /* 0x000fe200078e0094 */
[----:B------:R-:W-:-:S02]  /*1570a0*/  MOV R148, R151 ;  /* 0x0000009700947202 */ /* 0x000fc40000000f00 */
[----:B------:R-:W-:Y:S04]  /*1570b0*/  STL.64 [R1+0x3958], R164 ;  /* 0x003958a401007387 */ /* 0x000fe80000100a00 */
[----:B------:R1:W-:Y:S01]  /*1570c0*/  LDGSTS.E [R120+-0x6d600], [R164.64], P0 ;  /* 0x92a00000a4787fae */ /* 0x0003e20008121844 */
[----:B------:R2:W-:Y:S02]  /*1570d0*/  STL.64 [R1+0x3960], R148 ;  /* 0x0039609401007387 */ /* 0x0005e40000100a00 */
        /* <DEDUP_REMOVED lines=42> */
[----:B------:R-:W-:Y:S01]  /*157380*/  IMAD.MOV.U32 R149, RZ, RZ, R2 ;  /* 0x000000ffff957224 */ /* 0x000fe200078e0002 */
[----:B------:R-:W-:Y:S01]  /*157390*/  IADD3 R2, R0, 0x100000, RZ ;  /* 0x0010000000027810 */ /* 0x000fe20007ffe0ff */
[----:B------:R-:W-:-:S03]  /*1573a0*/  IMAD.MOV.U32 R52, RZ, RZ, R54 ;  /* 0x000000ffff347224 */ /* 0x000fc600078e0036 */
[----:B------:R-:W-:Y:S04]  /*1573b0*/  STL.64 [R1+0x4410], R148 ;  /* 0x0044109401007387 */ /* 0x000fe80000100a00 */
[----:B------:R2:W-:Y:S01]  /*1573c0*/  LDGSTS.E [R120+-0x61600], [R148.64], P0 ;  /* 0x9ea0000094787fae */ /* 0x0005e20008121844 */
[----:B------:R3:W-:Y:S02]  /*1573d0*/  STL.64 [R1+0x43d0], R52 ;  /* 0x0043d03401007387 */ /* 0x0007e40000100a00 */
        /* <DEDUP_REMOVED lines=125> */
[----:B------:R3:W-:Y:S01]  /*157bb0*/  STL.64 [R1+0x3c48], R52 ;  /* 0x003c483401007387 */ /* 0x0007e20000100a00 */
[----:B------:R-:W4:Y:S02]  /*157bc0*/  LDL R174, [R1+0x4550] ;  /* 0x0045500001ae7983 */ /* 0x000f240000100800 */
[----:B--2---:R-:W2:Y:S01]  /*157bd0*/  LDL R149, [R1+0x4554] ;  /* 0x0045540001957983 */ /* 0x004ea20000100800 */
[----:B------:R3:W-:Y:S01]  /*157be0*/  LDGSTS.E [R2+-0x42600], [R52.64], P0 ;  /* 0xbda0000034027fae */ /* 0x0007e20008121844 */
[----:B------:R-:W2:Y:S02]  /*157bf0*/  LDL R148, [R1+0x4590] ;  /* 0x0045900001947983 */ /* 0x000ea40000100800 */
[----:B------:R-:W2:Y:S02]  /*157c00*/  LDL R151, [R1+0x4594] ;  /* 0x0045940001977983 */ /* 0x000ea40000100800 */
[----:B------:R-:W-:Y:S01]  /*157c10*/  IMAD.X R118, R121, 0x1, R3, P1 ;  /* 0x0000000179767824 */ /* 0x000fe200008e0603 */
[----:B---3--:R-:W-:Y:S01]  /*157c20*/  MOV R52, R117 ;  /* 0x0000007500347202 */ /* 0x008fe20000000f00 */
[----:B------:R-:W-:-:S05]  /*157c30*/  IMAD.MOV.U32 R53, RZ, RZ, R116 ;  /* 0x000000ffff357224 */ /* 0x000fca00078e0074 */
[----:B------:R3:W-:Y:S01]  /*157c40*/  STL.64 [R1+0x3c08], R52 ;  /* 0x003c083401007387 */ /* 0x0007e20000100a00 */
[----:B------:R-:W2:Y:S02]  /*157c50*/  LDL R150, [R1+0x45d0] ;  /* 0x0045d00001967983 */ /* 0x000ea40000100800 */
[----:B------:R-:W2:Y:S01]  /*157c60*/  LDL R153, [R1+0x45d4] ;  /* 0x0045d40001997983 */ /* 0x000ea20000100800 */
[----:B------:R3:W-:Y:S01]  /*157c70*/  LDGSTS.E [R2+-0x41600], [R52.64], P0 ;  /* 0xbea0000034027fae */ /* 0x0007e20008121844 */
[----:B------:R-:W2:Y:S02]  /*157c80*/  LDL R152, [R1+0x4610] ;  /* 0x0046100001987983 */ /* 0x000ea40000100800 */
[----:B------:R-:W2:Y:S02]  /*157c90*/  LDL R155, [R1+0x4614] ;  /* 0x00461400019b7983 */ /* 0x000ea40000100800 */
[----:B---3--:R-:W-:Y:S01]  /*157ca0*/  IMAD.MOV.U32 R52, RZ, RZ, R119 ;  /* 0x000000ffff347224 */ /* 0x008fe200078e0077 */
[----:B------:R-:W-:-:S05]  /*157cb0*/  MOV R53, R118 ;  /* 0x0000007600357202 */ /* 0x000fca0000000f00 */
[----:B------:R4:W-:Y:S01]  /*157cc0*/  STL.64 [R1+0x3be8], R52 ;  /* 0x003be83401007387 */ /* 0x0009e20000100a00 */
[----:B------:R-:W3:Y:S02]  /*157cd0*/  LDL R154, [R1+0x4650] ;  /* 0x00465000019a7983 */ /* 0x000ee40000100800 */
[----:B------:R-:W3:Y:S01]  /*157ce0*/  LDL R157, [R1+0x4654] ;  /* 0x00465400019d7983 */ /* 0x000ee20000100800 */
[----:B------:R-:W-:Y:S01]  /*157cf0*/  IADD3 R0, R0, 0x100000, RZ ;  /* 0x0010000000007810 */ /* 0x000fe20007ffe0ff */
[----:B------:R-:W3:Y:S04]  /*157d00*/  LDL R156, [R1+0x4690] ;  /* 0x00469000019c7983 */ /* 0x000ee80000100800 */
[----:B------:R-:W3:Y:S04]  /*157d10*/  LDL R159, [R1+0x4694] ;  /* 0x00469400019f7983 */ /* 0x000ee80000100800 */
[----:B------:R1:W-:Y:S02]  /*157d20*/  LDGSTS.E [R0+-0x40600], [R52.64], P0 ;  /* 0xbfa0000034007fae */ /* 0x0003e40008121844 */
[----:B-1----:R-:W-:Y:S01]  /*157d30*/  IADD3 R0, R56, 0x100000, RZ ;  /* 0x0010000038007810 */ /* 0x002fe20007ffe0ff */
[----:B----4-:R-:W-:-:S02]  /*157d40*/  IMAD.MOV.U32 R53, RZ, RZ, R158 ;  /* 0x000000ffff357224 */ /* 0x010fc400078e009e */
        /* <DEDUP_REMOVED lines=25> */
[----:B-1----:R-:W-:-:S02]  /*157ee0*/  IMAD.MOV.U32 R53, RZ, RZ, R174 ;  /* 0x000000ffff357224 */ /* 0x002fc400078e00ae */
[----:B--2---:R-:W-:-:S05]  /*157ef0*/  IMAD.MOV.U32 R52, RZ, RZ, R149 ;  /* 0x000000ffff347224 */ /* 0x004fca00078e0095 */
        /* <DEDUP_REMOVED lines=10> */
[----:B---3--:R-:W-:Y:S01]  /*157fa0*/  MOV R52, R157 ;  /* 0x0000009d00347202 */ /* 0x008fe20000000f00 */
[----:B------:R-:W-:-:S05]  /*157fb0*/  IMAD.MOV.U32 R53, RZ, RZ, R154 ;  /* 0x000000ffff357224 */ /* 0x000fca00078e009a */
[----:B------:R1:W-:Y:S02]  /*157fc0*/  LDGSTS.E [R0+-0x78400], [R52.64], P0 ;  /* 0x87c0000034007fae */ /* 0x0003e40008121844 */
[----:B-1----:R-:W-:Y:S01]  /*157fd0*/  IMAD.MOV.U32 R52, RZ, RZ, R159 ;  /* 0x000000ffff347224 */ /* 0x002fe200078e009f */
[----:B------:R-:W-:-:S05]  /*157fe0*/  MOV R53, R156 ;  /* 0x0000009c00357202 */ /* 0x000fca0000000f00 */
[----:B------:R4:W-:Y:S02]  /*157ff0*/  LDGSTS.E [R0+-0x77400], [R52.64], P0 ;  /* 0x88c0000034007fae */ /* 0x0009e40008121844 */
[----:B----4-:R-:W-:Y:S02]  /*158000*/  IMAD.MOV.U32 R53, RZ, RZ, R158 ;  /* 0x000000ffff357224 */ /* 0x010fe400078e009e */
[----:B------:R-:W-:-:S05]  /*158010*/  IMAD.MOV.U32 R52, RZ, RZ, R161 ;  /* 0x000000ffff347224 */ /* 0x000fca00078e00a1 */
[----:B------:R1:W-:Y:S02]  /*158020*/  LDGSTS.E [R0+-0x76400], [R52.64], P0 ;  /* 0x89c0000034007fae */ /* 0x0003e40008121844 */
[----:B-1----:R-:W-:Y:S01]  /*158030*/  IMAD.MOV.U32 R53, RZ, RZ, R160 ;  /* 0x000000ffff357224 */ /* 0x002fe200078e00a0 */
[----:B------:R-:W-:-:S05]  /*158040*/  MOV R52, R163 ;  /* 0x000000a300347202 */ /* 0x000fca0000000f00 */
[----:B------:R1:W-:Y:S02]  /*158050*/  LDGSTS.E [R0+-0x75400], [R52.64], P0 ;  /* 0x8ac0000034007fae */ /* 0x0003e40008121844 */
[----:B-1----:R-:W-:Y:S01]  /*158060*/  MOV R53, R162 ;  /* 0x000000a200357202 */ /* 0x002fe20000000f00 */
[----:B------:R-:W-:-:S05]  /*158070*/  IMAD.MOV.U32 R52, RZ, RZ, R245 ;  /* 0x000000ffff347224 */ /* 0x000fca00078e00f5 */
[----:B------:R1:W-:Y:S02]  /*158080*/  LDGSTS.E [R0+-0x74400], [R52.64], P0 ;  /* 0x8bc0000034007fae */ /* 0x0003e40008121844 */
[----:B-1----:R-:W-:Y:S02]  /*158090*/  IMAD.MOV.U32 R52, RZ, RZ, R226 ;  /* 0x000000ffff347224 */ /* 0x002fe400078e00e2 */
[----:B------:R-:W-:-:S05]  /*1580a0*/  IMAD.MOV.U32 R53, RZ, RZ, R227 ;  /* 0x000000ffff357224 */ /* 0x000fca00078e00e3 */
[----:B------:R1:W-:Y:S02]  /*1580b0*/  LDGSTS.E [R0+-0x73400], [R52.64], P0 ;  /* 0x8cc0000034007fae */ /* 0x0003e40008121844 */
[----:B-1----:R-:W-:Y:S01]  /*1580c0*/  MOV R52, R224 ;  /* 0x000000e000347202 */ /* 0x002fe20000000f00 */
[----:B------:R-:W-:-:S05]  /*1580d0*/  IMAD.MOV.U32 R53, RZ, RZ, R225 ;  /* 0x000000ffff357224 */ /* 0x000fca00078e00e1 */
[----:B------:R1:W-:Y:S01]  /*1580e0*/  LDGSTS.E [R0+-0x72400], [R52.64], P0 ;  /* 0x8dc0000034007fae */ /* 0x0003e20008121844 */
[----:B------:R-:W-:Y:S01]  /*1580f0*/  IADD3 R2, P1, R76, R247, RZ ;  /* 0x000000f74c027210 */ /* 0x000fe20007f3e0ff */
[----:B-1----:R-:W-:Y:S01]  /*158100*/  IMAD.MOV.U32 R52, RZ, RZ, R222 ;  /* 0x000000ffff347224 */ /* 0x002fe200078e00de */
[----:B------:R-:W-:-:S05]  /*158110*/  MOV R53, R223 ;  /* 0x000000df00357202 */ /* 0x000fca0000000f00 */
[----:B------:R1:W-:Y:S02]  /*158120*/  LDGSTS.E [R0+-0x71400], [R52.64], P0 ;  /* 0x8ec0000034007fae */ /* 0x0003e40008121844 */
[----:B-1----:R-:W-:Y:S02]  /*158130*/  IMAD.MOV.U32 R52, RZ, RZ, R220 ;  /* 0x000000ffff347224 */ /* 0x002fe400078e00dc */
[----:B------:R-:W-:-:S05]  /*158140*/  IMAD.MOV.U32 R53, RZ, RZ, R221 ;  /* 0x000000ffff357224 */ /* 0x000fca00078e00dd */
[----:B------:R1:W-:Y:S02]  /*158150*/  LDGSTS.E [R0+-0x70400], [R52.64], P0 ;  /* 0x8fc0000034007fae */ /* 0x0003e40008121844 */
[----:B-1----:R-:W-:Y:S02]  /*158160*/  IADD3.X R0, R77, R3, RZ, P1, !PT ;  /* 0x000000034d007210 */ /* 0x002fe40000ffe4ff */
        /* <DEDUP_REMOVED lines=23> */
[----:B------:R-:W4:Y:S01]  /*1582e0*/  LDL.LU R222, [R1+0x32c] ;  /* 0x00032c0001de7983 */ /* 0x000f220000300800 */
[----:B------:R-:W4:Y:S01]  /*1582f0*/  LDL.LU R223, [R1+0x330] ;  /* 0x0003300001df7983 */ /* 0x000f220000300800 */
[-C--:B------:R-:W-:Y:S01]  /*158300*/  IADD3 R53, P1, R54, R247.reuse, RZ ;  /* 0x000000f736357210 */ /* 0x080fe20007f3e0ff */
[----:B------:R-:W4:Y:S02]  /*158310*/  LDL.LU R150, [R1+0x324] ;  /* 0x0003240001967983 */ /* 0x000f240000300800 */
[----:B------:R-:W4:Y:S01]  /*158320*/  LDL.LU R153, [R1+0x328] ;  /* 0x0003280001997983 */ /* 0x000f220000300800 */
[----:B------:R-:W4:Y:S01]  /*158330*/  LDL.LU R152, [R1+0x31c] ;  /* 0x00031c0001987983 */ /* 0x000f220000300800 */
[----:B------:R-:W4:Y:S02]  /*158340*/  LDL.LU R155, [R1+0x320] ;  /* 0x00032000019b7983 */ /* 0x000f240000300800 */
[--C-:B------:R-:W-:Y:S01]  /*158350*/  IMAD.X R52, R55, 0x1, R3.reuse, P1 ;  /* 0x0000000137347824 */ /* 0x100fe200008e0603 */
[-C--:B------:R-:W-:Y:S01]  /*158360*/  IADD3 R55, P1, R58, R247.reuse, RZ ;  /* 0x000000f73a377210 */ /* 0x080fe20007f3e0ff */
[----:B------:R-:W4:Y:S01]  /*158370*/  LDL.LU R154, [R1+0x314] ;  /* 0x00031400019a7983 */ /* 0x000f220000300800 */
[----:B------:R-:W4:Y:S02]  /*158380*/  LDL.LU R157, [R1+0x318] ;  /* 0x00031800019d7983 */ /* 0x000f240000300800 */
[----:B------:R-:W4:Y:S02]  /*158390*/  LDL.LU R156, [R1+0x30c] ;  /* 0x00030c00019c7983 */ /* 0x000f240000300800 */
[----:B------:R-:W4:Y:S02]  /*1583a0*/  LDL.LU R159, [R1+0x310] ;  /* 0x00031000019f7983 */ /* 0x000f240000300800 */
[--C-:B------:R-:W-:Y:S01]  /*1583b0*/  IMAD.X R54, R59, 0x1, R3.reuse, P1 ;  /* 0x000000013b367824 */ /* 0x100fe200008e0603 */
[----:B------:R-:W-:Y:S01]  /*1583c0*/  IADD3 R58, P1, R60, R247, RZ ;  /* 0x000000f73c3a7210 */ /* 0x000fe20007f3e0ff */
[----:B------:R-:W4:Y:S01]  /*1583d0*/  LDL.LU R158, [R1+0x304] ;  /* 0x00030400019e7983 */ /* 0x000f220000300800 */
[----:B------:R-:W4:Y:S02]  /*1583e0*/  LDL.LU R161, [R1+0x308] ;  /* 0x0003080001a17983 */ /* 0x000f240000300800 */
[----:B------:R-:W4:Y:S01]  /*1583f0*/  LDL.LU R160, [R1+0x2fc] ;  /* 0x0002fc0001a07983 */ /* 0x000f220000300800 */
[----:B------:R-:W-:Y:S01]  /*158400*/  IADD3.X R57, R61, R3, RZ, P1, !PT ;  /* 0x000000033d397210 */ /* 0x000fe20000ffe4ff */
[-C--:B------:R-:W-:Y:S01]  /*158410*/  IADD3 R60, P1, R62, R247.reuse, RZ ;  /* 0x000000f73e3c7210 */ /* 0x080fe20007f3e0ff */
[----:B------:R-:W4:Y:S01]  /*158420*/  LDL.LU R163, [R1+0x300] ;  /* 0x0003000001a37983 */ /* 0x000f220000300800 */
[----:B------:R-:W4:Y:S02]  /*158430*/  LDL.LU R162, [R1+0x2f4] ;  /* 0x0002f40001a27983 */ /* 0x000f240000300800 */
[----:B------:R-:W4:Y:S02]  /*158440*/  LDL.LU R245, [R1+0x2f8] ;  /* 0x0002f80001f57983 */ /* 0x000f240000300800 */
[----:B------:R-:W4:Y:S02]  /*158450*/  LDL.LU R224, [R1+0x2ec] ;  /* 0x0002ec0001e07983 */ /* 0x000f240000300800 */
[--C-:B------:R-:W-:Y:S01]  /*158460*/  IMAD.X R59, R63, 0x1, R3.reuse, P1 ;  /* 0x000000013f3b7824 */ /* 0x100fe200008e0603 */
[-C--:B------:R-:W-:Y:S01]  /*158470*/  IADD3 R62, P1, R64, R247.reuse, RZ ;  /* 0x000000f7403e7210 */ /* 0x080fe20007f3e0ff */
[----:B------:R-:W4:Y:S01]  /*158480*/  LDL.LU R225, [R1+0x2f0] ;  /* 0x0002f00001e17983 */ /* 0x000f220000300800 */
[----:B------:R-:W4:Y:S02]  /*158490*/  LDL.LU R226, [R1+0x2e4] ;  /* 0x0002e40001e27983 */ /* 0x000f240000300800 */
[----:B------:R-:W4:Y:S02]  /*1584a0*/  LDL.LU R227, [R1+0x2e8] ;  /* 0x0002e80001e37983 */ /* 0x000f240000300800 */
        /* <DEDUP_REMOVED lines=56> */
[----:B------:R-:W-:-:S03]  /*158830*/  IMAD.MOV.U32 R120, RZ, RZ, R223 ;  /* 0x000000ffff787224 */ /* 0x000fc600078e00df */
[----:B------:R-:W-:Y:S01]  /*158840*/  IADD3.X R117, R121, R3, RZ, P1, !PT ;  /* 0x0000000379757210 */ /* 0x000fe20000ffe4ff */
[----:B------:R-:W-:-:S05]  /*158850*/  IMAD.MOV.U32 R121, RZ, RZ, R222 ;  /* 0x000000ffff797224 */ /* 0x000fca00078e00de */
[----:B------:R1:W-:Y:S01]  /*158860*/  STL.64 [R1+0x38d8], R120 ;  /* 0x0038d87801007387 */ /* 0x0003e20000100a00 */
[----:B------:R-:W2:Y:S02]  /*158870*/  LDL.LU R220, [R1+0x2dc] ;  /* 0x0002dc0001dc7983 */ /* 0x000ea40000300800 */
[----:B------:R-:W3:Y:S02]  /*158880*/  LDL.LU R221, [R1+0x2e0] ;  /* 0x0002e00001dd7983 */ /* 0x000ee40000300800 */
[----:B------:R-:W4:Y:S01]  /*158890*/  LDL.LU R222, [R1+0x2d4] ;  /* 0x0002d40001de7983 */ /* 0x000f220000300800 */
[----:B------:R-:W4:Y:S01]  /*1588a0*/  LDL.LU R223, [R1+0x2d8] ;  /* 0x0002d80001df7983 */ /* 0x000f220000300800 */
[----:B------:R-:W-:-:S05]  /*1588b0*/  IADD3 R119, R56, 0x100000, RZ ;  /* 0x0010000038777810 */ /* 0x000fca0007ffe0ff */
        /* <DEDUP_REMOVED lines=36> */
[----:B------:R2:W-:Y:S01]  /*158b00*/  LDGSTS.E [R119+-0x66400], [R120.64], P0 ;  /* 0x99c0000078777fae */ /* 0x0005e20008121844 */
[----:B------:R-:W-:-:S04]  /*158b10*/  LOP3.LUT R53, R53, R52, RZ, 0x3c, !PT ;  /* 0x0000003435357212 */ /* 0x000fc800078e3cff */
[----:B------:R-:W-:-:S04]  /*158b20*/  LOP3.LUT R52, R53, R52, RZ, 0x3c, !PT ;  /* 0x0000003435347212 */ /* 0x000fc800078e3cff */
[----:B------:R-:W-:Y:S01]  /*158b30*/  LOP3.LUT R53, R53, R52, RZ, 0x3c, !PT ;  /* 0x0000003435357212 */ /* 0x000fe200078e3cff */
[----:B--2---:R-:W-:Y:S01]  /*158b40*/  IMAD.MOV.U32 R121, RZ, RZ, R220 ;  /* 0x000000ffff797224 */ /* 0x004fe200078e00dc */
[----:B---3--:R-:W-:-:S05]  /*158b50*/  MOV R120, R221 ;  /* 0x000000dd00787202 */ /* 0x008fca0000000f00 */
[----:B------:R4:W-:Y:S04]  /*158b60*/  STL.64 [R1+0x3928], R120 ;  /* 0x0039287801007387 */ /* 0x0009e80000100a00 */
[----:B------:R4:W-:Y:S02]  /*158b70*/  LDGSTS.E [R119+-0x65400], [R120.64], P0 ;  /* 0x9ac0000078777fae */ /* 0x0009e40008121844 */
[----:B----4-:R-:W-:Y:S01]  /*158b80*/  IMAD.MOV.U32 R120, RZ, RZ, R223 ;  /* 0x000000ffff787224 */ /* 0x010fe200078e00df */
        /* <DEDUP_REMOVED lines=13> */
[----:B------:R-:W-:-:S04]  /*158c60*/  IADD3 R0, R56, 0x100000, RZ ;  /* 0x0010000038007810 */ /* 0x000fc80007ffe0ff */
        /* <DEDUP_REMOVED lines=128> */
[----:B------:R-:W-:Y:S02]  /*159470*/  IADD3 R56, R56, 0x100000, RZ ;  /* 0x0010000038387810 */ /* 0x000fe40007ffe0ff */
[----:B--2---:R-:W-:Y:S01]  /*159480*/  MOV R52, R118 ;  /* 0x0000007600347202 */ /* 0x004fe20000000f00 */
[----:B------:R-:W-:-:S05]  /*159490*/  IMAD.MOV.U32 R53, RZ, RZ, R117 ;  /* 0x000000ffff357224 */ /* 0x000fca00078e0075 */
[----:B------:R2:W-:Y:S01]  /*1594a0*/  STL.64 [R1+0x3be0], R52 ;  /* 0x003be03401007387 */ /* 0x0005e20000100a00 */
[----:B------:R-:W3:Y:S03]  /*1594b0*/  LDL.LU.64 R54, [R1+0x4440] ;  /* 0x0044400001367983 */ /* 0x000ee60000300a00 */
[----:B------:R4:W-:Y:S04]  /*1594c0*/  LDGSTS.E [R56+-0x40400], [R52.64], P0 ;  /* 0xbfc0000034387fae */ /* 0x0009e80008121844 */
[----:B----4-:R-:W4:Y:S01]  /*1594d0*/  LDL.LU.64 R56, [R1+0x4400] ;  /* 0x0044000001387983 */ /* 0x010f220000300a00 */
        /* <DEDUP_REMOVED lines=15> */
[----:B------:R-:W-:Y:S01]  /*1595d0*/  LOP3.LUT R2, R219, 0x70, RZ, 0x3c, !PT ;  /* 0x00000070db027812 */ /* 0x000fe200078e3cff */
[----:B------:R-:W3:Y:S01]  /*1595e0*/  LDL.LU.64 R88, [R1+0x3ff8] ;  /* 0x003ff80001587983 */ /* 0x000ee20000300a00 */
[----:B--2---:R-:W-:Y:S01]  /*1595f0*/  MOV R52, R216 ;  /* 0x000000d800347202 */ /* 0x004fe20000000f00 */
[----:B------:R-:W-:-:S02]  /*159600*/  IMAD.MOV.U32 R53, RZ, RZ, R217 ;  /* 0x000000ffff357224 */ /* 0x000fc400078e00d9 */
[----:B------:R-:W4:Y:S02]  /*159610*/  LDL.LU.64 R90, [R1+0x3fb8] ;  /* 0x003fb800015a7983 */ /* 0x000f240000300a00 */
[----:B------:R-:W-:Y:S01]  /*159620*/  IMAD R0, R218, 0x40000, R2 ;  /* 0x00040000da007824 */ /* 0x000fe200078e0202 */
[----:B------:R-:W4:Y:S01]  /*159630*/  LDL.LU.64 R92, [R1+0x3f78] ;  /* 0x003f7800015c7983 */ /* 0x000f220000300a00 */
[----:B------:R-:W4:Y:S02]  /*159640*/  LDL.LU.64 R94, [R1+0x3f38] ;  /* 0x003f3800015e7983 */ /* 0x000f240000300a00 */
[----:B------:R-:W4:Y:S02]  /*159650*/  LDL.LU.64 R96, [R1+0x3ef8] ;  /* 0x003ef80001607983 */ /* 0x000f240000300a00 */
[----:B------:R-:W4:Y:S01]  /*159660*/  LDL.LU.64 R98, [R1+0x3eb8] ;  /* 0x003eb80001627983 */ /* 0x000f220000300a00 */
[----:B------:R-:W-:Y:S01]  /*159670*/  IADD3 R2, R0, 0x100000, RZ ;  /* 0x0010000000027810 */ /* 0x000fe20007ffe0ff */
[----:B------:R-:W4:Y:S01]  /*159680*/  LDL.LU.64 R100, [R1+0x3e78] ;  /* 0x003e780001647983 */ /* 0x000f220000300a00 */
[----:B------:R-:W4:Y:S02]  /*159690*/  LDL.LU.64 R102, [R1+0x3e38] ;  /* 0x003e380001667983 */ /* 0x000f240000300a00 */
[----:B------:R-:W4:Y:S02]  /*1596a0*/  LDL.LU.64 R104, [R1+0x3df8] ;  /* 0x003df80001687983 */ /* 0x000f240000300a00 */
[----:B------:R-:W4:Y:S01]  /*1596b0*/  LDL.LU.64 R106, [R1+0x3db8] ;  /* 0x003db800016a7983 */ /* 0x000f220000300a00 */
[----:B------:R1:W-:Y:S04]  /*1596c0*/  LDGSTS.E [R2+-0x7f200], [R52.64], P0 ;  /* 0x80e0000034027fae */ /* 0x0003e80008121844 */
[----:B------:R-:W4:Y:S01]  /*1596d0*/  LDL.LU.64 R108, [R1+0x3d78] ;  /* 0x003d7800016c7983 */ /* 0x000f220000300a00 */
[----:B------:R-:W4:Y:S02]  /*1596e0*/  LDL.LU.64 R110, [R1+0x3d38] ;  /* 0x003d3800016e7983 */ /* 0x000f240000300a00 */
[----:B------:R-:W4:Y:S02]  /*1596f0*/  LDL.LU.64 R112, [R1+0x3cf8] ;  /* 0x003cf80001707983 */ /* 0x000f240000300a00 */
[----:B------:R-:W4:Y:S01]  /*159700*/  LDL.LU.64 R114, [R1+0x3cb8] ;  /* 0x003cb80001727983 */ /* 0x000f220000300a00 */
[----:B------:R-:W4:Y:S01]  /*159710*/  LDL.LU.64 R116, [R1+0x3c78] ;  /* 0x003c780001747983 */ /* 0x000f220000300a00 */
[----:B-1----:R-:W4:Y:S03]  /*159720*/  LDL.LU.64 R118, [R1+0x3c38] ;  /* 0x003c380001767983 */ /* 0x002f260000300a00 */
[----:B------:R-:W4:Y:S01]  /*159730*/  LDL.LU.64 R120, [R1+0x3bf8] ;  /* 0x003bf80001787983 */ /* 0x000f220000300a00 */
[----:B------:R-:W-:Y:S01]  /*159740*/  IMAD.MOV.U32 R52, RZ, RZ, R214 ;  /* 0x000000ffff347224 */ /* 0x000fe200078e00d6 */
        /* <DEDUP_REMOVED lines=41> */
[----:B-1----:R-:W-:Y:S02]  /*1599e0*/  MOV R52, R123 ;  /* 0x0000007b00347202 */ /* 0x002fe40000000f00 */
[----:B------:R-:W2:Y:S01]  /*1599f0*/  LDL.LU.64 R122, [R1+0x3bd8] ;  /* 0x003bd800017a7983 */ /* 0x000ea20000300a00 */
[----:B------:R-:W2:Y:S02]  /*159a00*/  LDL.LU R215, [R1+0x38c] ;  /* 0x00038c0001d77983 */ /* 0x000ea40000300800 */
[----:B------:R-:W2:Y:S02]  /*159a10*/  LDL.LU R210, [R1+0x390] ;  /* 0x0003900001d27983 */ /* 0x000ea40000300800 */
[----:B------:R-:W-:Y:S01]  /*159a20*/  IMAD.MOV.U32 R53, RZ, RZ, R124 ;  /* 0x000000ffff357224 */ /* 0x000fe200078e007c */
[----:B------:R-:W2:Y:S01]  /*159a30*/  LDL.LU R127, [R1+0x384] ;  /* 0x00038400017f7983 */ /* 0x000ea20000300800 */
[----:B------:R-:W2:Y:S02]  /*159a40*/  LDL.LU R144, [R1+0x388] ;  /* 0x0003880001907983 */ /* 0x000ea40000300800 */
[----:B------:R-:W2:Y:S02]  /*159a50*/  LDL.LU R145, [R1+0x37c] ;  /* 0x00037c0001917983 */ /* 0x000ea40000300800 */
[----:B------:R-:W2:Y:S01]  /*159a60*/  LDL.LU R146, [R1+0x380] ;  /* 0x0003800001927983 */ /* 0x000ea20000300800 */
[----:B------:R3:W-:Y:S04]  /*159a70*/  LDGSTS.E [R2+-0x70200], [R52.64], P0 ;  /* 0x8fe0000034027fae */ /* 0x0007e80008121844 */
        /* <DEDUP_REMOVED lines=11> */
[-C--:B---3--:R-:W-:Y:S01]  /*159b30*/  IADD3 R52, P1, R54, R247.reuse, RZ ;  /* 0x000000f736347210 */ /* 0x088fe20007f3e0ff */
[----:B------:R-:W3:Y:S01]  /*159b40*/  LDL.LU R218, [R1+0x350] ;  /* 0x0003500001da7983 */ /* 0x000ee20000300800 */
[----:B------:R-:W3:Y:S02]  /*159b50*/  LDL.LU R219, [R1+0x344] ;  /* 0x0003440001db7983 */ /* 0x000ee40000300800 */
[----:B------:R-:W3:Y:S02]  /*159b60*/  LDL.LU R212, [R1+0x348] ;  /* 0x0003480001d47983 */ /* 0x000ee40000300800 */
        /* <DEDUP_REMOVED lines=67> */
[----:B--2---:R-:W-:Y:S01]  /*159fa0*/  IADD3 R120, P1, R122, R247, RZ ;  /* 0x000000f77a787210 */ /* 0x004fe20007f3e0ff */
[----:B------:R-:W-:-:S03]  /*159fb0*/  IMAD.MOV.U32 R122, RZ, RZ, R210 ;  /* 0x000000ffff7a7224 */ /* 0x000fc600078e00d2 */
[----:B------:R-:W-:Y:S01]  /*159fc0*/  IADD3.X R119, R123, R3, RZ, P1, !PT ;  /* 0x000000037b777210 */ /* 0x000fe20000ffe4ff */
[----:B------:R-:W-:-:S05]  /*159fd0*/  IMAD.MOV.U32 R123, RZ, RZ, R215 ;  /* 0x000000ffff7b7224 */ /* 0x000fca00078e00d7 */
[----:B------:R1:W-:Y:S01]  /*159fe0*/  STL.64 [R1+0x3870], R122 ;  /* 0x0038707a01007387 */ /* 0x0003e20000100a00 */
[----:B------:R-:W2:Y:S02]  /*159ff0*/  LDL.LU R213, [R1+0x33c] ;  /* 0x00033c0001d57983 */ /* 0x000ea40000300800 */
[----:B------:R-:W4:Y:S02]  /*15a000*/  LDL.LU R214, [R1+0x340] ;  /* 0x0003400001d67983 */ /* 0x000f240000300800 */
        /* <DEDUP_REMOVED lines=32> */
[----:B---3--:R-:W-:Y:S01]  /*15a210*/  IMAD.MOV.U32 R122, RZ, RZ, R218 ;  /* 0x000000ffff7a7224 */ /* 0x008fe200078e00da */
[----:B------:R-:W-:-:S05]  /*15a220*/  MOV R123, R217 ;  /* 0x000000d9007b7202 */ /* 0x000fca0000000f00 */
[----:B------:R1:W-:Y:S04]  /*15a230*/  STL.64 [R1+0x38b0], R122 ;  /* 0x0038b07a01007387 */ /* 0x0003e80000100a00 */
[----:B------:R1:W-:Y:S02]  /*15a240*/  LDGSTS.E [R121+-0x67200], [R122.64], P0 ;  /* 0x98e000007a797fae */ /* 0x0003e40008121844 */
[----:B-1----:R-:W-:Y:S02]  /*15a250*/  IMAD.MOV.U32 R122, RZ, RZ, R212 ;  /* 0x000000ffff7a7224 */ /* 0x002fe400078e00d4 */
[----:B------:R-:W-:-:S05]  /*15a260*/  IMAD.MOV.U32 R123, RZ, RZ, R219 ;  /* 0x000000ffff7b7224 */ /* 0x000fca00078e00db */
[----:B------:R2:W-:Y:S04]  /*15a270*/  STL.64 [R1+0x38b8], R122 ;  /* 0x0038b87a01007387 */ /* 0x0005e80000100a00 */
[----:B------:R2:W-:Y:S02]  /*15a280*/  LDGSTS.E [R121+-0x66200], [R122.64], P0 ;  /* 0x99e000007a797fae */ /* 0x0005e40008121844 */
[----:B--2---:R-:W-:Y:S01]  /*15a290*/  IMAD.MOV.U32 R123, RZ, RZ, R213 ;  /* 0x000000ffff7b7224 */ /* 0x004fe200078e00d5 */
[----:B----4-:R-:W-:-:S05]  /*15a2a0*/  MOV R122, R214 ;  /* 0x000000d6007a7202 */ /* 0x010fca0000000f00 */
        /* <DEDUP_REMOVED lines=11> */
[----:B------:R-:W-:Y:S01]  /*15a360*/  IMAD.MOV.U32 R123, RZ, RZ, R2 ;  /* 0x000000ffff7b7224 */ /* 0x000fe200078e0002 */
[----:B------:R-:W-:Y:S01]  /*15a370*/  IADD3 R2, R0, 0x100000, RZ ;  /* 0x0010000000027810 */ /* 0x000fe20007ffe0ff */
[----:B------:R-:W-:-:S03]  /*15a380*/  IMAD.MOV.U32 R52, RZ, RZ, R54 ;  /* 0x000000ffff347224 */ /* 0x000fc600078e0036 */
        /* <DEDUP_REMOVED lines=124> */
[----:B------:R-:W-:Y:S01]  /*15ab50*/  IMAD.MOV.U32 R210, RZ, RZ, c[0x0][0x180] ;  /* 0x00006000ffd27624 */ /* 0x000fe200078e00ff */
[----:B--2---:R-:W-:Y:S01]  /*15ab60*/  MOV R52, R116 ;  /* 0x0000007400347202 */ /* 0x004fe20000000f00 */
[----:B------:R-:W-:-:S05]  /*15ab70*/  IMAD.MOV.U32 R53, RZ, RZ, R115 ;  /* 0x000000ffff357224 */ /* 0x000fca00078e0073 */
[----:B------:R2:W-:Y:S04]  /*15ab80*/  STL.64 [R1+0x3c38], R52 ;  /* 0x003c383401007387 */ /* 0x0005e80000100a00 */
[----:B------:R2:W-:Y:S01]  /*15ab90*/  LDGSTS.E [R2+-0x42200], [R52.64], P0 ;  /* 0xbde0000034027fae */ /* 0x0005e20008121844 */
[----:B------:R-:W-:Y:S02]  /*15aba0*/  IADD3 R0, R0, 0x100000, RZ ;  /* 0x0010000000007810 */ /* 0x000fe40007ffe0ff */
[----:B------:R-:W-:Y:S02]  /*15abb0*/  IADD3 R210, R210, 0x7f, RZ ;  /* 0x0000007fd2d27810 */ /* 0x000fe40007ffe0ff */
        /* <DEDUP_REMOVED lines=9> */
[----:B------:R1:W-:Y:S02]  /*15ac50*/  STL [R1+0x4458], R211 ;  /* 0x004458d301007387 */ /* 0x0003e40000100800 */
[----:B------:R-:W-:Y:S02]  /*15ac60*/  IMAD.MOV.U32 R246, RZ, RZ, c[0x0][0x188] ;  /* 0x00006200fff67624 */ /* 0x000fe400078e00ff */
[----:B------:R-:W0:Y:S01]  /*15ac70*/  LDGDEPBAR ;  /* 0x00000000000079af */ /* 0x000e220000000000 */
[----:B--2---:R-:W-:-:S04]  /*15ac80*/  SHF.R.S32.HI R52, RZ, 0x1f, R210 ;  /* 0x0000001fff347819 */ /* 0x004fc800000114d2 */
[----:B------:R-:W-:-:S04]  /*15ac90*/  LEA.HI R52, R52, R210, RZ, 0x7 ;  /* 0x000000d234347211 */ /* 0x000fc800078f38ff */
[----:B------:R-:W-:-:S04]  /*15aca0*/  SHF.R.S32.HI R52, RZ, 0x7, R52 ;  /* 0x00000007ff347819 */ /* 0x000fc80000011434 */
[----:B------:R-:W-:Y:S01]  /*15acb0*/  ISETP.NE.U32.AND P0, PT, R211, R52, PT ;  /* 0x00000034d300720c */ /* 0x000fe20003f05070 */
[----:B------:R-:W-:-:S05]  /*15acc0*/  IMAD.SHL.U32 R246, R246, 0x80, RZ ;  /* 0x00000080f6f67824 */ /* 0x000fca00078e00ff */
[----:B------:R-:W-:-:S07]  /*15acd0*/  SHF.L.U32 R246, R246, 0x2, RZ ;  /* 0x00000002f6f67819 */ /* 0x000fce00000006ff */
[----:B-1----:R-:W-:Y:S01]  /*15ace0*/  @!P0 CALL.REL.NOINC `(.L_x_0) ;  /* 0x0000001000008944 */ /* 0x002fe20003c00000 */
[----:B------:R-:W-:Y:S05]  /*15acf0*/  BRA `(.L_x_1) ;  /* 0xfff18a1000007947 */ /* 0x000fea000383ffff */
.L_x_0:
[----:B---3--:R-:W2:Y:S01]  /*15ad00*/  LDL.LU R55, [R1+0x5898] ;  /* 0x0058980001377983 */ /* 0x008ea20000300800 */
[----:B------:R-:W-:-:S04]  /*15ad10*/  DEPBAR.LE SB0, 0x0 ;  /* 0x000080000000791a */ /* 0x000fc80000000000 */
[----:B------:R-:W3:Y:S04]  /*15ad20*/  LDL.LU R54, [R1+0x589c] ;  /* 0x00589c0001367983 */ /* 0x000ee80000300800 */
[----:B------:R-:W4:Y:S04]  /*15ad30*/  LDL.LU R60, [R1+0x2c70] ;  /* 0x002c7000013c7983 */ /* 0x000f280000300800 */
[----:B------:R-:W4:Y:S04]  /*15ad40*/  LDL.LU R61, [R1+0x2c74] ;  /* 0x002c7400013d7983 */ /* 0x000f280000300800 */
[----:B------:R-:W4:Y:S04]  /*15ad50*/  LDL.LU R62, [R1+0x2c60] ;  /* 0x002c6000013e7983 */ /* 0x000f280000300800 */
[----:B------:R-:W4:Y:S04]  /*15ad60*/  LDL.LU R63, [R1+0x2c64] ;  /* 0x002c6400013f7983 */ /* 0x000f280000300800 */
[----:B------:R-:W1:Y:S04]  /*15ad70*/  S2R R53, SR_TID.X ;  /* 0x0000000000357919 */ /* 0x000e680000002100 */
[----:B------:R-:W4:Y:S04]  /*15ad80*/  LDL.LU R56, [R1+0x2c78] ;  /* 0x002c780001387983 */ /* 0x000f280000300800 */
[----:B------:R-:W4:Y:S04]  /*15ad90*/  LDL.LU R57, [R1+0x2c7c] ;  /* 0x002c7c0001397983 */ /* 0x000f280000300800 */
[----:B------:R-:W4:Y:S04]  /*15ada0*/  LDL.LU R58, [R1+0x2c68] ;  /* 0x002c6800013a7983 */ /* 0x000f280000300800 */
[----:B------:R-:W4:Y:S01]  /*15adb0*/  LDL.LU R59, [R1+0x2c6c] ;  /* 0x002c6c00013b7983 */ /* 0x000f220000300800 */
[----:B-1----:R-:W-:-:S02]  /*15adc0*/  IMAD.SHL.U32 R0, R53, 0x200, RZ ;  /* 0x0000020035007824 */ /* 0x002fc400078e00ff */
[----:B------:R-:W-:-:S03]  /*15add0*/  IMAD.SHL.U32 R2, R53, 0x20, RZ ;  /* 0x0000002035027824 */ /* 0x000fc600078e00ff */
[----:B------:R-:W-:Y:S01]  /*15ade0*/  LOP3.LUT R0, R0, 0x3000, RZ, 0xc0, !PT ;  /* 0x0000300000007812 */ /* 0x000fe200078ec0ff */
[C---:B------:R-:W-:Y:S01]  /*15adf0*/  IMAD.SHL.U32 R3, R53.reuse, 0x800, RZ ;  /* 0x0000080035037824 */ /* 0x040fe200078e00ff */
[C---:B------:R-:W-:Y:S02]  /*15ae00*/  SHF.L.U32 R52, R53.reuse, 0x6, RZ ;  /* 0x0000000635347819 */ /* 0x040fe400000006ff */
[----:B------:R-:W-:Y:S01]  /*15ae10*/  LOP3.LUT R0, R0, 0x60, R2, 0xf8, !PT ;  /* 0x0000006000007812 */ /* 0x000fe200078ef802 */
[C---:B------:R-:W-:Y:S01]  /*15ae20*/  IMAD.SHL.U32 R2, R53.reuse, 0x4, RZ ;  /* 0x0000000435027824 */ /* 0x040fe200078e00ff */
[----:B------:R-:W-:Y:S02]  /*15ae30*/  LOP3.LUT R52, R52, 0x800, RZ, 0xc0, !PT ;  /* 0x0000080034347812 */ /* 0x000fe400078ec0ff */
[----:B------:R-:W-:Y:S02]  /*15ae40*/  LOP3.LUT R53, R53, 0x7f, RZ, 0xc0, !PT ;  /* 0x0000007f35357812 */ /* 0x000fe400078ec0ff */
[----:B------:R-:W-:-:S02]  /*15ae50*/  LOP3.LUT R2, R0, 0x170, R2, 0x78, !PT ;  /* 0x0000017000027812 */ /* 0x000fc400078e7802 */
[----:B------:R-:W-:-:S03]  /*15ae60*/  LOP3.LUT R3, R3, 0x3000, RZ, 0xc0, !PT ;  /* 0x0000300003037812 */ /* 0x000fc600078ec0ff */
[----:B------:R-:W-:Y:S01]  /*15ae70*/  IMAD.IADD R2, R52, 0x1, R2 ;  /* 0x0000000134027824 */ /* 0x000fe200078e0202 */
[----:B------:R-:W-:Y:S01]  /*15ae80*/  LEA R0, R53, R3, 0x4 ;  /* 0x0000000335007211 */ /* 0x000fe200078e20ff */
[----:B------:R-:W4:Y:S04]  /*15ae90*/  LDL.LU R52, [R1+0x5b0] ;  /* 0x0005b00001347983 */ /* 0x000f280000300800 */
[----:B------:R-:W4:Y:S04]  /*15aea0*/  LDL.LU R53, [R1+0x5b4] ;  /* 0x0005b40001357983 */ /* 0x000f280000300800 */
[----:B------:R-:W-:Y:S01]  /*15aeb0*/  BAR.SYNC.DEFER_BLOCKING 0x0 ;  /* 0x0000000000007b1d */ /* 0x000fe20000010000 */
[----:B--2---:R-:W-:-:S02]  /*15aec0*/  ISETP.GE.AND P1, PT, R55, c[0x0][0x17c], PT ;  /* 0x00005f0037007a0c */ /* 0x004fc40003f26270 */
[----:B---3--:R-:W-:-:S03]  /*15aed0*/  ISETP.GE.AND P0, PT, R54, c[0x0][0x17c], PT ;  /* 0x00005f0036007a0c */ /* 0x008fc60003f06270 */
        /* <DEDUP_REMOVED lines=9> */
[----:B----4-:R1:W-:Y:S04]  /*15af70*/  STS.128 [R2], R60 ;  /* 0x0000003c02007388 */ /* 0x0103e80000000c00 */
[----:B------:R-:W4:Y:S04]  /*15af80*/  LDL.LU R67, [R1+0x1874] ;  /* 0x0018740001437983 */ /* 0x000f280000300800 */
[----:B-1----:R-:W3:Y:S04]  /*15af90*/  LDL.LU R60, [R1+0x1888] ;  /* 0x00188800013c7983 */ /* 0x002ee80000300800 */
[----:B------:R-:W3:Y:S04]  /*15afa0*/  LDL.LU R61, [R1+0x188c] ;  /* 0x00188c00013d7983 */ /* 0x000ee80000300800 */
[----:B------:R-:W3:Y:S04]  /*15afb0*/  LDL.LU R62, [R1+0x1878] ;  /* 0x00187800013e7983 */ /* 0x000ee80000300800 */
[----:B------:R-:W3:Y:S04]  /*15afc0*/  LDL.LU R63, [R1+0x187c] ;  /* 0x00187c00013f7983 */ /* 0x000ee80000300800 */
[----:B------:R1:W-:Y:S04]  /*15afd0*/  STS.128 [R2+0x80], R56 ;  /* 0x0000803802007388 */ /* 0x0003e80000000c00 */
[----:B-1----:R-:W4:Y:S04]  /*15afe0*/  LDL.LU R56, [R1+0x500] ;  /* 0x0005000001387983 */ /* 0x002f280000300800 */
[----:B------:R-:W4:Y:S04]  /*15aff0*/  LDL.LU R57, [R1+0x504] ;  /* 0x0005040001397983 */ /* 0x000f280000300800 */
[----:B------:R-:W4:Y:S04]  /*15b000*/  LDL.LU R58, [R1+0x4f0] ;  /* 0x0004f000013a7983 */ /* 0x000f280000300800 */
[----:B------:R-:W4:Y:S04]  /*15b010*/  LDL.LU R59, [R1+0x4f4] ;  /* 0x0004f400013b7983 */ /* 0x000f280000300800 */
[----:B--2---:R1:W-:Y:S04]  /*15b020*/  STS.128 [R2+0x200], R52 ;  /* 0x0002003402007388 */ /* 0x0043e80000000c00 */
[----:B-1----:R-:W2:Y:S04]  /*15b030*/  LDL.LU R52, [R1+0x508] ;  /* 0x0005080001347983 */ /* 0x002ea80000300800 */
[----:B------:R-:W2:Y:S04]  /*15b040*/  LDL.LU R53, [R1+0x50c] ;  /* 0x00050c0001357983 */ /* 0x000ea80000300800 */
[----:B------:R-:W2:Y:S04]  /*15b050*/  LDL.LU R54, [R1+0x4f8] ;  /* 0x0004f80001367983 */ /* 0x000ea80000300800 */
[----:B------:R-:W2:Y:S04]  /*15b060*/  LDL.LU R55, [R1+0x4fc] ;  /* 0x0004fc0001377983 */ /* 0x000ea80000300800 */
[----:B---3--:R1:W-:Y:S04]  /*15b070*/  STS.128 [R2+0x480], R60 ;  /* 0x0004803c02007388 */ /* 0x0083e80000000c00 */
[----:B-1----:R-:W3:Y:S04]  /*15b080*/  LDL.LU R60, [R1+0x1480] ;  /* 0x00148000013c7983 */ /* 0x002ee80000300800 */
[----:B------:R-:W3:Y:S04]  /*15b090*/  LDL.LU R61, [R1+0x1484] ;  /* 0x00148400013d7983 */ /* 0x000ee80000300800 */
[----:B------:R-:W3:Y:S04]  /*15b0a0*/  LDL.LU R62, [R1+0x1470] ;  /* 0x00147000013e7983 */ /* 0x000ee80000300800 */
[----:B------:R-:W3:Y:S04]  /*15b0b0*/  LDL.LU R63, [R1+0x1474] ;  /* 0x00147400013f7983 */ /* 0x000ee80000300800 */
[----:B----4-:R1:W-:Y:S04]  /*15b0c0*/  STS.128 [R2+0x600], R56 ;  /* 0x0006003802007388 */ /* 0x0103e80000000c00 */
[----:B------:R-:W-:Y:S04]  /*15b0d0*/  STS.128 [R2+0x280], R68 ;  /* 0x0002804402007388 */ /* 0x000fe80000000c00 */
[----:B------:R-:W-:Y:S04]  /*15b0e0*/  STS.128 [R2+0x400], R64 ;  /* 0x0004004002007388 */ /* 0x000fe80000000c00 */
[----:B-1----:R-:W4:Y:S04]  /*15b0f0*/  LDL.LU R56, [R1+0x1488] ;  /* 0x0014880001387983 */ /* 0x002f280000300800 */
[----:B------:R-:W4:Y:S04]  /*15b100*/  LDL.LU R57, [R1+0x148c] ;  /* 0x00148c0001397983 */ /* 0x000f280000300800 */
[----:B------:R-:W4:Y:S04]  /*15b110*/  LDL.LU R58, [R1+0x1478] ;  /* 0x00147800013a7983 */ /* 0x000f280000300800 */
[----:B------:R-:W4:Y:S01]  /*15b120*/  LDL.LU R59, [R1+0x147c] ;  /* 0x00147c00013b7983 */ /* 0x000f220000300800 */
[----:B------:R-:W-:-:S02]  /*15b130*/  LOP3.LUT R212, R0, 0x20, RZ, 0x3c, !PT ;  /* 0x0000002000d47812 */ /* 0x000fc400078e3cff */
[C---:B------:R-:W-:Y:S02]  /*15b140*/  LOP3.LUT R3, R0.reuse, 0x40, RZ, 0x3c, !PT ;  /* 0x0000004000037812 */ /* 0x040fe400078e3cff */
[----:B-----5:R-:W-:Y:S01]  /*15b150*/  LOP3.LUT R252, R0, 0x60, RZ, 0x3c, !PT ;  /* 0x0000006000fc7812 */ /* 0x020fe200078e3cff */
[----:B--2---:R1:W-:Y:S04]  /*15b160*/  STS.128 [R2+0x680], R52 ;  /* 0x0006803402007388 */ /* 0x0043e80000000c00 */
[----:B------:R-:W-:Y:S06]  /*15b170*/  BAR.SYNC.DEFER_BLOCKING 0x0 ;  /* 0x0000000000007b1d */ /* 0x000fec0000010000 */
[----:B-1----:R-:W3:Y:S04]  /*15b180*/  LDL.LU R52, [R1+0x5f0] ;  /* 0x0005f00001347983 */ /* 0x002ee80000300800 */
[----:B------:R-:W3:Y:S04]  /*15b190*/  LDL.LU R53, [R1+0x5f4] ;  /* 0x0005f40001357983 */ /* 0x000ee80000300800 */
[----:B------:R-:W3:Y:S04]  /*15b1a0*/  LDL.LU R54, [R1+0x610] ;  /* 0x0006100001367983 */ /* 0x000ee80000300800 */
[----:B------:R-:W3:Y:S04]  /*15b1b0*/  LDL.LU R55, [R1+0x614] ;  /* 0x0006140001377983 */ /* 0x000ee80000300800 */
[----:B------:R-:W1:Y:S04]  /*15b1c0*/  LDS.128 R68, [R0] ;  /* 0x0000000000447984 */ /* 0x000e680000000c00 */
[----:B------:R-:W3:Y:S04]  /*15b1d0*/  LDS.128 R64, [R0+0x800] ;  /* 0x0008000000407984 */ /* 0x000ee80000000c00 */
[----:B------:R-:W3:Y:S04]  /*15b1e0*/  LDS.128 R72, [R212] ;  /* 0x00000000d4487984 */ /* 0x000ee80000000c00 */
[----:B-1----:R-:W-:Y:S04]  /*15b1f0*/  STL.64 [R1+0x120], R68 ;  /* 0x0001204401007387 */ /* 0x002fe80000100a00 */
[----:B------:R-:W-:Y:S04]  /*15b200*/  STL.64 [R1+0x128], R70 ;  /* 0x0001284601007387 */ /* 0x000fe80000100a00 */
[----:B------:R-:W1:Y:S04]  /*15b210*/  LDS.128 R68, [R212+0x800] ;  /* 0x00080000d4447984 */ /* 0x000e680000000c00 */
[----:B---3--:R-:W-:Y:S04]  /*15b220*/  STL.64 [R1+0x2b0], R64 ;  /* 0x0002b04001007387 */ /* 0x008fe80000100a00 */
[----:B------:R-:W-:Y:S04]  /*15b230*/  STL.64 [R1+0x2b8], R66 ;  /* 0x0002b84201007387 */ /* 0x000fe80000100a00 */
[----:B------:R-:W3:Y:S04]  /*15b240*/  LDS.128 R64, [R3] ;  /* 0x0000000003407984 */ /* 0x000ee80000000c00 */
[----:B------:R-:W-:Y:S04]  /*15b250*/  STL.64 [R1+0x200], R72 ;  /* 0x0002004801007387 */ /* 0x000fe80000100a00 */
[----:B------:R-:W-:Y:S04]  /*15b260*/  STL.64 [R1+0x208], R74 ;  /* 0x0002084a01007387 */ /* 0x000fe80000100a00 */
[----:B------:R-:W4:Y:S04]  /*15b270*/  LDS.128 R72, [R3+0x800] ;  /* 0x0008000003487984 */ /* 0x000f280000000c00 */
[----:B-1----:R-:W-:Y:S04]  /*15b280*/  STL.64 [R1+0x2d0], R68 ;  /* 0x0002d04401007387 */ /* 0x002fe80000100a00 */
[----:B------:R-:W-:Y:S04]  /*15b290*/  STL.64 [R1+0x2d8], R70 ;  /* 0x0002d84601007387 */ /* 0x000fe80000100a00 */
[----:B------:R-:W1:Y:S04]  /*15b2a0*/  LDS.128 R68, [R252] ;  /* 0x00000000fc447984 */ /* 0x000e680000000c00 */
[----:B---3--:R-:W-:Y:S04]  /*15b2b0*/  STL.64 [R1+0x250], R64 ;  /* 0x0002504001007387 */ /* 0x008fe80000100a00 */
[----:B------:R-:W-:Y:S04]  /*15b2c0*/  STL.64 [R1+0x258], R66 ;  /* 0x0002584201007387 */ /* 0x000fe80000100a00 */
[----:B------:R-:W3:Y:S04]  /*15b2d0*/  LDS.128 R64, [R252+0x800] ;  /* 0x00080000fc407984 */ /* 0x000ee80000000c00 */
[----:B------:R-:W-:Y:S06]  /*15b2e0*/  BAR.SYNC.DEFER_BLOCKING 0x0 ;  /* 0x0000000000007b1d */ /* 0x000fec0000010000 */
[----:B----4-:R-:W-:Y:S04]  /*15b2f0*/  STL.64 [R1+0x2f0], R72 ;  /* 0x0002f04801007387 */ /* 0x010fe80000100a00 */
[----:B------:R-:W-:Y:S04]  /*15b300*/  STL.64 [R1+0x2f8], R74 ;  /* 0x0002f84a01007387 */ /* 0x000fe80000100a00 */
[----:B-1----:R1:W-:Y:S04]  /*15b310*/  STL.64 [R1+0x270], R68 ;  /* 0x0002704401007387 */ /* 0x0023e80000100a00 */
[----:B------:R4:W-:Y:S04]  /*15b320*/  STL.64 [R1+0x278], R70 ;  /* 0x0002784601007387 */ /* 0x0009e80000100a00 */
[----:B---3--:R3:W-:Y:S04]  /*15b330*/  STL.64 [R1+0x320], R64 ;  /* 0x0003204001007387 */ /* 0x0087e80000100a00 */
[----:B------:R3:W-:Y:S04]  /*15b340*/  STL.64 [R1+0x328], R66 ;  /* 0x0003284201007387 */ /* 0x0007e80000100a00 */
[----:B-1----:R-:W2:Y:S04]  /*15b350*/  LDL.LU R68, [R1+0x5f8] ;  /* 0x0005f80001447983 */ /* 0x002ea80000300800 */
[----:B------:R-:W2:Y:S04]  /*15b360*/  LDL.LU R69, [R1+0x5fc] ;  /* 0x0005fc0001457983 */ /* 0x000ea80000300800 */
[----:B----4-:R-:W2:Y:S04]  /*15b370*/  LDL.LU R70, [R1+0x618] ;  /* 0x0006180001467983 */ /* 0x010ea80000300800 */
[----:B------:R-:W2:Y:S04]  /*15b380*/  LDL.LU R71, [R1+0x61c] ;  /* 0x00061c0001477983 */ /* 0x000ea80000300800 */
[----:B---3--:R-:W3:Y:S04]  /*15b390*/  LDL.LU R64, [R1+0x2630] ;  /* 0x0026300001407983 */ /* 0x008ee80000300800 */
[----:B------:R-:W3:Y:S04]  /*15b3a0*/  LDL.LU R65, [R1+0x2634] ;  /* 0x0026340001417983 */ /* 0x000ee80000300800 */
[----:B------:R-:W3:Y:S04]  /*15b3b0*/  LDL.LU R66, [R1+0x2620] ;  /* 0x0026200001427983 */ /* 0x000ee80000300800 */
[----:B------:R1:W-:Y:S04]  /*15b3c0*/  STS.128 [R2], R60 ;  /* 0x0000003c02007388 */ /* 0x0003e80000000c00 */
[----:B------:R-:W3:Y:S04]  /*15b3d0*/  LDL.LU R67, [R1+0x2624] ;  /* 0x0026240001437983 */ /* 0x000ee80000300800 */
[----:B-1----:R-:W4:Y:S04]  /*15b3e0*/  LDL.LU R60, [R1+0x2638] ;  /* 0x00263800013c7983 */ /* 0x002f280000300800 */
[----:B------:R-:W4:Y:S04]  /*15b3f0*/  LDL.LU R61, [R1+0x263c] ;  /* 0x00263c00013d7983 */ /* 0x000f280000300800 */
[----:B------:R-:W4:Y:S04]  /*15b400*/  LDL.LU R62, [R1+0x2628] ;  /* 0x00262800013e7983 */ /* 0x000f280000300800 */
[----:B------:R-:W4:Y:S04]  /*15b410*/  LDL.LU R63, [R1+0x262c] ;  /* 0x00262c00013f7983 */ /* 0x000f280000300800 */
[----:B------:R1:W-:Y:S04]  /*15b420*/  STS.128 [R2+0x80], R56 ;  /* 0x0000803802007388 */ /* 0x0003e80000000c00 */
[----:B-1----:R-:W2:Y:S04]  /*15b430*/  LDL.LU R56, [R1+0x740] ;  /* 0x0007400001387983 */ /* 0x002ea80000300800 */
[----:B------:R-:W2:Y:S04]  /*15b440*/  LDL.LU R57, [R1+0x744] ;  /* 0x0007440001397983 */ /* 0x000ea80000300800 */
[----:B------:R-:W2:Y:S04]  /*15b450*/  LDL.LU R58, [R1+0x760] ;  /* 0x00076000013a7983 */ /* 0x000ea80000300800 */
[----:B------:R-:W2:Y:S04]  /*15b460*/  LDL.LU R59, [R1+0x764] ;  /* 0x00076400013b7983 */ /* 0x000ea80000300800 */
[----:B------:R1:W-:Y:S04]  /*15b470*/  STS.128 [R2+0x200], R52 ;  /* 0x0002003402007388 */ /* 0x0003e80000000c00 */
[----:B-1----:R-:W3:Y:S04]  /*15b480*/  LDL.LU R52, [R1+0x748] ;  /* 0x0007480001347983 */ /* 0x002ee80000300800 */
[----:B------:R-:W3:Y:S04]  /*15b490*/  LDL.LU R53, [R1+0x74c] ;  /* 0x00074c0001357983 */ /* 0x000ee80000300800 */
[----:B------:R-:W3:Y:S04]  /*15b4a0*/  LDL.LU R54, [R1+0x768] ;  /* 0x0007680001367983 */ /* 0x000ee80000300800 */
[----:B------:R-:W3:Y:S04]  /*15b4b0*/  LDL.LU R55, [R1+0x76c] ;  /* 0x00076c0001377983 */ /* 0x000ee80000300800 */
[----:B----4-:R1:W-:Y:S04]  /*15b4c0*/  STS.128 [R2+0x480], R60 ;  /* 0x0004803c02007388 */ /* 0x0103e80000000c00 */
[----:B-1----:R-:W4:Y:S04]  /*15b4d0*/  LDL.LU R60, [R1+0x2420] ;  /* 0x00242000013c7983 */ /* 0x002f280000300800 */
[----:B------:R-:W4:Y:S04]  /*15b4e0*/  LDL.LU R61, [R1+0x2424] ;  /* 0x00242400013d7983 */ /* 0x000f280000300800 */
[----:B------:R-:W4:Y:S04]  /*15b4f0*/  LDL.LU R62, [R1+0xdd0] ;  /* 0x000dd000013e7983 */ /* 0x000f280000300800 */
[----:B------:R-:W4:Y:S04]  /*15b500*/  LDL.LU R63, [R1+0xdd4] ;  /* 0x000dd400013f7983 */ /* 0x000f280000300800 */
[----:B--2---:R1:W-:Y:S04]  /*15b510*/  STS.128 [R2+0x600], R56 ;  /* 0x0006003802007388 */ /* 0x0043e80000000c00 */
[----:B------:R-:W-:Y:S04]  /*15b520*/  STS.128 [R2+0x280], R68 ;  /* 0x0002804402007388 */ /* 0x000fe80000000c00 */
[----:B---3--:R-:W-:Y:S04]  /*15b530*/  STS.128 [R2+0x400], R64 ;  /* 0x0004004002007388 */ /* 0x008fe80000000c00 */
[----:B-1----:R-:W2:Y:S04]  /*15b540*/  LDL.LU R56, [R1+0x2428] ;  /* 0x0024280001387983 */ /* 0x002ea80000300800 */
[----:B------:R-:W2:Y:S04]  /*15b550*/  LDL.LU R57, [R1+0x242c] ;  /* 0x00242c0001397983 */ /* 0x000ea80000300800 */
[----:B------:R-:W2:Y:S04]  /*15b560*/  LDL.LU R58, [R1+0xdd8] ;  /* 0x000dd800013a7983 */ /* 0x000ea80000300800 */
[----:B------:R-:W2:Y:S04]  /*15b570*/  LDL.LU R59, [R1+0xddc] ;  /* 0x000ddc00013b7983 */ /* 0x000ea80000300800 */
[----:B------:R1:W-:Y:S04]  /*15b580*/  STS.128 [R2+0x680], R52 ;  /* 0x0006803402007388 */ /* 0x0003e80000000c00 */
[----:B------:R-:W-:Y:S06]  /*15b590*/  BAR.SYNC.DEFER_BLOCKING 0x0 ;  /* 0x0000000000007b1d */ /* 0x000fec0000010000 */
[----:B-1----:R-:W2:Y:S04]  /*15b5a0*/  LDL.LU R52, [R1+0x9d0] ;  /* 0x0009d00001347983 */ /* 0x002ea80000300800 */
[----:B------:R-:W2:Y:S04]  /*15b5b0*/  LDL.LU R53, [R1+0x9d4] ;  /* 0x0009d40001357983 */ /* 0x000ea80000300800 */
[----:B------:R-:W2:Y:S04]  /*15b5c0*/  LDL.LU R54, [R1+0x9b0] ;  /* 0x0009b00001367983 */ /* 0x000ea80000300800 */
[----:B------:R-:W2:Y:S04]  /*15b5d0*/  LDL.LU R55, [R1+0x9b4] ;  /* 0x0009b40001377983 */ /* 0x000ea80000300800 */
[----:B------:R-:W1:Y:S04]  /*15b5e0*/  LDS.128 R68, [R0] ;  /* 0x0000000000447984 */ /* 0x000e680000000c00 */
[----:B------:R-:W1:Y:S04]  /*15b5f0*/  LDS.128 R64, [R0+0x800] ;  /* 0x0008000000407984 */ /* 0x000e680000000c00 */
[----:B------:R-:W1:Y:S04]  /*15b600*/  LDS.128 R72, [R212] ;  /* 0x00000000d4487984 */ /* 0x000e680000000c00 */
[----:B-1----:R-:W-:Y:S04]  /*15b610*/  STL.64 [R1+0xd0], R68 ;  /* 0x0000d04401007387 */ /* 0x002fe80000100a00 */
[----:B------:R-:W-:Y:S04]  /*15b620*/  STL.64 [R1+0xd8], R70 ;  /* 0x0000d84601007387 */ /* 0x000fe80000100a00 */
[----:B------:R-:W1:Y:S04]  /*15b630*/  LDS.128 R68, [R212+0x800] ;  /* 0x00080000d4447984 */ /* 0x000e680000000c00 */
[----:B------:R-:W-:Y:S04]  /*15b640*/  STL.64 [R1+0x260], R64 ;  /* 0x0002604001007387 */ /* 0x000fe80000100a00 */
[----:B------:R-:W-:Y:S04]  /*15b650*/  STL.64 [R1+0x268], R66 ;  /* 0x0002684201007387 */ /* 0x000fe80000100a00 */
[----:B------:R-:W1:Y:S04]  /*15b660*/  LDS.128 R64, [R3] ;  /* 0x0000000003407984 */ /* 0x000e680000000c00 */
[----:B------:R-:W-:Y:S04]  /*15b670*/  STL.64 [R1+0x100], R72 ;  /* 0x0001004801007387 */ /* 0x000fe80000100a00 */
[----:B------:R-:W-:Y:S04]  /*15b680*/  STL.64 [R1+0x108], R74 ;  /* 0x0001084a01007387 */ /* 0x000fe80000100a00 */
[----:B------:R-:W1:Y:S04]  /*15b690*/  LDS.128 R72, [R3+0x800] ;  /* 0x0008000003487984 */ /* 0x000e680000000c00 */
[----:B-1----:R-:W-:Y:S04]  /*15b6a0*/  STL.64 [R1+0x290], R68 ;  /* 0x0002904401007387 */ /* 0x002fe80000100a00 */
[----:B------:R-:W-:Y:S04]  /*15b6b0*/  STL.64 [R1+0x298], R70 ;  /* 0x0002984601007387 */ /* 0x000fe80000100a00 */
[----:B------:R-:W1:Y:S04]  /*15b6c0*/  LDS.128 R68, [R252] ;  /* 0x00000000fc447984 */ /* 0x000e680000000c00 */
[----:B------:R-:W-:Y:S04]  /*15b6d0*/  STL.64 [R1+0x1f0], R64 ;  /* 0x0001f04001007387 */ /* 0x000fe80000100a00 */
[----:B------:R-:W-:Y:S04]  /*15b6e0*/  STL.64 [R1+0x1f8], R66 ;  /* 0x0001f84201007387 */ /* 0x000fe80000100a00 */
[----:B------:R-:W1:Y:S04]  /*15b6f0*/  LDS.128 R64, [R252+0x800] ;  /* 0x00080000fc407984 */ /* 0x000e680000000c00 */
[----:B------:R-:W-:Y:S06]  /*15b700*/  BAR.SYNC.DEFER_BLOCKING 0x0 ;  /* 0x0000000000007b1d */ /* 0x000fec0000010000 */
[----:B------:R-:W-:Y:S04]  /*15b710*/  STL.64 [R1+0x2c0], R72 ;  /* 0x0002c04801007387 */ /* 0x000fe80000100a00 */
[----:B------:R-:W-:Y:S04]  /*15b720*/  STL.64 [R1+0x2c8], R74 ;  /* 0x0002c84a01007387 */ /* 0x000fe80000100a00 */
[----:B-1----:R1:W-:Y:S04]  /*15b730*/  STL.64 [R1+0x230], R68 ;  /* 0x0002304401007387 */ /* 0x0023e80000100a00 */
[----:B------:R1:W-:Y:S04]  /*15b740*/  STL.64 [R1+0x238], R70 ;  /* 0x0002384601007387 */ /* 0x0003e80000100a00 */
[----:B------:R1:W-:Y:S04]  /*15b750*/  STL.64 [R1+0x2e0], R64 ;  /* 0x0002e04001007387 */ /* 0x0003e80000100a00 */
[----:B------:R1:W-:Y:S04]  /*15b760*/  STL.64 [R1+0x2e8], R66 ;  /* 0x0002e84201007387 */ /* 0x0003e80000100a00 */
[----:B-1----:R-:W3:Y:S04]  /*15b770*/  LDL.LU R68, [R1+0x9d8] ;  /* 0x0009d80001447983 */ /* 0x002ee80000300800 */
        /* <DEDUP_REMOVED lines=12> */
[----:B--2---:R1:W-:Y:S04]  /*15b840*/  STS.128 [R2+0x80], R56 ;  /* 0x0000803802007388 */ /* 0x0043e80000000c00 */
[----:B-1----:R-:W2:Y:S04]  /*15b850*/  LDL.LU R56, [R1+0x6d0] ;  /* 0x0006d00001387983 */ /* 0x002ea80000300800 */
[----:B------:R-:W2:Y:S04]  /*15b860*/  LDL.LU R57, [R1+0x6d4] ;  /* 0x0006d40001397983 */ /* 0x000ea80000300800 */
[----:B------:R-:W2:Y:S04]  /*15b870*/  LDL.LU R58, [R1+0x6a0] ;  /* 0x0006a000013a7983 */ /* 0x000ea80000300800 */
[----:B------:R-:W2:Y:S04]  /*15b880*/  LDL.LU R59, [R1+0x6a4] ;  /* 0x0006a400013b7983 */ /* 0x000ea80000300800 */
[----:B------:R1:W-:Y:S04]  /*15b890*/  STS.128 [R2+0x200], R52 ;  /* 0x0002003402007388 */ /* 0x0003e80000000c00 */
[----:B-1----:R-:W4:Y:S04]  /*15b8a0*/  LDL.LU R52, [R1+0x6d8] ;  /* 0x0006d80001347983 */ /* 0x002f280000300800 */
[----:B------:R-:W4:Y:S04]  /*15b8b0*/  LDL.LU R53, [R1+0x6dc] ;  /* 0x0006dc0001357983 */ /* 0x000f280000300800 */
[----:B------:R-:W4:Y:S04]  /*15b8c0*/  LDL.LU R54, [R1+0x6a8] ;  /* 0x0006a80001367983 */ /* 0x000f280000300800 */
[----:B------:R-:W4:Y:S04]  /*15b8d0*/  LDL.LU R55, [R1+0x6ac] ;  /* 0x0006ac0001377983 */ /* 0x000f280000300800 */
[----:B---3--:R1:W-:Y:S04]  /*15b8e0*/  STS.128 [R2+0x480], R60 ;  /* 0x0004803c02007388 */ /* 0x0083e80000000c00 */
[----:B-1----:R-:W3:Y:S04]  /*15b8f0*/  LDL.LU R60, [R1+0x2120] ;  /* 0x00212000013c7983 */ /* 0x002ee80000300800 */
[----:B------:R-:W3:Y:S04]  /*15b900*/  LDL.LU R61, [R1+0x2124] ;  /* 0x00212400013d7983 */ /* 0x000ee80000300800 */
[----:B------:R-:W3:Y:S04]  /*15b910*/  LDL.LU R62, [R1+0x2110] ;  /* 0x00211000013e7983 */ /* 0x000ee80000300800 */
[----:B------:R-:W3:Y:S04]  /*15b920*/  LDL.LU R63, [R1+0x2114] ;  /* 0x00211400013f7983 */ /* 0x000ee80000300800 */
[----:B--2---:R1:W-:Y:S04]  /*15b930*/  STS.128 [R2+0x600], R56 ;  /* 0x0006003802007388 */ /* 0x0043e80000000c00 */
[----:B------:R-:W-:Y:S04]  /*15b940*/  STS.128 [R2+0x280], R68 ;  /* 0x0002804402007388 */ /* 0x000fe80000000c00 */
[----:B----4-:R-:W-:Y:S04]  /*15b950*/  STS.128 [R2+0x400], R64 ;  /* 0x0004004002007388 */ /* 0x010fe80000000c00 */
        /* <DEDUP_REMOVED lines=35> */
[----:B-1----:R-:W4:Y:S04]  /*15bb90*/  LDL.LU R68, [R1+0x48] ;  /* 0x0000480001447983 */ /* 0x002f280000300800 */
[----:B------:R-:W4:Y:S04]  /*15bba0*/  LDL.LU R69, [R1+0x4c] ;  /* 0x00004c0001457983 */ /* 0x000f280000300800 */
[----:B------:R-:W4:Y:S04]  /*15bbb0*/  LDL.LU R70, [R1+0x38] ;  /* 0x0000380001467983 */ /* 0x000f280000300800 */
[----:B------:R-:W4:Y:S04]  /*15bbc0*/  LDL.LU R71, [R1+0x3c] ;  /* 0x00003c0001477983 */ /* 0x000f280000300800 */
[----:B------:R-:W4:Y:S04]  /*15bbd0*/  LDL.LU R64, [R1+0x1ef0] ;  /* 0x001ef00001407983 */ /* 0x000f280000300800 */
[----:B------:R-:W4:Y:S04]  /*15bbe0*/  LDL.LU R65, [R1+0x1ef4] ;  /* 0x001ef40001417983 */ /* 0x000f280000300800 */
[----:B------:R-:W4:Y:S04]  /*15bbf0*/  LDL.LU R66, [R1+0x1ee0] ;  /* 0x001ee00001427983 */ /* 0x000f280000300800 */
[----:B---3--:R1:W-:Y:S04]  /*15bc00*/  STS.128 [R2], R60 ;  /* 0x0000003c02007388 */ /* 0x0083e80000000c00 */
[----:B------:R-:W3:Y:S04]  /*15bc10*/  LDL.LU R67, [R1+0x1ee4] ;  /* 0x001ee40001437983 */ /* 0x000ee80000300800 */
        /* <DEDUP_REMOVED lines=20> */
[----:B----4-:R-:W-:Y:S04]  /*15bd60*/  STS.128 [R2+0x280], R68 ;  /* 0x0002804402007388 */ /* 0x010fe80000000c00 */
[----:B------:R-:W-:Y:S04]  /*15bd70*/  STS.128 [R2+0x400], R64 ;  /* 0x0004004002007388 */ /* 0x000fe80000000c00 */
        /* <DEDUP_REMOVED lines=468> */
[----:B-1----:R-:W2:Y:S04]  /*15dac0*/  LDL.LU R52, [R1] ;  /* 0x0000000001347983 */ /* 0x002ea80000300800 */
        /* <DEDUP_REMOVED lines=19> */
[----:B------:R-:W-:Y:S01]  /*15dc00*/  BAR.SYNC.DEFER_BLOCKING 0x0 ;  /* 0x0000000000007b1d */ /* 0x000fe20000010000 */
[----:B------:R-:W-:-:S05]  /*15dc10*/  IMAD.MOV.U32 R54, RZ, RZ, R248 ;  /* 0x000000ffff367224 */ /* 0x000fca00078e00f8 */
[----:B------:R-:W-:Y:S04]  /*15dc20*/  STL.64 [R1+0x9e0], R72 ;  /* 0x0009e04801007387 */ /* 0x000fe80000100a00 */
[----:B------:R-:W-:Y:S01]  /*15dc30*/  STL.64 [R1+0x9e8], R74 ;  /* 0x0009e84a01007387 */ /* 0x000fe20000100a00 */
[----:B------:R-:W-:-:S03]  /*15dc40*/  MOV R55, R249 ;  /* 0x000000f900377202 */ /* 0x000fc60000000f00 */
[----:B-1----:R-:W-:Y:S04]  /*15dc50*/  STL.64 [R1+0x7a0], R68 ;  /* 0x0007a04401007387 */ /* 0x002fe80000100a00 */
[----:B------:R-:W-:Y:S04]  /*15dc60*/  STL.64 [R1+0x7a8], R70 ;  /* 0x0007a84601007387 */ /* 0x000fe80000100a00 */
[----:B------:R1:W-:Y:S04]  /*15dc70*/  STL.64 [R1+0xbc0], R64 ;  /* 0x000bc04001007387 */ /* 0x0003e80000100a00 */
[----:B------:R1:W-:Y:S04]  /*15dc80*/  STL.64 [R1+0xbc8], R66 ;  /* 0x000bc84201007387 */ /* 0x0003e80000100a00 */
[----:B------:R-:W4:Y:S04]  /*15dc90*/  LDL.LU R248, [R1+0x8] ;  /* 0x0000080001f87983 */ /* 0x000f280000300800 */
[----:B------:R-:W4:Y:S04]  /*15dca0*/  LDL.LU R249, [R1+0xc] ;  /* 0x00000c0001f97983 */ /* 0x000f280000300800 */
[----:B-1----:R-:W4:Y:S04]  /*15dcb0*/  LDL.LU R64, [R1+0x1eb0] ;  /* 0x001eb00001407983 */ /* 0x002f280000300800 */
[----:B------:R-:W4:Y:S04]  /*15dcc0*/  LDL.LU R65, [R1+0x1eb4] ;  /* 0x001eb40001417983 */ /* 0x000f280000300800 */
[----:B------:R-:W4:Y:S04]  /*15dcd0*/  LDL.LU R66, [R1+0x1ea0] ;  /* 0x001ea00001427983 */ /* 0x000f280000300800 */
[----:B------:R-:W4:Y:S04]  /*15dce0*/  LDL.LU R67, [R1+0x1ea4] ;  /* 0x001ea40001437983 */ /* 0x000f280000300800 */
[----:B---3--:R1:W-:Y:S04]  /*15dcf0*/  STS.128 [R2], R60 ;  /* 0x0000003c02007388 */ /* 0x0083e80000000c00 */
        /* <DEDUP_REMOVED lines=220> */
[----:B-1----:R-:W3:Y:S04]  /*15eac0*/  LDL.LU R56, [R1+0x20c8] ;  /* 0x0020c80001387983 */ /* 0x002ee80000300800 */
[----:B------:R-:W3:Y:S04]  /*15ead0*/  LDL.LU R57, [R1+0x20cc] ;  /* 0x0020cc0001397983 */ /* 0x000ee80000300800 */
[----:B------:R-:W3:Y:S04]  /*15eae0*/  LDL.LU R58, [R1+0x20b8] ;  /* 0x0020b800013a7983 */ /* 0x000ee80000300800 */
[----:B------:R-:W3:Y:S04]  /*15eaf0*/  LDL.LU R59, [R1+0x20bc] ;  /* 0x0020bc00013b7983 */ /* 0x000ee80000300800 */
[----:B------:R-:W-:Y:S04]  /*15eb00*/  STS.128 [R2+0x680], R52 ;  /* 0x0006803402007388 */ /* 0x000fe80000000c00 */
[----:B------:R-:W-:Y:S06]  /*15eb10*/  BAR.SYNC.DEFER_BLOCKING 0x0 ;  /* 0x0000000000007b1d */ /* 0x000fec0000010000 */
[----:B------:R-:W1:Y:S04]  /*15eb20*/  LDS.128 R68, [R0] ;  /* 0x0000000000447984 */ /* 0x000e680000000c00 */
[----:B------:R-:W4:Y:S04]  /*15eb30*/  LDS.128 R64, [R0+0x800] ;  /* 0x0008000000407984 */ /* 0x000f280000000c00 */
[----:B------:R-:W4:Y:S04]  /*15eb40*/  LDS.128 R72, [R212] ;  /* 0x00000000d4487984 */ /* 0x000f280000000c00 */
[----:B-1----:R-:W-:Y:S04]  /*15eb50*/  STL.64 [R1+0x550], R68 ;  /* 0x0005504401007387 */ /* 0x002fe80000100a00 */
[----:B------:R-:W-:Y:S04]  /*15eb60*/  STL.64 [R1+0x558], R70 ;  /* 0x0005584601007387 */ /* 0x000fe80000100a00 */
[----:B------:R-:W1:Y:S04]  /*15eb70*/  LDS.128 R68, [R212+0x800] ;  /* 0x00080000d4447984 */ /* 0x000e680000000c00 */
[----:B----4-:R-:W-:Y:S04]  /*15eb80*/  STL.64 [R1+0x9c0], R64 ;  /* 0x0009c04001007387 */ /* 0x010fe80000100a00 */
[----:B------:R-:W-:Y:S04]  /*15eb90*/  STL.64 [R1+0x9c8], R66 ;  /* 0x0009c84201007387 */ /* 0x000fe80000100a00 */
[----:B------:R-:W4:Y:S04]  /*15eba0*/  LDS.128 R64, [R3] ;  /* 0x0000000003407984 */ /* 0x000f280000000c00 */
[----:B------:R-:W-:Y:S04]  /*15ebb0*/  STL.64 [R1+0x600], R72 ;  /* 0x0006004801007387 */ /* 0x000fe80000100a00 */
[----:B------:R-:W-:Y:S04]  /*15ebc0*/  STL.64 [R1+0x608], R74 ;  /* 0x0006084a01007387 */ /* 0x000fe80000100a00 */
[----:B------:R-:W4:Y:S04]  /*15ebd0*/  LDS.128 R72, [R3+0x800] ;  /* 0x0008000003487984 */ /* 0x000f280000000c00 */
[----:B-1----:R-:W-:Y:S04]  /*15ebe0*/  STL.64 [R1+0xd50], R68 ;  /* 0x000d504401007387 */ /* 0x002fe80000100a00 */
[----:B------:R-:W-:Y:S04]  /*15ebf0*/  STL.64 [R1+0xd58], R70 ;  /* 0x000d584601007387 */ /* 0x000fe80000100a00 */
[----:B------:R-:W1:Y:S04]  /*15ec00*/  LDS.128 R68, [R252] ;  /* 0x00000000fc447984 */ /* 0x000e680000000c00 */
[----:B----4-:R-:W-:Y:S04]  /*15ec10*/  STL.64 [R1+0x830], R64 ;  /* 0x0008304001007387 */ /* 0x010fe80000100a00 */
[----:B------:R-:W-:Y:S04]  /*15ec20*/  STL.64 [R1+0x838], R66 ;  /* 0x0008384201007387 */ /* 0x000fe80000100a00 */
[----:B------:R-:W4:Y:S04]  /*15ec30*/  LDS.128 R64, [R252+0x800] ;  /* 0x00080000fc407984 */ /* 0x000f280000000c00 */
[----:B------:R-:W-:Y:S06]  /*15ec40*/  BAR.SYNC.DEFER_BLOCKING 0x0 ;  /* 0x0000000000007b1d */ /* 0x000fec0000010000 */
[----:B------:R-:W-:Y:S04]  /*15ec50*/  STL.64 [R1+0xda0], R72 ;  /* 0x000da04801007387 */ /* 0x000fe80000100a00 */
[----:B------:R-:W-:Y:S04]  /*15ec60*/  STL.64 [R1+0xda8], R74 ;  /* 0x000da84a01007387 */ /* 0x000fe80000100a00 */
[----:B-1----:R-:W-:Y:S04]  /*15ec70*/  STL.64 [R1+0x8d0], R68 ;  /* 0x0008d04401007387 */ /* 0x002fe80000100a00 */
[----:B------:R-:W-:Y:S04]  /*15ec80*/  STL.64 [R1+0x8d8], R70 ;  /* 0x0008d84601007387 */ /* 0x000fe80000100a00 */
[----:B----4-:R1:W-:Y:S04]  /*15ec90*/  STL.64 [R1+0xdc0], R64 ;  /* 0x000dc04001007387 */ /* 0x0103e80000100a00 */
[----:B------:R4:W-:Y:S04]  /*15eca0*/  STL.64 [R1+0xdc8], R66 ;  /* 0x000dc84201007387 */ /* 0x0009e80000100a00 */
[----:B-1----:R-:W2:Y:S04]  /*15ecb0*/  LDL.LU R64, [R1+0x1e90] ;  /* 0x001e900001407983 */ /* 0x002ea80000300800 */
[----:B------:R-:W2:Y:S04]  /*15ecc0*/  LDL.LU R65, [R1+0x1e94] ;  /* 0x001e940001417983 */ /* 0x000ea80000300800 */
[----:B----4-:R-:W2:Y:S04]  /*15ecd0*/  LDL.LU R66, [R1+0x1e80] ;  /* 0x001e800001427983 */ /* 0x010ea80000300800 */
[----:B------:R-:W2:Y:S04]  /*15ece0*/  LDL.LU R67, [R1+0x1e84] ;  /* 0x001e840001437983 */ /* 0x000ea80000300800 */
[----:B---3--:R1:W-:Y:S04]  /*15ecf0*/  STS.128 [R2], R60 ;  /* 0x0000003c02007388 */ /* 0x0083e80000000c00 */
[----:B-1----:R-:W3:Y:S04]  /*15ed00*/  LDL.LU R60, [R1+0x1e98] ;  /* 0x001e9800013c7983 */ /* 0x002ee80000300800 */
[----:B------:R-:W3:Y:S04]  /*15ed10*/  LDL.LU R61, [R1+0x1e9c] ;  /* 0x001e9c00013d7983 */ /* 0x000ee80000300800 */
[----:B------:R-:W3:Y:S04]  /*15ed20*/  LDL.LU R62, [R1+0x1e88] ;  /* 0x001e8800013e7983 */ /* 0x000ee80000300800 */
[----:B------:R-:W3:Y:S01]  /*15ed30*/  LDL.LU R63, [R1+0x1e8c] ;  /* 0x001e8c00013f7983 */ /* 0x000ee20000300800 */
[----:B------:R-:W-:Y:S01]  /*15ed40*/  IMAD.MOV.U32 R52, RZ, RZ, R240 ;  /* 0x000000ffff347224 */ /* 0x000fe200078e00f0 */
[----:B------:R-:W-:Y:S01]  /*15ed50*/  MOV R54, R236 ;  /* 0x000000ec00367202 */ /* 0x000fe20000000f00 */
[----:B------:R-:W-:Y:S01]  /*15ed60*/  IMAD.MOV.U32 R53, RZ, RZ, R241 ;  /* 0x000000ffff357224 */ /* 0x000fe200078e00f1 */
[----:B------:R1:W-:Y:S01]  /*15ed70*/  STS.128 [R2+0x80], R56 ;  /* 0x0000803802007388 */ /* 0x0003e20000000c00 */
[----:B------:R-:W-:-:S05]  /*15ed80*/  IMAD.MOV.U32 R55, RZ, RZ, R237 ;  /* 0x000000ffff377224 */ /* 0x000fca00078e00ed */
[----:B------:R4:W-:Y:S04]  /*15ed90*/  STS.128 [R2+0x200], R52 ;  /* 0x0002003402007388 */ /* 0x0009e80000000c00 */
[----:B-1----:R-:W2:Y:S04]  /*15eda0*/  LDL.LU R56, [R1+0x1c90] ;  /* 0x001c900001387983 */ /* 0x002ea80000300800 */
[----:B------:R-:W2:Y:S04]  /*15edb0*/  LDL.LU R57, [R1+0x1c94] ;  /* 0x001c940001397983 */ /* 0x000ea80000300800 */
[----:B------:R-:W2:Y:S04]  /*15edc0*/  LDL.LU R58, [R1+0x1c20] ;  /* 0x001c2000013a7983 */ /* 0x000ea80000300800 */
[----:B------:R-:W2:Y:S04]  /*15edd0*/  LDL.LU R59, [R1+0x1c24] ;  /* 0x001c2400013b7983 */ /* 0x000ea80000300800 */
[----:B----4-:R-:W4:Y:S04]  /*15ede0*/  LDL.LU R52, [R1+0x1c98] ;  /* 0x001c980001347983 */ /* 0x010f280000300800 */
[----:B------:R-:W4:Y:S04]  /*15edf0*/  LDL.LU R53, [R1+0x1c9c] ;  /* 0x001c9c0001357983 */ /* 0x000f280000300800 */
[----:B------:R-:W4:Y:S04]  /*15ee00*/  LDL.LU R54, [R1+0x1c28] ;  /* 0x001c280001367983 */ /* 0x000f280000300800 */
[----:B------:R-:W4:Y:S01]  /*15ee10*/  LDL.LU R55, [R1+0x1c2c] ;  /* 0x001c2c0001377983 */ /* 0x000f220000300800 */
[----:B------:R-:W-:Y:S01]  /*15ee20*/  IMAD.MOV.U32 R236, RZ, RZ, R242 ;  /* 0x000000ffffec7224 */ /* 0x000fe200078e00f2 */
[----:B------:R-:W-:-:S05]  /*15ee30*/  MOV R237, R243 ;  /* 0x000000f300ed7202 */ /* 0x000fca0000000f00 */
[----:B------:R-:W-:Y:S04]  /*15ee40*/  STS.128 [R2+0x280], R236 ;  /* 0x000280ec02007388 */ /* 0x000fe80000000c00 */
[----:B---3--:R1:W-:Y:S04]  /*15ee50*/  STS.128 [R2+0x480], R60 ;  /* 0x0004803c02007388 */ /* 0x0083e80000000c00 */
[----:B-1----:R-:W3:Y:S04]  /*15ee60*/  LDL.LU R60, [R1+0x2bf0] ;  /* 0x002bf000013c7983 */ /* 0x002ee80000300800 */
[----:B------:R-:W3:Y:S04]  /*15ee70*/  LDL.LU R61, [R1+0x2bf4] ;  /* 0x002bf400013d7983 */ /* 0x000ee80000300800 */
[----:B------:R-:W3:Y:S04]  /*15ee80*/  LDL.LU R62, [R1+0x2be0] ;  /* 0x002be000013e7983 */ /* 0x000ee80000300800 */
[----:B------:R-:W3:Y:S04]  /*15ee90*/  LDL.LU R63, [R1+0x2be4] ;  /* 0x002be400013f7983 */ /* 0x000ee80000300800 */
[----:B--2---:R1:W-:Y:S04]  /*15eea0*/  STS.128 [R2+0x600], R56 ;  /* 0x0006003802007388 */ /* 0x0043e80000000c00 */
[----:B------:R-:W-:Y:S04]  /*15eeb0*/  STS.128 [R2+0x400], R64 ;  /* 0x0004004002007388 */ /* 0x000fe80000000c00 */
[----:B-1----:R-:W2:Y:S04]  /*15eec0*/  LDL.LU R56, [R1+0x2bf8] ;  /* 0x002bf80001387983 */ /* 0x002ea80000300800 */
[----:B------:R-:W2:Y:S04]  /*15eed0*/  LDL.LU R57, [R1+0x2bfc] ;  /* 0x002bfc0001397983 */ /* 0x000ea80000300800 */
[----:B------:R-:W2:Y:S04]  /*15eee0*/  LDL.LU R58, [R1+0x2be8] ;  /* 0x002be800013a7983 */ /* 0x000ea80000300800 */
[----:B----4-:R1:W-:Y:S04]  /*15eef0*/  STS.128 [R2+0x680], R52 ;  /* 0x0006803402007388 */ /* 0x0103e80000000c00 */
[----:B------:R-:W2:Y:S04]  /*15ef00*/  LDL.LU R59, [R1+0x2bec] ;  /* 0x002bec00013b7983 */ /* 0x000ea80000300800 */
        /* <DEDUP_REMOVED lines=47> */
[----:B------:R1:W-:Y:S04]  /*15f200*/  STS.128 [R2+0x200], R52 ;  /* 0x0002003402007388 */ /* 0x0003e80000000c00 */
[----:B------:R-:W2:Y:S04]  /*15f210*/  LDL.LU R59, [R1+0x2944] ;  /* 0x00294400013b7983 */ /* 0x000ea80000300800 */
        /* <DEDUP_REMOVED lines=9> */
[----:B----4-:R-:W-:Y:S04]  /*15f2b0*/  STS.128 [R2+0x280], R68 ;  /* 0x0002804402007388 */ /* 0x010fe80000000c00 */
[----:B------:R-:W-:Y:S04]  /*15f2c0*/  STS.128 [R2+0x400], R64 ;  /* 0x0004004002007388 */ /* 0x000fe80000000c00 */
[----:B--2---:R1:W-:Y:S04]  /*15f2d0*/  STS.128 [R2+0x600], R56 ;  /* 0x0006003802007388 */ /* 0x0043e80000000c00 */
[----:B-1----:R-:W2:Y:S04]  /*15f2e0*/  LDL.LU R56, [R1+0x28f8] ;  /* 0x0028f80001387983 */ /* 0x002ea80000300800 */
[----:B------:R-:W2:Y:S04]  /*15f2f0*/  LDL.LU R57, [R1+0x28fc] ;  /* 0x0028fc0001397983 */ /* 0x000ea80000300800 */
[----:B------:R-:W2:Y:S04]  /*15f300*/  LDL.LU R58, [R1+0x13f8] ;  /* 0x0013f800013a7983 */ /* 0x000ea80000300800 */
[----:B------:R1:W-:Y:S04]  /*15f310*/  STS.128 [R2+0x680], R52 ;  /* 0x0006803402007388 */ /* 0x0003e80000000c00 */
        /* <DEDUP_REMOVED lines=64> */
[----:B------:R1:W-:Y:S04]  /*15f720*/  STS.128 [R2+0x680], R52 ;  /* 0x0006803402007388 */ /* 0x0003e80000000c00 */
[----:B------:R-:W2:Y:S04]  /*15f730*/  LDL.LU R58, [R1+0x23e8] ;  /* 0x0023e800013a7983 */ /* 0x000ea80000300800 */
[----:B------:R-:W-:Y:S06]  /*15f740*/  BAR.SYNC.DEFER_BLOCKING 0x0 ;  /* 0x0000000000007b1d */ /* 0x000fec0000010000 */
[----:B------:R-:W2:Y:S04]  /*15f750*/  LDL.LU R59, [R1+0x23ec] ;  /* 0x0023ec00013b7983 */ /* 0x000ea80000300800 */
        /* <DEDUP_REMOVED lines=60> */
[----:B-1----:R-:W4:Y:S04]  /*15fb20*/  LDL.LU R56, [R1+0x20a8] ;  /* 0x0020a80001387983 */ /* 0x002f280000300800 */
[----:B------:R-:W4:Y:S04]  /*15fb30*/  LDL.LU R57, [R1+0x20ac] ;  /* 0x0020ac0001397983 */ /* 0x000f280000300800 */
[----:B------:R1:W-:Y:S04]  /*15fb40*/  STS.128 [R2+0x680], R52 ;  /* 0x0006803402007388 */ /* 0x0003e80000000c00 */
[----:B------:R-:W-:Y:S06]  /*15fb50*/  BAR.SYNC.DEFER_BLOCKING 0x0 ;  /* 0x0000000000007b1d */ /* 0x000fec0000010000 */
[----:B------:R-:W4:Y:S04]  /*15fb60*/  LDL.LU R58, [R1+0x2098] ;  /* 0x00209800013a7983 */ /* 0x000f280000300800 */
[----:B------:R-:W4:Y:S04]  /*15fb70*/  LDL.LU R59, [R1+0x209c] ;  /* 0x00209c00013b7983 */ /* 0x000f280000300800 */
[----:B-1----:R-:W4:Y:S04]  /*15fb80*/  LDL.LU R54, [R1+0x1fd0] ;  /* 0x001fd00001367983 */ /* 0x002f280000300800 */
[----:B------:R-:W4:Y:S04]  /*15fb90*/  LDL.LU R55, [R1+0x1fd4] ;  /* 0x001fd40001377983 */ /* 0x000f280000300800 */
        /* <DEDUP_REMOVED lines=21> */
[----:B-1----:R-:W-:Y:S04]  /*15fcf0*/  STL.64 [R1+0xef0], R68 ;  /* 0x000ef04401007387 */ /* 0x002fe80000100a00 */
[----:B------:R1:W-:Y:S04]  /*15fd00*/  STL.64 [R1+0xef8], R70 ;  /* 0x000ef84601007387 */ /* 0x0003e80000100a00 */
[----:B------:R1:W-:Y:S04]  /*15fd10*/  STL.64 [R1+0x1080], R64 ;  /* 0x0010804001007387 */ /* 0x0003e80000100a00 */
[----:B------:R1:W-:Y:S04]  /*15fd20*/  STL.64 [R1+0x1088], R66 ;  /* 0x0010884201007387 */ /* 0x0003e80000100a00 */
[----:B-1----:R-:W2:Y:S04]  /*15fd30*/  LDL.LU R70, [R1+0x1fd8] ;  /* 0x001fd80001467983 */ /* 0x002ea80000300800 */
[----:B------:R-:W2:Y:S04]  /*15fd40*/  LDL.LU R71, [R1+0x1fdc] ;  /* 0x001fdc0001477983 */ /* 0x000ea80000300800 */
[----:B------:R-:W2:Y:S04]  /*15fd50*/  LDL.LU R64, [R1+0x1e70] ;  /* 0x001e700001407983 */ /* 0x000ea80000300800 */
[----:B------:R-:W2:Y:S04]  /*15fd60*/  LDL.LU R65, [R1+0x1e74] ;  /* 0x001e740001417983 */ /* 0x000ea80000300800 */
[----:B------:R-:W2:Y:S04]  /*15fd70*/  LDL.LU R66, [R1+0x1e60] ;  /* 0x001e600001427983 */ /* 0x000ea80000300800 */
[----:B------:R-:W2:Y:S04]  /*15fd80*/  LDL.LU R67, [R1+0x1e64] ;  /* 0x001e640001437983 */ /* 0x000ea80000300800 */
[----:B---3--:R1:W-:Y:S04]  /*15fd90*/  STS.128 [R2], R60 ;  /* 0x0000003c02007388 */ /* 0x0083e80000000c00 */
[----:B-1----:R-:W3:Y:S04]  /*15fda0*/  LDL.LU R60, [R1+0x1e78] ;  /* 0x001e7800013c7983 */ /* 0x002ee80000300800 */
[----:B------:R-:W3:Y:S04]  /*15fdb0*/  LDL.LU R61, [R1+0x1e7c] ;  /* 0x001e7c00013d7983 */ /* 0x000ee80000300800 */
[----:B------:R-:W3:Y:S04]  /*15fdc0*/  LDL.LU R62, [R1+0x1e68] ;  /* 0x001e6800013e7983 */ /* 0x000ee80000300800 */
[----:B------:R-:W3:Y:S01]  /*15fdd0*/  LDL.LU R63, [R1+0x1e6c] ;  /* 0x001e6c00013f7983 */ /* 0x000ee20000300800 */
[----:B------:R-:W-:-:S02]  /*15fde0*/  IMAD.MOV.U32 R52, RZ, RZ, R232 ;  /* 0x000000ffff347224 */ /* 0x000fc400078e00e8 */
[----:B------:R-:W-:-:S05]  /*15fdf0*/  IMAD.MOV.U32 R53, RZ, RZ, R233 ;  /* 0x000000ffff357224 */ /* 0x000fca00078e00e9 */
[----:B----4-:R1:W-:Y:S04]  /*15fe00*/  STS.128 [R2+0x200], R52 ;  /* 0x0002003402007388 */ /* 0x0103e80000000c00 */
[----:B------:R4:W-:Y:S01]  /*15fe10*/  STS.128 [R2+0x80], R56 ;  /* 0x0000803802007388 */ /* 0x0009e20000000c00 */
[----:B-1----:R-:W-:Y:S01]  /*15fe20*/  MOV R52, R50 ;  /* 0x0000003200347202 */ /* 0x002fe20000000f00 */
[----:B------:R-:W-:Y:S01]  /*15fe30*/  IMAD.MOV.U32 R53, RZ, RZ, R51 ;  /* 0x000000ffff357224 */ /* 0x000fe200078e0033 */
[----:B------:R-:W-:Y:S01]  /*15fe40*/  MOV R55, R47 ;  /* 0x0000002f00377202 */ /* 0x000fe20000000f00 */
[----:B------:R-:W-:-:S05]  /*15fe50*/  IMAD.MOV.U32 R54, RZ, RZ, R46 ;  /* 0x000000ffff367224 */ /* 0x000fca00078e002e */
[----:B------:R1:W-:Y:S01]  /*15fe60*/  STS.128 [R2+0x680], R52 ;  /* 0x0006803402007388 */ /* 0x0003e20000000c00 */
[----:B----4-:R-:W-:Y:S01]  /*15fe70*/  IMAD.MOV.U32 R56, RZ, RZ, R48 ;  /* 0x000000ffff387224 */ /* 0x010fe200078e0030 */
[----:B------:R-:W-:Y:S01]  /*15fe80*/  MOV R57, R49 ;  /* 0x0000003100397202 */ /* 0x000fe20000000f00 */
[----:B------:R-:W-:Y:S02]  /*15fe90*/  IMAD.MOV.U32 R58, RZ, RZ, R44 ;  /* 0x000000ffff3a7224 */ /* 0x000fe400078e002c */
[----:B------:R-:W-:Y:S01]  /*15fea0*/  IMAD.MOV.U32 R59, RZ, RZ, R45 ;  /* 0x000000ffff3b7224 */ /* 0x000fe200078e002d */
        /* <DEDUP_REMOVED lines=12> */
[----:B------:R-:W-:Y:S01]  /*15ff70*/  MOV R68, R234 ;  /* 0x000000ea00447202 */ /* 0x000fe20000000f00 */
[----:B------:R-:W-:-:S02]  /*15ff80*/  IMAD.MOV.U32 R69, RZ, RZ, R235 ;  /* 0x000000ffff457224 */ /* 0x000fc400078e00eb */
[----:B------:R-:W-:Y:S04]  /*15ff90*/  STS.128 [R2+0x600], R56 ;  /* 0x0006003802007388 */ /* 0x000fe80000000c00 */
[----:B--2---:R-:W-:Y:S04]  /*15ffa0*/  STS.128 [R2+0x280], R68 ;  /* 0x0002804402007388 */ /* 0x004fe80000000c00 */
[----:B------:R-:W-:Y:S04]  /*15ffb0*/  STS.128 [R2+0x400], R64 ;  /* 0x0004004002007388 */ /* 0x000fe80000000c00 */
[----:B---3--:R-:W-:Y:S04]  /*15ffc0*/  STS.128 [R2+0x480], R60 ;  /* 0x0004803c02007388 */ /* 0x008fe80000000c00 */
[----:B------:R-:W-:Y:S06]  /*15ffd0*/  BAR.SYNC.DEFER_BLOCKING 0x0 ;  /* 0x0000000000007b1d */ /* 0x000fec0000010000 */
[----:B------:R-:W1:Y:S04]  /*15ffe0*/  LDS.128 R60, [R0] ;  /* 0x00000000003c7984 */ /* 0x000e680000000c00 */
[----:B------:R-:W2:Y:S04]  /*15fff0*/  LDS.128 R56, [R0+0x800] ;  /* 0x0008000000387984 */ /* 0x000ea80000000c00 */
[----:B------:R-:W3:Y:S04]  /*160000*/  LDS.128 R64, [R212] ;  /* 0x00000000d4407984 */ /* 0x000ee80000000c00 */
[----:B-1----:R-:W-:Y:S04]  /*160010*/  STL.64 [R1+0x480], R60 ;  /* 0x0004803c01007387 */ /* 0x002fe80000100a00 */
[----:B------:R-:W-:Y:S04]  /*160020*/  STL.64 [R1+0x488], R62 ;  /* 0x0004883e01007387 */ /* 0x000fe80000100a00 */
[----:B------:R-:W1:Y:S04]  /*160030*/  LDS.128 R60, [R212+0x800] ;  /* 0x00080000d43c7984 */ /* 0x000e680000000c00 */
[----:B--2---:R-:W-:Y:S04]  /*160040*/  STL.64 [R1+0xea0], R56 ;  /* 0x000ea03801007387 */ /* 0x004fe80000100a00 */
[----:B------:R-:W-:Y:S04]  /*160050*/  STL.64 [R1+0xea8], R58 ;  /* 0x000ea83a01007387 */ /* 0x000fe80000100a00 */
[----:B------:R-:W2:Y:S04]  /*160060*/  LDS.128 R56, [R3] ;  /* 0x0000000003387984 */ /* 0x000ea80000000c00 */
[----:B---3--:R-:W-:Y:S04]  /*160070*/  STL.64 [R1+0x530], R64 ;  /* 0x0005304001007387 */ /* 0x008fe80000100a00 */
[----:B------:R-:W-:Y:S04]  /*160080*/  STL.64 [R1+0x538], R66 ;  /* 0x0005384201007387 */ /* 0x000fe80000100a00 */
[----:B------:R-:W3:Y:S04]  /*160090*/  LDS.128 R64, [R3+0x800] ;  /* 0x0008000003407984 */ /* 0x000ee80000000c00 */
[----:B-1----:R-:W-:Y:S04]  /*1600a0*/  STL.64 [R1+0xf30], R60 ;  /* 0x000f303c01007387 */ /* 0x002fe80000100a00 */
[----:B------:R-:W-:Y:S04]  /*1600b0*/  STL.64 [R1+0xf38], R62 ;  /* 0x000f383e01007387 */ /* 0x000fe80000100a00 */
[----:B------:R-:W1:Y:S04]  /*1600c0*/  LDS.128 R60, [R252] ;  /* 0x00000000fc3c7984 */ /* 0x000e680000000c00 */
[----:B--2---:R-:W-:Y:S04]  /*1600d0*/  STL.64 [R1+0x870], R56 ;  /* 0x0008703801007387 */ /* 0x004fe80000100a00 */
[----:B------:R-:W-:Y:S04]  /*1600e0*/  STL.64 [R1+0x878], R58 ;  /* 0x0008783a01007387 */ /* 0x000fe80000100a00 */
[----:B------:R-:W2:Y:S04]  /*1600f0*/  LDS.128 R56, [R252+0x800] ;  /* 0x00080000fc387984 */ /* 0x000ea80000000c00 */
[----:B------:R-:W-:Y:S06]  /*160100*/  BAR.SYNC.DEFER_BLOCKING 0x0 ;  /* 0x0000000000007b1d */ /* 0x000fec0000010000 */
[----:B---3--:R-:W-:Y:S04]  /*160110*/  STL.64 [R1+0xf90], R64 ;  /* 0x000f904001007387 */ /* 0x008fe80000100a00 */
[----:B------:R-:W-:Y:S04]  /*160120*/  STL.64 [R1+0xf98], R66 ;  /* 0x000f984201007387 */ /* 0x000fe80000100a00 */
[----:B-1----:R1:W-:Y:S04]  /*160130*/  STL.64 [R1+0xbf0], R60 ;  /* 0x000bf03c01007387 */ /* 0x0023e80000100a00 */
[----:B------:R3:W-:Y:S04]  /*160140*/  STL.64 [R1+0xbf8], R62 ;  /* 0x000bf83e01007387 */ /* 0x0007e80000100a00 */
[----:B--2---:R2:W-:Y:S04]  /*160150*/  STL.64 [R1+0x460], R56 ;  /* 0x0004603801007387 */ /* 0x0045e80000100a00 */
[----:B------:R2:W-:Y:S04]  /*160160*/  STL.64 [R1+0x468], R58 ;  /* 0x0004683a01007387 */ /* 0x0005e80000100a00 */
[----:B-1----:R-:W4:Y:S04]  /*160170*/  LDL.LU R60, [R1+0x2a88] ;  /* 0x002a8800013c7983 */ /* 0x002f280000300800 */
[----:B------:R-:W4:Y:S04]  /*160180*/  LDL.LU R61, [R1+0x2a8c] ;  /* 0x002a8c00013d7983 */ /* 0x000f280000300800 */
[----:B---3--:R-:W4:Y:S04]  /*160190*/  LDL.LU R62, [R1+0x2a78] ;  /* 0x002a7800013e7983 */ /* 0x008f280000300800 */
[----:B------:R-:W4:Y:S04]  /*1601a0*/  LDL.LU R63, [R1+0x2a7c] ;  /* 0x002a7c00013f7983 */ /* 0x000f280000300800 */
[----:B--2---:R-:W2:Y:S04]  /*1601b0*/  LDL.LU R56, [R1+0x17e0] ;  /* 0x0017e00001387983 */ /* 0x004ea80000300800 */
[----:B------:R-:W2:Y:S04]  /*1601c0*/  LDL.LU R57, [R1+0x17e4] ;  /* 0x0017e40001397983 */ /* 0x000ea80000300800 */
[----:B------:R-:W2:Y:S04]  /*1601d0*/  LDL.LU R58, [R1+0x17d0] ;  /* 0x0017d000013a7983 */ /* 0x000ea80000300800 */
[----:B------:R1:W-:Y:S04]  /*1601e0*/  STS.128 [R2], R52 ;  /* 0x0000003402007388 */ /* 0x0003e80000000c00 */
[----:B------:R-:W2:Y:S04]  /*1601f0*/  LDL.LU R59, [R1+0x17d4] ;  /* 0x0017d400013b7983 */ /* 0x000ea80000300800 */
[----:B------:R3:W-:Y:S04]  /*160200*/  STS.128 [R2+0x80], R48 ;  /* 0x0000803002007388 */ /* 0x0007e80000000c00 */
[----:B-1----:R-:W2:Y:S04]  /*160210*/  LDL.LU R52, [R1+0x17e8] ;  /* 0x0017e80001347983 */ /* 0x002ea80000300800 */
[----:B------:R-:W2:Y:S04]  /*160220*/  LDL.LU R53, [R1+0x17ec] ;  /* 0x0017ec0001357983 */ /* 0x000ea80000300800 */
[----:B------:R-:W2:Y:S04]  /*160230*/  LDL.LU R54, [R1+0x17d8] ;  /* 0x0017d80001367983 */ /* 0x000ea80000300800 */
[----:B------:R-:W2:Y:S04]  /*160240*/  LDL.LU R55, [R1+0x17dc] ;  /* 0x0017dc0001377983 */ /* 0x000ea80000300800 */
[----:B---3--:R-:W3:Y:S04]  /*160250*/  LDL.LU R48, [R1+0x2930] ;  /* 0x0029300001307983 */ /* 0x008ee80000300800 */
        /* <DEDUP_REMOVED lines=12> */
[----:B---3--:R1:W-:Y:S04]  /*160320*/  STS.128 [R2+0x600], R48 ;  /* 0x0006003002007388 */ /* 0x0083e80000000c00 */
[----:B------:R-:W2:Y:S04]  /*160330*/  LDL.LU R55, [R1+0x28d4] ;  /* 0x0028d40001377983 */ /* 0x000ea80000300800 */
[----:B-1----:R-:W3:Y:S04]  /*160340*/  LDL.LU R48, [R1+0x28e8] ;  /* 0x0028e80001307983 */ /* 0x002ee80000300800 */
[----:B------:R-:W3:Y:S04]  /*160350*/  LDL.LU R49, [R1+0x28ec] ;  /* 0x0028ec0001317983 */ /* 0x000ee80000300800 */
[----:B------:R-:W3:Y:S04]  /*160360*/  LDL.LU R50, [R1+0x28d8] ;  /* 0x0028d80001327983 */ /* 0x000ee80000300800 */
[----:B------:R-:W3:Y:S04]  /*160370*/  LDL.LU R51, [R1+0x28dc] ;  /* 0x0028dc0001337983 */ /* 0x000ee80000300800 */
[----:B----4-:R1:W-:Y:S04]  /*160380*/  STS.128 [R2+0x680], R44 ;  /* 0x0006802c02007388 */ /* 0x0103e80000000c00 */
[----:B-1----:R-:W3:Y:S04]  /*160390*/  LDL.LU R44, [R1+0x2780] ;  /* 0x00278000012c7983 */ /* 0x002ee80000300800 */
[----:B------:R-:W3:Y:S04]  /*1603a0*/  LDL.LU R45, [R1+0x2784] ;  /* 0x00278400012d7983 */ /* 0x000ee80000300800 */
[----:B------:R-:W3:Y:S04]  /*1603b0*/  LDL.LU R46, [R1+0x2770] ;  /* 0x00277000012e7983 */ /* 0x000ee80000300800 */
[----:B------:R-:W3:Y:S04]  /*1603c0*/  LDL.LU R47, [R1+0x2774] ;  /* 0x00277400012f7983 */ /* 0x000ee80000300800 */
[----:B------:R-:W-:Y:S04]  /*1603d0*/  STS.128 [R2+0x280], R60 ;  /* 0x0002803c02007388 */ /* 0x000fe80000000c00 */
[----:B------:R-:W-:Y:S04]  /*1603e0*/  STS.128 [R2+0x400], R56 ;  /* 0x0004003802007388 */ /* 0x000fe80000000c00 */
[----:B------:R-:W-:Y:S06]  /*1603f0*/  BAR.SYNC.DEFER_BLOCKING 0x0 ;  /* 0x0000000000007b1d */ /* 0x000fec0000010000 */
        /* <DEDUP_REMOVED lines=33> */
[----:B--2---:R1:W-:Y:S04]  /*160610*/  STS.128 [R2], R52 ;  /* 0x0000003402007388 */ /* 0x0043e80000000c00 */
        /* <DEDUP_REMOVED lines=120> */
[----:B------:R-:W-:Y:S04]  /*160da0*/  STL.64 [R1+0x1138], R62 ;  /* 0x0011383e01007387 */ /* 0x000fe80000100a00 */
[----:B------:R1:W-:Y:S04]  /*160db0*/  STL.64 [R1+0x1210], R56 ;  /* 0x0012103801007387 */ /* 0x0003e80000100a00 */
[----:B------:R1:W-:Y:S04]  /*160dc0*/  STL.64 [R1+0x1218], R58 ;  /* 0x0012183a01007387 */ /* 0x0003e80000100a00 */
[----:B-1----:R-:W4:Y:S04]  /*160dd0*/  LDL.LU R56, [R1+0x1fc8] ;  /* 0x001fc80001387983 */ /* 0x002f280000300800 */
        /* <DEDUP_REMOVED lines=14> */
[----:B-1----:R-:W2:Y:S04]  /*160ec0*/  LDL.LU R46, [R1+0xad0] ;  /* 0x000ad000012e7983 */ /* 0x002ea80000300800 */
[----:B------:R-:W2:Y:S01]  /*160ed0*/  LDL.LU R47, [R1+0xad4] ;  /* 0x000ad400012f7983 */ /* 0x000ea20000300800 */
[----:B------:R-:W-:Y:S01]  /*160ee0*/  IMAD.MOV.U32 R44, RZ, RZ, R40 ;  /* 0x000000ffff2c7224 */ /* 0x000fe200078e0028 */
[----:B------:R-:W-:Y:S01]  /*160ef0*/  MOV R40, R42 ;  /* 0x0000002a00287202 */ /* 0x000fe20000000f00 */
[----:B------:R-:W-:Y:S01]  /*160f00*/  IMAD.MOV.U32 R45, RZ, RZ, R41 ;  /* 0x000000ffff2d7224 */ /* 0x000fe200078e0029 */
[----:B------:R-:W2:Y:S01]  /*160f10*/  LDL.LU R42, [R1+0xad8] ;  /* 0x000ad800012a7983 */ /* 0x000ea20000300800 */
[----:B------:R-:W-:-:S03]  /*160f20*/  IMAD.MOV.U32 R41, RZ, RZ, R43 ;  /* 0x000000ffff297224 */ /* 0x000fc600078e002b */
[----:B------:R-:W4:Y:S04]  /*160f30*/  LDL.LU R43, [R1+0xadc] ;  /* 0x000adc00012b7983 */ /* 0x000f280000300800 */
[----:B---3--:R1:W-:Y:S04]  /*160f40*/  STS.128 [R2+0x480], R48 ;  /* 0x0004803002007388 */ /* 0x0083e80000000c00 */
[----:B-1----:R-:W3:Y:S04]  /*160f50*/  LDL.LU R48, [R1+0x2bb0] ;  /* 0x002bb00001307983 */ /* 0x002ee80000300800 */
[----:B------:R-:W3:Y:S04]  /*160f60*/  LDL.LU R49, [R1+0x2bb4] ;  /* 0x002bb40001317983 */ /* 0x000ee80000300800 */
[----:B------:R-:W3:Y:S04]  /*160f70*/  LDL.LU R50, [R1+0x2ba0] ;  /* 0x002ba00001327983 */ /* 0x000ee80000300800 */
[----:B--2---:R1:W-:Y:S04]  /*160f80*/  STS.128 [R2+0x600], R44 ;  /* 0x0006002c02007388 */ /* 0x0043e80000000c00 */
[----:B------:R-:W3:Y:S04]  /*160f90*/  LDL.LU R51, [R1+0x2ba4] ;  /* 0x002ba40001337983 */ /* 0x000ee80000300800 */
[----:B-1----:R-:W2:Y:S04]  /*160fa0*/  LDL.LU R44, [R1+0x2bb8] ;  /* 0x002bb800012c7983 */ /* 0x002ea80000300800 */
[----:B------:R-:W2:Y:S04]  /*160fb0*/  LDL.LU R45, [R1+0x2bbc] ;  /* 0x002bbc00012d7983 */ /* 0x000ea80000300800 */
[----:B------:R-:W2:Y:S04]  /*160fc0*/  LDL.LU R46, [R1+0x2ba8] ;  /* 0x002ba800012e7983 */ /* 0x000ea80000300800 */
[----:B------:R-:W2:Y:S04]  /*160fd0*/  LDL.LU R47, [R1+0x2bac] ;  /* 0x002bac00012f7983 */ /* 0x000ea80000300800 */
[----:B----4-:R-:W-:Y:S04]  /*160fe0*/  STS.128 [R2+0x280], R56 ;  /* 0x0002803802007388 */ /* 0x010fe80000000c00 */
[----:B------:R-:W-:Y:S04]  /*160ff0*/  STS.128 [R2+0x400], R52 ;  /* 0x0004003402007388 */ /* 0x000fe80000000c00 */
        /* <DEDUP_REMOVED lines=1516> */
[----:B----4-:R1:W-:Y:S04]  /*166ec0*/  STS.128 [R2+0x680], R40 ;  /* 0x0006802802007388 */ /* 0x0103e80000000c00 */
[----:B------:R-:W-:Y:S04]  /*166ed0*/  STS.128 [R2+0x280], R56 ;  /* 0x0002803802007388 */ /* 0x000fe80000000c00 */
[----:B------:R-:W-:Y:S04]  /*166ee0*/  STS.128 [R2+0x400], R52 ;  /* 0x0004003402007388 */ /* 0x000fe80000000c00 */
        /* <DEDUP_REMOVED lines=45> */
[----:B-1----:R-:W3:Y:S01]  /*1671c0*/  LDL.LU R40, [R1+0x810] ;  /* 0x0008100001287983 */ /* 0x002ee20000300800 */
[----:B------:R-:W-:-:S03]  /*1671d0*/  IMAD.MOV.U32 R42, RZ, RZ, R36 ;  /* 0x000000ffff2a7224 */ /* 0x000fc600078e0024 */
[----:B------:R-:W3:Y:S01]  /*1671e0*/  LDL.LU R41, [R1+0x814] ;  /* 0x0008140001297983 */ /* 0x000ee20000300800 */
[----:B------:R-:W-:-:S03]  /*1671f0*/  MOV R43, R37 ;  /* 0x00000025002b7202 */ /* 0x000fc60000000f00 */
[----:B------:R-:W3:Y:S04]  /*167200*/  LDL.LU R36, [R1+0x818] ;  /* 0x0008180001247983 */ /* 0x000ee80000300800 */
[----:B------:R-:W3:Y:S04]  /*167210*/  LDL.LU R37, [R1+0x81c] ;  /* 0x00081c0001257983 */ /* 0x000ee80000300800 */
[----:B--2---:R1:W-:Y:S04]  /*167220*/  STS.128 [R2+0x480], R44 ;  /* 0x0004802c02007388 */ /* 0x0043e80000000c00 */
[----:B-1----:R-:W2:Y:S04]  /*167230*/  LDL.LU R44, [R1+0x2af0] ;  /* 0x002af000012c7983 */ /* 0x002ea80000300800 */
[----:B------:R-:W2:Y:S04]  /*167240*/  LDL.LU R45, [R1+0x2af4] ;  /* 0x002af400012d7983 */ /* 0x000ea80000300800 */
[----:B------:R-:W2:Y:S04]  /*167250*/  LDL.LU R46, [R1+0x2ae0] ;  /* 0x002ae000012e7983 */ /* 0x000ea80000300800 */
[----:B------:R-:W2:Y:S04]  /*167260*/  LDL.LU R47, [R1+0x2ae4] ;  /* 0x002ae400012f7983 */ /* 0x000ea80000300800 */
[----:B---3--:R1:W-:Y:S04]  /*167270*/  STS.128 [R2+0x600], R40 ;  /* 0x0006002802007388 */ /* 0x0083e80000000c00 */
[----:B----4-:R-:W-:Y:S04]  /*167280*/  STS.128 [R2+0x280], R52 ;  /* 0x0002803402007388 */ /* 0x010fe80000000c00 */
[----:B------:R-:W-:Y:S04]  /*167290*/  STS.128 [R2+0x400], R48 ;  /* 0x0004003002007388 */ /* 0x000fe80000000c00 */
[----:B------:R3:W-:Y:S04]  /*1672a0*/  STS.128 [R2+0x680], R36 ;  /* 0x0006802402007388 */ /* 0x0007e80000000c00 */
[----:B-1----:R-:W4:Y:S04]  /*1672b0*/  LDL.LU R40, [R1+0x2af8] ;  /* 0x002af80001287983 */ /* 0x002f280000300800 */
[----:B------:R-:W4:Y:S04]  /*1672c0*/  LDL.LU R41, [R1+0x2afc] ;  /* 0x002afc0001297983 */ /* 0x000f280000300800 */
[----:B------:R-:W4:Y:S04]  /*1672d0*/  LDL.LU R42, [R1+0x2ae8] ;  /* 0x002ae800012a7983 */ /* 0x000f280000300800 */
[----:B------:R-:W4:Y:S04]  /*1672e0*/  LDL.LU R43, [R1+0x2aec] ;  /* 0x002aec00012b7983 */ /* 0x000f280000300800 */
[----:B---3--:R-:W4:Y:S04]  /*1672f0*/  LDL.LU R36, [R1+0x18d0] ;  /* 0x0018d00001247983 */ /* 0x008f280000300800 */
[----:B------:R-:W-:Y:S06]  /*167300*/  BAR.SYNC.DEFER_BLOCKING 0x0 ;  /* 0x0000000000007b1d */ /* 0x000fec0000010000 */
[----:B------:R-:W4:Y:S04]  /*167310*/  LDL.LU R37, [R1+0x18d4] ;  /* 0x0018d40001257983 */ /* 0x000f280000300800 */
[----:B------:R-:W4:Y:S04]  /*167320*/  LDL.LU R38, [R1+0x18c0] ;  /* 0x0018c00001267983 */ /* 0x000f280000300800 */
        /* <DEDUP_REMOVED lines=34> */
[----:B--2---:R1:W-:Y:S04]  /*167550*/  STS.128 [R2], R44 ;  /* 0x0000002c02007388 */ /* 0x0043e80000000c00 */
[----:B-1----:R-:W2:Y:S04]  /*167560*/  LDL.LU R44, [R1+0x2998] ;  /* 0x00299800012c7983 */ /* 0x002ea80000300800 */
[----:B------:R-:W2:Y:S04]  /*167570*/  LDL.LU R45, [R1+0x299c] ;  /* 0x00299c00012d7983 */ /* 0x000ea80000300800 */
[----:B------:R-:W2:Y:S04]  /*167580*/  LDL.LU R46, [R1+0x2988] ;  /* 0x00298800012e7983 */ /* 0x000ea80000300800 */
[----:B------:R-:W2:Y:S04]  /*167590*/  LDL.LU R47, [R1+0x298c] ;  /* 0x00298c00012f7983 */ /* 0x000ea80000300800 */
[----:B----4-:R1:W-:Y:S04]  /*1675a0*/  STS.128 [R2+0x80], R40 ;  /* 0x0000802802007388 */ /* 0x0103e80000000c00 */
[----:B-1----:R-:W4:Y:S04]  /*1675b0*/  LDL.LU R40, [R1+0x1500] ;  /* 0x0015000001287983 */ /* 0x002f280000300800 */
[----:B------:R-:W4:Y:S04]  /*1675c0*/  LDL.LU R41, [R1+0x1504] ;  /* 0x0015040001297983 */ /* 0x000f280000300800 */
[----:B------:R-:W4:Y:S04]  /*1675d0*/  LDL.LU R42, [R1+0x14f0] ;  /* 0x0014f000012a7983 */ /* 0x000f280000300800 */
[----:B------:R1:W-:Y:S04]  /*1675e0*/  STS.128 [R2+0x200], R36 ;  /* 0x0002002402007388 */ /* 0x0003e80000000c00 */
[----:B------:R-:W4:Y:S04]  /*1675f0*/  LDL.LU R43, [R1+0x14f4] ;  /* 0x0014f400012b7983 */ /* 0x000f280000300800 */
        /* <DEDUP_REMOVED lines=9> */
[----:B---3--:R-:W-:Y:S04]  /*167690*/  STS.128 [R2+0x280], R52 ;  /* 0x0002803402007388 */ /* 0x008fe80000000c00 */
[----:B----4-:R1:W-:Y:S04]  /*1676a0*/  STS.128 [R2+0x600], R40 ;  /* 0x0006002802007388 */ /* 0x0103e80000000c00 */
[----:B------:R-:W-:Y:S04]  /*1676b0*/  STS.128 [R2+0x400], R48 ;  /* 0x0004003002007388 */ /* 0x000fe80000000c00 */
[----:B-1----:R-:W3:Y:S04]  /*1676c0*/  LDL.LU R40, [R1+0x2808] ;  /* 0x0028080001287983 */ /* 0x002ee80000300800 */
[----:B------:R-:W3:Y:S04]  /*1676d0*/  LDL.LU R41, [R1+0x280c] ;  /* 0x00280c0001297983 */ /* 0x000ee80000300800 */
[----:B------:R-:W3:Y:S04]  /*1676e0*/  LDL.LU R42, [R1+0x27f8] ;  /* 0x0027f800012a7983 */ /* 0x000ee80000300800 */
[----:B------:R1:W-:Y:S04]  /*1676f0*/  STS.128 [R2+0x680], R36 ;  /* 0x0006802402007388 */ /* 0x0003e80000000c00 */
[----:B------:R-:W3:Y:S04]  /*167700*/  LDL.LU R43, [R1+0x27fc] ;  /* 0x0027fc00012b7983 */ /* 0x000ee80000300800 */
[----:B------:R-:W-:Y:S06]  /*167710*/  BAR.SYNC.DEFER_BLOCKING 0x0 ;  /* 0x0000000000007b1d */ /* 0x000fec0000010000 */
[----:B-1----:R-:W3:Y:S04]  /*167720*/  LDL.LU R36, [R1+0x26a0] ;  /* 0x0026a00001247983 */ /* 0x002ee80000300800 */
[----:B------:R-:W3:Y:S04]  /*167730*/  LDL.LU R37, [R1+0x26a4] ;  /* 0x0026a40001257983 */ /* 0x000ee80000300800 */
[----:B------:R-:W3:Y:S04]  /*167740*/  LDL.LU R38, [R1+0x2690] ;  /* 0x0026900001267983 */ /* 0x000ee80000300800 */
[----:B------:R-:W3:Y:S04]  /*167750*/  LDL.LU R39, [R1+0x2694] ;  /* 0x0026940001277983 */ /* 0x000ee80000300800 */
        /* <DEDUP_REMOVED lines=42> */
[----:B------:R1:W-:Y:S04]  /*167a00*/  STS.128 [R2+0x200], R36 ;  /* 0x0002002402007388 */ /* 0x0003e80000000c00 */
        /* <DEDUP_REMOVED lines=10> */
[----:B----4-:R-:W-:Y:S04]  /*167ab0*/  STS.128 [R2+0x280], R52 ;  /* 0x0002803402007388 */ /* 0x010fe80000000c00 */
[----:B------:R-:W-:Y:S04]  /*167ac0*/  STS.128 [R2+0x400], R48 ;  /* 0x0004003002007388 */ /* 0x000fe80000000c00 */
[----:B---3--:R1:W-:Y:S04]  /*167ad0*/  STS.128 [R2+0x600], R40 ;  /* 0x0006002802007388 */ /* 0x0083e80000000c00 */
        /* <DEDUP_REMOVED lines=68> */
[----:B------:R1:W-:Y:S04]  /*167f20*/  STS.128 [R2+0x680], R36 ;  /* 0x0006802402007388 */ /* 0x0003e80000000c00 */
[----:B------:R-:W-:Y:S06]  /*167f30*/  BAR.SYNC.DEFER_BLOCKING 0x0 ;  /* 0x0000000000007b1d */ /* 0x000fec0000010000 */
[----:B------:R-:W3:Y:S04]  /*167f40*/  LDL.LU R42, [R1+0x188] ;  /* 0x00018800012a7983 */ /* 0x000ee80000300800 */
[----:B------:R-:W3:Y:S04]  /*167f50*/  LDL.LU R43, [R1+0x18c] ;  /* 0x00018c00012b7983 */ /* 0x000ee80000300800 */
        /* <DEDUP_REMOVED lines=43> */
[----:B------:R3:W-:Y:S01]  /*168210*/  STS.128 [R2+0x200], R36 ;  /* 0x0002002402007388 */ /* 0x0007e20000000c00 */
[----:B-1----:R-:W-:-:S02]  /*168220*/  IMAD.MOV.U32 R40, RZ, RZ, R32 ;  /* 0x000000ffff287224 */ /* 0x002fc400078e0020 */
[----:B------:R-:W-:Y:S02]  /*168230*/  IMAD.MOV.U32 R41, RZ, RZ, R33 ;  /* 0x000000ffff297224 */ /* 0x000fe400078e0021 */
[----:B---3--:R-:W-:Y:S01]  /*168240*/  IMAD.MOV.U32 R36, RZ, RZ, R34 ;  /* 0x000000ffff247224 */ /* 0x008fe200078e0022 */
[----:B------:R-:W-:Y:S01]  /*168250*/  MOV R37, R35 ;  /* 0x0000002300257202 */ /* 0x000fe20000000f00 */
[----:B------:R-:W-:Y:S02]  /*168260*/  IMAD.MOV.U32 R38, RZ, RZ, R30 ;  /* 0x000000ffff267224 */ /* 0x000fe400078e001e */
[----:B------:R-:W-:-:S05]  /*168270*/  IMAD.MOV.U32 R39, RZ, RZ, R31 ;  /* 0x000000ffff277224 */ /* 0x000fca00078e001f */
[----:B------:R1:W-:Y:S04]  /*168280*/  STS.128 [R2+0x680], R36 ;  /* 0x0006802402007388 */ /* 0x0003e80000000c00 */
[----:B-1----:R-:W2:Y:S04]  /*168290*/  LDL.LU R36, [R1+0x2ad0] ;  /* 0x002ad00001247983 */ /* 0x002ea80000300800 */
        /* <DEDUP_REMOVED lines=9> */
[----:B------:R-:W2:Y:S04]  /*168330*/  LDL.LU R28, [R1+0x18b0] ;  /* 0x0018b000011c7983 */ /* 0x000ea80000300800 */
[----:B------:R-:W-:Y:S04]  /*168340*/  STS.128 [R2+0x600], R40 ;  /* 0x0006002802007388 */ /* 0x000fe80000000c00 */
[----:B------:R-:W2:Y:S04]  /*168350*/  LDL.LU R29, [R1+0x18b4] ;  /* 0x0018b400011d7983 */ /* 0x000ea80000300800 */
[----:B------:R-:W2:Y:S04]  /*168360*/  LDL.LU R30, [R1+0x18a0] ;  /* 0x0018a000011e7983 */ /* 0x000ea80000300800 */
[----:B------:R-:W2:Y:S04]  /*168370*/  LDL.LU R31, [R1+0x18a4] ;  /* 0x0018a400011f7983 */ /* 0x000ea80000300800 */
[----:B----4-:R-:W-:Y:S04]  /*168380*/  STS.128 [R2+0x280], R52 ;  /* 0x0002803402007388 */ /* 0x010fe80000000c00 */
[----:B------:R-:W-:Y:S04]  /*168390*/  STS.128 [R2+0x400], R48 ;  /* 0x0004003002007388 */ /* 0x000fe80000000c00 */
[----:B--2---:R-:W-:Y:S04]  /*1683a0*/  STS.128 [R2+0x480], R44 ;  /* 0x0004802c02007388 */ /* 0x004fe80000000c00 */
[----:B------:R-:W-:Y:S06]  /*1683b0*/  BAR.SYNC.DEFER_BLOCKING 0x0 ;  /* 0x0000000000007b1d */ /* 0x000fec0000010000 */
[----:B------:R-:W1:Y:S04]  /*1683c0*/  LDS.128 R44, [R0] ;  /* 0x00000000002c7984 */ /* 0x000e680000000c00 */
[----:B------:R-:W2:Y:S04]  /*1683d0*/  LDS.128 R40, [R0+0x800] ;  /* 0x0008000000287984 */ /* 0x000ea80000000c00 */
[----:B------:R-:W4:Y:S04]  /*1683e0*/  LDS.128 R48, [R212] ;  /* 0x00000000d4307984 */ /* 0x000f280000000c00 */
[----:B-1----:R-:W-:Y:S04]  /*1683f0*/  STL.64 [R1+0x190], R44 ;  /* 0x0001902c01007387 */ /* 0x002fe80000100a00 */
[----:B------:R-:W-:Y:S04]  /*168400*/  STL.64 [R1+0x198], R46 ;  /* 0x0001982e01007387 */ /* 0x000fe80000100a00 */
[----:B------:R-:W1:Y:S04]  /*168410*/  LDS.128 R44, [R212+0x800] ;  /* 0x00080000d42c7984 */ /* 0x000e680000000c00 */
[----:B--2---:R-:W-:Y:S04]  /*168420*/  STL.64 [R1+0x1500], R40 ;  /* 0x0015002801007387 */ /* 0x004fe80000100a00 */
[----:B------:R-:W-:Y:S04]  /*168430*/  STL.64 [R1+0x1508], R42 ;  /* 0x0015082a01007387 */ /* 0x000fe80000100a00 */
[----:B------:R-:W2:Y:S04]  /*168440*/  LDS.128 R40, [R3] ;  /* 0x0000000003287984 */ /* 0x000ea80000000c00 */
[----:B----4-:R-:W-:Y:S04]  /*168450*/  STL.64 [R1+0x860], R48 ;  /* 0x0008603001007387 */ /* 0x010fe80000100a00 */
[----:B------:R-:W-:Y:S04]  /*168460*/  STL.64 [R1+0x868], R50 ;  /* 0x0008683201007387 */ /* 0x000fe80000100a00 */
[----:B------:R-:W4:Y:S04]  /*168470*/  LDS.128 R48, [R3+0x800] ;  /* 0x0008000003307984 */ /* 0x000f280000000c00 */
[----:B-1----:R-:W-:Y:S04]  /*168480*/  STL.64 [R1+0x1b80], R44 ;  /* 0x001b802c01007387 */ /* 0x002fe80000100a00 */
[----:B------:R-:W-:Y:S04]  /*168490*/  STL.64 [R1+0x1b88], R46 ;  /* 0x001b882e01007387 */ /* 0x000fe80000100a00 */
[----:B------:R-:W1:Y:S04]  /*1684a0*/  LDS.128 R44, [R252] ;  /* 0x00000000fc2c7984 */ /* 0x000e680000000c00 */
[----:B--2---:R-:W-:Y:S04]  /*1684b0*/  STL.64 [R1+0xb00], R40 ;  /* 0x000b002801007387 */ /* 0x004fe80000100a00 */
[----:B------:R-:W-:Y:S04]  /*1684c0*/  STL.64 [R1+0xb08], R42 ;  /* 0x000b082a01007387 */ /* 0x000fe80000100a00 */
[----:B------:R-:W2:Y:S04]  /*1684d0*/  LDS.128 R40, [R252+0x800] ;  /* 0x00080000fc287984 */ /* 0x000ea80000000c00 */
[----:B------:R-:W-:Y:S06]  /*1684e0*/  BAR.SYNC.DEFER_BLOCKING 0x0 ;  /* 0x0000000000007b1d */ /* 0x000fec0000010000 */
[----:B----4-:R-:W-:Y:S04]  /*1684f0*/  STL.64 [R1+0x1bc0], R48 ;  /* 0x001bc03001007387 */ /* 0x010fe80000100a00 */
[----:B------:R-:W-:Y:S04]  /*168500*/  STL.64 [R1+0x1bc8], R50 ;  /* 0x001bc83201007387 */ /* 0x000fe80000100a00 */
[----:B-1----:R1:W-:Y:S04]  /*168510*/  STL.64 [R1+0xe50], R44 ;  /* 0x000e502c01007387 */ /* 0x0023e80000100a00 */
[----:B------:R4:W-:Y:S04]  /*168520*/  STL.64 [R1+0xe58], R46 ;  /* 0x000e582e01007387 */ /* 0x0009e80000100a00 */
[----:B--2---:R2:W-:Y:S04]  /*168530*/  STL.64 [R1+0x180], R40 ;  /* 0x0001802801007387 */ /* 0x0045e80000100a00 */
[----:B------:R2:W-:Y:S04]  /*168540*/  STL.64 [R1+0x188], R42 ;  /* 0x0001882a01007387 */ /* 0x0005e80000100a00 */
[----:B-1----:R-:W3:Y:S04]  /*168550*/  LDL.LU R44, [R1+0x18b8] ;  /* 0x0018b800012c7983 */ /* 0x002ee80000300800 */
[----:B------:R-:W3:Y:S04]  /*168560*/  LDL.LU R45, [R1+0x18bc] ;  /* 0x0018bc00012d7983 */ /* 0x000ee80000300800 */
[----:B----4-:R-:W3:Y:S04]  /*168570*/  LDL.LU R46, [R1+0x18a8] ;  /* 0x0018a800012e7983 */ /* 0x010ee80000300800 */
[----:B------:R-:W3:Y:S04]  /*168580*/  LDL.LU R47, [R1+0x18ac] ;  /* 0x0018ac00012f7983 */ /* 0x000ee80000300800 */
        /* <DEDUP_REMOVED lines=13> */
[----:B------:R-:W4:Y:S04]  /*168660*/  LDL.LU R35, [R1+0x14d4] ;  /* 0x0014d40001237983 */ /* 0x000f280000300800 */
[----:B------:R1:W-:Y:S04]  /*168670*/  STS.128 [R2+0x200], R28 ;  /* 0x0002001c02007388 */ /* 0x0003e80000000c00 */
        /* <DEDUP_REMOVED lines=8> */
[----:B----4-:R1:W-:Y:S04]  /*168700*/  STS.128 [R2+0x600], R32 ;  /* 0x0006002002007388 */ /* 0x0103e80000000c00 */
[----:B------:R-:W2:Y:S04]  /*168710*/  LDL.LU R39, [R1+0x27d4] ;  /* 0x0027d40001277983 */ /* 0x000ea80000300800 */
[----:B-1----:R-:W4:Y:S04]  /*168720*/  LDL.LU R32, [R1+0x27e8] ;  /* 0x0027e80001207983 */ /* 0x002f280000300800 */
[----:B------:R-:W4:Y:S04]  /*168730*/  LDL.LU R33, [R1+0x27ec] ;  /* 0x0027ec0001217983 */ /* 0x000f280000300800 */
[----:B------:R-:W4:Y:S04]  /*168740*/  LDL.LU R34, [R1+0x27d8] ;  /* 0x0027d80001227983 */ /* 0x000f280000300800 */
[----:B------:R-:W4:Y:S04]  /*168750*/  LDL.LU R35, [R1+0x27dc] ;  /* 0x0027dc0001237983 */ /* 0x000f280000300800 */
[----:B---3--:R-:W-:Y:S04]  /*168760*/  STS.128 [R2+0x280], R44 ;  /* 0x0002802c02007388 */ /* 0x008fe80000000c00 */
[----:B------:R-:W-:Y:S04]  /*168770*/  STS.128 [R2+0x400], R40 ;  /* 0x0004002802007388 */ /* 0x000fe80000000c00 */
[----:B------:R1:W-:Y:S04]  /*168780*/  STS.128 [R2+0x680], R28 ;  /* 0x0006801c02007388 */ /* 0x0003e80000000c00 */
[----:B------:R-:W-:Y:S06]  /*168790*/  BAR.SYNC.DEFER_BLOCKING 0x0 ;  /* 0x0000000000007b1d */ /* 0x000fec0000010000 */
[----:B-1----:R-:W4:Y:S04]  /*1687a0*/  LDL.LU R28, [R1+0x2680] ;  /* 0x00268000011c7983 */ /* 0x002f280000300800 */
        /* <DEDUP_REMOVED lines=127> */
[----:B---3--:R1:W-:Y:S04]  /*168fa0*/  STS.128 [R2+0x680], R28 ;  /* 0x0006801c02007388 */ /* 0x0083e80000000c00 */
[----:B------:R-:W-:Y:S04]  /*168fb0*/  STS.128 [R2+0x280], R44 ;  /* 0x0002802c02007388 */ /* 0x000fe80000000c00 */
[----:B------:R-:W-:Y:S04]  /*168fc0*/  STS.128 [R2+0x400], R40 ;  /* 0x0004002802007388 */ /* 0x000fe80000000c00 */
        /* <DEDUP_REMOVED lines=30> */
[----:B-1----:R-:W3:Y:S04]  /*1691b0*/  LDL.LU R40, [R1+0x1f48] ;  /* 0x001f480001287983 */ /* 0x002ee80000300800 */
        /* <DEDUP_REMOVED lines=13> */
[----:B------:R1:W-:Y:S02]  /*169290*/  STS.128 [R2+0x200], R28 ;  /* 0x0002001c02007388 */ /* 0x0003e40000000c00 */
[----:B-1----:R-:W-:Y:S01]  /*1692a0*/  IMAD.MOV.U32 R30, RZ, RZ, R20 ;  /* 0x000000ffff1e7224 */ /* 0x002fe200078e0014 */
[----:B------:R-:W-:Y:S01]  /*1692b0*/  MOV R31, R21 ;  /* 0x00000015001f7202 */ /* 0x000fe20000000f00 */
[----:B------:R-:W-:-:S02]  /*1692c0*/  IMAD.MOV.U32 R20, RZ, RZ, R26 ;  /* 0x000000ffff147224 */ /* 0x000fc400078e001a */
[----:B------:R-:W-:Y:S01]  /*1692d0*/  IMAD.MOV.U32 R21, RZ, RZ, R27 ;  /* 0x000000ffff157224 */ /* 0x000fe200078e001b */
[----:B------:R-:W-:-:S04]  /*1692e0*/  MOV R28, R24 ;  /* 0x00000018001c7202 */ /* 0x000fc80000000f00 */
[----:B------:R1:W-:Y:S01]  /*1692f0*/  STS.128 [R2+0x680], R20 ;  /* 0x0006801402007388 */ /* 0x0003e20000000c00 */
[----:B------:R-:W-:-:S03]  /*169300*/  IMAD.MOV.U32 R29, RZ, RZ, R25 ;  /* 0x000000ffff1d7224 */ /* 0x000fc600078e0019 */
        /* <DEDUP_REMOVED lines=8> */
[----:B------:R1:W-:Y:S04]  /*169390*/  STS.128 [R2+0x600], R28 ;  /* 0x0006001c02007388 */ /* 0x0003e80000000c00 */
[----:B-1----:R-:W4:Y:S04]  /*1693a0*/  LDL.LU R28, [R1+0x2ca0] ;  /* 0x002ca000011c7983 */ /* 0x002f280000300800 */
[----:B------:R-:W4:Y:S04]  /*1693b0*/  LDL.LU R29, [R1+0x2ca4] ;  /* 0x002ca400011d7983 */ /* 0x000f280000300800 */
[----:B------:R-:W4:Y:S04]  /*1693c0*/  LDL.LU R30, [R1+0x2c90] ;  /* 0x002c9000011e7983 */ /* 0x000f280000300800 */
[----:B------:R-:W4:Y:S04]  /*1693d0*/  LDL.LU R31, [R1+0x2c94] ;  /* 0x002c9400011f7983 */ /* 0x000f280000300800 */
[----:B---3--:R-:W-:Y:S04]  /*1693e0*/  STS.128 [R2+0x280], R40 ;  /* 0x0002802802007388 */ /* 0x008fe80000000c00 */
[----:B--2---:R-:W-:Y:S04]  /*1693f0*/  STS.128 [R2+0x400], R36 ;  /* 0x0004002402007388 */ /* 0x004fe80000000c00 */
[----:B----4-:R-:W-:Y:S04]  /*169400*/  STS.128 [R2+0x480], R32 ;  /* 0x0004802002007388 */ /* 0x010fe80000000c00 */
        /* <DEDUP_REMOVED lines=22> */
[----:B-1----:R-:W-:Y:S04]  /*169570*/  STL.64 [R1+0xe30], R36 ;  /* 0x000e302401007387 */ /* 0x002fe80000100a00 */
[----:B------:R-:W-:Y:S04]  /*169580*/  STL.64 [R1+0xe38], R38 ;  /* 0x000e382601007387 */ /* 0x000fe80000100a00 */
[----:B------:R1:W-:Y:S04]  /*169590*/  STS.128 [R2+0x80], R24 ;  /* 0x0000801802007388 */ /* 0x0003e80000000c00 */
[----:B--2---:R-:W-:Y:S04]  /*1695a0*/  STL.64 [R1+0x160], R32 ;  /* 0x0001602001007387 */ /* 0x004fe80000100a00 */
[----:B------:R-:W-:Y:S04]  /*1695b0*/  STL.64 [R1+0x168], R34 ;  /* 0x0001682201007387 */ /* 0x000fe80000100a00 */
[----:B------:R2:W-:Y:S04]  /*1695c0*/  STS.128 [R2], R20 ;  /* 0x0000001402007388 */ /* 0x0005e80000000c00 */
[----:B-1----:R-:W3:Y:S04]  /*1695d0*/  LDL.LU R24, [R1+0x2ca8] ;  /* 0x002ca80001187983 */ /* 0x002ee80000300800 */
[----:B------:R-:W3:Y:S04]  /*1695e0*/  LDL.LU R25, [R1+0x2cac] ;  /* 0x002cac0001197983 */ /* 0x000ee80000300800 */
[----:B------:R-:W3:Y:S04]  /*1695f0*/  LDL.LU R26, [R1+0x2c98] ;  /* 0x002c9800011a7983 */ /* 0x000ee80000300800 */
[----:B------:R-:W3:Y:S04]  /*169600*/  LDL.LU R27, [R1+0x2c9c] ;  /* 0x002c9c00011b7983 */ /* 0x000ee80000300800 */
[----:B--2---:R-:W2:Y:S04]  /*169610*/  LDL.LU R20, [R1+0x2c80] ;  /* 0x002c800001147983 */ /* 0x004ea80000300800 */
        /* <DEDUP_REMOVED lines=22> */
[----:B----4-:R-:W-:Y:S04]  /*169780*/  STS.128 [R2+0x480], R28 ;  /* 0x0004801c02007388 */ /* 0x010fe80000000c00 */
[----:B------:R-:W3:Y:S04]  /*169790*/  LDL.LU R40, [R1+0x27c8] ;  /* 0x0027c80001287983 */ /* 0x000ee80000300800 */
[----:B------:R-:W3:Y:S04]  /*1697a0*/  LDL.LU R41, [R1+0x27cc] ;  /* 0x0027cc0001297983 */ /* 0x000ee80000300800 */
[----:B------:R-:W-:Y:S04]  /*1697b0*/  STS.128 [R2+0x600], R32 ;  /* 0x0006002002007388 */ /* 0x000fe80000000c00 */
[----:B------:R-:W3:Y:S04]  /*1697c0*/  LDL.LU R42, [R1+0x27b8] ;  /* 0x0027b800012a7983 */ /* 0x000ee80000300800 */
[----:B------:R-:W3:Y:S04]  /*1697d0*/  LDL.LU R43, [R1+0x27bc] ;  /* 0x0027bc00012b7983 */ /* 0x000ee80000300800 */
[----:B------:R1:W-:Y:S04]  /*1697e0*/  STS.128 [R2+0x680], R36 ;  /* 0x0006802402007388 */ /* 0x0003e80000000c00 */
[----:B------:R-:W-:Y:S06]  /*1697f0*/  BAR.SYNC.DEFER_BLOCKING 0x0 ;  /* 0x0000000000007b1d */ /* 0x000fec0000010000 */
[----:B-1----:R-:W4:Y:S04]  /*169800*/  LDL.LU R36, [R1+0x2660] ;  /* 0x0026600001247983 */ /* 0x002f280000300800 */
[----:B------:R-:W4:Y:S04]  /*169810*/  LDL.LU R37, [R1+0x2664] ;  /* 0x0026640001257983 */ /* 0x000f280000300800 */
[----:B------:R-:W4:Y:S04]  /*169820*/  LDL.LU R38, [R1+0x2650] ;  /* 0x0026500001267983 */ /* 0x000f280000300800 */
[----:B------:R-:W1:Y:S04]  /*169830*/  LDS.128 R24, [R0] ;  /* 0x0000000000187984 */ /* 0x000e680000000c00 */
[----:B------:R-:W4:Y:S04]  /*169840*/  LDL.LU R39, [R1+0x2654] ;  /* 0x0026540001277983 */ /* 0x000f280000300800 */
[----:B------:R-:W-:Y:S04]  /*169850*/  LDS.128 R248, [R0+0x800] ;  /* 0x0008000000f87984 */ /* 0x000fe80000000c00 */
[----:B------:R-:W-:Y:S04]  /*169860*/  LDS.128 R244, [R212] ;  /* 0x00000000d4f47984 */ /* 0x000fe80000000c00 */
[----:B------:R-:W-:Y:S04]  /*169870*/  LDS.128 R240, [R212+0x800] ;  /* 0x00080000d4f07984 */ /* 0x000fe80000000c00 */
[----:B------:R-:W-:Y:S04]  /*169880*/  LDS.128 R236, [R3] ;  /* 0x0000000003ec7984 */ /* 0x000fe80000000c00 */
[----:B------:R-:W-:Y:S04]  /*169890*/  LDS.128 R28, [R3+0x800] ;  /* 0x00080000031c7984 */ /* 0x000fe80000000c00 */
[----:B------:R-:W-:Y:S04]  /*1698a0*/  LDS.128 R32, [R252] ;  /* 0x00000000fc207984 */ /* 0x000fe80000000c00 */
[----:B-1----:R-:W-:Y:S04]  /*1698b0*/  STL.64 [R1], R24 ;  /* 0x0000001801007387 */ /* 0x002fe80000100a00 */
[----:B------:R-:W-:Y:S04]  /*1698c0*/  STL.64 [R1+0x8], R26 ;  /* 0x0000081a01007387 */ /* 0x000fe80000100a00 */
[----:B------:R-:W-:Y:S04]  /*1698d0*/  LDS.128 R24, [R252+0x800] ;  /* 0x00080000fc187984 */ /* 0x000fe80000000c00 */
[----:B------:R-:W-:Y:S06]  /*1698e0*/  BAR.SYNC.DEFER_BLOCKING 0x0 ;  /* 0x0000000000007b1d */ /* 0x000fec0000010000 */
        /* <DEDUP_REMOVED lines=13> */
[----:B---3--:R-:W-:Y:S04]  /*1699c0*/  STS.128 [R2+0x80], R40 ;  /* 0x0000802802007388 */ /* 0x008fe80000000c00 */
[----:B----4-:R1:W-:Y:S04]  /*1699d0*/  STS.128 [R2+0x200], R36 ;  /* 0x0002002402007388 */ /* 0x0103e80000000c00 */
        /* <DEDUP_REMOVED lines=13> */
[----:B------:R-:W-:Y:S04]  /*169ab0*/  STS.128 [R2+0x280], R48 ;  /* 0x0002803002007388 */ /* 0x000fe80000000c00 */
[----:B------:R-:W-:Y:S04]  /*169ac0*/  STS.128 [R2+0x400], R44 ;  /* 0x0004002c02007388 */ /* 0x000fe80000000c00 */
[----:B------:R-:W2:Y:S04]  /*169ad0*/  LDL.LU R68, [R1+0x2348] ;  /* 0x0023480001447983 */ /* 0x000ea80000300800 */
[----:B------:R-:W2:Y:S04]  /*169ae0*/  LDL.LU R69, [R1+0x234c] ;  /* 0x00234c0001457983 */ /* 0x000ea80000300800 */
[----:B------:R-:W2:Y:S04]  /*169af0*/  LDL.LU R70, [R1+0xc18] ;  /* 0x000c180001467983 */ /* 0x000ea80000300800 */
[----:B------:R-:W2:Y:S04]  /*169b00*/  LDL.LU R71, [R1+0xc1c] ;  /* 0x000c1c0001477983 */ /* 0x000ea80000300800 */
[----:B------:R-:W2:Y:S04]  /*169b10*/  LDL.LU R72, [R1+0xa70] ;  /* 0x000a700001487983 */ /* 0x000ea80000300800 */
[----:B------:R-:W2:Y:S04]  /*169b20*/  LDL.LU R73, [R1+0xa74] ;  /* 0x000a740001497983 */ /* 0x000ea80000300800 */
[----:B------:R-:W2:Y:S04]  /*169b30*/  LDL.LU R74, [R1+0xa50] ;  /* 0x000a5000014a7983 */ /* 0x000ea80000300800 */
[----:B---3--:R-:W-:Y:S04]  /*169b40*/  STS.128 [R2+0x600], R36 ;  /* 0x0006002402007388 */ /* 0x008fe80000000c00 */
[----:B------:R-:W3:Y:S04]  /*169b50*/  LDL.LU R75, [R1+0xa54] ;  /* 0x000a5400014b7983 */ /* 0x000ee80000300800 */
[----:B------:R-:W3:Y:S04]  /*169b60*/  LDL.LU R80, [R1+0xa78] ;  /* 0x000a780001507983 */ /* 0x000ee80000300800 */
[----:B------:R-:W3:Y:S04]  /*169b70*/  LDL.LU R81, [R1+0xa7c] ;  /* 0x000a7c0001517983 */ /* 0x000ee80000300800 */
[----:B----4-:R-:W-:Y:S04]  /*169b80*/  STS.128 [R2+0x680], R40 ;  /* 0x0006802802007388 */ /* 0x010fe80000000c00 */
[----:B------:R-:W-:Y:S06]  /*169b90*/  BAR.SYNC.DEFER_BLOCKING 0x0 ;  /* 0x0000000000007b1d */ /* 0x000fec0000010000 */
[----:B------:R-:W4:Y:S04]  /*169ba0*/  LDL.LU R82, [R1+0xa58] ;  /* 0x000a580001527983 */ /* 0x000f280000300800 */
[----:B------:R-:W4:Y:S04]  /*169bb0*/  LDL.LU R83, [R1+0xa5c] ;  /* 0x000a5c0001537983 */ /* 0x000f280000300800 */
[----:B------:R-:W4:Y:S04]  /*169bc0*/  LDL.LU R76, [R1+0x2210] ;  /* 0x00221000014c7983 */ /* 0x000f280000300800 */
[----:B------:R-:W4:Y:S04]  /*169bd0*/  LDL.LU R77, [R1+0x2214] ;  /* 0x00221400014d7983 */ /* 0x000f280000300800 */
[----:B------:R-:W4:Y:S04]  /*169be0*/  LDL.LU R78, [R1+0x800] ;  /* 0x00080000014e7983 */ /* 0x000f280000300800 */
[----:B------:R-:W1:Y:S04]  /*169bf0*/  LDS.128 R64, [R0] ;  /* 0x0000000000407984 */ /* 0x000e680000000c00 */
[----:B------:R-:W-:Y:S04]  /*169c00*/  LDS.128 R48, [R0+0x800] ;  /* 0x0008000000307984 */ /* 0x000fe80000000c00 */
[----:B------:R-:W-:Y:S04]  /*169c10*/  LDS.128 R60, [R212] ;  /* 0x00000000d43c7984 */ /* 0x000fe80000000c00 */
[----:B------:R-:W-:Y:S04]  /*169c20*/  LDS.128 R44, [R212+0x800] ;  /* 0x00080000d42c7984 */ /* 0x000fe80000000c00 */
[----:B------:R-:W-:Y:S04]  /*169c30*/  LDS.128 R56, [R3] ;  /* 0x0000000003387984 */ /* 0x000fe80000000c00 */
[----:B------:R-:W-:Y:S04]  /*169c40*/  LDS.128 R40, [R3+0x800] ;  /* 0x0008000003287984 */ /* 0x000fe80000000c00 */
[----:B------:R-:W-:Y:S04]  /*169c50*/  LDS.128 R52, [R252] ;  /* 0x00000000fc347984 */ /* 0x000fe80000000c00 */
[----:B------:R-:W-:Y:S04]  /*169c60*/  LDS.128 R36, [R252+0x800] ;  /* 0x00080000fc247984 */ /* 0x000fe80000000c00 */
[----:B------:R-:W-:Y:S06]  /*169c70*/  BAR.SYNC.DEFER_BLOCKING 0x0 ;  /* 0x0000000000007b1d */ /* 0x000fec0000010000 */
[----:B------:R-:W4:Y:S04]  /*169c80*/  LDL.LU R79, [R1+0x804] ;  /* 0x00080400014f7983 */ /* 0x000f280000300800 */
[----:B--2---:R2:W-:Y:S04]  /*169c90*/  STS.128 [R2], R20 ;  /* 0x0000001402007388 */ /* 0x0045e80000000c00 */
[----:B--2---:R-:W2:Y:S04]  /*169ca0*/  LDL.LU R20, [R1+0x2218] ;  /* 0x0022180001147983 */ /* 0x004ea80000300800 */
[----:B------:R-:W2:Y:S04]  /*169cb0*/  LDL.LU R21, [R1+0x221c] ;  /* 0x00221c0001157983 */ /* 0x000ea80000300800 */
[----:B------:R-:W2:Y:S04]  /*169cc0*/  LDL.LU R22, [R1+0x808] ;  /* 0x0008080001167983 */ /* 0x000ea80000300800 */
[----:B------:R-:W2:Y:S04]  /*169cd0*/  LDL.LU R23, [R1+0x80c] ;  /* 0x00080c0001177983 */ /* 0x000ea80000300800 */
[----:B------:R1:W-:Y:S04]  /*169ce0*/  STS.128 [R2+0x80], R68 ;  /* 0x0000804402007388 */ /* 0x0003e80000000c00 */
[----:B---3--:R3:W-:Y:S04]  /*169cf0*/  STS.128 [R2+0x200], R72 ;  /* 0x0002004802007388 */ /* 0x0087e80000000c00 */
[----:B-1----:R-:W4:Y:S04]  /*169d00*/  LDL.LU R68, [R1+0x2140] ;  /* 0x0021400001447983 */ /* 0x002f280000300800 */
[----:B------:R-:W4:Y:S04]  /*169d10*/  LDL.LU R69, [R1+0x2144] ;  /* 0x0021440001457983 */ /* 0x000f280000300800 */
[----:B------:R-:W4:Y:S04]  /*169d20*/  LDL.LU R70, [R1+0x2130] ;  /* 0x0021300001467983 */ /* 0x000f280000300800 */
[----:B------:R-:W4:Y:S04]  /*169d30*/  LDL.LU R71, [R1+0x2134] ;  /* 0x0021340001477983 */ /* 0x000f280000300800 */
[----:B---3--:R-:W3:Y:S04]  /*169d40*/  LDL.LU R72, [R1+0x2148] ;  /* 0x0021480001487983 */ /* 0x008ee80000300800 */
        /* <DEDUP_REMOVED lines=16> */
[----:B----4-:R-:W-:Y:S04]  /*169e50*/  STS.128 [R2+0x280], R80 ;  /* 0x0002805002007388 */ /* 0x010fe80000000c00 */
[----:B------:R-:W-:Y:S04]  /*169e60*/  STS.128 [R2+0x400], R76 ;  /* 0x0004004c02007388 */ /* 0x000fe80000000c00 */
[----:B------:R-:W-:Y:S04]  /*169e70*/  STS.128 [R2+0x600], R68 ;  /* 0x0006004402007388 */ /* 0x000fe80000000c00 */
[----:B---3--:R-:W-:Y:S04]  /*169e80*/  STS.128 [R2+0x680], R72 ;  /* 0x0006804802007388 */ /* 0x008fe80000000c00 */
[----:B------:R-:W-:Y:S06]  /*169e90*/  BAR.SYNC.DEFER_BLOCKING 0x0 ;  /* 0x0000000000007b1d */ /* 0x000fec0000010000 */
        /* <DEDUP_REMOVED lines=8> */
[----:B------:R-:W-:Y:S01]  /*169f20*/  BAR.SYNC.DEFER_BLOCKING 0x0 ;  /* 0x0000000000007b1d */ /* 0x000fe20000010000 */
        /* <DEDUP_REMOVED lines=8> */
[----:B--2---:R-:W-:Y:S04]  /*169fb0*/  STS.128 [R2], R20 ;  /* 0x0000001402007388 */ /* 0x004fe80000000c00 */
[----:B------:R2:W-:Y:S04]  /*169fc0*/  STS.128 [R2+0x80], R100 ;  /* 0x0000806402007388 */ /* 0x0005e80000000c00 */
[----:B--2---:R-:W2:Y:S04]  /*169fd0*/  LDL.LU R100, [R1+0x1f28] ;  /* 0x001f280001647983 */ /* 0x004ea80000300800 */
[----:B------:R-:W2:Y:S04]  /*169fe0*/  LDL.LU R101, [R1+0x1f2c] ;  /* 0x001f2c0001657983 */ /* 0x000ea80000300800 */
[----:B------:R-:W2:Y:S04]  /*169ff0*/  LDL.LU R102, [R1+0x1f18] ;  /* 0x001f180001667983 */ /* 0x000ea80000300800 */
[----:B------:R-:W2:Y:S04]  /*16a000*/  LDL.LU R103, [R1+0x1f1c] ;  /* 0x001f1c0001677983 */ /* 0x000ea80000300800 */
[----:B------:R-:W3:Y:S04]  /*16a010*/  LDL.LU R20, [R1+0x1e10] ;  /* 0x001e100001147983 */ /* 0x000ee80000300800 */
[----:B------:R-:W3:Y:S04]  /*16a020*/  LDL.LU R21, [R1+0x1e14] ;  /* 0x001e140001157983 */ /* 0x000ee80000300800 */
[----:B------:R-:W3:Y:S04]  /*16a030*/  LDL.LU R22, [R1+0x1e20] ;  /* 0x001e200001167983 */ /* 0x000ee80000300800 */
[----:B------:R4:W-:Y:S04]  /*16a040*/  STS.128 [R2+0x200], R104 ;  /* 0x0002006802007388 */ /* 0x0009e80000000c00 */
        /* <DEDUP_REMOVED lines=12> */
[----:B------:R-:W-:Y:S04]  /*16a110*/  STS.128 [R2+0x600], R108 ;  /* 0x0006006c02007388 */ /* 0x000fe80000000c00 */
[----:B------:R-:W-:Y:S04]  /*16a120*/  STS.128 [R2+0x680], R16 ;  /* 0x0006801002007388 */ /* 0x000fe80000000c00 */
        /* <DEDUP_REMOVED lines=13> */
[----:B--2---:R-:W-:Y:S04]  /*16a200*/  STS.128 [R2+0x280], R100 ;  /* 0x0002806402007388 */ /* 0x004fe80000000c00 */
[----:B---3--:R-:W-:Y:S04]  /*16a210*/  STS.128 [R2+0x400], R20 ;  /* 0x0004001402007388 */ /* 0x008fe80000000c00 */
[----:B----4-:R-:W-:Y:S04]  /*16a220*/  STS.128 [R2+0x480], R104 ;  /* 0x0004806802007388 */ /* 0x010fe80000000c00 */
[----:B------:R-:W-:Y:S06]  /*16a230*/  BAR.SYNC.DEFER_BLOCKING 0x0 ;  /* 0x0000000000007b1d */ /* 0x000fec0000010000 */
[----:B------:R-:W2:Y:S04]  /*16a240*/  LDS.128 R120, [R0] ;  /* 0x0000000000787984 */ /* 0x000ea80000000c00 */
[----:B------:R-:W-:Y:S04]  /*16a250*/  LDS.128 R104, [R0+0x800] ;  /* 0x0008000000687984 */ /* 0x000fe80000000c00 */
[----:B------:R-:W3:Y:S04]  /*16a260*/  LDS.128 R116, [R212] ;  /* 0x00000000d4747984 */ /* 0x000ee80000000c00 */
[----:B------:R-:W-:Y:S04]  /*16a270*/  LDS.128 R100, [R212+0x800] ;  /* 0x00080000d4647984 */ /* 0x000fe80000000c00 */
[----:B------:R-:W4:Y:S04]  /*16a280*/  LDS.128 R112, [R3] ;  /* 0x0000000003707984 */ /* 0x000f280000000c00 */
[----:B------:R-:W-:Y:S04]  /*16a290*/  LDS.128 R20, [R3+0x800] ;  /* 0x0008000003147984 */ /* 0x000fe80000000c00 */
[----:B------:R-:W1:Y:S04]  /*16a2a0*/  LDS.128 R108, [R252] ;  /* 0x00000000fc6c7984 */ /* 0x000e680000000c00 */
[----:B------:R-:W1:Y:S04]  /*16a2b0*/  LDS.128 R16, [R252+0x800] ;  /* 0x00080000fc107984 */ /* 0x000e680000000c00 */
[----:B------:R-:W-:Y:S06]  /*16a2c0*/  BAR.SYNC.DEFER_BLOCKING 0x0 ;  /* 0x0000000000007b1d */ /* 0x000fec0000010000 */
[----:B------:R1:W-:Y:S04]  /*16a2d0*/  STS.128 [R2], R12 ;  /* 0x0000000c02007388 */ /* 0x0003e80000000c00 */
[----:B-1----:R-:W2:Y:S04]  /*16a2e0*/  LDL.LU R12, [R1+0x1498] ;  /* 0x00149800010c7983 */ /* 0x002ea80000300800 */
[----:B------:R-:W2:Y:S04]  /*16a2f0*/  LDL.LU R13, [R1+0x149c] ;  /* 0x00149c00010d7983 */ /* 0x000ea80000300800 */
[----:B------:R-:W2:Y:S04]  /*16a300*/  LDL.LU R14, [R1+0x518] ;  /* 0x00051800010e7983 */ /* 0x000ea80000300800 */
[----:B------:R-:W2:Y:S04]  /*16a310*/  LDL.LU R15, [R1+0x51c] ;  /* 0x00051c00010f7983 */ /* 0x000ea80000300800 */
[----:B------:R1:W-:Y:S04]  /*16a320*/  STS.128 [R2+0x80], R124 ;  /* 0x0000807c02007388 */ /* 0x0003e80000000c00 */
[----:B------:R3:W-:Y:S04]  /*16a330*/  STS.128 [R2+0x200], R128 ;  /* 0x0002008002007388 */ /* 0x0007e80000000c00 */
        /* <DEDUP_REMOVED lines=16> */
[----:B------:R-:W-:Y:S04]  /*16a440*/  STS.128 [R2+0x280], R136 ;  /* 0x0002808802007388 */ /* 0x000fe80000000c00 */
[----:B------:R-:W-:Y:S04]  /*16a450*/  STS.128 [R2+0x400], R132 ;  /* 0x0004008402007388 */ /* 0x000fe80000000c00 */
[----:B----4-:R-:W-:Y:S04]  /*16a460*/  STS.128 [R2+0x600], R124 ;  /* 0x0006007c02007388 */ /* 0x010fe80000000c00 */
[----:B---3--:R-:W-:Y:S04]  /*16a470*/  STS.128 [R2+0x680], R128 ;  /* 0x0006808002007388 */ /* 0x008fe80000000c00 */
[----:B------:R-:W3:Y:S04]  /*16a480*/  LDL.LU R159, [R1+0x5dc] ;  /* 0x0005dc00019f7983 */ /* 0x000ee80000300800 */
[----:B------:R-:W4:Y:S04]  /*16a490*/  LDL.LU R160, [R1+0x2640] ;  /* 0x0026400001a07983 */ /* 0x000f280000300800 */
        /* <DEDUP_REMOVED lines=21> */
[----:B--2---:R2:W-:Y:S04]  /*16a5f0*/  STS.128 [R2], R12 ;  /* 0x0000000c02007388 */ /* 0x0045e80000000c00 */
[----:B--2---:R-:W2:Y:S04]  /*16a600*/  LDL.LU R12, [R1+0x24d8] ;  /* 0x0024d800010c7983 */ /* 0x004ea80000300800 */
[----:B------:R-:W2:Y:S04]  /*16a610*/  LDL.LU R13, [R1+0x24dc] ;  /* 0x0024dc00010d7983 */ /* 0x000ea80000300800 */
[----:B------:R-:W2:Y:S04]  /*16a620*/  LDL.LU R14, [R1+0x728] ;  /* 0x00072800010e7983 */ /* 0x000ea80000300800 */
[----:B------:R-:W2:Y:S04]  /*16a630*/  LDL.LU R15, [R1+0x72c] ;  /* 0x00072c00010f7983 */ /* 0x000ea80000300800 */
[----:B---3--:R3:W-:Y:S04]  /*16a640*/  STS.128 [R2+0x80], R156 ;  /* 0x0000809c02007388 */ /* 0x0087e80000000c00 */
[----:B---3--:R-:W3:Y:S04]  /*16a650*/  LDL.LU R156, [R1+0xdf0] ;  /* 0x000df000019c7983 */ /* 0x008ee80000300800 */
[----:B------:R-:W3:Y:S04]  /*16a660*/  LDL.LU R157, [R1+0xdf4] ;  /* 0x000df400019d7983 */ /* 0x000ee80000300800 */
[----:B------:R-:W3:Y:S04]  /*16a670*/  LDL.LU R158, [R1+0xa10] ;  /* 0x000a1000019e7983 */ /* 0x000ee80000300800 */
[----:B----4-:R4:W-:Y:S04]  /*16a680*/  STS.128 [R2+0x200], R160 ;  /* 0x000200a002007388 */ /* 0x0109e80000000c00 */
[----:B------:R-:W3:Y:S04]  /*16a690*/  LDL.LU R159, [R1+0xa14] ;  /* 0x000a1400019f7983 */ /* 0x000ee80000300800 */
[----:B----4-:R-:W4:Y:S04]  /*16a6a0*/  LDL.LU R160, [R1+0xdf8] ;  /* 0x000df80001a07983 */ /* 0x010f280000300800 */
[----:B------:R-:W4:Y:S04]  /*16a6b0*/  LDL.LU R161, [R1+0xdfc] ;  /* 0x000dfc0001a17983 */ /* 0x000f280000300800 */
[----:B------:R-:W4:Y:S04]  /*16a6c0*/  LDL.LU R162, [R1+0xa18] ;  /* 0x000a180001a27983 */ /* 0x000f280000300800 */
[----:B------:R-:W4:Y:S04]  /*16a6d0*/  LDL.LU R163, [R1+0xa1c] ;  /* 0x000a1c0001a37983 */ /* 0x000f280000300800 */
[----:B--2---:R2:W-:Y:S04]  /*16a6e0*/  STS.128 [R2+0x480], R12 ;  /* 0x0004800c02007388 */ /* 0x0045e80000000c00 */
        /* <DEDUP_REMOVED lines=14> */
[----:B---3--:R-:W-:Y:S04]  /*16a7d0*/  STS.128 [R2+0x600], R156 ;  /* 0x0006009c02007388 */ /* 0x008fe80000000c00 */
[----:B----4-:R-:W-:Y:S04]  /*16a7e0*/  STS.128 [R2+0x680], R160 ;  /* 0x000680a002007388 */ /* 0x010fe80000000c00 */
[----:B------:R-:W-:Y:S06]  /*16a7f0*/  BAR.SYNC.DEFER_BLOCKING 0x0 ;  /* 0x0000000000007b1d */ /* 0x000fec0000010000 */
[----:B------:R-:W3:Y:S04]  /*16a800*/  LDL.LU R200, [R1+0xa48] ;  /* 0x000a480001c87983 */ /* 0x000ee80000300800 */
[----:B------:R-:W3:Y:S04]  /*16a810*/  LDL.LU R201, [R1+0xa4c] ;  /* 0x000a4c0001c97983 */ /* 0x000ee80000300800 */
[----:B------:R-:W3:Y:S04]  /*16a820*/  LDL.LU R202, [R1+0x898] ;  /* 0x0008980001ca7983 */ /* 0x000ee80000300800 */
[----:B------:R-:W3:Y:S04]  /*16a830*/  LDL.LU R203, [R1+0x89c] ;  /* 0x00089c0001cb7983 */ /* 0x000ee80000300800 */
        /* <DEDUP_REMOVED lines=13> */
[----:B--2---:R2:W-:Y:S04]  /*16a910*/  STS.128 [R2], R12 ;  /* 0x0000000c02007388 */ /* 0x0045e80000000c00 */
[----:B--2---:R-:W2:Y:S04]  /*16a920*/  LDL.LU R12, [R1+0x7f8] ;  /* 0x0007f800010c7983 */ /* 0x004ea80000300800 */
[----:B------:R-:W2:Y:S04]  /*16a930*/  LDL.LU R13, [R1+0x7fc] ;  /* 0x0007fc00010d7983 */ /* 0x000ea80000300800 */
[----:B------:R-:W2:Y:S04]  /*16a940*/  LDL.LU R14, [R1+0x6f8] ;  /* 0x0006f800010e7983 */ /* 0x000ea80000300800 */
[----:B------:R1:W-:Y:S04]  /*16a950*/  STS.128 [R2+0x80], R188 ;  /* 0x000080bc02007388 */ /* 0x0003e80000000c00 */
[----:B------:R-:W2:Y:S04]  /*16a960*/  LDL.LU R15, [R1+0x6fc] ;  /* 0x0006fc00010f7983 */ /* 0x000ea80000300800 */
[----:B------:R1:W-:Y:S04]  /*16a970*/  STS.128 [R2+0x200], R192 ;  /* 0x000200c002007388 */ /* 0x0003e80000000c00 */
        /* <DEDUP_REMOVED lines=8> */
[----:B----4-:R-:W-:Y:S04]  /*16aa00*/  STS.128 [R2+0x400], R196 ;  /* 0x000400c402007388 */ /* 0x010fe80000000c00 */
[----:B--2---:R1:W-:Y:S04]  /*16aa10*/  STS.128 [R2+0x480], R12 ;  /* 0x0004800c02007388 */ /* 0x0043e80000000c00 */
[----:B-1----:R-:W2:Y:S04]  /*16aa20*/  LDL.LU R12, [R1+0x130] ;  /* 0x00013000010c7983 */ /* 0x002ea80000300800 */
[----:B------:R-:W2:Y:S04]  /*16aa30*/  LDL.LU R13, [R1+0x134] ;  /* 0x00013400010d7983 */ /* 0x000ea80000300800 */
[----:B------:R-:W2:Y:S04]  /*16aa40*/  LDL.LU R14, [R1+0x50] ;  /* 0x00005000010e7983 */ /* 0x000ea80000300800 */
[----:B------:R-:W2:Y:S04]  /*16aa50*/  LDL.LU R15, [R1+0x54] ;  /* 0x00005400010f7983 */ /* 0x000ea80000300800 */
[----:B---3--:R1:W-:Y:S04]  /*16aa60*/  STS.128 [R2+0x600], R188 ;  /* 0x000600bc02007388 */ /* 0x0083e80000000c00 */
[----:B------:R3:W-:Y:S01]  /*16aa70*/  STS.128 [R2+0x680], R192 ;  /* 0x000680c002007388 */ /* 0x0007e20000000c00 */
[----:B-1----:R-:W-:Y:S01]  /*16aa80*/  IMAD.MOV.U32 R190, RZ, RZ, R228 ;  /* 0x000000ffffbe7224 */ /* 0x002fe200078e00e4 */
[----:B------:R-:W-:-:S02]  /*16aa90*/  MOV R191, R229 ;  /* 0x000000e500bf7202 */ /* 0x000fc40000000f00 */
[----:B---3--:R-:W3:Y:S04]  /*16aaa0*/  LDL.LU R192, [R1+0x138] ;  /* 0x0001380001c07983 */ /* 0x008ee80000300800 */
[----:B------:R-:W3:Y:S04]  /*16aab0*/  LDL.LU R193, [R1+0x13c] ;  /* 0x00013c0001c17983 */ /* 0x000ee80000300800 */
[----:B------:R-:W3:Y:S04]  /*16aac0*/  LDL.LU R194, [R1+0x58] ;  /* 0x0000580001c27983 */ /* 0x000ee80000300800 */
[----:B------:R-:W3:Y:S04]  /*16aad0*/  LDL.LU R195, [R1+0x5c] ;  /* 0x00005c0001c37983 */ /* 0x000ee80000300800 */
        /* <DEDUP_REMOVED lines=8> */
[----:B------:R-:W-:Y:S04]  /*16ab60*/  STS.128 [R2+0x280], R200 ;  /* 0x000280c802007388 */ /* 0x000fe80000000c00 */
[----:B------:R-:W-:Y:S06]  /*16ab70*/  BAR.SYNC.DEFER_BLOCKING 0x0 ;  /* 0x0000000000007b1d */ /* 0x000fec0000010000 */
[----:B------:R-:W-:Y:S04]  /*16ab80*/  LDS.128 R208, [R212] ;  /* 0x00000000d4d07984 */ /* 0x000fe80000000c00 */
[----:B------:R-:W1:Y:S04]  /*16ab90*/  LDS.128 R200, [R0] ;  /* 0x0000000000c87984 */ /* 0x000e680000000c00 */
[----:B------:R-:W-:Y:S04]  /*16aba0*/  LDS.128 R204, [R0+0x800] ;  /* 0x0008000000cc7984 */ /* 0x000fe80000000c00 */
[----:B------:R-:W-:Y:S04]  /*16abb0*/  LDS.128 R212, [R212+0x800] ;  /* 0x00080000d4d47984 */ /* 0x000fe80000000c00 */
[----:B------:R-:W-:Y:S04]  /*16abc0*/  LDS.128 R216, [R3] ;  /* 0x0000000003d87984 */ /* 0x000fe80000000c00 */
[----:B------:R-:W-:Y:S04]  /*16abd0*/  LDS.128 R220, [R3+0x800] ;  /* 0x0008000003dc7984 */ /* 0x000fe80000000c00 */
[----:B------:R-:W-:Y:S04]  /*16abe0*/  LDS.128 R224, [R252] ;  /* 0x00000000fce07984 */ /* 0x000fe80000000c00 */
[----:B------:R-:W-:Y:S04]  /*16abf0*/  LDS.128 R232, [R252+0x800] ;  /* 0x00080000fce87984 */ /* 0x000fe80000000c00 */
[----:B------:R-:W-:Y:S06]  /*16ac00*/  BAR.SYNC.DEFER_BLOCKING 0x0 ;  /* 0x0000000000007b1d */ /* 0x000fec0000010000 */
[----:B--2---:R-:W-:Y:S04]  /*16ac10*/  STS.128 [R2], R12 ;  /* 0x0000000c02007388 */ /* 0x004fe80000000c00 */
[----:B----4-:R2:W-:Y:S04]  /*16ac20*/  STS.128 [R2+0x200], R188 ;  /* 0x000200bc02007388 */ /* 0x0105e80000000c00 */
[----:B--2---:R-:W2:Y:S04]  /*16ac30*/  LDL.LU R189, [R1+0x3718] ;  /* 0x0037180001bd7983 */ /* 0x004ea80000300800 */
[----:B------:R-:W4:Y:S04]  /*16ac40*/  LDL.LU R12, [R1+0x1e48] ;  /* 0x001e4800010c7983 */ /* 0x000f280000300800 */
[----:B---3--:R3:W-:Y:S04]  /*16ac50*/  STS.128 [R2+0x400], R196 ;  /* 0x000400c402007388 */ /* 0x0087e80000000c00 */
[----:B------:R-:W4:Y:S04]  /*16ac60*/  LDL.LU R13, [R1+0x1e4c] ;  /* 0x001e4c00010d7983 */ /* 0x000f280000300800 */
[----:B---3--:R-:W3:Y:S04]  /*16ac70*/  LDL.LU R197, [R1+0x3714] ;  /* 0x0037140001c57983 */ /* 0x008ee80000300800 */
[----:B------:R-:W4:Y:S04]  /*16ac80*/  LDL.LU R14, [R1+0x1e38] ;  /* 0x001e3800010e7983 */ /* 0x000f280000300800 */
[----:B------:R-:W4:Y:S04]  /*16ac90*/  LDL.LU R15, [R1+0x1e3c] ;  /* 0x001e3c00010f7983 */ /* 0x000f280000300800 */
[----:B------:R-:W2:Y:S04]  /*16aca0*/  LDL.LU R199, [R1+0xd0] ;  /* 0x0000d00001c77983 */ /* 0x000ea80000300800 */
[----:B------:R-:W2:Y:S04]  /*16acb0*/  LDL.LU R196, [R1+0x371c] ;  /* 0x00371c0001c47983 */ /* 0x000ea80000300800 */
[----:B------:R-:W2:Y:S04]  /*16acc0*/  LDL.LU R191, [R1+0x3724] ;  /* 0x0037240001bf7983 */ /* 0x000ea80000300800 */
[----:B------:R-:W2:Y:S04]  /*16acd0*/  LDL.LU R190, [R1+0x3720] ;  /* 0x0037200001be7983 */ /* 0x000ea80000300800 */
[----:B------:R-:W-:Y:S04]  /*16ace0*/  STS.128 [R2+0x280], R228 ;  /* 0x000280e402007388 */ /* 0x000fe80000000c00 */
[----:B------:R-:W-:Y:S04]  /*16acf0*/  STS.128 [R2+0x80], R192 ;  /* 0x000080c002007388 */ /* 0x000fe80000000c00 */
[----:B----4-:R4:W-:Y:S04]  /*16ad00*/  STS.128 [R2+0x480], R12 ;  /* 0x0004800c02007388 */ /* 0x0109e80000000c00 */
[----:B----4-:R-:W4:Y:S04]  /*16ad10*/  LDL.LU R15, [R1+0x120] ;  /* 0x00012000010f7983 */ /* 0x010f280000300800 */
        /* <DEDUP_REMOVED lines=8> */
[----:B---3--:R-:W-:Y:S01]  /*16ada0*/  ISETP.GE.AND P6, PT, R197, c[0x0][0x178], PT ;  /* 0x00005e00c5007a0c */ /* 0x008fe20003fc6270 */
[----:B------:R-:W-:Y:S01]  /*16adb0*/  IMAD.MOV.U32 R193, RZ, RZ, R9 ;  /* 0x000000ffffc17224 */ /* 0x000fe200078e0009 */
[----:B--2---:R-:W-:Y:S01]  /*16adc0*/  ISETP.GE.AND P2, PT, R189, c[0x0][0x17c], PT ;  /* 0x00005f00bd007a0c */ /* 0x004fe20003f46270 */
[----:B------:R-:W-:Y:S01]  /*16add0*/  IMAD.MOV.U32 R4, RZ, RZ, R10 ;  /* 0x000000ffff047224 */ /* 0x000fe200078e000a */
[----:B------:R-:W2:Y:S01]  /*16ade0*/  LDL.LU R229, [R1+0xd4] ;  /* 0x0000d40001e57983 */ /* 0x000ea20000300800 */
[----:B------:R-:W-:-:S02]  /*16adf0*/  IMAD R3, R197, c[0x0][0x194], RZ ;  /* 0x00006500c5037a24 */ /* 0x000fc400078e02ff */
[----:B------:R-:W-:Y:S01]  /*16ae00*/  IMAD.MOV.U32 R9, RZ, RZ, c[0x0][0x194] ;  /* 0x00006500ff097624 */ /* 0x000fe200078e00ff */
[----:B------:R-:W-:Y:S04]  /*16ae10*/  STS.128 [R2+0x600], R192 ;  /* 0x000600c002007388 */ /* 0x000fe80000000c00 */
[----:B------:R3:W-:Y:S04]  /*16ae20*/  STS.128 [R2+0x680], R4 ;  /* 0x0006800402007388 */ /* 0x0007e80000000c00 */
[----:B------:R-:W-:Y:S01]  /*16ae30*/  BAR.SYNC.DEFER_BLOCKING 0x0 ;  /* 0x0000000000007b1d */ /* 0x000fe20000010000 */
[----:B------:R-:W-:-:S02]  /*16ae40*/  ISETP.LT.AND P6, PT, R189, c[0x0][0x17c], !P6 ;  /* 0x00005f00bd007a0c */ /* 0x000fc400077c1270 */
[----:B------:R-:W-:Y:S01]  /*16ae50*/  ISETP.LT.AND P4, PT, R196, c[0x0][0x178], !P2 ;  /* 0x00005e00c4007a0c */ /* 0x000fe20005781270 */
[----:B---3--:R-:W-:Y:S01]  /*16ae60*/  IMAD R2, R9, 0x80, R3 ;  /* 0x0000008009027824 */ /* 0x008fe200078e0203 */
[----:B------:R-:W-:-:S04]  /*16ae70*/  LEA R4, P3, R3, c[0x0][0x170], 0x2 ;  /* 0x00005c0003047a11 */ /* 0x000fc800078610ff */
[C---:B------:R-:W-:Y:S02]  /*16ae80*/  LEA R10, P5, R2.reuse, c[0x0][0x170], 0x2 ;  /* 0x00005c00020a7a11 */ /* 0x040fe400078a10ff */
[----:B------:R-:W-:Y:S02]  /*16ae90*/  LEA R6, R9, R2, 0x7 ;  /* 0x0000000209067211 */ /* 0x000fe400078e38ff */
[----:B------:R-:W-:Y:S01]  /*16aea0*/  LEA.HI.X.SX32 R11, R2, c[0x0][0x174], 0x2, P5 ;  /* 0x00005d00020b7a11 */ /* 0x000fe200028f16ff */
[----:B------:R-:W-:Y:S01]  /*16aeb0*/  IMAD R188, R189, c[0x0][0x198], RZ ;  /* 0x00006600bdbc7a24 */ /* 0x000fe200078e02ff */
[----:B------:R-:W-:Y:S01]  /*16aec0*/  LEA.HI.X.SX32 R5, R3, c[0x0][0x174], 0x2, P3 ;  /* 0x00005d0003057a11 */ /* 0x000fe200018f16ff */
[----:B------:R-:W-:Y:S01]  /*16aed0*/  IMAD R7, R9, 0x80, R6 ;  /* 0x0000008009077824 */ /* 0x000fe200078e0206 */
[----:B------:R-:W-:Y:S01]  /*16aee0*/  LEA R8, P5, R6, c[0x0][0x170], 0x2 ;  /* 0x00005c0006087a11 */ /* 0x000fe200078a10ff */
[----:B------:R-:W-:Y:S01]  /*16aef0*/  IMAD.WIDE R12, R188, 0x4, R10 ;  /* 0x00000004bc0c7825 */ /* 0x000fe200078e020a */
[----:B------:R-:W-:Y:S01]  /*16af00*/  ISETP.LT.AND P3, PT, R191, c[0x0][0x178], !P2 ;  /* 0x00005e00bf007a0c */ /* 0x000fe20005761270 */
[----:B------:R-:W3:Y:S01]  /*16af10*/  LDL.LU R189, [R1+0x94] ;  /* 0x0000940001bd7983 */ /* 0x000ee20000300800 */
[----:B------:R-:W-:Y:S01]  /*16af20*/  LEA.HI.X.SX32 R9, R6, c[0x0][0x174], 0x2, P5 ;  /* 0x00005d0006097a11 */ /* 0x000fe200028f16ff */
[----:B------:R-:W-:Y:S01]  /*16af30*/  IMAD.WIDE R2, R188, 0x4, R4 ;  /* 0x00000004bc027825 */ /* 0x000fe200078e0204 */
[----:B------:R-:W-:Y:S01]  /*16af40*/  LEA R6, P5, R7, c[0x0][0x170], 0x2 ;  /* 0x00005c0007067a11 */ /* 0x000fe200078a10ff */
[----:B------:R-:W3:Y:S01]  /*16af50*/  LDL.LU R230, [R1+0x44] ;  /* 0x0000440001e67983 */ /* 0x000ee20000300800 */
[----:B------:R-:W-:-:S02]  /*16af60*/  ISETP.LT.AND P2, PT, R190, c[0x0][0x178], !P2 ;  /* 0x00005e00be007a0c */ /* 0x000fc40005741270 */
[----:B------:R-:W-:Y:S01]  /*16af70*/  LEA.HI.X.SX32 R7, R7, c[0x0][0x174], 0x2, P5 ;  /* 0x00005d0007077a11 */ /* 0x000fe200028f16ff */
[----:B------:R-:W3:Y:S04]  /*16af80*/  LDL.LU R192, [R1+0x100] ;  /* 0x0001000001c07983 */ /* 0x000ee80000300800 */
[----:B------:R-:W3:Y:S04]  /*16af90*/  LDL.LU R194, [R1+0xb0] ;  /* 0x0000b00001c27983 */ /* 0x000ee80000300800 */
[----:B----4-:R4:W-:Y:S04]  /*16afa0*/  @P6 STG.E [R2.64], R15 ;  /* 0x0000000f02006986 */ /* 0x0109e8000c101904 */
[----:B------:R1:W-:Y:S01]  /*16afb0*/  @P4 STG.E [R12.64], R199 ;  /* 0x000000c70c004986 */ /* 0x0003e2000c101904 */
[----:B------:R-:W-:Y:S01]  /*16afc0*/  ISETP.LT.AND P4, PT, R197, c[0x0][0x178], !P0 ;  /* 0x00005e00c5007a0c */ /* 0x000fe20004781270 */
[----:B----4-:R-:W-:-:S04]  /*16afd0*/  IMAD.WIDE R2, R188, 0x4, R8 ;  /* 0x00000004bc027825 */ /* 0x010fc800078e0208 */
[C---:B-1----:R-:W-:Y:S01]  /*16afe0*/  IMAD.WIDE R12, R188.reuse, 0x4, R6 ;  /* 0x00000004bc0c7825 */ /* 0x042fe200078e0206 */
[----:B------:R-:W-:Y:S01]  /*16aff0*/  IADD3 R188, R188, c[0x0][0x198], RZ ;  /* 0x00006600bcbc7a10 */ /* 0x000fe20007ffe0ff */
[----:B------:R1:W-:Y:S04]  /*16b000*/  @P3 STG.E [R2.64], R231 ;  /* 0x000000e702003986 */ /* 0x0003e8000c101904 */
[----:B------:R-:W4:Y:S04]  /*16b010*/  LDL.LU R199, [R1+0x80] ;  /* 0x0000800001c77983 */ /* 0x000f280000300800 */
[----:B------:R-:W-:Y:S01]  /*16b020*/  @P2 STG.E [R12.64], R198 ;  /* 0x000000c60c002986 */ /* 0x000fe2000c101904 */
[----:B-1----:R-:W-:-:S03]  /*16b030*/  IMAD.WIDE R2, R188, 0x4, R4 ;  /* 0x00000004bc027825 */ /* 0x002fc600078e0204 */
[----:B------:R-:W4:Y:S04]  /*16b040*/  LDL.LU R231, [R1+0x204] ;  /* 0x0002040001e77983 */ /* 0x000f280000300800 */
[----:B------:R1:W-:Y:S04]  /*16b050*/  @P4 STG.E [R2.64], R228 ;  /* 0x000000e402004986 */ /* 0x0003e8000c101904 */
[----:B-1----:R-:W4:Y:S01]  /*16b060*/  LDL.LU R3, [R1+0x200] ;  /* 0x0002000001037983 */ /* 0x002f220000300800 */
[----:B------:R-:W-:Y:S02]  /*16b070*/  ISETP.LT.AND P5, PT, R196, c[0x0][0x178], !P0 ;  /* 0x00005e00c4007a0c */ /* 0x000fe400047a1270 */
[----:B------:R-:W-:Y:S01]  /*16b080*/  ISETP.LT.AND P6, PT, R191, c[0x0][0x178], !P0 ;  /* 0x00005e00bf007a0c */ /* 0x000fe200047c1270 */
[----:B------:R-:W-:Y:S01]  /*16b090*/  IMAD.WIDE R12, R188, 0x4, R10 ;  /* 0x00000004bc0c7825 */ /* 0x000fe200078e020a */
[----:B------:R-:W-:Y:S01]  /*16b0a0*/  ISETP.LT.AND P0, PT, R190, c[0x0][0x178], !P0 ;  /* 0x00005e00be007a0c */ /* 0x000fe20004701270 */
[----:B------:R-:W4:Y:S01]  /*16b0b0*/  LDL.LU R193, [R1+0x58a4] ;  /* 0x0058a40001c17983 */ /* 0x000f220000300800 */
[----:B------:R-:W-:Y:S01]  /*16b0c0*/  ISETP.GE.AND P3, PT, R14, c[0x0][0x17c], PT ;  /* 0x00005f000e007a0c */ /* 0x000fe20003f66270 */
[----:B------:R-:W-:Y:S01]  /*16b0d0*/  IMAD.WIDE R14, R188, 0x4, R8 ;  /* 0x00000004bc0e7825 */ /* 0x000fe200078e0208 */
[----:B------:R-:W-:Y:S01]  /*16b0e0*/  ISETP.LT.AND P2, PT, R197, c[0x0][0x178], !P1 ;  /* 0x00005e00c5007a0c */ /* 0x000fe20004f41270 */
[----:B------:R-:W4:Y:S01]  /*16b0f0*/  LDL.LU R228, [R1+0x104] ;  /* 0x0001040001e47983 */ /* 0x000f220000300800 */
[----:B------:R-:W-:-:S02]  /*16b100*/  ISETP.LT.AND P4, PT, R196, c[0x0][0x178], !P1 ;  /* 0x00005e00c4007a0c */ /* 0x000fc40004f81270 */
[----:B------:R-:W-:Y:S01]  /*16b110*/  IADD3 R2, R188, c[0x0][0x198], RZ ;  /* 0x00006600bc027a10 */ /* 0x000fe20007ffe0ff */
[----:B--2---:R1:W-:Y:S04]  /*16b120*/  @P5 STG.E [R12.64], R229 ;  /* 0x000000e50c005986 */ /* 0x0043e8000c101904 */
[----:B---3--:R2:W-:Y:S01]  /*16b130*/  @P6 STG.E [R14.64], R189 ;  /* 0x000000bd0e006986 */ /* 0x0085e2000c101904 */
[----:B-1----:R-:W-:-:S03]  /*16b140*/  IMAD.WIDE R12, R2, 0x4, R10 ;  /* 0x00000004020c7825 */ /* 0x002fc600078e020a */
[----:B------:R-:W3:Y:S01]  /*16b150*/  LDL.LU R229, [R1+0xb4] ;  /* 0x0000b40001e57983 */ /* 0x000ee20000300800 */
[----:B--2---:R-:W-:-:S04]  /*16b160*/  IMAD.WIDE R14, R188, 0x4, R6 ;  /* 0x00000004bc0e7825 */ /* 0x004fc800078e0206 */
[----:B------:R-:W-:Y:S01]  /*16b170*/  IMAD.WIDE R188, R2, 0x4, R4 ;  /* 0x0000000402bc7825 */ /* 0x000fe200078e0204 */
[----:B------:R1:W-:Y:S04]  /*16b180*/  @P0 STG.E [R14.64], R230 ;  /* 0x000000e60e000986 */ /* 0x0003e8000c101904 */
[----:B-1----:R-:W2:Y:S04]  /*16b190*/  LDL.LU R230, [R1+0x84] ;  /* 0x0000840001e67983 */ /* 0x002ea80000300800 */
[----:B------:R-:W2:Y:S04]  /*16b1a0*/  LDL.LU R195, [R1+0x250] ;  /* 0x0002500001c37983 */ /* 0x000ea80000300800 */
[----:B------:R-:W2:Y:S04]  /*16b1b0*/  LDL.LU R198, [R1+0x1f0] ;  /* 0x0001f00001c67983 */ /* 0x000ea80000300800 */
[----:B----4-:R-:W-:Y:S04]  /*16b1c0*/  @P2 STG.E [R188.64], R3 ;  /* 0x00000003bc002986 */ /* 0x010fe8000c101904 */
[----:B------:R1:W-:Y:S04]  /*16b1d0*/  @P4 STG.E [R12.64], R192 ;  /* 0x000000c00c004986 */ /* 0x0003e8000c101904 */
[----:B-1----:R-:W4:Y:S01]  /*16b1e0*/  LDL.LU R192, [R1+0x58a8] ;  /* 0x0058a80001c07983 */ /* 0x002f220000300800 */
[----:B------:R-:W-:-:S02]  /*16b1f0*/  ISETP.LT.AND P5, PT, R190, c[0x0][0x178], !P1 ;  /* 0x00005e00be007a0c */ /* 0x000fc40004fa1270 */
[----:B------:R-:W-:Y:S02]  /*16b200*/  ISETP.LT.AND P1, PT, R191, c[0x0][0x178], !P1 ;  /* 0x00005e00bf007a0c */ /* 0x000fe40004f21270 */
[----:B------:R-:W-:Y:S02]  /*16b210*/  ISETP.LT.AND P6, PT, R197, c[0x0][0x178], !P3 ;  /* 0x00005e00c5007a0c */ /* 0x000fe40005fc1270 */
[----:B------:R-:W-:Y:S02]  /*16b220*/  ISETP.GE.AND P2, PT, R193, c[0x0][0x17c], PT ;  /* 0x00005f00c1007a0c */ /* 0x000fe40003f46270 */
[----:B------:R-:W2:Y:S01]  /*16b230*/  LDL.LU R193, [R1+0x58ac] ;  /* 0x0058ac0001c17983 */ /* 0x000ea20000300800 */
[C---:B------:R-:W-:Y:S01]  /*16b240*/  IADD3 R3, R2.reuse, c[0x0][0x198], RZ ;  /* 0x0000660002037a10 */ /* 0x040fe20007ffe0ff */
[----:B------:R-:W-:Y:S01]  /*16b250*/  IMAD.WIDE R12, R2, 0x4, R8 ;  /* 0x00000004020c7825 */ /* 0x000fe200078e0208 */
[----:B------:R-:W-:Y:S02]  /*16b260*/  ISETP.LT.AND P0, PT, R196, c[0x0][0x178], !P3 ;  /* 0x00005e00c4007a0c */ /* 0x000fe40005f01270 */
[----:B------:R-:W-:Y:S01]  /*16b270*/  ISETP.LT.AND P4, PT, R191, c[0x0][0x178], !P3 ;  /* 0x00005e00bf007a0c */ /* 0x000fe20005f81270 */
[----:B------:R-:W-:Y:S01]  /*16b280*/  IMAD.WIDE R14, R2, 0x4, R6 ;  /* 0x00000004020e7825 */ /* 0x000fe200078e0206 */
[----:B------:R1:W-:Y:S03]  /*16b290*/  @P1 STG.E [R12.64], R194 ;  /* 0x000000c20c001986 */ /* 0x0003e6000c101904 */
[C---:B------:R-:W-:Y:S01]  /*16b2a0*/  IMAD.WIDE R188, R3.reuse, 0x4, R4 ;  /* 0x0000000403bc7825 */ /* 0x040fe200078e0204 */
[----:B------:R3:W-:Y:S04]  /*16b2b0*/  @P5 STG.E [R14.64], R199 ;  /* 0x000000c70e005986 */ /* 0x0007e8000c101904 */
[----:B------:R3:W-:Y:S01]  /*16b2c0*/  @P6 STG.E [R188.64], R231 ;  /* 0x000000e7bc006986 */ /* 0x0007e2000c101904 */
[----:B-1----:R-:W-:-:S04]  /*16b2d0*/  IMAD.WIDE R12, R3, 0x4, R10 ;  /* 0x00000004030c7825 */ /* 0x002fc800078e020a */
[----:B---3--:R-:W-:Y:S01]  /*16b2e0*/  IMAD.WIDE R14, R3, 0x4, R8 ;  /* 0x00000004030e7825 */ /* 0x008fe200078e0208 */
[----:B------:R-:W3:Y:S04]  /*16b2f0*/  LDL.LU R231, [R1+0xe0] ;  /* 0x0000e00001e77983 */ /* 0x000ee80000300800 */
[----:B------:R-:W3:Y:S04]  /*16b300*/  LDL.LU R194, [R1+0xa0] ;  /* 0x0000a00001c27983 */ /* 0x000ee80000300800 */
[----:B------:R1:W-:Y:S04]  /*16b310*/  @P0 STG.E [R12.64], R228 ;  /* 0x000000e40c000986 */ /* 0x0003e8000c101904 */
[----:B------:R1:W-:Y:S01]  /*16b320*/  @P4 STG.E [R14.64], R229 ;  /* 0x000000e50e004986 */ /* 0x0003e2000c101904 */
[----:B----4-:R-:W-:-:S03]  /*16b330*/  ISETP.GE.AND P1, PT, R192, c[0x0][0x17c], PT ;  /* 0x00005f00c0007a0c */ /* 0x010fc60003f26270 */
[----:B------:R-:W4:Y:S04]  /*16b340*/  LDL.LU R192, [R1+0x58b0] ;  /* 0x0058b00001c07983 */ /* 0x000f280000300800 */
[----:B------:R-:W4:Y:S04]  /*16b350*/  LDL.LU R199, [R1+0x254] ;  /* 0x0002540001c77983 */ /* 0x000f280000300800 */
[----:B-1----:R-:W4:Y:S04]  /*16b360*/  LDL.LU R228, [R1+0x1f4] ;  /* 0x0001f40001e47983 */ /* 0x002f280000300800 */
[----:B------:R-:W4:Y:S01]  /*16b370*/  LDL.LU R229, [R1+0xe4] ;  /* 0x0000e40001e57983 */ /* 0x000f220000300800 */
[----:B------:R-:W-:-:S02]  /*16b380*/  ISETP.LT.AND P3, PT, R190, c[0x0][0x178], !P3 ;  /* 0x00005e00be007a0c */ /* 0x000fc40005f61270 */
[----:B------:R-:W-:Y:S02]  /*16b390*/  ISETP.LT.AND P5, PT, R197, c[0x0][0x178], !P2 ;  /* 0x00005e00c5007a0c */ /* 0x000fe400057a1270 */
[----:B------:R-:W-:Y:S02]  /*16b3a0*/  ISETP.LT.AND P6, PT, R196, c[0x0][0x178], !P2 ;  /* 0x00005e00c4007a0c */ /* 0x000fe400057c1270 */
[C---:B------:R-:W-:Y:S01]  /*16b3b0*/  IADD3 R2, R3.reuse, c[0x0][0x198], RZ ;  /* 0x0000660003027a10 */ /* 0x040fe20007ffe0ff */
[----:B------:R-:W-:Y:S01]  /*16b3c0*/  IMAD.WIDE R12, R3, 0x4, R6 ;  /* 0x00000004030c7825 */ /* 0x000fe200078e0206 */
[----:B------:R-:W-:Y:S02]  /*16b3d0*/  ISETP.LT.AND P4, PT, R191, c[0x0][0x178], !P2 ;  /* 0x00005e00bf007a0c */ /* 0x000fe40005781270 */
[----:B------:R-:W-:Y:S01]  /*16b3e0*/  ISETP.LT.AND P2, PT, R190, c[0x0][0x178], !P2 ;  /* 0x00005e00be007a0c */ /* 0x000fe20005741270 */
[----:B------:R-:W-:Y:S01]  /*16b3f0*/  IMAD.WIDE R14, R2, 0x4, R4 ;  /* 0x00000004020e7825 */ /* 0x000fe200078e0204 */
[----:B--2---:R-:W-:-:S03]  /*16b400*/  ISETP.GE.AND P0, PT, R193, c[0x0][0x17c], PT ;  /* 0x00005f00c1007a0c */ /* 0x004fc60003f06270 */
[----:B------:R-:W-:Y:S01]  /*16b410*/  IMAD.WIDE R188, R2, 0x4, R10 ;  /* 0x0000000402bc7825 */ /* 0x000fe200078e020a */
[----:B------:R1:W-:Y:S01]  /*16b420*/  @P3 STG.E [R12.64], R230 ;  /* 0x000000e60c003986 */ /* 0x0003e2000c101904 */
[----:B------:R-:W-:-:S03]  /*16b430*/  ISETP.LT.AND P3, PT, R197, c[0x0][0x178], !P0 ;  /* 0x00005e00c5007a0c */ /* 0x000fc60004761270 */
[----:B------:R2:W-:Y:S01]  /*16b440*/  @P5 STG.E [R14.64], R195 ;  /* 0x000000c30e005986 */ /* 0x0005e2000c101904 */
[----:B------:R-:W-:-:S03]  /*16b450*/  ISETP.LT.AND P5, PT, R196, c[0x0][0x178], !P0 ;  /* 0x00005e00c4007a0c */ /* 0x000fc600047a1270 */
[----:B------:R3:W-:Y:S01]  /*16b460*/  @P6 STG.E [R188.64], R198 ;  /* 0x000000c6bc006986 */ /* 0x0007e2000c101904 */
[----:B------:R-:W-:Y:S02]  /*16b470*/  ISETP.LT.AND P6, PT, R191, c[0x0][0x178], !P0 ;  /* 0x00005e00bf007a0c */ /* 0x000fe400047c1270 */
[C---:B------:R-:W-:Y:S01]  /*16b480*/  IADD3 R3, R2.reuse, c[0x0][0x198], RZ ;  /* 0x0000660002037a10 */ /* 0x040fe20007ffe0ff */
[C---:B-1----:R-:W-:Y:S01]  /*16b490*/  IMAD.WIDE R12, R2.reuse, 0x4, R8 ;  /* 0x00000004020c7825 */ /* 0x042fe200078e0208 */
[----:B------:R-:W4:Y:S03]  /*16b4a0*/  LDL.LU R230, [R1+0xa4] ;  /* 0x0000a40001e67983 */ /* 0x000f260000300800 */
[----:B--2---:R-:W-:Y:S01]  /*16b4b0*/  IMAD.WIDE R14, R2, 0x4, R6 ;  /* 0x00000004020e7825 */ /* 0x004fe200078e0206 */
[----:B---3--:R1:W-:Y:S03]  /*16b4c0*/  @P4 STG.E [R12.64], R231 ;  /* 0x000000e70c004986 */ /* 0x0083e6000c101904 */
[C---:B------:R-:W-:Y:S01]  /*16b4d0*/  IMAD.WIDE R188, R3.reuse, 0x4, R4 ;  /* 0x0000000403bc7825 */ /* 0x040fe200078e0204 */
[----:B------:R2:W-:Y:S04]  /*16b4e0*/  @P2 STG.E [R14.64], R194 ;  /* 0x000000c20e002986 */ /* 0x0005e8000c101904 */
[----:B------:R-:W3:Y:S01]  /*16b4f0*/  LDL.LU R193, [R1+0x230] ;  /* 0x0002300001c17983 */ /* 0x000ee20000300800 */
[----:B-1----:R-:W-:-:S03]  /*16b500*/  IMAD.WIDE R12, R3, 0x4, R10 ;  /* 0x00000004030c7825 */ /* 0x002fc600078e020a */
[----:B------:R-:W3:Y:S01]  /*16b510*/  LDL.LU R195, [R1+0x110] ;  /* 0x0001100001c37983 */ /* 0x000ee20000300800 */
[----:B--2---:R-:W-:-:S03]  /*16b520*/  IMAD.WIDE R14, R3, 0x4, R8 ;  /* 0x00000004030e7825 */ /* 0x004fc600078e0208 */
[----:B------:R-:W2:Y:S01]  /*16b530*/  LDL.LU R198, [R1+0xc0] ;  /* 0x0000c00001c67983 */ /* 0x000ea20000300800 */
[----:B------:R-:W-:-:S03]  /*16b540*/  IADD3 R2, R3, c[0x0][0x198], RZ ;  /* 0x0000660003027a10 */ /* 0x000fc60007ffe0ff */
[----:B------:R-:W2:Y:S01]  /*16b550*/  LDL.LU R231, [R1+0x274] ;  /* 0x0002740001e77983 */ /* 0x000ea20000300800 */
[----:B----4-:R-:W-:-:S03]  /*16b560*/  ISETP.GE.AND P4, PT, R192, c[0x0][0x17c], PT ;  /* 0x00005f00c0007a0c */ /* 0x010fc60003f86270 */
[----:B------:R-:W4:Y:S04]  /*16b570*/  LDL.LU R192, [R1+0x58b4] ;  /* 0x0058b40001c07983 */ /* 0x000f280000300800 */
[----:B------:R-:W-:Y:S04]  /*16b580*/  @P3 STG.E [R188.64], R199 ;  /* 0x000000c7bc003986 */ /* 0x000fe8000c101904 */
[----:B------:R1:W-:Y:S04]  /*16b590*/  @P5 STG.E [R12.64], R228 ;  /* 0x000000e40c005986 */ /* 0x0003e8000c101904 */
[----:B------:R1:W-:Y:S04]  /*16b5a0*/  @P6 STG.E [R14.64], R229 ;  /* 0x000000e50e006986 */ /* 0x0003e8000c101904 */
[----:B-1----:R-:W2:Y:S04]  /*16b5b0*/  LDL.LU R228, [R1+0x234] ;  /* 0x0002340001e47983 */ /* 0x002ea80000300800 */
[----:B------:R-:W2:Y:S01]  /*16b5c0*/  LDL.LU R229, [R1+0x114] ;  /* 0x0001140001e57983 */ /* 0x000ea20000300800 */
[----:B------:R-:W-:-:S03]  /*16b5d0*/  IMAD.WIDE R14, R3, 0x4, R6 ;  /* 0x00000004030e7825 */ /* 0x000fc600078e0206 */
[----:B------:R-:W2:Y:S01]  /*16b5e0*/  LDL.LU R3, [R1+0x270] ;  /* 0x0002700001037983 */ /* 0x000ea20000300800 */
[----:B------:R-:W-:Y:S02]  /*16b5f0*/  ISETP.LT.AND P0, PT, R190, c[0x0][0x178], !P0 ;  /* 0x00005e00be007a0c */ /* 0x000fe40004701270 */
[----:B------:R-:W-:Y:S02]  /*16b600*/  ISETP.LT.AND P2, PT, R197, c[0x0][0x178], !P1 ;  /* 0x00005e00c5007a0c */ /* 0x000fe40004f41270 */
[----:B------:R-:W-:Y:S01]  /*16b610*/  ISETP.LT.AND P3, PT, R196, c[0x0][0x178], !P1 ;  /* 0x00005e00c4007a0c */ /* 0x000fe20004f61270 */
[----:B------:R-:W-:-:S04]  /*16b620*/  IMAD.WIDE R188, R2, 0x4, R4 ;  /* 0x0000000402bc7825 */ /* 0x000fc800078e0204 */
[----:B------:R-:W-:-:S04]  /*16b630*/  IMAD.WIDE R12, R2, 0x4, R10 ;  /* 0x00000004020c7825 */ /* 0x000fc800078e020a */
[----:B------:R1:W-:Y:S04]  /*16b640*/  @P0 STG.E [R14.64], R230 ;  /* 0x000000e60e000986 */ /* 0x0003e8000c101904 */
[----:B-1----:R-:W4:Y:S04]  /*16b650*/  LDL.LU R230, [R1+0xc4] ;  /* 0x0000c40001e67983 */ /* 0x002f280000300800 */
[----:B------:R-:W4:Y:S04]  /*16b660*/  LDL.LU R194, [R1+0x2b0] ;  /* 0x0002b00001c27983 */ /* 0x000f280000300800 */
[----:B------:R-:W4:Y:S04]  /*16b670*/  LDL.LU R199, [R1+0x260] ;  /* 0x0002600001c77983 */ /* 0x000f280000300800 */
[----:B--2---:R-:W-:Y:S04]  /*16b680*/  @P2 STG.E [R188.64], R3 ;  /* 0x00000003bc002986 */ /* 0x004fe8000c101904 */
[----:B---3--:R1:W-:Y:S04]  /*16b690*/  @P3 STG.E [R12.64], R193 ;  /* 0x000000c10c003986 */ /* 0x0083e8000c101904 */
[----:B-1----:R-:W2:Y:S01]  /*16b6a0*/  LDL.LU R193, [R1+0x58b8] ;  /* 0x0058b80001c17983 */ /* 0x002ea20000300800 */
[----:B------:R-:W-:-:S02]  /*16b6b0*/  ISETP.LT.AND P5, PT, R190, c[0x0][0x178], !P1 ;  /* 0x00005e00be007a0c */ /* 0x000fc40004fa1270 */
[----:B------:R-:W-:Y:S02]  /*16b6c0*/  ISETP.LT.AND P1, PT, R191, c[0x0][0x178], !P1 ;  /* 0x00005e00bf007a0c */ /* 0x000fe40004f21270 */
[----:B------:R-:W-:Y:S02]  /*16b6d0*/  ISETP.LT.AND P6, PT, R197, c[0x0][0x178], !P4 ;  /* 0x00005e00c5007a0c */ /* 0x000fe400067c1270 */
[----:B----4-:R-:W-:Y:S02]  /*16b6e0*/  ISETP.GE.AND P2, PT, R192, c[0x0][0x17c], PT ;  /* 0x00005f00c0007a0c */ /* 0x010fe40003f46270 */
[----:B------:R-:W3:Y:S01]  /*16b6f0*/  LDL.LU R192, [R1+0x58bc] ;  /* 0x0058bc0001c07983 */ /* 0x000ee20000300800 */
        /* <DEDUP_REMOVED lines=10> */
[----:B----4-:R-:W-:Y:S01]  /*16b7a0*/  IMAD.WIDE R14, R3, 0x4, R8 ;  /* 0x00000004030e7825 */ /* 0x010fe200078e0208 */
[----:B------:R-:W4:Y:S04]  /*16b7b0*/  LDL.LU R231, [R1+0x210] ;  /* 0x0002100001e77983 */ /* 0x000f280000300800 */
[----:B------:R-:W4:Y:S04]  /*16b7c0*/  LDL.LU R195, [R1+0xf0] ;  /* 0x0000f00001c37983 */ /* 0x000f280000300800 */
[----:B------:R1:W-:Y:S04]  /*16b7d0*/  @P0 STG.E [R12.64], R228 ;  /* 0x000000e40c000986 */ /* 0x0003e8000c101904 */
[----:B------:R1:W-:Y:S01]  /*16b7e0*/  @P3 STG.E [R14.64], R229 ;  /* 0x000000e50e003986 */ /* 0x0003e2000c101904 */
[----:B--2---:R-:W-:-:S03]  /*16b7f0*/  ISETP.GE.AND P1, PT, R193, c[0x0][0x17c], PT ;  /* 0x00005f00c1007a0c */ /* 0x004fc60003f26270 */
[----:B------:R-:W2:Y:S04]  /*16b800*/  LDL.LU R193, [R1+0x58c0] ;  /* 0x0058c00001c17983 */ /* 0x000ea80000300800 */
[----:B------:R-:W2:Y:S04]  /*16b810*/  LDL.LU R198, [R1+0x2b4] ;  /* 0x0002b40001c67983 */ /* 0x000ea80000300800 */
[----:B-1----:R-:W2:Y:S04]  /*16b820*/  LDL.LU R228, [R1+0x264] ;  /* 0x0002640001e47983 */ /* 0x002ea80000300800 */
[----:B------:R-:W2:Y:S01]  /*16b830*/  LDL.LU R229, [R1+0x214] ;  /* 0x0002140001e57983 */ /* 0x000ea20000300800 */
        /* <DEDUP_REMOVED lines=8> */
[----:B---3--:R-:W-:-:S03]  /*16b8c0*/  ISETP.GE.AND P0, PT, R192, c[0x0][0x17c], PT ;  /* 0x00005f00c0007a0c */ /* 0x008fc60003f06270 */
        /* <DEDUP_REMOVED lines=9> */
[----:B------:R-:W2:Y:S03]  /*16b960*/  LDL.LU R230, [R1+0xf4] ;  /* 0x0000f40001e67983 */ /* 0x000ea60000300800 */
[----:B---3--:R-:W-:Y:S01]  /*16b970*/  IMAD.WIDE R14, R2, 0x4, R6 ;  /* 0x00000004020e7825 */ /* 0x008fe200078e0206 */
[----:B----4-:R1:W-:Y:S03]  /*16b980*/  @P3 STG.E [R12.64], R231 ;  /* 0x000000e70c003986 */ /* 0x0103e6000c101904 */
[C---:B------:R-:W-:Y:S01]  /*16b990*/  IMAD.WIDE R188, R3.reuse, 0x4, R4 ;  /* 0x0000000403bc7825 */ /* 0x040fe200078e0204 */
[----:B------:R3:W-:Y:S04]  /*16b9a0*/  @P2 STG.E [R14.64], R195 ;  /* 0x000000c30e002986 */ /* 0x0007e8000c101904 */
[----:B------:R-:W4:Y:S01]  /*16b9b0*/  LDL.LU R192, [R1+0x290] ;  /* 0x0002900001c07983 */ /* 0x000f220000300800 */
[----:B-1----:R-:W-:-:S03]  /*16b9c0*/  IMAD.WIDE R12, R3, 0x4, R10 ;  /* 0x00000004030c7825 */ /* 0x002fc600078e020a */
[----:B------:R-:W4:Y:S01]  /*16b9d0*/  LDL.LU R194, [R1+0x240] ;  /* 0x0002400001c27983 */ /* 0x000f220000300800 */
[----:B---3--:R-:W-:-:S03]  /*16b9e0*/  IMAD.WIDE R14, R3, 0x4, R8 ;  /* 0x00000004030e7825 */ /* 0x008fc600078e0208 */
[----:B------:R-:W3:Y:S01]  /*16b9f0*/  LDL.LU R199, [R1+0x1e0] ;  /* 0x0001e00001c77983 */ /* 0x000ee20000300800 */
[----:B------:R-:W-:-:S03]  /*16ba00*/  IADD3 R2, R3, c[0x0][0x198], RZ ;  /* 0x0000660003027a10 */ /* 0x000fc60007ffe0ff */
[----:B------:R-:W3:Y:S01]  /*16ba10*/  LDL.LU R231, [R1+0x2d4] ;  /* 0x0002d40001e77983 */ /* 0x000ee20000300800 */
[----:B--2---:R-:W-:-:S03]  /*16ba20*/  ISETP.GE.AND P3, PT, R193, c[0x0][0x17c], PT ;  /* 0x00005f00c1007a0c */ /* 0x004fc60003f66270 */
[----:B------:R-:W2:Y:S04]  /*16ba30*/  LDL.LU R193, [R1+0x58c4] ;  /* 0x0058c40001c17983 */ /* 0x000ea80000300800 */
        /* <DEDUP_REMOVED lines=13> */
[----:B-1----:R-:W3:Y:S04]  /*16bb10*/  LDL.LU R230, [R1+0x1e4] ;  /* 0x0001e40001e67983 */ /* 0x002ee80000300800 */
[----:B------:R-:W3:Y:S04]  /*16bb20*/  LDL.LU R195, [R1+0x2f0] ;  /* 0x0002f00001c37983 */ /* 0x000ee80000300800 */
[----:B------:R-:W3:Y:S04]  /*16bb30*/  LDL.LU R198, [R1+0x2c0] ;  /* 0x0002c00001c67983 */ /* 0x000ee80000300800 */
[----:B--2---:R-:W-:Y:S04]  /*16bb40*/  @P2 STG.E [R188.64], R3 ;  /* 0x00000003bc002986 */ /* 0x004fe8000c101904 */
[----:B----4-:R1:W-:Y:S04]  /*16bb50*/  @P4 STG.E [R12.64], R192 ;  /* 0x000000c00c004986 */ /* 0x0103e8000c101904 */
[----:B-1----:R-:W2:Y:S01]  /*16bb60*/  LDL.LU R192, [R1+0x58c8] ;  /* 0x0058c80001c07983 */ /* 0x002ea20000300800 */
[----:B------:R-:W-:-:S02]  /*16bb70*/  ISETP.LT.AND P5, PT, R190, c[0x0][0x178], !P1 ;  /* 0x00005e00be007a0c */ /* 0x000fc40004fa1270 */
[----:B------:R-:W-:Y:S02]  /*16bb80*/  ISETP.LT.AND P1, PT, R191, c[0x0][0x178], !P1 ;  /* 0x00005e00bf007a0c */ /* 0x000fe40004f21270 */
[----:B------:R-:W-:Y:S02]  /*16bb90*/  ISETP.LT.AND P6, PT, R197, c[0x0][0x178], !P3 ;  /* 0x00005e00c5007a0c */ /* 0x000fe40005fc1270 */
[----:B------:R-:W-:Y:S02]  /*16bba0*/  ISETP.GE.AND P2, PT, R193, c[0x0][0x17c], PT ;  /* 0x00005f00c1007a0c */ /* 0x000fe40003f46270 */
[----:B------:R-:W4:Y:S01]  /*16bbb0*/  LDL.LU R193, [R1+0x58cc] ;  /* 0x0058cc0001c17983 */ /* 0x000f220000300800 */
[C---:B------:R-:W-:Y:S01]  /*16bbc0*/  IADD3 R3, R2.reuse, c[0x0][0x198], RZ ;  /* 0x0000660002037a10 */ /* 0x040fe20007ffe0ff */
[----:B------:R-:W-:Y:S01]  /*16bbd0*/  IMAD.WIDE R12, R2, 0x4, R8 ;  /* 0x00000004020c7825 */ /* 0x000fe200078e0208 */
[----:B------:R-:W-:Y:S02]  /*16bbe0*/  ISETP.LT.AND P0, PT, R196, c[0x0][0x178], !P3 ;  /* 0x00005e00c4007a0c */ /* 0x000fe40005f01270 */
[----:B------:R-:W-:Y:S01]  /*16bbf0*/  ISETP.LT.AND P4, PT, R191, c[0x0][0x178], !P3 ;  /* 0x00005e00bf007a0c */ /* 0x000fe20005f81270 */
[----:B------:R-:W-:Y:S01]  /*16bc00*/  IMAD.WIDE R14, R2, 0x4, R6 ;  /* 0x00000004020e7825 */ /* 0x000fe200078e0206 */
[----:B------:R1:W-:Y:S03]  /*16bc10*/  @P1 STG.E [R12.64], R194 ;  /* 0x000000c20c001986 */ /* 0x0003e6000c101904 */
[C---:B------:R-:W-:Y:S01]  /*16bc20*/  IMAD.WIDE R188, R3.reuse, 0x4, R4 ;  /* 0x0000000403bc7825 */ /* 0x040fe200078e0204 */
[----:B---3--:R3:W-:Y:S04]  /*16bc30*/  @P5 STG.E [R14.64], R199 ;  /* 0x000000c70e005986 */ /* 0x0087e8000c101904 */
[----:B------:R3:W-:Y:S01]  /*16bc40*/  @P6 STG.E [R188.64], R231 ;  /* 0x000000e7bc006986 */ /* 0x0007e2000c101904 */
[----:B-1----:R-:W-:-:S04]  /*16bc50*/  IMAD.WIDE R12, R3, 0x4, R10 ;  /* 0x00000004030c7825 */ /* 0x002fc800078e020a */
[----:B---3--:R-:W-:Y:S01]  /*16bc60*/  IMAD.WIDE R14, R3, 0x4, R8 ;  /* 0x00000004030e7825 */ /* 0x008fe200078e0208 */
[----:B------:R-:W3:Y:S04]  /*16bc70*/  LDL.LU R231, [R1+0x280] ;  /* 0x0002800001e77983 */ /* 0x000ee80000300800 */
[----:B------:R-:W3:Y:S04]  /*16bc80*/  LDL.LU R194, [R1+0x220] ;  /* 0x0002200001c27983 */ /* 0x000ee80000300800 */
        /* <DEDUP_REMOVED lines=15> */
[----:B----4-:R-:W-:-:S03]  /*16bd80*/  ISETP.GE.AND P0, PT, R193, c[0x0][0x17c], PT ;  /* 0x00005f00c1007a0c */ /* 0x010fc60003f06270 */
        /* <DEDUP_REMOVED lines=10> */
[----:B----4-:R-:W-:Y:S01]  /*16be30*/  IMAD.WIDE R14, R2, 0x4, R6 ;  /* 0x00000004020e7825 */ /* 0x010fe200078e0206 */
[----:B---3--:R1:W-:Y:S03]  /*16be40*/  @P4 STG.E [R12.64], R231 ;  /* 0x000000e70c004986 */ /* 0x0083e6000c101904 */
        /* <DEDUP_REMOVED lines=21> */
[----:B------:R-:W-:Y:S01]  /*16bfa0*/  IMAD.WIDE R188, R2, 0x4, R4 ;  /* 0x0000000402bc7825 */ /* 0x000fe200078e0204 */
[----:B------:R-:W-:-:S03]  /*16bfb0*/  ISETP.LT.AND P5, PT, R190, c[0x0][0x178], !P1 ;  /* 0x00005e00be007a0c */ /* 0x000fc60004fa1270 */
[----:B------:R-:W-:Y:S01]  /*16bfc0*/  IMAD.WIDE R12, R2, 0x4, R10 ;  /* 0x00000004020c7825 */ /* 0x000fe200078e020a */
[----:B------:R-:W-:-:S03]  /*16bfd0*/  ISETP.LT.AND P1, PT, R191, c[0x0][0x178], !P1 ;  /* 0x00005e00bf007a0c */ /* 0x000fc60004f21270 */
[----:B------:R1:W-:Y:S01]  /*16bfe0*/  @P0 STG.E [R14.64], R230 ;  /* 0x000000e60e000986 */ /* 0x0003e2000c101904 */
[----:B------:R-:W-:Y:S02]  /*16bff0*/  ISETP.LT.AND P6, PT, R197, c[0x0][0x178], !P4 ;  /* 0x00005e00c5007a0c */ /* 0x000fe400067c1270 */
[----:B------:R-:W-:Y:S01]  /*16c000*/  ISETP.LT.AND P0, PT, R196, c[0x0][0x178], !P4 ;  /* 0x00005e00c4007a0c */ /* 0x000fe20006701270 */
[----:B-1----:R-:W3:Y:S04]  /*16c010*/  LDL.LU R230, [R1+0x34] ;  /* 0x0000340001e67983 */ /* 0x002ee80000300800 */
[----:B------:R-:W3:Y:S04]  /*16c020*/  LDL.LU R194, [R1+0x128] ;  /* 0x0001280001c27983 */ /* 0x000ee80000300800 */
[----:B------:R-:W3:Y:S01]  /*16c030*/  LDL.LU R199, [R1+0xd8] ;  /* 0x0000d80001c77983 */ /* 0x000ee20000300800 */
[----:B------:R-:W-:-:S03]  /*16c040*/  IMAD.WIDE R14, R2, 0x4, R6 ;  /* 0x00000004020e7825 */ /* 0x000fc600078e0206 */
[----:B--2---:R1:W-:Y:S01]  /*16c050*/  @P2 STG.E [R188.64], R3 ;  /* 0x00000003bc002986 */ /* 0x0043e2000c101904 */
[----:B------:R-:W-:-:S03]  /*16c060*/  ISETP.GE.AND P2, PT, R192, c[0x0][0x17c], PT ;  /* 0x00005f00c0007a0c */ /* 0x000fc60003f46270 */
[----:B----4-:R2:W-:Y:S01]  /*16c070*/  @P3 STG.E [R12.64], R193 ;  /* 0x000000c10c003986 */ /* 0x0105e2000c101904 */
[----:B------:R-:W-:Y:S02]  /*16c080*/  ISETP.LT.AND P3, PT, R191, c[0x0][0x178], !P4 ;  /* 0x00005e00bf007a0c */ /* 0x000fe40006761270 */
[C---:B-1----:R-:W-:Y:S01]  /*16c090*/  IADD3 R3, R2.reuse, c[0x0][0x198], RZ ;  /* 0x0000660002037a10 */ /* 0x042fe20007ffe0ff */
[----:B--2---:R-:W2:Y:S01]  /*16c0a0*/  LDL.LU R193, [R1+0x58d8] ;  /* 0x0058d80001c17983 */ /* 0x004ea20000300800 */
[----:B------:R-:W-:-:S03]  /*16c0b0*/  IMAD.WIDE R12, R2, 0x4, R8 ;  /* 0x00000004020c7825 */ /* 0x000fc600078e0208 */
[----:B------:R-:W4:Y:S01]  /*16c0c0*/  LDL.LU R192, [R1+0x58dc] ;  /* 0x0058dc0001c07983 */ /* 0x000f220000300800 */
[----:B------:R-:W-:-:S03]  /*16c0d0*/  IMAD.WIDE R188, R3, 0x4, R4 ;  /* 0x0000000403bc7825 */ /* 0x000fc600078e0204 */
[----:B------:R1:W-:Y:S04]  /*16c0e0*/  @P1 STG.E [R12.64], R195 ;  /* 0x000000c30c001986 */ /* 0x0003e8000c101904 */
[----:B---3--:R3:W-:Y:S04]  /*16c0f0*/  @P5 STG.E [R14.64], R198 ;  /* 0x000000c60e005986 */ /* 0x0087e8000c101904 */
[----:B------:R3:W-:Y:S01]  /*16c100*/  @P6 STG.E [R188.64], R231 ;  /* 0x000000e7bc006986 */ /* 0x0007e2000c101904 */
[----:B-1----:R-:W-:-:S04]  /*16c110*/  IMAD.WIDE R12, R3, 0x4, R10 ;  /* 0x00000004030c7825 */ /* 0x002fc800078e020a */
[----:B---3--:R-:W-:Y:S01]  /*16c120*/  IMAD.WIDE R14, R3, 0x4, R8 ;  /* 0x00000004030e7825 */ /* 0x008fe200078e0208 */
[----:B------:R-:W3:Y:S04]  /*16c130*/  LDL.LU R231, [R1+0x98] ;  /* 0x0000980001e77983 */ /* 0x000ee80000300800 */
[----:B------:R-:W3:Y:S04]  /*16c140*/  LDL.LU R195, [R1+0x48] ;  /* 0x0000480001c37983 */ /* 0x000ee80000300800 */
[----:B------:R-:W3:Y:S04]  /*16c150*/  LDL.LU R189, [R1+0x58e0] ;  /* 0x0058e00001bd7983 */ /* 0x000ee80000300800 */
[----:B------:R1:W-:Y:S04]  /*16c160*/  @P0 STG.E [R12.64], R228 ;  /* 0x000000e40c000986 */ /* 0x0003e8000c101904 */
[----:B------:R-:W3:Y:S04]  /*16c170*/  LDL.LU R198, [R1+0x12c] ;  /* 0x00012c0001c67983 */ /* 0x000ee80000300800 */
[----:B------:R1:W-:Y:S04]  /*16c180*/  @P3 STG.E [R14.64], R229 ;  /* 0x000000e50e003986 */ /* 0x0003e8000c101904 */
[----:B-1----:R-:W3:Y:S04]  /*16c190*/  LDL.LU R228, [R1+0xdc] ;  /* 0x0000dc0001e47983 */ /* 0x002ee80000300800 */
[----:B------:R-:W3:Y:S01]  /*16c1a0*/  LDL.LU R229, [R1+0x9c] ;  /* 0x00009c0001e57983 */ /* 0x000ee20000300800 */
[----:B------:R-:W-:-:S02]  /*16c1b0*/  ISETP.LT.AND P4, PT, R190, c[0x0][0x178], !P4 ;  /* 0x00005e00be007a0c */ /* 0x000fc40006781270 */
[----:B------:R-:W-:Y:S02]  /*16c1c0*/  ISETP.LT.AND P5, PT, R197, c[0x0][0x178], !P2 ;  /* 0x00005e00c5007a0c */ /* 0x000fe400057a1270 */
[----:B------:R-:W-:Y:S02]  /*16c1d0*/  ISETP.LT.AND P6, PT, R196, c[0x0][0x178], !P2 ;  /* 0x00005e00c4007a0c */ /* 0x000fe400057c1270 */
[C---:B------:R-:W-:Y:S01]  /*16c1e0*/  IADD3 R188, R3.reuse, c[0x0][0x198], RZ ;  /* 0x0000660003bc7a10 */ /* 0x040fe20007ffe0ff */
[----:B------:R-:W-:Y:S01]  /*16c1f0*/  IMAD.WIDE R2, R3, 0x4, R6 ;  /* 0x0000000403027825 */ /* 0x000fe200078e0206 */
[----:B------:R-:W-:Y:S02]  /*16c200*/  ISETP.LT.AND P3, PT, R191, c[0x0][0x178], !P2 ;  /* 0x00005e00bf007a0c */ /* 0x000fe40005761270 */
[----:B------:R-:W-:Y:S01]  /*16c210*/  ISETP.LT.AND P2, PT, R190, c[0x0][0x178], !P2 ;  /* 0x00005e00be007a0c */ /* 0x000fe20005741270 */
[----:B------:R-:W-:-:S04]  /*16c220*/  IMAD.WIDE R12, R188, 0x4, R4 ;  /* 0x00000004bc0c7825 */ /* 0x000fc800078e0204 */
[C---:B------:R-:W-:Y:S01]  /*16c230*/  IMAD.WIDE R14, R188.reuse, 0x4, R10 ;  /* 0x00000004bc0e7825 */ /* 0x040fe200078e020a */
[----:B------:R1:W-:Y:S04]  /*16c240*/  @P4 STG.E [R2.64], R230 ;  /* 0x000000e602004986 */ /* 0x0003e8000c101904 */
[----:B------:R1:W-:Y:S04]  /*16c250*/  @P5 STG.E [R12.64], R194 ;  /* 0x000000c20c005986 */ /* 0x0003e8000c101904 */
[----:B------:R1:W-:Y:S02]  /*16c260*/  @P6 STG.E [R14.64], R199 ;  /* 0x000000c70e006986 */ /* 0x0003e4000c101904 */
[----:B-1----:R-:W-:-:S02]  /*16c270*/  IMAD.WIDE R2, R188, 0x4, R8 ;  /* 0x00000004bc027825 */ /* 0x002fc400078e0208 */
[----:B------:R-:W3:Y:S02]  /*16c280*/  LDL.LU R230, [R1+0x4c] ;  /* 0x00004c0001e67983 */ /* 0x000ee40000300800 */
[C---:B------:R-:W-:Y:S01]  /*16c290*/  IMAD.WIDE R12, R188.reuse, 0x4, R6 ;  /* 0x00000004bc0c7825 */ /* 0x040fe200078e0206 */
[----:B------:R-:W-:-:S05]  /*16c2a0*/  IADD3 R188, R188, c[0x0][0x198], RZ ;  /* 0x00006600bcbc7a10 */ /* 0x000fca0007ffe0ff */
[----:B------:R-:W-:Y:S01]  /*16c2b0*/  IMAD.WIDE R14, R188, 0x4, R8 ;  /* 0x00000004bc0e7825 */ /* 0x000fe200078e0208 */
[----:B----4-:R-:W-:Y:S02]  /*16c2c0*/  ISETP.GE.AND P0, PT, R192, c[0x0][0x17c], PT ;  /* 0x00005f00c0007a0c */ /* 0x010fe40003f06270 */
[----:B------:R-:W4:Y:S02]  /*16c2d0*/  LDL.LU R192, [R1+0x108] ;  /* 0x0001080001c07983 */ /* 0x000f240000300800 */
[----:B------:R-:W-:Y:S02]  /*16c2e0*/  ISETP.LT.AND P4, PT, R197, c[0x0][0x178], !P0 ;  /* 0x00005e00c5007a0c */ /* 0x000fe40004781270 */
[----:B------:R-:W-:Y:S01]  /*16c2f0*/  ISETP.LT.AND P5, PT, R196, c[0x0][0x178], !P0 ;  /* 0x00005e00c4007a0c */ /* 0x000fe200047a1270 */
[----:B------:R-:W4:Y:S01]  /*16c300*/  LDL.LU R194, [R1+0xb8] ;  /* 0x0000b80001c27983 */ /* 0x000f220000300800 */
[----:B------:R-:W-:Y:S02]  /*16c310*/  ISETP.LT.AND P6, PT, R191, c[0x0][0x178], !P0 ;  /* 0x00005e00bf007a0c */ /* 0x000fe400047c1270 */
[----:B--2---:R-:W-:Y:S01]  /*16c320*/  ISETP.GE.AND P1, PT, R193, c[0x0][0x17c], PT ;  /* 0x00005f00c1007a0c */ /* 0x004fe20003f26270 */
[----:B------:R-:W2:Y:S04]  /*16c330*/  LDL.LU R199, [R1+0x88] ;  /* 0x0000880001c77983 */ /* 0x000ea80000300800 */
[----:B---3--:R1:W-:Y:S04]  /*16c340*/  @P3 STG.E [R2.64], R231 ;  /* 0x000000e702003986 */ /* 0x0083e8000c101904 */
[----:B------:R3:W-:Y:S01]  /*16c350*/  @P2 STG.E [R12.64], R195 ;  /* 0x000000c30c002986 */ /* 0x0007e2000c101904 */
[----:B-1----:R-:W-:-:S03]  /*16c360*/  IMAD.WIDE R2, R188, 0x4, R4 ;  /* 0x00000004bc027825 */ /* 0x002fc600078e0204 */
[----:B------:R-:W2:Y:S01]  /*16c370*/  LDL.LU R231, [R1+0x20c] ;  /* 0x00020c0001e77983 */ /* 0x000ea20000300800 */
[----:B---3--:R-:W-:-:S03]  /*16c380*/  IMAD.WIDE R12, R188, 0x4, R10 ;  /* 0x00000004bc0c7825 */ /* 0x008fc600078e020a */
[----:B------:R1:W-:Y:S01]  /*16c390*/  @P4 STG.E [R2.64], R198 ;  /* 0x000000c602004986 */ /* 0x0003e2000c101904 */
[----:B------:R-:W-:-:S03]  /*16c3a0*/  ISETP.GE.AND P3, PT, R189, c[0x0][0x17c], PT ;  /* 0x00005f00bd007a0c */ /* 0x000fc60003f66270 */
[----:B------:R-:W3:Y:S01]  /*16c3b0*/  LDL.LU R193, [R1+0x58e4] ;  /* 0x0058e40001c17983 */ /* 0x000ee20000300800 */
[----:B------:R-:W-:-:S03]  /*16c3c0*/  IADD3 R189, R188, c[0x0][0x198], RZ ;  /* 0x00006600bcbd7a10 */ /* 0x000fc60007ffe0ff */
[----:B------:R1:W-:Y:S02]  /*16c3d0*/  @P5 STG.E [R12.64], R228 ;  /* 0x000000e40c005986 */ /* 0x0003e4000c101904 */
[----:B-1----:R-:W-:Y:S02]  /*16c3e0*/  IMAD.WIDE R2, R188, 0x4, R6 ;  /* 0x00000004bc027825 */ /* 0x002fe400078e0206 */
[----:B------:R1:W-:Y:S04]  /*16c3f0*/  @P6 STG.E [R14.64], R229 ;  /* 0x000000e50e006986 */ /* 0x0003e8000c101904 */
[----:B------:R-:W2:Y:S04]  /*16c400*/  LDL.LU R228, [R1+0x10c] ;  /* 0x00010c0001e47983 */ /* 0x000ea80000300800 */
[----:B-1----:R-:W2:Y:S04]  /*16c410*/  LDL.LU R229, [R1+0xbc] ;  /* 0x0000bc0001e57983 */ /* 0x002ea80000300800 */
[----:B------:R-:W2:Y:S01]  /*16c420*/  LDL.LU R188, [R1+0x208] ;  /* 0x0002080001bc7983 */ /* 0x000ea20000300800 */
[----:B------:R-:W-:-:S02]  /*16c430*/  ISETP.LT.AND P0, PT, R190, c[0x0][0x178], !P0 ;  /* 0x00005e00be007a0c */ /* 0x000fc40004701270 */
        /* <DEDUP_REMOVED lines=14> */
[----:B---3--:R-:W-:Y:S02]  /*16c520*/  ISETP.GE.AND P2, PT, R193, c[0x0][0x17c], PT ;  /* 0x00005f00c1007a0c */ /* 0x008fe40003f46270 */
[C---:B------:R-:W-:Y:S01]  /*16c530*/  IADD3 R188, R189.reuse, c[0x0][0x198], RZ ;  /* 0x00006600bdbc7a10 */ /* 0x040fe20007ffe0ff */
[----:B------:R-:W3:Y:S01]  /*16c540*/  LDL.LU R193, [R1+0x58ec] ;  /* 0x0058ec0001c17983 */ /* 0x000ee20000300800 */
        /* <DEDUP_REMOVED lines=34> */
[----:B------:R-:W-:Y:S01]  /*16c770*/  ISETP.LT.AND P6, PT, R191, c[0x0][0x178], !P0 ;  /* 0x00005e00bf007a0c */ /* 0x000fe200047c1270 */
[C---:B-1----:R-:W-:Y:S02]  /*16c780*/  IMAD.WIDE R2, R189.reuse, 0x4, R8 ;  /* 0x00000004bd027825 */ /* 0x042fe400078e0208 */
[----:B------:R-:W2:Y:S02]  /*16c790*/  LDL.LU R230, [R1+0xac] ;  /* 0x0000ac0001e67983 */ /* 0x000ea40000300800 */
[C---:B---3--:R-:W-:Y:S01]  /*16c7a0*/  IMAD.WIDE R12, R189.reuse, 0x4, R6 ;  /* 0x00000004bd0c7825 */ /* 0x048fe200078e0206 */
[----:B------:R-:W-:Y:S01]  /*16c7b0*/  IADD3 R189, R189, c[0x0][0x198], RZ ;  /* 0x00006600bdbd7a10 */ /* 0x000fe20007ffe0ff */
[----:B----4-:R1:W-:Y:S04]  /*16c7c0*/  @P4 STG.E [R2.64], R231 ;  /* 0x000000e702004986 */ /* 0x0103e8000c101904 */
[----:B------:R3:W-:Y:S01]  /*16c7d0*/  @P2 STG.E [R12.64], R194 ;  /* 0x000000c20c002986 */ /* 0x0007e2000c101904 */
[----:B------:R-:W-:-:S03]  /*16c7e0*/  IMAD.WIDE R14, R189, 0x4, R8 ;  /* 0x00000004bd0e7825 */ /* 0x000fc600078e0208 */
        /* <DEDUP_REMOVED lines=9> */
[----:B------:R1:W-:Y:S04]  /*16c880*/  @P3 STG.E [R2.64], R199 ;  /* 0x000000c702003986 */ /* 0x0003e8000c101904 */
[----:B------:R1:W-:Y:S04]  /*16c890*/  @P5 STG.E [R12.64], R228 ;  /* 0x000000e40c005986 */ /* 0x0003e8000c101904 */
[----:B------:R1:W-:Y:S02]  /*16c8a0*/  @P6 STG.E [R14.64], R229 ;  /* 0x000000e50e006986 */ /* 0x0003e4000c101904 */
[----:B-1----:R-:W-:-:S02]  /*16c8b0*/  IMAD.WIDE R2, R189, 0x4, R6 ;  /* 0x00000004bd027825 */ /* 0x002fc400078e0206 */
[----:B------:R-:W2:Y:S04]  /*16c8c0*/  LDL.LU R228, [R1+0x23c] ;  /* 0x00023c0001e47983 */ /* 0x000ea80000300800 */
[----:B------:R-:W2:Y:S04]  /*16c8d0*/  LDL.LU R229, [R1+0x11c] ;  /* 0x00011c0001e57983 */ /* 0x000ea80000300800 */
[----:B------:R-:W2:Y:S01]  /*16c8e0*/  LDL.LU R189, [R1+0x278] ;  /* 0x0002780001bd7983 */ /* 0x000ea20000300800 */
[----:B------:R-:W-:Y:S02]  /*16c8f0*/  ISETP.LT.AND P0, PT, R190, c[0x0][0x178], !P0 ;  /* 0x00005e00be007a0c */ /* 0x000fe40004701270 */
[----:B------:R-:W-:-:S02]  /*16c900*/  ISETP.LT.AND P2, PT, R197, c[0x0][0x178], !P1 ;  /* 0x00005e00c5007a0c */ /* 0x000fc40004f41270 */
        /* <DEDUP_REMOVED lines=14> */
[C---:B------:R-:W-:Y:S01]  /*16c9f0*/  IADD3 R189, R188.reuse, c[0x0][0x198], RZ ;  /* 0x00006600bcbd7a10 */ /* 0x040fe20007ffe0ff */
[----:B------:R-:W4:Y:S01]  /*16ca00*/  LDL.LU R192, [R1+0x58fc] ;  /* 0x0058fc0001c07983 */ /* 0x000f220000300800 */
        /* <DEDUP_REMOVED lines=37> */
[C---:B----4-:R-:W-:Y:S01]  /*16cc60*/  IMAD.WIDE R12, R188.reuse, 0x4, R6 ;  /* 0x00000004bc0c7825 */ /* 0x050fe200078e0206 */
[----:B------:R-:W-:Y:S01]  /*16cc70*/  IADD3 R188, R188, c[0x0][0x198], RZ ;  /* 0x00006600bcbc7a10 */ /* 0x000fe20007ffe0ff */
[----:B---3--:R1:W-:Y:S04]  /*16cc80*/  @P3 STG.E [R2.64], R231 ;  /* 0x000000e702003986 */ /* 0x0083e8000c101904 */
        /* <DEDUP_REMOVED lines=147> */
[C---:B-1----:R-:W-:Y:S01]  /*16d5c0*/  IADD3 R3, R188.reuse, c[0x0][0x198], RZ ;  /* 0x00006600bc037a10 */ /* 0x042fe20007ffe0ff */
[----:B------:R-:W2:Y:S01]  /*16d5d0*/  LDL.LU R230, [R1+0x24] ;  /* 0x0000240001e67983 */ /* 0x000ea20000300800 */
[----:B----4-:R-:W-:-:S03]  /*16d5e0*/  IMAD.WIDE R12, R188, 0x4, R8 ;  /* 0x00000004bc0c7825 */ /* 0x010fc600078e0208 */
[----:B------:R-:W4:Y:S01]  /*16d5f0*/  LDL.LU R192, [R1+0x390] ;  /* 0x0003900001c07983 */ /* 0x000f220000300800 */
[----:B---3--:R-:W-:-:S03]  /*16d600*/  IMAD.WIDE R14, R188, 0x4, R6 ;  /* 0x00000004bc0e7825 */ /* 0x008fc600078e0206 */
[----:B------:R1:W-:Y:S01]  /*16d610*/  @P3 STG.E [R12.64], R231 ;  /* 0x000000e70c003986 */ /* 0x0003e2000c101904 */
[----:B------:R-:W-:-:S03]  /*16d620*/  IMAD.WIDE R188, R3, 0x4, R4 ;  /* 0x0000000403bc7825 */ /* 0x000fc600078e0204 */
[----:B------:R3:W-:Y:S04]  /*16d630*/  @P2 STG.E [R14.64], R195 ;  /* 0x000000c30e002986 */ /* 0x0007e8000c101904 */
[----:B------:R-:W4:Y:S01]  /*16d640*/  LDL.LU R194, [R1+0x340] ;  /* 0x0003400001c27983 */ /* 0x000f220000300800 */
[----:B-1----:R-:W-:-:S03]  /*16d650*/  IMAD.WIDE R12, R3, 0x4, R10 ;  /* 0x00000004030c7825 */ /* 0x002fc600078e020a */
[----:B------:R-:W4:Y:S01]  /*16d660*/  LDL.LU R199, [R1+0x300] ;  /* 0x0003000001c77983 */ /* 0x000f220000300800 */
[----:B---3--:R-:W-:-:S03]  /*16d670*/  IMAD.WIDE R14, R3, 0x4, R8 ;  /* 0x00000004030e7825 */ /* 0x008fc600078e0208 */
[----:B------:R-:W3:Y:S01]  /*16d680*/  LDL.LU R231, [R1+0x3e4] ;  /* 0x0003e40001e77983 */ /* 0x000ee20000300800 */
[----:B------:R-:W-:Y:S02]  /*16d690*/  IADD3 R2, R3, c[0x0][0x198], RZ ;  /* 0x0000660003027a10 */ /* 0x000fe40007ffe0ff */
[----:B--2---:R-:W-:Y:S02]  /*16d6a0*/  ISETP.GE.AND P3, PT, R193, c[0x0][0x17c], PT ;  /* 0x00005f00c1007a0c */ /* 0x004fe40003f66270 */
        /* <DEDUP_REMOVED lines=33> */
[----:B---3--:R3:W-:Y:S01]  /*16d8c0*/  @P6 STG.E [R188.64], R231 ;  /* 0x000000e7bc006986 */ /* 0x0087e2000c101904 */
[----:B-1----:R-:W-:-:S04]  /*16d8d0*/  IMAD.WIDE R12, R3, 0x4, R10 ;  /* 0x00000004030c7825 */ /* 0x002fc800078e020a */
[----:B------:R-:W-:Y:S01]  /*16d8e0*/  IMAD.WIDE R14, R3, 0x4, R8 ;  /* 0x00000004030e7825 */ /* 0x000fe200078e0208 */
[----:B---3--:R-:W3:Y:S04]  /*16d8f0*/  LDL.LU R231, [R1+0x370] ;  /* 0x0003700001e77983 */ /* 0x008ee80000300800 */
        /* <DEDUP_REMOVED lines=3843> */
[----:B-1----:R-:W3:Y:S04]  /*17c930*/  LDL.LU R228, [R1+0x1634] ;  /* 0x0016340001e47983 */ /* 0x002ee80000300800 */
[----:B------:R-:W3:Y:S01]  /*17c940*/  LDL.LU R229, [R1+0x15f4] ;  /* 0x0015f40001e57983 */ /* 0x000ee20000300800 */
[----:B------:R-:W-:-:S03]  /*17c950*/  IMAD.WIDE R14, R3, 0x4, R6 ;  /* 0x00000004030e7825 */ /* 0x000fc600078e0206 */
[----:B------:R-:W3:Y:S01]  /*17c960*/  LDL.LU R3, [R1+0x1650] ;  /* 0x0016500001037983 */ /* 0x000ee20000300800 */
        /* <DEDUP_REMOVED lines=8> */
[----:B------:R-:W-:-:S03]  /*17c9f0*/  ISETP.LT.AND P6, PT, R197, c[0x0][0x178], !P4 ;  /* 0x00005e00c5007a0c */ /* 0x000fc600067c1270 */
[----:B-1----:R-:W4:Y:S04]  /*17ca00*/  LDL.LU R230, [R1+0x434] ;  /* 0x0004340001e67983 */ /* 0x002f280000300800 */
[----:B------:R-:W4:Y:S04]  /*17ca10*/  LDL.LU R194, [R1+0x1428] ;  /* 0x0014280001c27983 */ /* 0x000f280000300800 */
[----:B------:R-:W4:Y:S01]  /*17ca20*/  LDL.LU R199, [R1+0xd08] ;  /* 0x000d080001c77983 */ /* 0x000f220000300800 */
[----:B------:R-:W-:Y:S01]  /*17ca30*/  IMAD.WIDE R14, R2, 0x4, R6 ;  /* 0x00000004020e7825 */ /* 0x000fe200078e0206 */
[----:B--2---:R-:W-:-:S02]  /*17ca40*/  ISETP.GE.AND P0, PT, R192, c[0x0][0x17c], PT ;  /* 0x00005f00c0007a0c */ /* 0x004fc40003f06270 */
[----:B---3--:R1:W-:Y:S04]  /*17ca50*/  @P2 STG.E [R188.64], R3 ;  /* 0x00000003bc002986 */ /* 0x0083e8000c101904 */
[----:B----4-:R2:W-:Y:S01]  /*17ca60*/  @P3 STG.E [R12.64], R193 ;  /* 0x000000c10c003986 */ /* 0x0105e2000c101904 */
[----:B------:R-:W-:Y:S02]  /*17ca70*/  ISETP.LT.AND P3, PT, R196, c[0x0][0x178], !P4 ;  /* 0x00005e00c4007a0c */ /* 0x000fe40006761270 */
[----:B------:R-:W-:Y:S02]  /*17ca80*/  ISETP.LT.AND P2, PT, R191, c[0x0][0x178], !P4 ;  /* 0x00005e00bf007a0c */ /* 0x000fe40006741270 */
[C---:B-1----:R-:W-:Y:S01]  /*17ca90*/  IADD3 R3, R2.reuse, c[0x0][0x198], RZ ;  /* 0x0000660002037a10 */ /* 0x042fe20007ffe0ff */
[----:B--2---:R-:W2:Y:S01]  /*17caa0*/  LDL.LU R193, [R1+0x5c5c] ;  /* 0x005c5c0001c17983 */ /* 0x004ea20000300800 */
[----:B------:R-:W-:-:S03]  /*17cab0*/  IMAD.WIDE R12, R2, 0x4, R8 ;  /* 0x00000004020c7825 */ /* 0x000fc600078e0208 */
[----:B------:R-:W3:Y:S01]  /*17cac0*/  LDL.LU R192, [R1+0x5c60] ;  /* 0x005c600001c07983 */ /* 0x000ee20000300800 */
[----:B------:R-:W-:-:S03]  /*17cad0*/  IMAD.WIDE R188, R3, 0x4, R4 ;  /* 0x0000000403bc7825 */ /* 0x000fc600078e0204 */
[----:B------:R1:W-:Y:S04]  /*17cae0*/  @P1 STG.E [R12.64], R195 ;  /* 0x000000c30c001986 */ /* 0x0003e8000c101904 */
[----:B------:R4:W-:Y:S04]  /*17caf0*/  @P5 STG.E [R14.64], R198 ;  /* 0x000000c60e005986 */ /* 0x0009e8000c101904 */
[----:B------:R4:W-:Y:S01]  /*17cb00*/  @P6 STG.E [R188.64], R231 ;  /* 0x000000e7bc006986 */ /* 0x0009e2000c101904 */
[----:B-1----:R-:W-:-:S04]  /*17cb10*/  IMAD.WIDE R12, R3, 0x4, R10 ;  /* 0x00000004030c7825 */ /* 0x002fc800078e020a */
[----:B----4-:R-:W-:Y:S01]  /*17cb20*/  IMAD.WIDE R14, R3, 0x4, R8 ;  /* 0x00000004030e7825 */ /* 0x010fe200078e0208 */
[----:B------:R-:W4:Y:S04]  /*17cb30*/  LDL.LU R231, [R1+0x908] ;  /* 0x0009080001e77983 */ /* 0x000f280000300800 */
[----:B------:R-:W4:Y:S04]  /*17cb40*/  LDL.LU R195, [R1+0x448] ;  /* 0x0004480001c37983 */ /* 0x000f280000300800 */
[----:B------:R-:W4:Y:S04]  /*17cb50*/  LDL.LU R189, [R1+0x5c54] ;  /* 0x005c540001bd7983 */ /* 0x000f280000300800 */
[----:B------:R1:W-:Y:S04]  /*17cb60*/  @P3 STG.E [R12.64], R228 ;  /* 0x000000e40c003986 */ /* 0x0003e8000c101904 */
[----:B------:R-:W4:Y:S04]  /*17cb70*/  LDL.LU R198, [R1+0x142c] ;  /* 0x00142c0001c67983 */ /* 0x000f280000300800 */
[----:B------:R1:W-:Y:S04]  /*17cb80*/  @P2 STG.E [R14.64], R229 ;  /* 0x000000e50e002986 */ /* 0x0003e8000c101904 */
        /* <DEDUP_REMOVED lines=15> */
[----:B------:R-:W4:Y:S02]  /*17cc80*/  LDL.LU R230, [R1+0x44c] ;  /* 0x00044c0001e67983 */ /* 0x000f240000300800 */
[C---:B------:R-:W-:Y:S01]  /*17cc90*/  IMAD.WIDE R12, R188.reuse, 0x4, R6 ;  /* 0x00000004bc0c7825 */ /* 0x040fe200078e0206 */
[----:B------:R-:W-:-:S05]  /*17cca0*/  IADD3 R188, R188, c[0x0][0x198], RZ ;  /* 0x00006600bcbc7a10 */ /* 0x000fca0007ffe0ff */
[----:B------:R-:W-:Y:S01]  /*17ccb0*/  IMAD.WIDE R14, R188, 0x4, R8 ;  /* 0x00000004bc0e7825 */ /* 0x000fe200078e0208 */
[----:B---3--:R-:W-:Y:S02]  /*17ccc0*/  ISETP.GE.AND P0, PT, R192, c[0x0][0x17c], PT ;  /* 0x00005f00c0007a0c */ /* 0x008fe40003f06270 */
[----:B------:R-:W3:Y:S02]  /*17ccd0*/  LDL.LU R192, [R1+0x1408] ;  /* 0x0014080001c07983 */ /* 0x000ee40000300800 */
[----:B------:R-:W-:Y:S02]  /*17cce0*/  ISETP.LT.AND P4, PT, R197, c[0x0][0x178], !P0 ;  /* 0x00005e00c5007a0c */ /* 0x000fe40004781270 */
[----:B------:R-:W-:Y:S01]  /*17ccf0*/  ISETP.LT.AND P5, PT, R196, c[0x0][0x178], !P0 ;  /* 0x00005e00c4007a0c */ /* 0x000fe200047a1270 */
[----:B------:R-:W3:Y:S01]  /*17cd00*/  LDL.LU R194, [R1+0xb98] ;  /* 0x000b980001c27983 */ /* 0x000ee20000300800 */
[----:B------:R-:W-:Y:S02]  /*17cd10*/  ISETP.LT.AND P6, PT, R191, c[0x0][0x178], !P0 ;  /* 0x00005e00bf007a0c */ /* 0x000fe400047c1270 */
[----:B--2---:R-:W-:Y:S01]  /*17cd20*/  ISETP.GE.AND P1, PT, R193, c[0x0][0x17c], PT ;  /* 0x00005f00c1007a0c */ /* 0x004fe20003f26270 */
[----:B------:R-:W2:Y:S04]  /*17cd30*/  LDL.LU R199, [R1+0x798] ;  /* 0x0007980001c77983 */ /* 0x000ea80000300800 */
[----:B----4-:R1:W-:Y:S04]  /*17cd40*/  @P2 STG.E [R2.64], R231 ;  /* 0x000000e702002986 */ /* 0x0103e8000c101904 */
[----:B------:R4:W-:Y:S01]  /*17cd50*/  @P3 STG.E [R12.64], R195 ;  /* 0x000000c30c003986 */ /* 0x0009e2000c101904 */
[----:B-1----:R-:W-:-:S03]  /*17cd60*/  IMAD.WIDE R2, R188, 0x4, R4 ;  /* 0x00000004bc027825 */ /* 0x002fc600078e0204 */
[----:B------:R-:W2:Y:S01]  /*17cd70*/  LDL.LU R231, [R1+0x145c] ;  /* 0x00145c0001e77983 */ /* 0x000ea20000300800 */
[----:B----4-:R-:W-:-:S03]  /*17cd80*/  IMAD.WIDE R12, R188, 0x4, R10 ;  /* 0x00000004bc0c7825 */ /* 0x010fc600078e020a */
[----:B------:R1:W-:Y:S01]  /*17cd90*/  @P4 STG.E [R2.64], R198 ;  /* 0x000000c602004986 */ /* 0x0003e2000c101904 */
[----:B------:R-:W-:-:S03]  /*17cda0*/  ISETP.GE.AND P2, PT, R189, c[0x0][0x17c], PT ;  /* 0x00005f00bd007a0c */ /* 0x000fc60003f46270 */
[----:B------:R-:W4:Y:S01]  /*17cdb0*/  LDL.LU R193, [R1+0x5c64] ;  /* 0x005c640001c17983 */ /* 0x000f220000300800 */
        /* <DEDUP_REMOVED lines=228> */
[----:B------:R1:W-:Y:S01]  /*17dc00*/  @P2 STG.E [R2.64], R199 ;  /* 0x000000c702002986 */ /* 0x0003e2000c101904 */
[----:B------:R1:W-:Y:S03]  /*17dc10*/  @P5 STG.E [R12.64], R228 ;  /* 0x000000e40c005986 */ /* 0x0003e6000c101904 */
[----:B------:R1:W-:Y:S02]  /*17dc20*/  @P6 STG.E [R14.64], R229 ;  /* 0x000000e50e006986 */ /* 0x0003e4000c101904 */
[----:B-1----:R-:W-:-:S02]  /*17dc30*/  IMAD.WIDE R2, R189, 0x4, R6 ;  /* 0x00000004bd027825 */ /* 0x002fc400078e0206 */
[----:B------:R-:W2:Y:S04]  /*17dc40*/  LDL.LU R228, [R1+0x163c] ;  /* 0x00163c0001e47983 */ /* 0x000ea80000300800 */
[----:B------:R-:W2:Y:S01]  /*17dc50*/  LDL.LU R229, [R1+0x15fc] ;  /* 0x0015fc0001e57983 */ /* 0x000ea20000300800 */
[----:B------:R-:W2:Y:S01]  /*17dc60*/  LDL.LU R189, [R1+0x1658] ;  /* 0x0016580001bd7983 */ /* 0x000ea20000300800 */
[----:B------:R-:W-:Y:S02]  /*17dc70*/  ISETP.LT.AND P0, PT, R190, c[0x0][0x178], !P0 ;  /* 0x00005e00be007a0c */ /* 0x000fe40004701270 */
[----:B------:R-:W-:Y:S02]  /*17dc80*/  ISETP.LT.AND P4, PT, R197, c[0x0][0x178], !P1 ;  /* 0x00005e00c5007a0c */ /* 0x000fe40004f81270 */
[----:B------:R-:W-:Y:S01]  /*17dc90*/  ISETP.LT.AND P2, PT, R196, c[0x0][0x178], !P1 ;  /* 0x00005e00c4007a0c */ /* 0x000fe20004f41270 */
[----:B------:R-:W-:-:S04]  /*17dca0*/  IMAD.WIDE R12, R188, 0x4, R4 ;  /* 0x00000004bc0c7825 */ /* 0x000fc800078e0204 */
[----:B------:R-:W-:-:S04]  /*17dcb0*/  IMAD.WIDE R14, R188, 0x4, R10 ;  /* 0x00000004bc0e7825 */ /* 0x000fc800078e020a */
[----:B------:R1:W-:Y:S04]  /*17dcc0*/  @P0 STG.E [R2.64], R230 ;  /* 0x000000e602000986 */ /* 0x0003e8000c101904 */
[----:B-1----:R-:W3:Y:S01]  /*17dcd0*/  LDL.LU R230, [R1+0x43c] ;  /* 0x00043c0001e67983 */ /* 0x002ee20000300800 */
[----:B------:R-:W3:Y:S02]  /*17dce0*/  LDL.LU R194, [R1+0x1580] ;  /* 0x0015800001c27983 */ /* 0x000ee40000300800 */
[----:B------:R-:W3:Y:S01]  /*17dcf0*/  LDL.LU R199, [R1+0xce0] ;  /* 0x000ce00001c77983 */ /* 0x000ee20000300800 */
[----:B--2---:R-:W-:Y:S01]  /*17dd00*/  @P4 STG.E [R12.64], R189 ;  /* 0x000000bd0c004986 */ /* 0x004fe2000c101904 */
[----:B----4-:R1:W-:Y:S03]  /*17dd10*/  @P2 STG.E [R14.64], R193 ;  /* 0x000000c10e002986 */ /* 0x0103e6000c101904 */
[----:B-1----:R-:W2:Y:S01]  /*17dd20*/  LDL.LU R193, [R1+0x5c90] ;  /* 0x005c900001c17983 */ /* 0x002ea20000300800 */
[----:B------:R-:W-:Y:S01]  /*17dd30*/  ISETP.LT.AND P5, PT, R190, c[0x0][0x178], !P1 ;  /* 0x00005e00be007a0c */ /* 0x000fe20004fa1270 */
[----:B------:R-:W-:Y:S01]  /*17dd40*/  ISETP.LT.AND P1, PT, R191, c[0x0][0x178], !P1 ;  /* 0x00005e00bf007a0c */ /* 0x000fe20004f21270 */
[----:B------:R-:W-:-:S02]  /*17dd50*/  ISETP.LT.AND P6, PT, R197, c[0x0][0x178], !P3 ;  /* 0x00005e00c5007a0c */ /* 0x000fc40005fc1270 */
[----:B------:R-:W-:Y:S02]  /*17dd60*/  ISETP.GE.AND P0, PT, R192, c[0x0][0x17c], PT ;  /* 0x00005f00c0007a0c */ /* 0x000fe40003f06270 */
[----:B------:R-:W-:Y:S01]  /*17dd70*/  IADD3 R189, R188, c[0x0][0x198], RZ ;  /* 0x00006600bcbd7a10 */ /* 0x000fe20007ffe0ff */
[----:B------:R-:W4:Y:S01]  /*17dd80*/  LDL.LU R192, [R1+0x5ca0] ;  /* 0x005ca00001c07983 */ /* 0x000f220000300800 */
[----:B------:R-:W-:Y:S01]  /*17dd90*/  ISETP.LT.AND P4, PT, R196, c[0x0][0x178], !P3 ;  /* 0x00005e00c4007a0c */ /* 0x000fe20005f81270 */
[----:B------:R-:W-:-:S04]  /*17dda0*/  IMAD.WIDE R2, R188, 0x4, R8 ;  /* 0x00000004bc027825 */ /* 0x000fc800078e0208 */
[----:B------:R-:W-:Y:S01]  /*17ddb0*/  IMAD.WIDE R12, R188, 0x4, R6 ;  /* 0x00000004bc0c7825 */ /* 0x000fe200078e0206 */
[----:B------:R-:W-:-:S03]  /*17ddc0*/  ISETP.LT.AND P2, PT, R191, c[0x0][0x178], !P3 ;  /* 0x00005e00bf007a0c */ /* 0x000fc60005f41270 */
[C---:B------:R-:W-:Y:S01]  /*17ddd0*/  IMAD.WIDE R14, R189.reuse, 0x4, R4 ;  /* 0x00000004bd0e7825 */ /* 0x040fe200078e0204 */
[----:B------:R1:W-:Y:S03]  /*17dde0*/  @P1 STG.E [R2.64], R195 ;  /* 0x000000c302001986 */ /* 0x0003e6000c101904 */
[----:B---3--:R3:W-:Y:S02]  /*17ddf0*/  @P5 STG.E [R12.64], R198 ;  /* 0x000000c60c005986 */ /* 0x0087e4000c101904 */
[----:B------:R3:W-:Y:S02]  /*17de00*/  @P6 STG.E [R14.64], R231 ;  /* 0x000000e70e006986 */ /* 0x0007e4000c101904 */
[----:B-1----:R-:W-:-:S04]  /*17de10*/  IMAD.WIDE R2, R189, 0x4, R10 ;  /* 0x00000004bd027825 */ /* 0x002fc800078e020a */
[----:B---3--:R-:W-:Y:S01]  /*17de20*/  IMAD.WIDE R12, R189, 0x4, R8 ;  /* 0x00000004bd0c7825 */ /* 0x008fe200078e0208 */
[----:B------:R-:W3:Y:S03]  /*17de30*/  LDL.LU R231, [R1+0x8e0] ;  /* 0x0008e00001e77983 */ /* 0x000ee60000300800 */
[----:B------:R-:W3:Y:S01]  /*17de40*/  LDL.LU R195, [R1+0x420] ;  /* 0x0004200001c37983 */ /* 0x000ee20000300800 */
[----:B------:R1:W-:Y:S01]  /*17de50*/  @P4 STG.E [R2.64], R228 ;  /* 0x000000e402004986 */ /* 0x0003e2000c101904 */
[----:B------:R1:W-:Y:S01]  /*17de60*/  @P2 STG.E [R12.64], R229 ;  /* 0x000000e50c002986 */ /* 0x0003e2000c101904 */
[----:B--2---:R-:W-:Y:S02]  /*17de70*/  ISETP.GE.AND P1, PT, R193, c[0x0][0x17c], PT ;  /* 0x00005f00c1007a0c */ /* 0x004fe40003f26270 */
[----:B------:R-:W2:Y:S01]  /*17de80*/  LDL.LU R193, [R1+0x5c98] ;  /* 0x005c980001c17983 */ /* 0x000ea20000300800 */
[----:B------:R-:W2:Y:S02]  /*17de90*/  LDL.LU R198, [R1+0x1584] ;  /* 0x0015840001c67983 */ /* 0x000ea40000300800 */
[----:B-1----:R-:W2:Y:S02]  /*17dea0*/  LDL.LU R228, [R1+0xce4] ;  /* 0x000ce40001e47983 */ /* 0x002ea40000300800 */
        /* <DEDUP_REMOVED lines=8> */
[----:B----4-:R-:W-:Y:S02]  /*17df30*/  ISETP.GE.AND P0, PT, R192, c[0x0][0x17c], PT ;  /* 0x00005f00c0007a0c */ /* 0x010fe40003f06270 */
[----:B------:R-:W-:-:S04]  /*17df40*/  IMAD.WIDE R12, R188, 0x4, R4 ;  /* 0x00000004bc0c7825 */ /* 0x000fc800078e0204 */
[----:B------:R-:W-:Y:S01]  /*17df50*/  IMAD.WIDE R14, R188, 0x4, R10 ;  /* 0x00000004bc0e7825 */ /* 0x000fe200078e020a */
[----:B------:R1:W-:Y:S03]  /*17df60*/  @P3 STG.E [R2.64], R230 ;  /* 0x000000e602003986 */ /* 0x0003e6000c101904 */
[----:B------:R4:W-:Y:S01]  /*17df70*/  @P5 STG.E [R12.64], R194 ;  /* 0x000000c20c005986 */ /* 0x0009e2000c101904 */
[----:B------:R-:W-:Y:S01]  /*17df80*/  ISETP.LT.AND P3, PT, R197, c[0x0][0x178], !P0 ;  /* 0x00005e00c5007a0c */ /* 0x000fe20004761270 */
[----:B------:R3:W-:Y:S01]  /*17df90*/  @P6 STG.E [R14.64], R199 ;  /* 0x000000c70e006986 */ /* 0x0007e2000c101904 */
[----:B------:R-:W-:Y:S02]  /*17dfa0*/  ISETP.LT.AND P5, PT, R196, c[0x0][0x178], !P0 ;  /* 0x00005e00c4007a0c */ /* 0x000fe400047a1270 */
[----:B------:R-:W-:Y:S02]  /*17dfb0*/  ISETP.LT.AND P6, PT, R191, c[0x0][0x178], !P0 ;  /* 0x00005e00bf007a0c */ /* 0x000fe400047c1270 */
[C---:B-1----:R-:W-:Y:S01]  /*17dfc0*/  IADD3 R3, R188.reuse, c[0x0][0x198], RZ ;  /* 0x00006600bc037a10 */ /* 0x042fe20007ffe0ff */
[----:B----4-:R-:W-:-:S04]  /*17dfd0*/  IMAD.WIDE R12, R188, 0x4, R8 ;  /* 0x00000004bc0c7825 */ /* 0x010fc800078e0208 */
[----:B---3--:R-:W-:-:S04]  /*17dfe0*/  IMAD.WIDE R14, R188, 0x4, R6 ;  /* 0x00000004bc0e7825 */ /* 0x008fc800078e0206 */
[C---:B------:R-:W-:Y:S01]  /*17dff0*/  IMAD.WIDE R188, R3.reuse, 0x4, R4 ;  /* 0x0000000403bc7825 */ /* 0x040fe200078e0204 */
[----:B------:R-:W3:Y:S04]  /*17e000*/  LDL.LU R230, [R1+0x424] ;  /* 0x0004240001e67983 */ /* 0x000ee80000300800 */
[----:B------:R1:W-:Y:S01]  /*17e010*/  @P2 STG.E [R12.64], R231 ;  /* 0x000000e70c002986 */ /* 0x0003e2000c101904 */
[----:B------:R4:W-:Y:S02]  /*17e020*/  @P4 STG.E [R14.64], R195 ;  /* 0x000000c30e004986 */ /* 0x0009e4000c101904 */
[----:B------:R-:W3:Y:S02]  /*17e030*/  LDL.LU R192, [R1+0x1030] ;  /* 0x0010300001c07983 */ /* 0x000ee40000300800 */
[----:B------:R-:W3:Y:S01]  /*17e040*/  LDL.LU R194, [R1+0xb70] ;  /* 0x000b700001c27983 */ /* 0x000ee20000300800 */
[----:B------:R-:W3:Y:S01]  /*17e050*/  LDL.LU R199, [R1+0x770] ;  /* 0x0007700001c77983 */ /* 0x000ee20000300800 */
[C---:B------:R-:W-:Y:S01]  /*17e060*/  IADD3 R2, R3.reuse, c[0x0][0x198], RZ ;  /* 0x0000660003027a10 */ /* 0x040fe20007ffe0ff */
[----:B-1----:R-:W-:-:S04]  /*17e070*/  IMAD.WIDE R12, R3, 0x4, R10 ;  /* 0x00000004030c7825 */ /* 0x002fc800078e020a */
[----:B----4-:R-:W-:Y:S01]  /*17e080*/  IMAD.WIDE R14, R3, 0x4, R8 ;  /* 0x00000004030e7825 */ /* 0x010fe200078e0208 */
[----:B------:R-:W4:Y:S01]  /*17e090*/  LDL.LU R231, [R1+0x1684] ;  /* 0x0016840001e77983 */ /* 0x000f220000300800 */
[----:B--2---:R-:W-:-:S03]  /*17e0a0*/  ISETP.GE.AND P2, PT, R193, c[0x0][0x17c], PT ;  /* 0x00005f00c1007a0c */ /* 0x004fc60003f46270 */
[----:B------:R-:W-:Y:S01]  /*17e0b0*/  @P3 STG.E [R188.64], R198 ;  /* 0x000000c6bc003986 */ /* 0x000fe2000c101904 */
[----:B------:R1:W-:Y:S03]  /*17e0c0*/  @P5 STG.E [R12.64], R228 ;  /* 0x000000e40c005986 */ /* 0x0003e6000c101904 */
[----:B------:R-:W2:Y:S01]  /*17e0d0*/  LDL.LU R193, [R1+0x5ca8] ;  /* 0x005ca80001c17983 */ /* 0x000ea20000300800 */
[----:B------:R1:W-:Y:S03]  /*17e0e0*/  @P6 STG.E [R14.64], R229 ;  /* 0x000000e50e006986 */ /* 0x0003e6000c101904 */
[----:B-1----:R-:W2:Y:S01]  /*17e0f0*/  LDL.LU R228, [R1+0x1034] ;  /* 0x0010340001e47983 */ /* 0x002ea20000300800 */
[----:B------:R-:W2:Y:S02]  /*17e100*/  LDL.LU R229, [R1+0xb74] ;  /* 0x000b740001e57983 */ /* 0x000ea40000300800 */
[----:B------:R-:W-:-:S02]  /*17e110*/  IMAD.WIDE R14, R3, 0x4, R6 ;  /* 0x00000004030e7825 */ /* 0x000fc400078e0206 */
[----:B------:R-:W2:Y:S01]  /*17e120*/  LDL.LU R3, [R1+0x1680] ;  /* 0x0016800001037983 */ /* 0x000ea20000300800 */
[----:B------:R-:W-:Y:S02]  /*17e130*/  ISETP.LT.AND P0, PT, R190, c[0x0][0x178], !P0 ;  /* 0x00005e00be007a0c */ /* 0x000fe40004701270 */
[----:B------:R-:W-:Y:S02]  /*17e140*/  ISETP.LT.AND P4, PT, R197, c[0x0][0x178], !P1 ;  /* 0x00005e00c5007a0c */ /* 0x000fe40004f81270 */
[----:B------:R-:W-:Y:S01]  /*17e150*/  ISETP.LT.AND P3, PT, R196, c[0x0][0x178], !P1 ;  /* 0x00005e00c4007a0c */ /* 0x000fe20004f61270 */
[----:B------:R-:W-:-:S04]  /*17e160*/  IMAD.WIDE R188, R2, 0x4, R4 ;  /* 0x0000000402bc7825 */ /* 0x000fc800078e0204 */
[----:B------:R-:W-:-:S04]  /*17e170*/  IMAD.WIDE R12, R2, 0x4, R10 ;  /* 0x00000004020c7825 */ /* 0x000fc800078e020a */
[----:B---3--:R1:W-:Y:S04]  /*17e180*/  @P0 STG.E [R14.64], R230 ;  /* 0x000000e60e000986 */ /* 0x0083e8000c101904 */
[----:B-1----:R-:W3:Y:S01]  /*17e190*/  LDL.LU R230, [R1+0x774] ;  /* 0x0007740001e67983 */ /* 0x002ee20000300800 */
[----:B------:R-:W3:Y:S02]  /*17e1a0*/  LDL.LU R195, [R1+0x16d0] ;  /* 0x0016d00001c37983 */ /* 0x000ee40000300800 */
[----:B------:R-:W3:Y:S01]  /*17e1b0*/  LDL.LU R198, [R1+0x1670] ;  /* 0x0016700001c67983 */ /* 0x000ee20000300800 */
[----:B--2---:R-:W-:Y:S01]  /*17e1c0*/  @P4 STG.E [R188.64], R3 ;  /* 0x00000003bc004986 */ /* 0x004fe2000c101904 */
[----:B------:R1:W-:Y:S03]  /*17e1d0*/  @P3 STG.E [R12.64], R192 ;  /* 0x000000c00c003986 */ /* 0x0003e6000c101904 */
[----:B-1----:R-:W2:Y:S01]  /*17e1e0*/  LDL.LU R192, [R1+0x5cac] ;  /* 0x005cac0001c07983 */ /* 0x002ea20000300800 */
[----:B------:R-:W-:Y:S01]  /*17e1f0*/  ISETP.LT.AND P5, PT, R190, c[0x0][0x178], !P1 ;  /* 0x00005e00be007a0c */ /* 0x000fe20004fa1270 */
[----:B------:R-:W-:Y:S01]  /*17e200*/  ISETP.LT.AND P1, PT, R191, c[0x0][0x178], !P1 ;  /* 0x00005e00bf007a0c */ /* 0x000fe20004f21270 */
[----:B------:R-:W-:-:S02]  /*17e210*/  ISETP.LT.AND P6, PT, R197, c[0x0][0x178], !P2 ;  /* 0x00005e00c5007a0c */ /* 0x000fc400057c1270 */
[----:B------:R-:W-:Y:S02]  /*17e220*/  ISETP.GE.AND P0, PT, R193, c[0x0][0x17c], PT ;  /* 0x00005f00c1007a0c */ /* 0x000fe40003f06270 */
[----:B------:R-:W-:Y:S01]  /*17e230*/  IADD3 R3, R2, c[0x0][0x198], RZ ;  /* 0x0000660002037a10 */ /* 0x000fe20007ffe0ff */
[----:B------:R-:W3:Y:S01]  /*17e240*/  LDL.LU R193, [R1+0x5cb0] ;  /* 0x005cb00001c17983 */ /* 0x000ee20000300800 */
[----:B------:R-:W-:Y:S01]  /*17e250*/  ISETP.LT.AND P4, PT, R196, c[0x0][0x178], !P2 ;  /* 0x00005e00c4007a0c */ /* 0x000fe20005781270 */
[----:B------:R-:W-:-:S04]  /*17e260*/  IMAD.WIDE R12, R2, 0x4, R8 ;  /* 0x00000004020c7825 */ /* 0x000fc800078e0208 */
[----:B------:R-:W-:Y:S01]  /*17e270*/  IMAD.WIDE R14, R2, 0x4, R6 ;  /* 0x00000004020e7825 */ /* 0x000fe200078e0206 */
[----:B------:R-:W-:-:S03]  /*17e280*/  ISETP.LT.AND P3, PT, R191, c[0x0][0x178], !P2 ;  /* 0x00005e00bf007a0c */ /* 0x000fc60005761270 */
[C---:B------:R-:W-:Y:S01]  /*17e290*/  IMAD.WIDE R188, R3.reuse, 0x4, R4 ;  /* 0x0000000403bc7825 */ /* 0x040fe200078e0204 */
[----:B------:R1:W-:Y:S03]  /*17e2a0*/  @P1 STG.E [R12.64], R194 ;  /* 0x000000c20c001986 */ /* 0x0003e6000c101904 */
[----:B------:R1:W-:Y:S02]  /*17e2b0*/  @P5 STG.E [R14.64], R199 ;  /* 0x000000c70e005986 */ /* 0x0003e4000c101904 */
[----:B----4-:R4:W-:Y:S02]  /*17e2c0*/  @P6 STG.E [R188.64], R231 ;  /* 0x000000e7bc006986 */ /* 0x0109e4000c101904 */
[----:B-1----:R-:W-:-:S04]  /*17e2d0*/  IMAD.WIDE R12, R3, 0x4, R10 ;  /* 0x00000004030c7825 */ /* 0x002fc800078e020a */
[----:B------:R-:W-:Y:S01]  /*17e2e0*/  IMAD.WIDE R14, R3, 0x4, R8 ;  /* 0x00000004030e7825 */ /* 0x000fe200078e0208 */
[----:B----4-:R-:W4:Y:S03]  /*17e2f0*/  LDL.LU R231, [R1+0xb80] ;  /* 0x000b800001e77983 */ /* 0x010f260000300800 */
[----:B------:R-:W4:Y:S01]  /*17e300*/  LDL.LU R194, [R1+0x980] ;  /* 0x0009800001c27983 */ /* 0x000f220000300800 */
        /* <DEDUP_REMOVED lines=14> */
[----:B---3--:R-:W-:Y:S02]  /*17e3f0*/  ISETP.GE.AND P0, PT, R193, c[0x0][0x17c], PT ;  /* 0x00005f00c1007a0c */ /* 0x008fe40003f06270 */
        /* <DEDUP_REMOVED lines=8> */
[C---:B------:R-:W-:Y:S01]  /*17e480*/  IADD3 R3, R2.reuse, c[0x0][0x198], RZ ;  /* 0x0000660002037a10 */ /* 0x040fe20007ffe0ff */
[----:B-1----:R-:W-:-:S04]  /*17e490*/  IMAD.WIDE R12, R2, 0x4, R8 ;  /* 0x00000004020c7825 */ /* 0x002fc800078e0208 */
[----:B---3--:R-:W-:-:S04]  /*17e4a0*/  IMAD.WIDE R14, R2, 0x4, R6 ;  /* 0x00000004020e7825 */ /* 0x008fc800078e0206 */
[C---:B----4-:R-:W-:Y:S01]  /*17e4b0*/  IMAD.WIDE R188, R3.reuse, 0x4, R4 ;  /* 0x0000000403bc7825 */ /* 0x050fe200078e0204 */
        /* <DEDUP_REMOVED lines=167> */
[----:B-1----:R-:W4:Y:S01]  /*17ef30*/  LDL.LU R228, [R1+0x17b4] ;  /* 0x0017b40001e47983 */ /* 0x002f220000300800 */
[----:B------:R-:W4:Y:S02]  /*17ef40*/  LDL.LU R229, [R1+0x1774] ;  /* 0x0017740001e57983 */ /* 0x000f240000300800 */
[----:B------:R-:W-:-:S02]  /*17ef50*/  IMAD.WIDE R14, R3, 0x4, R6 ;  /* 0x00000004030e7825 */ /* 0x000fc400078e0206 */
[----:B------:R-:W4:Y:S01]  /*17ef60*/  LDL.LU R3, [R1+0x17d0] ;  /* 0x0017d00001037983 */ /* 0x000f220000300800 */
[----:B------:R-:W-:Y:S02]  /*17ef70*/  ISETP.LT.AND P0, PT, R190, c[0x0][0x178], !P0 ;  /* 0x00005e00be007a0c */ /* 0x000fe40004701270 */
[----:B------:R-:W-:Y:S02]  /*17ef80*/  ISETP.LT.AND P4, PT, R197, c[0x0][0x178], !P1 ;  /* 0x00005e00c5007a0c */ /* 0x000fe40004f81270 */
[----:B------:R-:W-:Y:S01]  /*17ef90*/  ISETP.LT.AND P2, PT, R196, c[0x0][0x178], !P1 ;  /* 0x00005e00c4007a0c */ /* 0x000fe20004f41270 */
[----:B------:R-:W-:-:S04]  /*17efa0*/  IMAD.WIDE R188, R2, 0x4, R4 ;  /* 0x0000000402bc7825 */ /* 0x000fc800078e0204 */
[----:B------:R-:W-:Y:S01]  /*17efb0*/  IMAD.WIDE R12, R2, 0x4, R10 ;  /* 0x00000004020c7825 */ /* 0x000fe200078e020a */
[----:B------:R-:W-:-:S03]  /*17efc0*/  ISETP.LT.AND P5, PT, R190, c[0x0][0x178], !P1 ;  /* 0x00005e00be007a0c */ /* 0x000fc60004fa1270 */
[----:B------:R-:W-:Y:S01]  /*17efd0*/  ISETP.LT.AND P1, PT, R191, c[0x0][0x178], !P1 ;  /* 0x00005e00bf007a0c */ /* 0x000fe20004f21270 */
[----:B------:R-:W-:Y:S01]  /*17efe0*/  ISETP.LT.AND P6, PT, R197, c[0x0][0x178], !P3 ;  /* 0x00005e00c5007a0c */ /* 0x000fe20005fc1270 */
[----:B---3--:R1:W-:Y:S04]  /*17eff0*/  @P0 STG.E [R14.64], R230 ;  /* 0x000000e60e000986 */ /* 0x0083e8000c101904 */
[----:B-1----:R-:W3:Y:S01]  /*17f000*/  LDL.LU R230, [R1+0x414] ;  /* 0x0004140001e67983 */ /* 0x002ee20000300800 */
[----:B------:R-:W3:Y:S02]  /*17f010*/  LDL.LU R194, [R1+0x1588] ;  /* 0x0015880001c27983 */ /* 0x000ee40000300800 */
[----:B------:R-:W3:Y:S02]  /*17f020*/  LDL.LU R199, [R1+0xce8] ;  /* 0x000ce80001c77983 */ /* 0x000ee40000300800 */
[----:B------:R-:W-:Y:S01]  /*17f030*/  IMAD.WIDE R14, R2, 0x4, R6 ;  /* 0x00000004020e7825 */ /* 0x000fe200078e0206 */
[----:B--2---:R-:W-:Y:S01]  /*17f040*/  ISETP.GE.AND P0, PT, R192, c[0x0][0x17c], PT ;  /* 0x00005f00c0007a0c */ /* 0x004fe20003f06270 */
[----:B----4-:R1:W-:Y:S02]  /*17f050*/  @P4 STG.E [R188.64], R3 ;  /* 0x00000003bc004986 */ /* 0x0103e4000c101904 */
[----:B------:R2:W-:Y:S01]  /*17f060*/  @P2 STG.E [R12.64], R193 ;  /* 0x000000c10c002986 */ /* 0x0005e2000c101904 */
[----:B------:R-:W-:-:S02]  /*17f070*/  ISETP.LT.AND P4, PT, R196, c[0x0][0x178], !P3 ;  /* 0x00005e00c4007a0c */ /* 0x000fc40005f81270 */
[----:B------:R-:W-:Y:S02]  /*17f080*/  ISETP.LT.AND P2, PT, R191, c[0x0][0x178], !P3 ;  /* 0x00005e00bf007a0c */ /* 0x000fe40005f41270 */
[C---:B-1----:R-:W-:Y:S01]  /*17f090*/  IADD3 R3, R2.reuse, c[0x0][0x198], RZ ;  /* 0x0000660002037a10 */ /* 0x042fe20007ffe0ff */
[----:B--2---:R-:W2:Y:S01]  /*17f0a0*/  LDL.LU R193, [R1+0x5cd4] ;  /* 0x005cd40001c17983 */ /* 0x004ea20000300800 */
[----:B------:R-:W4:Y:S02]  /*17f0b0*/  LDL.LU R192, [R1+0x5cd8] ;  /* 0x005cd80001c07983 */ /* 0x000f240000300800 */
[----:B------:R-:W-:-:S04]  /*17f0c0*/  IMAD.WIDE R12, R2, 0x4, R8 ;  /* 0x00000004020c7825 */ /* 0x000fc800078e0208 */
[C---:B------:R-:W-:Y:S01]  /*17f0d0*/  IMAD.WIDE R188, R3.reuse, 0x4, R4 ;  /* 0x0000000403bc7825 */ /* 0x040fe200078e0204 */
[----:B------:R1:W-:Y:S03]  /*17f0e0*/  @P1 STG.E [R12.64], R195 ;  /* 0x000000c30c001986 */ /* 0x0003e6000c101904 */
[----:B------:R-:W-:Y:S02]  /*17f0f0*/  @P5 STG.E [R14.64], R198 ;  /* 0x000000c60e005986 */ /* 0x000fe4000c101904 */
[----:B------:R3:W-:Y:S02]  /*17f100*/  @P6 STG.E [R188.64], R231 ;  /* 0x000000e7bc006986 */ /* 0x0007e4000c101904 */
[C---:B-1----:R-:W-:Y:S01]  /*17f110*/  IMAD.WIDE R12, R3.reuse, 0x4, R10 ;  /* 0x00000004030c7825 */ /* 0x042fe200078e020a */
[----:B---3--:R-:W3:Y:S03]  /*17f120*/  LDL.LU R231, [R1+0x8e8] ;  /* 0x0008e80001e77983 */ /* 0x008ee60000300800 */
[----:B------:R-:W3:Y:S02]  /*17f130*/  LDL.LU R195, [R1+0x428] ;  /* 0x0004280001c37983 */ /* 0x000ee40000300800 */
[----:B------:R-:W-:-:S04]  /*17f140*/  IMAD.WIDE R14, R3, 0x4, R8 ;  /* 0x00000004030e7825 */ /* 0x000fc800078e0208 */
[----:B------:R-:W3:Y:S01]  /*17f150*/  LDL.LU R189, [R1+0x5cdc] ;  /* 0x005cdc0001bd7983 */ /* 0x000ee20000300800 */
[----:B------:R1:W-:Y:S04]  /*17f160*/  @P4 STG.E [R12.64], R228 ;  /* 0x000000e40c004986 */ /* 0x0003e8000c101904 */
[----:B------:R-:W3:Y:S01]  /*17f170*/  LDL.LU R198, [R1+0x158c] ;  /* 0x00158c0001c67983 */ /* 0x000ee20000300800 */
[----:B------:R1:W-:Y:S03]  /*17f180*/  @P2 STG.E [R14.64], R229 ;  /* 0x000000e50e002986 */ /* 0x0003e6000c101904 */
[----:B-1----:R-:W3:Y:S01]  /*17f190*/  LDL.LU R228, [R1+0xcec] ;  /* 0x000cec0001e47983 */ /* 0x002ee20000300800 */
[----:B------:R-:W3:Y:S01]  /*17f1a0*/  LDL.LU R229, [R1+0x8ec] ;  /* 0x0008ec0001e57983 */ /* 0x000ee20000300800 */
[----:B------:R-:W-:-:S02]  /*17f1b0*/  ISETP.LT.AND P3, PT, R190, c[0x0][0x178], !P3 ;  /* 0x00005e00be007a0c */ /* 0x000fc40005f61270 */
[----:B------:R-:W-:Y:S02]  /*17f1c0*/  ISETP.LT.AND P5, PT, R197, c[0x0][0x178], !P0 ;  /* 0x00005e00c5007a0c */ /* 0x000fe400047a1270 */
[----:B------:R-:W-:Y:S02]  /*17f1d0*/  ISETP.LT.AND P6, PT, R196, c[0x0][0x178], !P0 ;  /* 0x00005e00c4007a0c */ /* 0x000fe400047c1270 */
[----:B------:R-:W-:Y:S02]  /*17f1e0*/  IADD3 R188, R3, c[0x0][0x198], RZ ;  /* 0x0000660003bc7a10 */ /* 0x000fe40007ffe0ff */
[----:B------:R-:W-:Y:S01]  /*17f1f0*/  ISETP.LT.AND P2, PT, R191, c[0x0][0x178], !P0 ;  /* 0x00005e00bf007a0c */ /* 0x000fe20004741270 */
[----:B------:R-:W-:-:S04]  /*17f200*/  IMAD.WIDE R2, R3, 0x4, R6 ;  /* 0x0000000403027825 */ /* 0x000fc800078e0206 */
[----:B------:R-:W-:Y:S01]  /*17f210*/  IMAD.WIDE R12, R188, 0x4, R4 ;  /* 0x00000004bc0c7825 */ /* 0x000fe200078e0204 */
[----:B------:R-:W-:-:S03]  /*17f220*/  ISETP.LT.AND P4, PT, R190, c[0x0][0x178], !P0 ;  /* 0x00005e00be007a0c */ /* 0x000fc60004781270 */
[C---:B------:R-:W-:Y:S01]  /*17f230*/  IMAD.WIDE R14, R188.reuse, 0x4, R10 ;  /* 0x00000004bc0e7825 */ /* 0x040fe200078e020a */
[----:B------:R1:W-:Y:S03]  /*17f240*/  @P3 STG.E [R2.64], R230 ;  /* 0x000000e602003986 */ /* 0x0003e6000c101904 */
[----:B------:R1:W-:Y:S02]  /*17f250*/  @P5 STG.E [R12.64], R194 ;  /* 0x000000c20c005986 */ /* 0x0003e4000c101904 */
[----:B------:R1:W-:Y:S02]  /*17f260*/  @P6 STG.E [R14.64], R199 ;  /* 0x000000c70e006986 */ /* 0x0003e4000c101904 */
[----:B-1----:R-:W-:-:S04]  /*17f270*/  IMAD.WIDE R2, R188, 0x4, R8 ;  /* 0x00000004bc027825 */ /* 0x002fc800078e0208 */
[C---:B------:R-:W-:Y:S01]  /*17f280*/  IMAD.WIDE R12, R188.reuse, 0x4, R6 ;  /* 0x00000004bc0c7825 */ /* 0x040fe200078e0206 */
[----:B------:R-:W-:Y:S01]  /*17f290*/  IADD3 R188, R188, c[0x0][0x198], RZ ;  /* 0x00006600bcbc7a10 */ /* 0x000fe20007ffe0ff */
[----:B------:R-:W3:Y:S04]  /*17f2a0*/  LDL.LU R230, [R1+0x42c] ;  /* 0x00042c0001e67983 */ /* 0x000ee80000300800 */
[----:B------:R-:W-:Y:S01]  /*17f2b0*/  IMAD.WIDE R14, R188, 0x4, R8 ;  /* 0x00000004bc0e7825 */ /* 0x000fe200078e0208 */
[----:B----4-:R-:W-:Y:S02]  /*17f2c0*/  ISETP.GE.AND P0, PT, R192, c[0x0][0x17c], PT ;  /* 0x00005f00c0007a0c */ /* 0x010fe40003f06270 */
[----:B------:R-:W4:Y:S01]  /*17f2d0*/  LDL.LU R192, [R1+0x1038] ;  /* 0x0010380001c07983 */ /* 0x000f220000300800 */
[----:B------:R-:W4:Y:S01]  /*17f2e0*/  LDL.LU R194, [R1+0xb78] ;  /* 0x000b780001c27983 */ /* 0x000f220000300800 */
[----:B------:R-:W-:-:S02]  /*17f2f0*/  ISETP.LT.AND P3, PT, R197, c[0x0][0x178], !P0 ;  /* 0x00005e00c5007a0c */ /* 0x000fc40004761270 */
[----:B------:R-:W-:Y:S02]  /*17f300*/  ISETP.LT.AND P5, PT, R196, c[0x0][0x178], !P0 ;  /* 0x00005e00c4007a0c */ /* 0x000fe400047a1270 */
[----:B------:R-:W-:Y:S01]  /*17f310*/  ISETP.LT.AND P6, PT, R191, c[0x0][0x178], !P0 ;  /* 0x00005e00bf007a0c */ /* 0x000fe200047c1270 */
[----:B------:R-:W4:Y:S01]  /*17f320*/  LDL.LU R199, [R1+0x778] ;  /* 0x0007780001c77983 */ /* 0x000f220000300800 */
[----:B--2---:R-:W-:-:S03]  /*17f330*/  ISETP.GE.AND P1, PT, R193, c[0x0][0x17c], PT ;  /* 0x00005f00c1007a0c */ /* 0x004fc60003f26270 */
[----:B---3--:R1:W-:Y:S01]  /*17f340*/  @P2 STG.E [R2.64], R231 ;  /* 0x000000e702002986 */ /* 0x0083e2000c101904 */
[----:B------:R2:W-:Y:S01]  /*17f350*/  @P4 STG.E [R12.64], R195 ;  /* 0x000000c30c004986 */ /* 0x0005e2000c101904 */
[----:B------:R-:W-:Y:S01]  /*17f360*/  ISETP.GE.AND P2, PT, R189, c[0x0][0x17c], PT ;  /* 0x00005f00bd007a0c */ /* 0x000fe20003f46270 */
[C---:B------:R-:W-:Y:S02]  /*17f370*/  IADD3 R189, R188.reuse, c[0x0][0x198], RZ ;  /* 0x00006600bcbd7a10 */ /* 0x040fe40007ffe0ff */
[----:B-1----:R-:W-:-:S04]  /*17f380*/  IMAD.WIDE R2, R188, 0x4, R4 ;  /* 0x00000004bc027825 */ /* 0x002fc800078e0204 */
[C---:B--2---:R-:W-:Y:S01]  /*17f390*/  IMAD.WIDE R12, R188.reuse, 0x4, R10 ;  /* 0x00000004bc0c7825 */ /* 0x044fe200078e020a */
[----:B------:R-:W2:Y:S04]  /*17f3a0*/  LDL.LU R231, [R1+0x168c] ;  /* 0x00168c0001e77983 */ /* 0x000ea80000300800 */
[----:B------:R1:W-:Y:S01]  /*17f3b0*/  @P3 STG.E [R2.64], R198 ;  /* 0x000000c602003986 */ /* 0x0003e2000c101904 */
[----:B------:R3:W-:Y:S02]  /*17f3c0*/  @P5 STG.E [R12.64], R228 ;  /* 0x000000e40c005986 */ /* 0x0007e4000c101904 */
[----:B------:R-:W2:Y:S02]  /*17f3d0*/  LDL.LU R193, [R1+0x5cec] ;  /* 0x005cec0001c17983 */ /* 0x000ea40000300800 */
[----:B------:R3:W-:Y:S02]  /*17f3e0*/  @P6 STG.E [R14.64], R229 ;  /* 0x000000e50e006986 */ /* 0x0007e4000c101904 */
[----:B-1----:R-:W-:Y:S01]  /*17f3f0*/  IMAD.WIDE R2, R188, 0x4, R6 ;  /* 0x00000004bc027825 */ /* 0x002fe200078e0206 */
[----:B---3--:R-:W3:Y:S03]  /*17f400*/  LDL.LU R228, [R1+0x103c] ;  /* 0x00103c0001e47983 */ /* 0x008ee60000300800 */
[----:B------:R-:W2:Y:S02]  /*17f410*/  LDL.LU R229, [R1+0xb7c] ;  /* 0x000b7c0001e57983 */ /* 0x000ea40000300800 */
[----:B------:R-:W2:Y:S01]  /*17f420*/  LDL.LU R188, [R1+0x1688] ;  /* 0x0016880001bc7983 */ /* 0x000ea20000300800 */
[----:B------:R-:W-:-:S02]  /*17f430*/  ISETP.LT.AND P0, PT, R190, c[0x0][0x178], !P0 ;  /* 0x00005e00be007a0c */ /* 0x000fc40004701270 */
        /* <DEDUP_REMOVED lines=15> */
[C---:B------:R-:W-:Y:S01]  /*17f530*/  IADD3 R188, R189.reuse, c[0x0][0x198], RZ ;  /* 0x00006600bdbc7a10 */ /* 0x040fe20007ffe0ff */
[----:B------:R-:W4:Y:S01]  /*17f540*/  LDL.LU R193, [R1+0x5cf0] ;  /* 0x005cf00001c17983 */ /* 0x000f220000300800 */
[----:B------:R-:W-:Y:S01]  /*17f550*/  IMAD.WIDE R2, R189, 0x4, R8 ;  /* 0x00000004bd027825 */ /* 0x000fe200078e0208 */
[----:B------:R-:W-:-:S03]  /*17f560*/  ISETP.LT.AND P4, PT, R196, c[0x0][0x178], !P2 ;  /* 0x00005e00c4007a0c */ /* 0x000fc60005781270 */
[----:B------:R-:W-:-:S04]  /*17f570*/  IMAD.WIDE R12, R189, 0x4, R6 ;  /* 0x00000004bd0c7825 */ /* 0x000fc800078e0206 */
[C---:B------:R-:W-:Y:S01]  /*17f580*/  IMAD.WIDE R14, R188.reuse, 0x4, R4 ;  /* 0x00000004bc0e7825 */ /* 0x040fe200078e0204 */
[----:B------:R-:W-:Y:S01]  /*17f590*/  ISETP.LT.AND P3, PT, R191, c[0x0][0x178], !P2 ;  /* 0x00005e00bf007a0c */ /* 0x000fe20005761270 */
[----:B------:R1:W-:Y:S02]  /*17f5a0*/  @P1 STG.E [R2.64], R194 ;  /* 0x000000c202001986 */ /* 0x0003e4000c101904 */
[----:B------:R-:W-:Y:S02]  /*17f5b0*/  @P5 STG.E [R12.64], R199 ;  /* 0x000000c70c005986 */ /* 0x000fe4000c101904 */
[----:B------:R3:W-:Y:S02]  /*17f5c0*/  @P6 STG.E [R14.64], R231 ;  /* 0x000000e70e006986 */ /* 0x0007e4000c101904 */
[C---:B-1----:R-:W-:Y:S01]  /*17f5d0*/  IMAD.WIDE R2, R188.reuse, 0x4, R10 ;  /* 0x00000004bc027825 */ /* 0x042fe200078e020a */
[----:B---3--:R-:W3:Y:S03]  /*17f5e0*/  LDL.LU R231, [R1+0xb88] ;  /* 0x000b880001e77983 */ /* 0x008ee60000300800 */
[----:B------:R-:W3:Y:S02]  /*17f5f0*/  LDL.LU R194, [R1+0x988] ;  /* 0x0009880001c27983 */ /* 0x000ee40000300800 */
[----:B------:R-:W-:Y:S01]  /*17f600*/  IMAD.WIDE R12, R188, 0x4, R8 ;  /* 0x00000004bc0c7825 */ /* 0x000fe200078e0208 */
[----:B------:R1:W-:Y:S04]  /*17f610*/  @P4 STG.E [R2.64], R228 ;  /* 0x000000e402004986 */ /* 0x0003e8000c101904 */
[----:B------:R1:W-:Y:S01]  /*17f620*/  @P3 STG.E [R12.64], R229 ;  /* 0x000000e50c003986 */ /* 0x0003e2000c101904 */
[----:B--2---:R-:W-:-:S03]  /*17f630*/  ISETP.GE.AND P1, PT, R192, c[0x0][0x17c], PT ;  /* 0x00005f00c0007a0c */ /* 0x004fc60003f26270 */
[----:B------:R-:W2:Y:S01]  /*17f640*/  LDL.LU R192, [R1+0x5ce8] ;  /* 0x005ce80001c07983 */ /* 0x000ea20000300800 */
[----:B------:R-:W2:Y:S02]  /*17f650*/  LDL.LU R199, [R1+0x16dc] ;  /* 0x0016dc0001c77983 */ /* 0x000ea40000300800 */
[----:B-1----:R-:W2:Y:S02]  /*17f660*/  LDL.LU R228, [R1+0x167c] ;  /* 0x00167c0001e47983 */ /* 0x002ea40000300800 */
[----:B------:R-:W2:Y:S01]  /*17f670*/  LDL.LU R229, [R1+0xb8c] ;  /* 0x000b8c0001e57983 */ /* 0x000ea20000300800 */
[----:B------:R-:W-:Y:S02]  /*17f680*/  ISETP.LT.AND P2, PT, R190, c[0x0][0x178], !P2 ;  /* 0x00005e00be007a0c */ /* 0x000fe40005741270 */
[----:B------:R-:W-:Y:S02]  /*17f690*/  ISETP.LT.AND P5, PT, R197, c[0x0][0x178], !P0 ;  /* 0x00005e00c5007a0c */ /* 0x000fe400047a1270 */
[----:B------:R-:W-:-:S02]  /*17f6a0*/  ISETP.LT.AND P6, PT, R196, c[0x0][0x178], !P0 ;  /* 0x00005e00c4007a0c */ /* 0x000fc400047c1270 */
[C---:B------:R-:W-:Y:S02]  /*17f6b0*/  IADD3 R189, R188.reuse, c[0x0][0x198], RZ ;  /* 0x00006600bcbd7a10 */ /* 0x040fe40007ffe0ff */
[----:B------:R-:W-:Y:S01]  /*17f6c0*/  ISETP.LT.AND P3, PT, R191, c[0x0][0x178], !P0 ;  /* 0x00005e00bf007a0c */ /* 0x000fe20004761270 */
[----:B------:R-:W-:-:S04]  /*17f6d0*/  IMAD.WIDE R2, R188, 0x4, R6 ;  /* 0x00000004bc027825 */ /* 0x000fc800078e0206 */
[----:B------:R-:W-:Y:S01]  /*17f6e0*/  IMAD.WIDE R12, R189, 0x4, R4 ;  /* 0x00000004bd0c7825 */ /* 0x000fe200078e0204 */
[----:B------:R-:W-:-:S03]  /*17f6f0*/  ISETP.LT.AND P4, PT, R190, c[0x0][0x178], !P0 ;  /* 0x00005e00be007a0c */ /* 0x000fc60004781270 */
[----:B------:R-:W-:Y:S01]  /*17f700*/  IMAD.WIDE R14, R189, 0x4, R10 ;  /* 0x00000004bd0e7825 */ /* 0x000fe200078e020a */
[----:B----4-:R-:W-:Y:S01]  /*17f710*/  ISETP.GE.AND P0, PT, R193, c[0x0][0x17c], PT ;  /* 0x00005f00c1007a0c */ /* 0x010fe20003f06270 */
[----:B------:R1:W-:Y:S02]  /*17f720*/  @P2 STG.E [R2.64], R230 ;  /* 0x000000e602002986 */ /* 0x0003e4000c101904 */
[----:B------:R4:W-:Y:S01]  /*17f730*/  @P5 STG.E [R12.64], R195 ;  /* 0x000000c30c005986 */ /* 0x0009e2000c101904 */
[----:B------:R-:W-:Y:S01]  /*17f740*/  ISETP.LT.AND P2, PT, R197, c[0x0][0x178], !P0 ;  /* 0x00005e00c5007a0c */ /* 0x000fe20004741270 */
[----:B------:R3:W-:Y:S01]  /*17f750*/  @P6 STG.E [R14.64], R198 ;  /* 0x000000c60e006986 */ /* 0x0007e2000c101904 */
[----:B------:R-:W-:Y:S02]  /*17f760*/  ISETP.LT.AND P5, PT, R196, c[0x0][0x178], !P0 ;  /* 0x00005e00c4007a0c */ /* 0x000fe400047a1270 */
[----:B------:R-:W-:Y:S01]  /*17f770*/  ISETP.LT.AND P6, PT, R191, c[0x0][0x178], !P0 ;  /* 0x00005e00bf007a0c */ /* 0x000fe200047c1270 */
[----:B-1----:R-:W-:-:S04]  /*17f780*/  IMAD.WIDE R2, R189, 0x4, R8 ;  /* 0x00000004bd027825 */ /* 0x002fc800078e0208 */
[C---:B----4-:R-:W-:Y:S01]  /*17f790*/  IMAD.WIDE R12, R189.reuse, 0x4, R6 ;  /* 0x00000004bd0c7825 */ /* 0x050fe200078e0206 */
[----:B------:R-:W-:Y:S01]  /*17f7a0*/  IADD3 R189, R189, c[0x0][0x198], RZ ;  /* 0x00006600bdbd7a10 */ /* 0x000fe20007ffe0ff */
[----:B------:R-:W4:Y:S04]  /*17f7b0*/  LDL.LU R230, [R1+0x98c] ;  /* 0x00098c0001e67983 */ /* 0x000f280000300800 */
[----:B---3--:R1:W-:Y:S01]  /*17f7c0*/  @P3 STG.E [R2.64], R231 ;  /* 0x000000e702003986 */ /* 0x0083e2000c101904 */
[----:B------:R3:W-:Y:S02]  /*17f7d0*/  @P4 STG.E [R12.64], R194 ;  /* 0x000000c20c004986 */ /* 0x0007e4000c101904 */
[----:B------:R-:W4:Y:S02]  /*17f7e0*/  LDL.LU R193, [R1+0x16b8] ;  /* 0x0016b80001c17983 */ /* 0x000f240000300800 */
[C---:B------:R-:W-:Y:S01]  /*17f7f0*/  IMAD.WIDE R14, R189.reuse, 0x4, R8 ;  /* 0x00000004bd0e7825 */ /* 0x040fe200078e0208 */
[----:B------:R-:W4:Y:S03]  /*17f800*/  LDL.LU R195, [R1+0x1578] ;  /* 0x0015780001c37983 */ /* 0x000f260000300800 */
[----:B------:R-:W4:Y:S02]  /*17f810*/  LDL.LU R198, [R1+0xa68] ;  /* 0x000a680001c67983 */ /* 0x000f240000300800 */
[----:B-1----:R-:W-:-:S04]  /*17f820*/  IMAD.WIDE R2, R189, 0x4, R4 ;  /* 0x00000004bd027825 */ /* 0x002fc800078e0204 */
[C---:B---3--:R-:W-:Y:S01]  /*17f830*/  IMAD.WIDE R12, R189.reuse, 0x4, R10 ;  /* 0x00000004bd0c7825 */ /* 0x048fe200078e020a */
[----:B------:R-:W3:Y:S01]  /*17f840*/  LDL.LU R231, [R1+0x16fc] ;  /* 0x0016fc0001e77983 */ /* 0x000ee20000300800 */
[C---:B------:R-:W-:Y:S02]  /*17f850*/  IADD3 R188, R189.reuse, c[0x0][0x198], RZ ;  /* 0x00006600bdbc7a10 */ /* 0x040fe40007ffe0ff */
[----:B--2---:R-:W-:Y:S01]  /*17f860*/  ISETP.GE.AND P3, PT, R192, c[0x0][0x17c], PT ;  /* 0x00005f00c0007a0c */ /* 0x004fe20003f66270 */
[----:B------:R1:W-:Y:S01]  /*17f870*/  @P2 STG.E [R2.64], R199 ;  /* 0x000000c702002986 */ /* 0x0003e2000c101904 */
[----:B------:R2:W-:Y:S03]  /*17f880*/  @P5 STG.E [R12.64], R228 ;  /* 0x000000e40c005986 */ /* 0x0005e6000c101904 */
[----:B------:R-:W3:Y:S01]  /*17f890*/  LDL.LU R192, [R1+0x5cf8] ;  /* 0x005cf80001c07983 */ /* 0x000ee20000300800 */
[----:B------:R2:W-:Y:S02]  /*17f8a0*/  @P6 STG.E [R14.64], R229 ;  /* 0x000000e50e006986 */ /* 0x0005e4000c101904 */
[----:B-1----:R-:W-:Y:S01]  /*17f8b0*/  IMAD.WIDE R2, R189, 0x4, R6 ;  /* 0x00000004bd027825 */ /* 0x002fe200078e0206 */
[----:B--2---:R-:W2:Y:S03]  /*17f8c0*/  LDL.LU R228, [R1+0x16bc] ;  /* 0x0016bc0001e47983 */ /* 0x004ea60000300800 */
[----:B------:R-:W2:Y:S02]  /*17f8d0*/  LDL.LU R229, [R1+0x157c] ;  /* 0x00157c0001e57983 */ /* 0x000ea40000300800 */
[----:B------:R-:W2:Y:S01]  /*17f8e0*/  LDL.LU R189, [R1+0x16f8] ;  /* 0x0016f80001bd7983 */ /* 0x000ea20000300800 */
[----:B------:R-:W-:-:S02]  /*17f8f0*/  ISETP.LT.AND P0, PT, R190, c[0x0][0x178], !P0 ;  /* 0x00005e00be007a0c */ /* 0x000fc40004701270 */
[----:B------:R-:W-:Y:S02]  /*17f900*/  ISETP.LT.AND P4, PT, R197, c[0x0][0x178], !P1 ;  /* 0x00005e00c5007a0c */ /* 0x000fe40004f81270 */
[----:B------:R-:W-:Y:S01]  /*17f910*/  ISETP.LT.AND P2, PT, R196, c[0x0][0x178], !P1 ;  /* 0x00005e00c4007a0c */ /* 0x000fe20004f41270 */
[----:B------:R-:W-:-:S04]  /*17f920*/  IMAD.WIDE R12, R188, 0x4, R4 ;  /* 0x00000004bc0c7825 */ /* 0x000fc800078e0204 */
[----:B------:R-:W-:-:S04]  /*17f930*/  IMAD.WIDE R14, R188, 0x4, R10 ;  /* 0x00000004bc0e7825 */ /* 0x000fc800078e020a */
[----:B----4-:R1:W-:Y:S04]  /*17f940*/  @P0 STG.E [R2.64], R230 ;  /* 0x000000e602000986 */ /* 0x0103e8000c101904 */
[----:B-1----:R-:W4:Y:S01]  /*17f950*/  LDL.LU R230, [R1+0xa6c] ;  /* 0x000a6c0001e67983 */ /* 0x002f220000300800 */
[----:B------:R-:W4:Y:S02]  /*17f960*/  LDL.LU R194, [R1+0x1788] ;  /* 0x0017880001c27983 */ /* 0x000f240000300800 */
[----:B------:R-:W4:Y:S01]  /*17f970*/  LDL.LU R199, [R1+0x16e8] ;  /* 0x0016e80001c77983 */ /* 0x000f220000300800 */
[----:B--2---:R-:W-:Y:S01]  /*17f980*/  @P4 STG.E [R12.64], R189 ;  /* 0x000000bd0c004986 */ /* 0x004fe2000c101904 */
[----:B------:R1:W-:Y:S03]  /*17f990*/  @P2 STG.E [R14.64], R193 ;  /* 0x000000c10e002986 */ /* 0x0003e6000c101904 */
[----:B-1----:R-:W2:Y:S01]  /*17f9a0*/  LDL.LU R193, [R1+0x5cfc] ;  /* 0x005cfc0001c17983 */ /* 0x002ea20000300800 */
[----:B------:R-:W-:Y:S01]  /*17f9b0*/  ISETP.LT.AND P5, PT, R190, c[0x0][0x178], !P1 ;  /* 0x00005e00be007a0c */ /* 0x000fe20004fa1270 */
[----:B------:R-:W-:Y:S01]  /*17f9c0*/  ISETP.LT.AND P1, PT, R191, c[0x0][0x178], !P1 ;  /* 0x00005e00bf007a0c */ /* 0x000fe20004f21270 */
[----:B------:R-:W-:-:S02]  /*17f9d0*/  ISETP.LT.AND P6, PT, R197, c[0x0][0x178], !P3 ;  /* 0x00005e00c5007a0c */ /* 0x000fc40005fc1270 */
[----:B---3--:R-:W-:Y:S02]  /*17f9e0*/  ISETP.GE.AND P0, PT, R192, c[0x0][0x17c], PT ;  /* 0x00005f00c0007a0c */ /* 0x008fe40003f06270 */
[C---:B------:R-:W-:Y:S01]  /*17f9f0*/  IADD3 R189, R188.reuse, c[0x0][0x198], RZ ;  /* 0x00006600bcbd7a10 */ /* 0x040fe20007ffe0ff */
[----:B------:R-:W3:Y:S01]  /*17fa00*/  LDL.LU R192, [R1+0x5d00] ;  /* 0x005d000001c07983 */ /* 0x000ee20000300800 */
[----:B------:R-:W-:Y:S01]  /*17fa10*/  IMAD.WIDE R2, R188, 0x4, R8 ;  /* 0x00000004bc027825 */ /* 0x000fe200078e0208 */
[----:B------:R-:W-:-:S03]  /*17fa20*/  ISETP.LT.AND P4, PT, R196, c[0x0][0x178], !P3 ;  /* 0x00005e00c4007a0c */ /* 0x000fc60005f81270 */
[----:B------:R-:W-:-:S04]  /*17fa30*/  IMAD.WIDE R12, R188, 0x4, R6 ;  /* 0x00000004bc0c7825 */ /* 0x000fc800078e0206 */
[----:B------:R-:W-:Y:S01]  /*17fa40*/  IMAD.WIDE R14, R189, 0x4, R4 ;  /* 0x00000004bd0e7825 */ /* 0x000fe200078e0204 */
[----:B------:R-:W-:Y:S01]  /*17fa50*/  ISETP.LT.AND P2, PT, R191, c[0x0][0x178], !P3 ;  /* 0x00005e00bf007a0c */ /* 0x000fe20005f41270 */
[----:B------:R1:W-:Y:S02]  /*17fa60*/  @P1 STG.E [R2.64], R195 ;  /* 0x000000c302001986 */ /* 0x0003e4000c101904 */
[----:B------:R-:W-:Y:S02]  /*17fa70*/  @P5 STG.E [R12.64], R198 ;  /* 0x000000c60c005986 */ /* 0x000fe4000c101904 */
[----:B------:R4:W-:Y:S02]  /*17fa80*/  @P6 STG.E [R14.64], R231 ;  /* 0x000000e70e006986 */ /* 0x0009e4000c101904 */
[C---:B-1----:R-:W-:Y:S01]  /*17fa90*/  IMAD.WIDE R2, R189.reuse, 0x4, R10 ;  /* 0x00000004bd027825 */ /* 0x042fe200078e020a */
[----:B----4-:R-:W4:Y:S03]  /*17faa0*/  LDL.LU R231, [R1+0x1698] ;  /* 0x0016980001e77983 */ /* 0x010f260000300800 */
[----:B------:R-:W4:Y:S02]  /*17fab0*/  LDL.LU R195, [R1+0xec8] ;  /* 0x000ec80001c37983 */ /* 0x000f240000300800 */
        /* <DEDUP_REMOVED lines=11> */
[----:B------:R-:W-:Y:S02]  /*17fb70*/  IADD3 R188, R189, c[0x0][0x198], RZ ;  /* 0x00006600bdbc7a10 */ /* 0x000fe40007ffe0ff */
[----:B------:R-:W-:Y:S01]  /*17fb80*/  ISETP.LT.AND P2, PT, R191, c[0x0][0x178], !P0 ;  /* 0x00005e00bf007a0c */ /* 0x000fe20004741270 */
[----:B------:R-:W-:-:S04]  /*17fb90*/  IMAD.WIDE R2, R189, 0x4, R6 ;  /* 0x00000004bd027825 */ /* 0x000fc800078e0206 */
[----:B------:R-:W-:Y:S01]  /*17fba0*/  IMAD.WIDE R12, R188, 0x4, R4 ;  /* 0x00000004bc0c7825 */ /* 0x000fe200078e0204 */
[----:B------:R-:W-:-:S03]  /*17fbb0*/  ISETP.LT.AND P4, PT, R190, c[0x0][0x178], !P0 ;  /* 0x00005e00be007a0c */ /* 0x000fc60004781270 */
[----:B------:R-:W-:Y:S01]  /*17fbc0*/  IMAD.WIDE R14, R188, 0x4, R10 ;  /* 0x00000004bc0e7825 */ /* 0x000fe200078e020a */
[----:B---3--:R-:W-:Y:S01]  /*17fbd0*/  ISETP.GE.AND P0, PT, R192, c[0x0][0x17c], PT ;  /* 0x00005f00c0007a0c */ /* 0x008fe20003f06270 */
[----:B------:R1:W-:Y:S02]  /*17fbe0*/  @P3 STG.E [R2.64], R230 ;  /* 0x000000e602003986 */ /* 0x0003e4000c101904 */
[----:B------:R3:W-:Y:S01]  /*17fbf0*/  @P5 STG.E [R12.64], R194 ;  /* 0x000000c20c005986 */ /* 0x0007e2000c101904 */
[----:B------:R-:W-:Y:S01]  /*17fc00*/  ISETP.LT.AND P3, PT, R197, c[0x0][0x178], !P0 ;  /* 0x00005e00c5007a0c */ /* 0x000fe20004761270 */
[----:B------:R4:W-:Y:S01]  /*17fc10*/  @P6 STG.E [R14.64], R199 ;  /* 0x000000c70e006986 */ /* 0x0009e2000c101904 */
[----:B------:R-:W-:Y:S02]  /*17fc20*/  ISETP.LT.AND P5, PT, R196, c[0x0][0x178], !P0 ;  /* 0x00005e00c4007a0c */ /* 0x000fe400047a1270 */
[----:B------:R-:W-:Y:S01]  /*17fc30*/  ISETP.LT.AND P6, PT, R191, c[0x0][0x178], !P0 ;  /* 0x00005e00bf007a0c */ /* 0x000fe200047c1270 */
[----:B-1----:R-:W-:-:S04]  /*17fc40*/  IMAD.WIDE R2, R188, 0x4, R8 ;  /* 0x00000004bc027825 */ /* 0x002fc800078e0208 */
[C---:B---3--:R-:W-:Y:S01]  /*17fc50*/  IMAD.WIDE R12, R188.reuse, 0x4, R6 ;  /* 0x00000004bc0c7825 */ /* 0x048fe200078e0206 */
[----:B------:R-:W-:Y:S01]  /*17fc60*/  IADD3 R188, R188, c[0x0][0x198], RZ ;  /* 0x00006600bcbc7a10 */ /* 0x000fe20007ffe0ff */
[----:B------:R-:W3:Y:S04]  /*17fc70*/  LDL.LU R230, [R1+0xecc] ;  /* 0x000ecc0001e67983 */ /* 0x000ee80000300800 */
[----:B----4-:R1:W-:Y:S01]  /*17fc80*/  @P2 STG.E [R2.64], R231 ;  /* 0x000000e702002986 */ /* 0x0103e2000c101904 */
[----:B------:R4:W-:Y:S02]  /*17fc90*/  @P4 STG.E [R12.64], R195 ;  /* 0x000000c30c004986 */ /* 0x0009e4000c101904 */
[----:B------:R-:W3:Y:S02]  /*17fca0*/  LDL.LU R192, [R1+0x1718] ;  /* 0x0017180001c07983 */ /* 0x000ee40000300800 */
[C---:B------:R-:W-:Y:S01]  /*17fcb0*/  IMAD.WIDE R14, R188.reuse, 0x4, R8 ;  /* 0x00000004bc0e7825 */ /* 0x040fe200078e0208 */
[----:B------:R-:W3:Y:S03]  /*17fcc0*/  LDL.LU R194, [R1+0x16c8] ;  /* 0x0016c80001c27983 */ /* 0x000ee60000300800 */
[----:B------:R-:W3:Y:S02]  /*17fcd0*/  LDL.LU R199, [R1+0x1668] ;  /* 0x0016680001c77983 */ /* 0x000ee40000300800 */
[----:B-1----:R-:W-:-:S04]  /*17fce0*/  IMAD.WIDE R2, R188, 0x4, R4 ;  /* 0x00000004bc027825 */ /* 0x002fc800078e0204 */
[C---:B----4-:R-:W-:Y:S01]  /*17fcf0*/  IMAD.WIDE R12, R188.reuse, 0x4, R10 ;  /* 0x00000004bc0c7825 */ /* 0x050fe200078e020a */
[----:B------:R-:W4:Y:S01]  /*17fd00*/  LDL.LU R231, [R1+0x17ac] ;  /* 0x0017ac0001e77983 */ /* 0x000f220000300800 */
[C---:B------:R-:W-:Y:S02]  /*17fd10*/  IADD3 R189, R188.reuse, c[0x0][0x198], RZ ;  /* 0x00006600bcbd7a10 */ /* 0x040fe40007ffe0ff */
[----:B--2---:R-:W-:Y:S01]  /*17fd20*/  ISETP.GE.AND P2, PT, R193, c[0x0][0x17c], PT ;  /* 0x00005f00c1007a0c */ /* 0x004fe20003f46270 */
[----:B------:R1:W-:Y:S01]  /*17fd30*/  @P3 STG.E [R2.64], R198 ;  /* 0x000000c602003986 */ /* 0x0003e2000c101904 */
[----:B------:R2:W-:Y:S03]  /*17fd40*/  @P5 STG.E [R12.64], R228 ;  /* 0x000000e40c005986 */ /* 0x0005e6000c101904 */
[----:B------:R-:W4:Y:S01]  /*17fd50*/  LDL.LU R193, [R1+0x5d04] ;  /* 0x005d040001c17983 */ /* 0x000f220000300800 */
        /* <DEDUP_REMOVED lines=20> */
[----:B----4-:R-:W-:Y:S02]  /*17fea0*/  ISETP.GE.AND P0, PT, R193, c[0x0][0x17c], PT ;  /* 0x00005f00c1007a0c */ /* 0x010fe40003f06270 */
        /* <DEDUP_REMOVED lines=87> */
[----:B----4-:R-:W-:Y:S01]  /*180420*/  IMAD.WIDE R12, R189, 0x4, R8 ;  /* 0x00000004bd0c7825 */ /* 0x010fe200078e0208 */
[----:B------:R-:W4:Y:S03]  /*180430*/  LDL.LU R231, [R1+0x8c0] ;  /* 0x0008c00001e77983 */ /* 0x000f260000300800 */
        /* <DEDUP_REMOVED lines=25> */
[----:B---3--:R-:W-:-:S04]  /*1805d0*/  IMAD.WIDE R12, R188, 0x4, R8 ;  /* 0x00000004bc0c7825 */ /* 0x008fc800078e0208 */
[----:B----4-:R-:W-:-:S04]  /*1805e0*/  IMAD.WIDE R14, R188, 0x4, R6 ;  /* 0x00000004bc0e7825 */ /* 0x010fc800078e0206 */
        /* <DEDUP_REMOVED lines=1810> */
[----:B------:R-:W-:-:S03]  /*187710*/  ISETP.LT.AND P2, PT, R191, c[0x0][0x178], !P0 ;  /* 0x00005e00bf007a0c */ /* 0x000fc60004741270 */
[----:B------:R-:W-:Y:S02]  /*187720*/  ISETP.LT.AND P0, PT, R190, c[0x0][0x178], !P0 ;  /* 0x00005e00be007a0c */ /* 0x000fe40004701270 */
[----:B------:R-:W-:-:S04]  /*187730*/  IMAD.WIDE R12, R188, 0x4, R4 ;  /* 0x00000004bc0c7825 */ /* 0x000fc800078e0204 */
[----:B------:R-:W-:Y:S01]  /*187740*/  IMAD.WIDE R14, R188, 0x4, R10 ;  /* 0x00000004bc0e7825 */ /* 0x000fe200078e020a */
[----:B---3--:R-:W-:Y:S01]  /*187750*/  ISETP.GE.AND P4, PT, R192, c[0x0][0x17c], PT ;  /* 0x00005f00c0007a0c */ /* 0x008fe20003f86270 */
[----:B------:R1:W-:Y:S02]  /*187760*/  @P3 STG.E [R2.64], R230 ;  /* 0x000000e602003986 */ /* 0x0003e4000c101904 */
[----:B------:R3:W-:Y:S02]  /*187770*/  @P5 STG.E [R12.64], R194 ;  /* 0x000000c20c005986 */ /* 0x0007e4000c101904 */
[----:B------:R4:W-:Y:S01]  /*187780*/  @P6 STG.E [R14.64], R199 ;  /* 0x000000c70e006986 */ /* 0x0009e2000c101904 */
[----:B------:R-:W-:Y:S02]  /*187790*/  ISETP.LT.AND P5, PT, R197, c[0x0][0x178], !P4 ;  /* 0x00005e00c5007a0c */ /* 0x000fe400067a1270 */
[----:B------:R-:W-:Y:S02]  /*1877a0*/  ISETP.LT.AND P6, PT, R196, c[0x0][0x178], !P4 ;  /* 0x00005e00c4007a0c */ /* 0x000fe400067c1270 */
[----:B------:R-:W-:-:S02]  /*1877b0*/  ISETP.LT.AND P3, PT, R191, c[0x0][0x178], !P4 ;  /* 0x00005e00bf007a0c */ /* 0x000fc40006761270 */
        /* <DEDUP_REMOVED lines=38> */
[----:B------:R-:W-:Y:S02]  /*187a20*/  IADD3 R3, R2, c[0x0][0x198], RZ ;  /* 0x0000660002037a10 */ /* 0x000fe40007ffe0ff */
[----:B------:R-:W-:Y:S01]  /*187a30*/  ISETP.LT.AND P5, PT, R196, c[0x0][0x178], !P2 ;  /* 0x00005e00c4007a0c */ /* 0x000fe200057a1270 */
[----:B------:R-:W-:-:S04]  /*187a40*/  IMAD.WIDE R12, R2, 0x4, R8 ;  /* 0x00000004020c7825 */ /* 0x000fc800078e0208 */
[----:B------:R-:W-:Y:S01]  /*187a50*/  IMAD.WIDE R14, R2, 0x4, R6 ;  /* 0x00000004020e7825 */ /* 0x000fe200078e0206 */
[----:B------:R-:W-:-:S03]  /*187a60*/  ISETP.LT.AND P4, PT, R191, c[0x0][0x178], !P2 ;  /* 0x00005e00bf007a0c */ /* 0x000fc60005781270 */
[----:B------:R-:W-:Y:S01]  /*187a70*/  IMAD.WIDE R188, R3, 0x4, R4 ;  /* 0x0000000403bc7825 */ /* 0x000fe200078e0204 */
[----:B------:R-:W-:Y:S02]  /*187a80*/  ISETP.GE.AND P0, PT, R193, c[0x0][0x17c], PT ;  /* 0x00005f00c1007a0c */ /* 0x000fe40003f06270 */
[----:B------:R-:W3:Y:S04]  /*187a90*/  LDL.LU R193, [R1+0x5ef0] ;  /* 0x005ef00001c17983 */ /* 0x000ee80000300800 */
[----:B------:R1:W-:Y:S01]  /*187aa0*/  @P3 STG.E [R12.64], R194 ;  /* 0x000000c20c003986 */ /* 0x0003e2000c101904 */
        /* <DEDUP_REMOVED lines=19> */
[----:B------:R-:W-:-:S04]  /*187be0*/  IMAD.WIDE R14, R2, 0x4, R4 ;  /* 0x00000004020e7825 */ /* 0x000fc800078e0204 */
[----:B------:R-:W-:Y:S01]  /*187bf0*/  IMAD.WIDE R188, R2, 0x4, R10 ;  /* 0x0000000402bc7825 */ /* 0x000fe200078e020a */
[----:B------:R-:W-:Y:S01]  /*187c00*/  ISETP.LT.AND P5, PT, R190, c[0x0][0x178], !P0 ;  /* 0x00005e00be007a0c */ /* 0x000fe200047a1270 */
[----:B---3--:R1:W-:Y:S02]  /*187c10*/  @P2 STG.E [R12.64], R230 ;  /* 0x000000e60c002986 */ /* 0x0083e4000c101904 */
[----:B------:R3:W-:Y:S02]  /*187c20*/  @P6 STG.E [R14.64], R195 ;  /* 0x000000c30e006986 */ /* 0x0007e4000c101904 */
[----:B------:R4:W-:Y:S01]  /*187c30*/  @P3 STG.E [R188.64], R198 ;  /* 0x000000c6bc003986 */ /* 0x0009e2000c101904 */
[----:B------:R-:W-:Y:S02]  /*187c40*/  ISETP.LT.AND P3, PT, R197, c[0x0][0x178], !P1 ;  /* 0x00005e00c5007a0c */ /* 0x000fe40004f61270 */
[----:B------:R-:W-:Y:S02]  /*187c50*/  ISETP.LT.AND P6, PT, R196, c[0x0][0x178], !P1 ;  /* 0x00005e00c4007a0c */ /* 0x000fe40004fc1270 */
[----:B------:R-:W-:-:S02]  /*187c60*/  ISETP.LT.AND P2, PT, R191, c[0x0][0x178], !P1 ;  /* 0x00005e00bf007a0c */ /* 0x000fc40004f41270 */
[C---:B------:R-:W-:Y:S01]  /*187c70*/  IADD3 R3, R2.reuse, c[0x0][0x198], RZ ;  /* 0x0000660002037a10 */ /* 0x040fe20007ffe0ff */
[----:B-1----:R-:W-:-:S04]  /*187c80*/  IMAD.WIDE R12, R2, 0x4, R8 ;  /* 0x00000004020c7825 */ /* 0x002fc800078e0208 */
[----:B---3--:R-:W-:-:S04]  /*187c90*/  IMAD.WIDE R14, R2, 0x4, R6 ;  /* 0x00000004020e7825 */ /* 0x008fc800078e0206 */
[----:B----4-:R-:W-:Y:S01]  /*187ca0*/  IMAD.WIDE R188, R3, 0x4, R4 ;  /* 0x0000000403bc7825 */ /* 0x010fe200078e0204 */
[----:B------:R-:W-:Y:S01]  /*187cb0*/  ISETP.GE.AND P0, PT, R193, c[0x0][0x17c], PT ;  /* 0x00005f00c1007a0c */ /* 0x000fe20003f06270 */
        /* <DEDUP_REMOVED lines=39> */
[C---:B------:R-:W-:Y:S01]  /*187f30*/  IMAD.WIDE R188, R3.reuse, 0x4, R4 ;  /* 0x0000000403bc7825 */ /* 0x040fe200078e0204 */
        /* <DEDUP_REMOVED lines=34> */
[C---:B----4-:R-:W-:Y:S01]  /*188160*/  IMAD.WIDE R188, R3.reuse, 0x4, R4 ;  /* 0x0000000403bc7825 */ /* 0x050fe200078e0204 */
        /* <DEDUP_REMOVED lines=116> */
[----:B------:R-:W-:-:S04]  /*1888b0*/  IMAD.WIDE R12, R2, 0x4, R8 ;  /* 0x00000004020c7825 */ /* 0x000fc800078e0208 */
[----:B------:R-:W-:-:S04]  /*1888c0*/  IMAD.WIDE R188, R3, 0x4, R4 ;  /* 0x0000000403bc7825 */ /* 0x000fc800078e0204 */
[----:B------:R-:W4:Y:S01]  /*1888d0*/  LDL.LU R192, [R1+0x5f2c] ;  /* 0x005f2c0001c07983 */ /* 0x000f220000300800 */
[----:B------:R1:W-:Y:S01]  /*1888e0*/  @P3 STG.E [R12.64], R195 ;  /* 0x000000c30c003986 */ /* 0x0003e2000c101904 */
        /* <DEDUP_REMOVED lines=29> */
[----:B--2---:R-:W-:-:S04]  /*188ac0*/  ISETP.GE.AND P0, PT, R193, c[0x0][0x17c], PT ;  /* 0x00005f00c1007a0c */ /* 0x004fc80003f06270 */
[----:B------:R-:W-:Y:S02]  /*188ad0*/  ISETP.LT.AND P3, PT, R197, c[0x0][0x178], !P0 ;  /* 0x00005e00c5007a0c */ /* 0x000fe40004761270 */
[----:B------:R-:W-:Y:S02]  /*188ae0*/  ISETP.LT.AND P6, PT, R196, c[0x0][0x178], !P0 ;  /* 0x00005e00c4007a0c */ /* 0x000fe400047c1270 */
[----:B------:R-:W-:Y:S02]  /*188af0*/  ISETP.LT.AND P2, PT, R191, c[0x0][0x178], !P0 ;  /* 0x00005e00bf007a0c */ /* 0x000fe40004741270 */
[----:B----4-:R-:W-:Y:S02]  /*188b00*/  ISETP.GE.AND P1, PT, R192, c[0x0][0x17c], PT ;  /* 0x00005f00c0007a0c */ /* 0x010fe40003f26270 */
[----:B------:R-:W2:Y:S01]  /*188b10*/  LDL.LU R192, [R1+0x18c8] ;  /* 0x0018c80001c07983 */ /* 0x000ea20000300800 */
[----:B------:R-:W4:Y:S02]  /*188b20*/  LDL.LU R194, [R1+0xc58] ;  /* 0x000c580001c27983 */ /* 0x000f240000300800 */
[----:B------:R-:W2:Y:S01]  /*188b30*/  LDL.LU R199, [R1+0x868] ;  /* 0x0008680001c77983 */ /* 0x000ea20000300800 */
[----:B---3--:R1:W-:Y:S01]  /*188b40*/  @P4 STG.E [R2.64], R231 ;  /* 0x000000e702004986 */ /* 0x0083e2000c101904 */
[----:B------:R3:W-:Y:S01]  /*188b50*/  @P5 STG.E [R12.64], R195 ;  /* 0x000000c30c005986 */ /* 0x0007e2000c101904 */
[----:B------:R-:W-:Y:S01]  /*188b60*/  ISETP.GE.AND P4, PT, R189, c[0x0][0x17c], PT ;  /* 0x00005f00bd007a0c */ /* 0x000fe20003f86270 */
[----:B------:R-:W-:-:S02]  /*188b70*/  IADD3 R189, R188, c[0x0][0x198], RZ ;  /* 0x00006600bcbd7a10 */ /* 0x000fc40007ffe0ff */
[----:B-1----:R-:W-:-:S04]  /*188b80*/  IMAD.WIDE R2, R188, 0x4, R4 ;  /* 0x00000004bc027825 */ /* 0x002fc800078e0204 */
[C---:B---3--:R-:W-:Y:S01]  /*188b90*/  IMAD.WIDE R12, R188.reuse, 0x4, R10 ;  /* 0x00000004bc0c7825 */ /* 0x048fe200078e020a */
[----:B------:R-:W3:Y:S04]  /*188ba0*/  LDL.LU R231, [R1+0x1bac] ;  /* 0x001bac0001e77983 */ /* 0x000ee80000300800 */
[----:B------:R1:W-:Y:S01]  /*188bb0*/  @P3 STG.E [R2.64], R198 ;  /* 0x000000c602003986 */ /* 0x0003e2000c101904 */
[----:B------:R1:W-:Y:S02]  /*188bc0*/  @P6 STG.E [R12.64], R228 ;  /* 0x000000e40c006986 */ /* 0x0003e4000c101904 */
[----:B------:R-:W2:Y:S02]  /*188bd0*/  LDL.LU R193, [R1+0x5f34] ;  /* 0x005f340001c17983 */ /* 0x000ea40000300800 */
[----:B------:R1:W-:Y:S02]  /*188be0*/  @P2 STG.E [R14.64], R229 ;  /* 0x000000e50e002986 */ /* 0x0003e4000c101904 */
[----:B-1----:R-:W-:Y:S01]  /*188bf0*/  IMAD.WIDE R2, R188, 0x4, R6 ;  /* 0x00000004bc027825 */ /* 0x002fe200078e0206 */
[----:B------:R-:W2:Y:S03]  /*188c00*/  LDL.LU R228, [R1+0x18cc] ;  /* 0x0018cc0001e47983 */ /* 0x000ea60000300800 */
        /* <DEDUP_REMOVED lines=17> */
[C---:B------:R-:W-:Y:S01]  /*188d20*/  IADD3 R188, R189.reuse, c[0x0][0x198], RZ ;  /* 0x00006600bdbc7a10 */ /* 0x040fe20007ffe0ff */
[----:B------:R-:W-:Y:S01]  /*188d30*/  IMAD.WIDE R2, R189, 0x4, R8 ;  /* 0x00000004bd027825 */ /* 0x000fe200078e0208 */
[----:B------:R-:W-:-:S03]  /*188d40*/  ISETP.LT.AND P5, PT, R196, c[0x0][0x178], !P4 ;  /* 0x00005e00c4007a0c */ /* 0x000fc600067a1270 */
[----:B------:R-:W-:-:S04]  /*188d50*/  IMAD.WIDE R12, R189, 0x4, R6 ;  /* 0x00000004bd0c7825 */ /* 0x000fc800078e0206 */
[C---:B------:R-:W-:Y:S01]  /*188d60*/  IMAD.WIDE R14, R188.reuse, 0x4, R4 ;  /* 0x00000004bc0e7825 */ /* 0x040fe200078e0204 */
[----:B------:R-:W-:Y:S02]  /*188d70*/  ISETP.LT.AND P3, PT, R191, c[0x0][0x178], !P4 ;  /* 0x00005e00bf007a0c */ /* 0x000fe40006761270 */
[----:B------:R-:W-:Y:S02]  /*188d80*/  ISETP.GE.AND P0, PT, R193, c[0x0][0x17c], PT ;  /* 0x00005f00c1007a0c */ /* 0x000fe40003f06270 */
[----:B------:R-:W2:Y:S04]  /*188d90*/  LDL.LU R193, [R1+0x5f3c] ;  /* 0x005f3c0001c17983 */ /* 0x000ea80000300800 */
[----:B----4-:R1:W-:Y:S01]  /*188da0*/  @P2 STG.E [R2.64], R194 ;  /* 0x000000c202002986 */ /* 0x0103e2000c101904 */
[----:B------:R-:W-:Y:S02]  /*188db0*/  @P1 STG.E [R12.64], R199 ;  /* 0x000000c70c001986 */ /* 0x000fe4000c101904 */
[----:B---3--:R3:W-:Y:S02]  /*188dc0*/  @P6 STG.E [R14.64], R231 ;  /* 0x000000e70e006986 */ /* 0x0087e4000c101904 */
[C---:B-1----:R-:W-:Y:S01]  /*188dd0*/  IMAD.WIDE R2, R188.reuse, 0x4, R10 ;  /* 0x00000004bc027825 */ /* 0x042fe200078e020a */
[----:B---3--:R-:W3:Y:S03]  /*188de0*/  LDL.LU R231, [R1+0x14f8] ;  /* 0x0014f80001e77983 */ /* 0x008ee60000300800 */
        /* <DEDUP_REMOVED lines=12> */
[C---:B------:R-:W-:Y:S01]  /*188eb0*/  IADD3 R189, R188.reuse, c[0x0][0x198], RZ ;  /* 0x00006600bcbd7a10 */ /* 0x040fe20007ffe0ff */
[----:B------:R-:W-:Y:S01]  /*188ec0*/  IMAD.WIDE R2, R188, 0x4, R6 ;  /* 0x00000004bc027825 */ /* 0x000fe200078e0206 */
[----:B------:R-:W-:Y:S02]  /*188ed0*/  ISETP.LT.AND P3, PT, R191, c[0x0][0x178], !P0 ;  /* 0x00005e00bf007a0c */ /* 0x000fe40004761270 */
[----:B------:R-:W-:Y:S01]  /*188ee0*/  ISETP.LT.AND P5, PT, R190, c[0x0][0x178], !P0 ;  /* 0x00005e00be007a0c */ /* 0x000fe200047a1270 */
[----:B------:R-:W-:-:S04]  /*188ef0*/  IMAD.WIDE R12, R189, 0x4, R4 ;  /* 0x00000004bd0c7825 */ /* 0x000fc800078e0204 */
[----:B------:R-:W-:Y:S01]  /*188f00*/  IMAD.WIDE R14, R189, 0x4, R10 ;  /* 0x00000004bd0e7825 */ /* 0x000fe200078e020a */
[----:B------:R1:W-:Y:S03]  /*188f10*/  @P4 STG.E [R2.64], R230 ;  /* 0x000000e602004986 */ /* 0x0003e6000c101904 */
[----:B------:R3:W-:Y:S02]  /*188f20*/  @P6 STG.E [R12.64], R195 ;  /* 0x000000c30c006986 */ /* 0x0007e4000c101904 */
[----:B------:R4:W-:Y:S01]  /*188f30*/  @P2 STG.E [R14.64], R198 ;  /* 0x000000c60e002986 */ /* 0x0009e2000c101904 */
[----:B------:R-:W-:Y:S02]  /*188f40*/  ISETP.LT.AND P2, PT, R197, c[0x0][0x178], !P1 ;  /* 0x00005e00c5007a0c */ /* 0x000fe40004f41270 */
[----:B------:R-:W-:Y:S02]  /*188f50*/  ISETP.LT.AND P6, PT, R196, c[0x0][0x178], !P1 ;  /* 0x00005e00c4007a0c */ /* 0x000fe40004fc1270 */
[----:B------:R-:W-:Y:S01]  /*188f60*/  ISETP.LT.AND P4, PT, R191, c[0x0][0x178], !P1 ;  /* 0x00005e00bf007a0c */ /* 0x000fe20004f81270 */
[----:B-1----:R-:W-:-:S04]  /*188f70*/  IMAD.WIDE R2, R189, 0x4, R8 ;  /* 0x00000004bd027825 */ /* 0x002fc800078e0208 */
[C---:B---3--:R-:W-:Y:S01]  /*188f80*/  IMAD.WIDE R12, R189.reuse, 0x4, R6 ;  /* 0x00000004bd0c7825 */ /* 0x048fe200078e0206 */
[----:B------:R-:W-:Y:S02]  /*188f90*/  IADD3 R189, R189, c[0x0][0x198], RZ ;  /* 0x00006600bdbd7a10 */ /* 0x000fe40007ffe0ff */
[----:B------:R-:W-:Y:S01]  /*188fa0*/  ISETP.GE.AND P0, PT, R193, c[0x0][0x17c], PT ;  /* 0x00005f00c1007a0c */ /* 0x000fe20003f06270 */
[----:B------:R-:W3:Y:S04]  /*188fb0*/  LDL.LU R230, [R1+0xb0c] ;  /* 0x000b0c0001e67983 */ /* 0x000ee80000300800 */
[----:B------:R1:W-:Y:S01]  /*188fc0*/  @P3 STG.E [R2.64], R231 ;  /* 0x000000e702003986 */ /* 0x0003e2000c101904 */
[----:B----4-:R4:W-:Y:S02]  /*188fd0*/  @P5 STG.E [R12.64], R194 ;  /* 0x000000c20c005986 */ /* 0x0109e4000c101904 */
        /* <DEDUP_REMOVED lines=36> */
[----:B------:R-:W-:Y:S01]  /*189220*/  IMAD.WIDE R14, R189, 0x4, R4 ;  /* 0x00000004bd0e7825 */ /* 0x000fe200078e0204 */
[----:B------:R-:W-:Y:S02]  /*189230*/  ISETP.LT.AND P2, PT, R191, c[0x0][0x178], !P3 ;  /* 0x00005e00bf007a0c */ /* 0x000fe40005f41270 */
[----:B----4-:R-:W-:Y:S02]  /*189240*/  ISETP.GE.AND P1, PT, R192, c[0x0][0x17c], PT ;  /* 0x00005f00c0007a0c */ /* 0x010fe40003f26270 */
[----:B------:R-:W4:Y:S04]  /*189250*/  LDL.LU R192, [R1+0x5f50] ;  /* 0x005f500001c07983 */ /* 0x000f280000300800 */
[----:B------:R1:W-:Y:S01]  /*189260*/  @P4 STG.E [R2.64], R195 ;  /* 0x000000c302004986 */ /* 0x0003e2000c101904 */
        /* <DEDUP_REMOVED lines=31> */
[----:B----4-:R-:W-:Y:S01]  /*189460*/  ISETP.GE.AND P1, PT, R192, c[0x0][0x17c], PT ;  /* 0x00005f00c0007a0c */ /* 0x010fe20003f26270 */
[----:B------:R-:W3:Y:S04]  /*189470*/  LDL.LU R230, [R1+0x150c] ;  /* 0x00150c0001e67983 */ /* 0x000ee80000300800 */
[----:B------:R1:W-:Y:S01]  /*189480*/  @P2 STG.E [R2.64], R231 ;  /* 0x000000e702002986 */ /* 0x0003e2000c101904 */
        /* <DEDUP_REMOVED lines=115> */
[----:B----4-:R-:W-:Y:S02]  /*189bc0*/  ISETP.GE.AND P1, PT, R192, c[0x0][0x17c], PT ;  /* 0x00005f00c0007a0c */ /* 0x010fe40003f26270 */
[----:B------:R-:W4:Y:S04]  /*189bd0*/  LDL.LU R192, [R1+0x5f6c] ;  /* 0x005f6c0001c07983 */ /* 0x000f280000300800 */
[----:B------:R1:W-:Y:S01]  /*189be0*/  @P2 STG.E [R2.64], R195 ;  /* 0x000000c302002986 */ /* 0x0003e2000c101904 */
[----:B------:R3:W-:Y:S02]  /*189bf0*/  @P0 STG.E [R12.64], R198 ;  /* 0x000000c60c000986 */ /* 0x0007e4000c101904 */
        /* <DEDUP_REMOVED lines=21> */
[----:B------:R1:W-:Y:S02]  /*189d50*/  @P4 STG.E [R2.64], R230 ;  /* 0x000000e602004986 */ /* 0x0003e4000c101904 */
[----:B------:R3:W-:Y:S02]  /*189d60*/  @P6 STG.E [R12.64], R194 ;  /* 0x000000c20c006986 */ /* 0x0007e4000c101904 */
[----:B------:R3:W-:Y:S01]  /*189d70*/  @P2 STG.E [R14.64], R199 ;  /* 0x000000c70e002986 */ /* 0x0007e2000c101904 */
[----:B------:R-:W-:Y:S02]  /*189d80*/  ISETP.LT.AND P2, PT, R197, c[0x0][0x178], !P0 ;  /* 0x00005e00c5007a0c */ /* 0x000fe40004741270 */
[----:B------:R-:W-:Y:S02]  /*189d90*/  ISETP.LT.AND P6, PT, R196, c[0x0][0x178], !P0 ;  /* 0x00005e00c4007a0c */ /* 0x000fe400047c1270 */
[----:B------:R-:W-:-:S02]  /*189da0*/  ISETP.LT.AND P4, PT, R191, c[0x0][0x178], !P0 ;  /* 0x00005e00bf007a0c */ /* 0x000fc40004781270 */
[----:B----4-:R-:W-:Y:S02]  /*189db0*/  ISETP.GE.AND P1, PT, R192, c[0x0][0x17c], PT ;  /* 0x00005f00c0007a0c */ /* 0x010fe40003f26270 */
[C---:B-1----:R-:W-:Y:S01]  /*189dc0*/  IADD3 R3, R188.reuse, c[0x0][0x198], RZ ;  /* 0x00006600bc037a10 */ /* 0x042fe20007ffe0ff */
[----:B---3--:R-:W-:-:S04]  /*189dd0*/  IMAD.WIDE R12, R188, 0x4, R8 ;  /* 0x00000004bc0c7825 */ /* 0x008fc800078e0208 */
[----:B------:R-:W-:-:S04]  /*189de0*/  IMAD.WIDE R14, R188, 0x4, R6 ;  /* 0x00000004bc0e7825 */ /* 0x000fc800078e0206 */
        /* <DEDUP_REMOVED lines=193> */
[----:B------:R-:W-:Y:S01]  /*18aa00*/  ISETP.GE.AND P0, PT, R193, c[0x0][0x17c], PT ;  /* 0x00005f00c1007a0c */ /* 0x000fe20003f06270 */
[----:B------:R1:W-:Y:S02]  /*18aa10*/  @P2 STG.E [R12.64], R194 ;  /* 0x000000c20c002986 */ /* 0x0003e4000c101904 */
[----:B------:R-:W-:Y:S02]  /*18aa20*/  @P1 STG.E [R14.64], R199 ;  /* 0x000000c70e001986 */ /* 0x000fe4000c101904 */
[----:B----4-:R4:W-:Y:S01]  /*18aa30*/  @P6 STG.E [R188.64], R231 ;  /* 0x000000e7bc006986 */ /* 0x0109e2000c101904 */
[----:B-1----:R-:W3:Y:S01]  /*18aa40*/  LDL.LU R194, [R1+0x5fac] ;  /* 0x005fac0001c27983 */ /* 0x002ee20000300800 */
[----:B----4-:R-:W4:Y:S02]  /*18aa50*/  LDL.LU R231, [R1+0x1d60] ;  /* 0x001d600001e77983 */ /* 0x010f240000300800 */
[----:B------:R-:W-:-:S04]  /*18aa60*/  IMAD.WIDE R12, R3, 0x4, R10 ;  /* 0x00000004030c7825 */ /* 0x000fc800078e020a */
[----:B------:R-:W4:Y:S02]  /*18aa70*/  LDL.LU R193, [R1+0x1d00] ;  /* 0x001d000001c17983 */ /* 0x000f240000300800 */
[----:B------:R-:W-:Y:S01]  /*18aa80*/  IMAD.WIDE R14, R3, 0x4, R8 ;  /* 0x00000004030e7825 */ /* 0x000fe200078e0208 */
[----:B------:R1:W-:Y:S04]  /*18aa90*/  @P5 STG.E [R12.64], R228 ;  /* 0x000000e40c005986 */ /* 0x0003e8000c101904 */
        /* <DEDUP_REMOVED lines=98> */
[----:B--2---:R-:W-:Y:S02]  /*18b0c0*/  ISETP.GE.AND P0, PT, R194, c[0x0][0x17c], PT ;  /* 0x00005f00c2007a0c */ /* 0x004fe40003f06270 */
[----:B------:R-:W2:Y:S01]  /*18b0d0*/  LDL.LU R194, [R1+0x18a8] ;  /* 0x0018a80001c27983 */ /* 0x000ea20000300800 */
[----:B------:R-:W2:Y:S01]  /*18b0e0*/  LDL.LU R193, [R1+0xc38] ;  /* 0x000c380001c17983 */ /* 0x000ea20000300800 */
[----:B------:R-:W-:-:S02]  /*18b0f0*/  ISETP.LT.AND P4, PT, R197, c[0x0][0x178], !P0 ;  /* 0x00005e00c5007a0c */ /* 0x000fc40004781270 */
[----:B------:R-:W-:Y:S02]  /*18b100*/  ISETP.LT.AND P6, PT, R196, c[0x0][0x178], !P0 ;  /* 0x00005e00c4007a0c */ /* 0x000fe400047c1270 */
[----:B------:R-:W-:Y:S01]  /*18b110*/  ISETP.LT.AND P3, PT, R191, c[0x0][0x178], !P0 ;  /* 0x00005e00bf007a0c */ /* 0x000fe20004761270 */
[----:B------:R-:W2:Y:S01]  /*18b120*/  LDL.LU R199, [R1+0x848] ;  /* 0x0008480001c77983 */ /* 0x000ea20000300800 */
[----:B----4-:R-:W-:-:S03]  /*18b130*/  ISETP.GE.AND P1, PT, R192, c[0x0][0x17c], PT ;  /* 0x00005f00c0007a0c */ /* 0x010fc60003f26270 */
[----:B---3--:R1:W-:Y:S01]  /*18b140*/  @P2 STG.E [R2.64], R231 ;  /* 0x000000e702002986 */ /* 0x0083e2000c101904 */
[----:B------:R3:W-:Y:S01]  /*18b150*/  @P5 STG.E [R12.64], R195 ;  /* 0x000000c30c005986 */ /* 0x0007e2000c101904 */
[----:B------:R-:W-:Y:S01]  /*18b160*/  ISETP.GE.AND P2, PT, R189, c[0x0][0x17c], PT ;  /* 0x00005f00bd007a0c */ /* 0x000fe20003f46270 */
[C---:B------:R-:W-:Y:S02]  /*18b170*/  IADD3 R189, R188.reuse, c[0x0][0x198], RZ ;  /* 0x00006600bcbd7a10 */ /* 0x040fe40007ffe0ff */
        /* <DEDUP_REMOVED lines=8> */
[----:B----4-:R-:W4:Y:S03]  /*18b200*/  LDL.LU R228, [R1+0x18ac] ;  /* 0x0018ac0001e47983 */ /* 0x010f260000300800 */
[----:B------:R-:W3:Y:S02]  /*18b210*/  LDL.LU R229, [R1+0xc3c] ;  /* 0x000c3c0001e57983 */ /* 0x000ee40000300800 */
[----:B------:R-:W3:Y:S01]  /*18b220*/  LDL.LU R188, [R1+0x1ce8] ;  /* 0x001ce80001bc7983 */ /* 0x000ee20000300800 */
[----:B------:R-:W-:-:S02]  /*18b230*/  ISETP.LT.AND P0, PT, R190, c[0x0][0x178], !P0 ;  /* 0x00005e00be007a0c */ /* 0x000fc40004701270 */
[----:B------:R-:W-:Y:S02]  /*18b240*/  ISETP.LT.AND P5, PT, R197, c[0x0][0x178], !P1 ;  /* 0x00005e00c5007a0c */ /* 0x000fe40004fa1270 */
[----:B------:R-:W-:Y:S01]  /*18b250*/  ISETP.LT.AND P4, PT, R196, c[0x0][0x178], !P1 ;  /* 0x00005e00c4007a0c */ /* 0x000fe20004f81270 */
[----:B------:R-:W-:-:S04]  /*18b260*/  IMAD.WIDE R12, R189, 0x4, R4 ;  /* 0x00000004bd0c7825 */ /* 0x000fc800078e0204 */
[----:B------:R-:W-:Y:S01]  /*18b270*/  IMAD.WIDE R14, R189, 0x4, R10 ;  /* 0x00000004bd0e7825 */ /* 0x000fe200078e020a */
[----:B------:R-:W-:-:S03]  /*18b280*/  ISETP.LT.AND P3, PT, R191, c[0x0][0x178], !P1 ;  /* 0x00005e00bf007a0c */ /* 0x000fc60004f61270 */
[----:B------:R-:W-:Y:S01]  /*18b290*/  ISETP.LT.AND P1, PT, R190, c[0x0][0x178], !P1 ;  /* 0x00005e00be007a0c */ /* 0x000fe20004f21270 */
[----:B------:R-:W-:Y:S01]  /*18b2a0*/  ISETP.LT.AND P6, PT, R197, c[0x0][0x178], !P2 ;  /* 0x00005e00c5007a0c */ /* 0x000fe200057c1270 */
[----:B------:R1:W-:Y:S04]  /*18b2b0*/  @P0 STG.E [R2.64], R230 ;  /* 0x000000e602000986 */ /* 0x0003e8000c101904 */
[----:B-1----:R-:W4:Y:S01]  /*18b2c0*/  LDL.LU R230, [R1+0x84c] ;  /* 0x00084c0001e67983 */ /* 0x002f220000300800 */
[----:B------:R-:W4:Y:S02]  /*18b2d0*/  LDL.LU R195, [R1+0x1d38] ;  /* 0x001d380001c37983 */ /* 0x000f240000300800 */
[----:B------:R-:W4:Y:S02]  /*18b2e0*/  LDL.LU R198, [R1+0x1cd8] ;  /* 0x001cd80001c67983 */ /* 0x000f240000300800 */
[----:B------:R-:W-:Y:S01]  /*18b2f0*/  IMAD.WIDE R2, R189, 0x4, R8 ;  /* 0x00000004bd027825 */ /* 0x000fe200078e0208 */
[----:B--2---:R-:W-:Y:S01]  /*18b300*/  ISETP.GE.AND P0, PT, R192, c[0x0][0x17c], PT ;  /* 0x00005f00c0007a0c */ /* 0x004fe20003f06270 */
[----:B---3--:R1:W-:Y:S02]  /*18b310*/  @P5 STG.E [R12.64], R188 ;  /* 0x000000bc0c005986 */ /* 0x0083e4000c101904 */
[----:B------:R2:W-:Y:S01]  /*18b320*/  @P4 STG.E [R14.64], R194 ;  /* 0x000000c20e004986 */ /* 0x0005e2000c101904 */
[----:B------:R-:W-:-:S02]  /*18b330*/  ISETP.LT.AND P5, PT, R196, c[0x0][0x178], !P2 ;  /* 0x00005e00c4007a0c */ /* 0x000fc400057a1270 */
[----:B------:R-:W-:Y:S01]  /*18b340*/  ISETP.LT.AND P4, PT, R191, c[0x0][0x178], !P2 ;  /* 0x00005e00bf007a0c */ /* 0x000fe20005781270 */
[----:B------:R3:W-:Y:S01]  /*18b350*/  @P3 STG.E [R2.64], R193 ;  /* 0x000000c102003986 */ /* 0x0007e2000c101904 */
[----:B-1----:R-:W-:-:S03]  /*18b360*/  IADD3 R188, R189, c[0x0][0x198], RZ ;  /* 0x00006600bdbc7a10 */ /* 0x002fc60007ffe0ff */
[----:B--2---:R-:W2:Y:S01]  /*18b370*/  LDL.LU R194, [R1+0x5fd8] ;  /* 0x005fd80001c27983 */ /* 0x004ea20000300800 */
[----:B------:R-:W-:-:S04]  /*18b380*/  IMAD.WIDE R12, R189, 0x4, R6 ;  /* 0x00000004bd0c7825 */ /* 0x000fc800078e0206 */
[----:B------:R-:W-:-:S04]  /*18b390*/  IMAD.WIDE R14, R188, 0x4, R4 ;  /* 0x00000004bc0e7825 */ /* 0x000fc800078e0204 */
[----:B------:R-:W2:Y:S01]  /*18b3a0*/  LDL.LU R192, [R1+0x5fc8] ;  /* 0x005fc80001c07983 */ /* 0x000ea20000300800 */
[----:B------:R-:W-:Y:S01]  /*18b3b0*/  @P1 STG.E [R12.64], R199 ;  /* 0x000000c70c001986 */ /* 0x000fe2000c101904 */
[----:B------:R1:W-:Y:S02]  /*18b3c0*/  @P6 STG.E [R14.64], R231 ;  /* 0x000000e70e006986 */ /* 0x0003e4000c101904 */
[----:B---3--:R-:W-:-:S05]  /*18b3d0*/  IMAD.WIDE R2, R188, 0x4, R10 ;  /* 0x00000004bc027825 */ /* 0x008fca00078e020a */
[----:B----4-:R3:W-:Y:S04]  /*18b3e0*/  @P5 STG.E [R2.64], R228 ;  /* 0x000000e402005986 */ /* 0x0107e8000c101904 */
[----:B-1----:R-:W4:Y:S01]  /*18b3f0*/  LDL.LU R231, [R1+0x14d8] ;  /* 0x0014d80001e77983 */ /* 0x002f220000300800 */
[----:B------:R-:W4:Y:S02]  /*18b400*/  LDL.LU R193, [R1+0xae8] ;  /* 0x000ae80001c17983 */ /* 0x000f240000300800 */
[----:B------:R-:W-:-:S04]  /*18b410*/  IMAD.WIDE R12, R188, 0x4, R8 ;  /* 0x00000004bc0c7825 */ /* 0x000fc800078e0208 */
[----:B------:R-:W4:Y:S01]  /*18b420*/  LDL.LU R15, [R1+0x5fcc] ;  /* 0x005fcc00010f7983 */ /* 0x000f220000300800 */
[----:B------:R-:W4:Y:S04]  /*18b430*/  LDL.LU R199, [R1+0x1d3c] ;  /* 0x001d3c0001c77983 */ /* 0x000f280000300800 */
[----:B------:R1:W-:Y:S01]  /*18b440*/  @P4 STG.E [R12.64], R229 ;  /* 0x000000e50c004986 */ /* 0x0003e2000c101904 */
[----:B---3--:R-:W3:Y:S03]  /*18b450*/  LDL.LU R228, [R1+0x1cdc] ;  /* 0x001cdc0001e47983 */ /* 0x008ee60000300800 */
[----:B-1----:R-:W3:Y:S01]  /*18b460*/  LDL.LU R229, [R1+0x14dc] ;  /* 0x0014dc0001e57983 */ /* 0x002ee20000300800 */
        /* <DEDUP_REMOVED lines=12> */
[C---:B-1----:R-:W-:Y:S01]  /*18b530*/  IADD3 R188, R14.reuse, c[0x0][0x198], RZ ;  /* 0x000066000ebc7a10 */ /* 0x042fe20007ffe0ff */
[----:B------:R-:W-:-:S04]  /*18b540*/  IMAD.WIDE R2, R14, 0x4, R8 ;  /* 0x000000040e027825 */ /* 0x000fc800078e0208 */
[----:B------:R-:W-:Y:S01]  /*18b550*/  IMAD.WIDE R12, R14, 0x4, R6 ;  /* 0x000000040e0c7825 */ /* 0x000fe200078e0206 */
[----:B------:R-:W3:Y:S01]  /*18b560*/  LDL.LU R230, [R1+0xaec] ;  /* 0x000aec0001e67983 */ /* 0x000ee20000300800 */
[----:B------:R-:W-:Y:S02]  /*18b570*/  IADD3 R189, R188, c[0x0][0x198], RZ ;  /* 0x00006600bcbd7a10 */ /* 0x000fe40007ffe0ff */
[----:B--2---:R-:W-:Y:S02]  /*18b580*/  ISETP.GE.AND P1, PT, R194, c[0x0][0x17c], PT ;  /* 0x00005f00c2007a0c */ /* 0x004fe40003f26270 */
[----:B------:R-:W2:Y:S01]  /*18b590*/  LDL.LU R194, [R1+0x1d18] ;  /* 0x001d180001c27983 */ /* 0x000ea20000300800 */
[----:B------:R-:W2:Y:S01]  /*18b5a0*/  LDL.LU R195, [R1+0x18b8] ;  /* 0x0018b80001c37983 */ /* 0x000ea20000300800 */
[----:B------:R-:W-:Y:S02]  /*18b5b0*/  ISETP.LT.AND P3, PT, R197, c[0x0][0x178], !P1 ;  /* 0x00005e00c5007a0c */ /* 0x000fe40004f61270 */
[----:B------:R-:W-:-:S02]  /*18b5c0*/  ISETP.LT.AND P6, PT, R196, c[0x0][0x178], !P1 ;  /* 0x00005e00c4007a0c */ /* 0x000fc40004fc1270 */
[----:B------:R-:W-:Y:S01]  /*18b5d0*/  ISETP.LT.AND P2, PT, R191, c[0x0][0x178], !P1 ;  /* 0x00005e00bf007a0c */ /* 0x000fe20004f41270 */
[----:B------:R-:W2:Y:S01]  /*18b5e0*/  LDL.LU R198, [R1+0xe38] ;  /* 0x000e380001c67983 */ /* 0x000ea20000300800 */
[----:B------:R-:W-:-:S03]  /*18b5f0*/  ISETP.GE.AND P0, PT, R192, c[0x0][0x17c], PT ;  /* 0x00005f00c0007a0c */ /* 0x000fc60003f06270 */
[----:B----4-:R1:W-:Y:S01]  /*18b600*/  @P4 STG.E [R2.64], R231 ;  /* 0x000000e702004986 */ /* 0x0103e2000c101904 */
[----:B------:R4:W-:Y:S01]  /*18b610*/  @P5 STG.E [R12.64], R193 ;  /* 0x000000c10c005986 */ /* 0x0009e2000c101904 */
[----:B------:R-:W-:Y:S01]  /*18b620*/  ISETP.GE.AND P4, PT, R15, c[0x0][0x17c], PT ;  /* 0x00005f000f007a0c */ /* 0x000fe20003f86270 */
[----:B------:R-:W-:-:S04]  /*18b630*/  IMAD.WIDE R14, R188, 0x4, R8 ;  /* 0x00000004bc0e7825 */ /* 0x000fc800078e0208 */
[----:B-1----:R-:W-:-:S04]  /*18b640*/  IMAD.WIDE R2, R188, 0x4, R4 ;  /* 0x00000004bc027825 */ /* 0x002fc800078e0204 */
[C---:B----4-:R-:W-:Y:S01]  /*18b650*/  IMAD.WIDE R12, R188.reuse, 0x4, R10 ;  /* 0x00000004bc0c7825 */ /* 0x050fe200078e020a */
[----:B------:R-:W4:Y:S04]  /*18b660*/  LDL.LU R231, [R1+0x1d5c] ;  /* 0x001d5c0001e77983 */ /* 0x000f280000300800 */
[----:B------:R1:W-:Y:S01]  /*18b670*/  @P3 STG.E [R2.64], R199 ;  /* 0x000000c702003986 */ /* 0x0003e2000c101904 */
[----:B---3--:R3:W-:Y:S03]  /*18b680*/  @P6 STG.E [R12.64], R228 ;  /* 0x000000e40c006986 */ /* 0x0087e6000c101904 */
[----:B------:R-:W2:Y:S01]  /*18b690*/  LDL.LU R192, [R1+0x5fe0] ;  /* 0x005fe00001c07983 */ /* 0x000ea20000300800 */
[----:B------:R3:W-:Y:S02]  /*18b6a0*/  @P2 STG.E [R14.64], R229 ;  /* 0x000000e50e002986 */ /* 0x0007e4000c101904 */
[----:B-1----:R-:W-:Y:S01]  /*18b6b0*/  IMAD.WIDE R2, R188, 0x4, R6 ;  /* 0x00000004bc027825 */ /* 0x002fe200078e0206 */
[----:B---3--:R-:W3:Y:S03]  /*18b6c0*/  LDL.LU R228, [R1+0x1d1c] ;  /* 0x001d1c0001e47983 */ /* 0x008ee60000300800 */
        /* <DEDUP_REMOVED lines=27> */
[----:B----4-:R1:W-:Y:S02]  /*18b880*/  @P6 STG.E [R14.64], R231 ;  /* 0x000000e70e006986 */ /* 0x0103e4000c101904 */
[----:B---3--:R-:W-:-:S05]  /*18b890*/  IMAD.WIDE R2, R188, 0x4, R10 ;  /* 0x00000004bc027825 */ /* 0x008fca00078e020a */
[----:B------:R3:W-:Y:S04]  /*18b8a0*/  @P5 STG.E [R2.64], R228 ;  /* 0x000000e402005986 */ /* 0x0007e8000c101904 */
        /* <DEDUP_REMOVED lines=50> */
[----:B------:R-:W-:Y:S02]  /*18bbd0*/  ISETP.LT.AND P2, PT, R196, c[0x0][0x178], !P1 ;  /* 0x00005e00c4007a0c */ /* 0x000fe40004f41270 */
[----:B------:R-:W-:Y:S01]  /*18bbe0*/  ISETP.LT.AND P4, PT, R191, c[0x0][0x178], !P1 ;  /* 0x00005e00bf007a0c */ /* 0x000fe20004f81270 */
[----:B------:R-:W-:Y:S01]  /*18bbf0*/  IMAD.WIDE R12, R189, 0x4, R4 ;  /* 0x00000004bd0c7825 */ /* 0x000fe200078e0204 */
[----:B------:R-:W-:Y:S02]  /*18bc00*/  ISETP.LT.AND P1, PT, R190, c[0x0][0x178], !P1 ;  /* 0x00005e00be007a0c */ /* 0x000fe40004f21270 */
[----:B------:R-:W-:Y:S01]  /*18bc10*/  ISETP.LT.AND P6, PT, R197, c[0x0][0x178], !P3 ;  /* 0x00005e00c5007a0c */ /* 0x000fe20005fc1270 */
[C---:B------:R-:W-:Y:S02]  /*18bc20*/  IMAD.WIDE R14, R189.reuse, 0x4, R10 ;  /* 0x00000004bd0e7825 */ /* 0x040fe400078e020a */
[----:B------:R1:W-:Y:S02]  /*18bc30*/  @P0 STG.E [R2.64], R230 ;  /* 0x000000e602000986 */ /* 0x0003e4000c101904 */
[----:B-1----:R-:W-:-:S02]  /*18bc40*/  IMAD.WIDE R2, R189, 0x4, R8 ;  /* 0x00000004bd027825 */ /* 0x002fc400078e0208 */
[----:B------:R-:W4:Y:S02]  /*18bc50*/  LDL.LU R230, [R1+0x1ccc] ;  /* 0x001ccc0001e67983 */ /* 0x000f240000300800 */
[----:B------:R-:W4:Y:S02]  /*18bc60*/  LDL.LU R195, [R1+0x1dd8] ;  /* 0x001dd80001c37983 */ /* 0x000f240000300800 */
[----:B------:R-:W4:Y:S01]  /*18bc70*/  LDL.LU R198, [R1+0x1da8] ;  /* 0x001da80001c67983 */ /* 0x000f220000300800 */
[----:B--2---:R-:W-:Y:S01]  /*18bc80*/  ISETP.GE.AND P0, PT, R192, c[0x0][0x17c], PT ;  /* 0x00005f00c0007a0c */ /* 0x004fe20003f06270 */
[----:B---3--:R1:W-:Y:S01]  /*18bc90*/  @P5 STG.E [R12.64], R188 ;  /* 0x000000bc0c005986 */ /* 0x0083e2000c101904 */
[----:B------:R2:W-:Y:S02]  /*18bca0*/  @P2 STG.E [R14.64], R194 ;  /* 0x000000c20e002986 */ /* 0x0005e4000c101904 */
[----:B------:R3:W-:Y:S01]  /*18bcb0*/  @P4 STG.E [R2.64], R193 ;  /* 0x000000c102004986 */ /* 0x0007e2000c101904 */
[C---:B-1----:R-:W-:Y:S01]  /*18bcc0*/  IADD3 R188, R189.reuse, c[0x0][0x198], RZ ;  /* 0x00006600bdbc7a10 */ /* 0x042fe20007ffe0ff */
[----:B------:R-:W-:Y:S01]  /*18bcd0*/  IMAD.WIDE R12, R189, 0x4, R6 ;  /* 0x00000004bd0c7825 */ /* 0x000fe200078e0206 */
[----:B--2---:R-:W2:Y:S03]  /*18bce0*/  LDL.LU R194, [R1+0x5ff8] ;  /* 0x005ff80001c27983 */ /* 0x004ea60000300800 */
[----:B---3--:R-:W3:Y:S02]  /*18bcf0*/  LDL.LU R193, [R1+0x5ffc] ;  /* 0x005ffc0001c17983 */ /* 0x008ee40000300800 */
[----:B------:R-:W-:Y:S01]  /*18bd00*/  IMAD.WIDE R14, R188, 0x4, R4 ;  /* 0x00000004bc0e7825 */ /* 0x000fe200078e0204 */
[----:B------:R-:W-:Y:S04]  /*18bd10*/  @P1 STG.E [R12.64], R199 ;  /* 0x000000c70c001986 */ /* 0x000fe8000c101904 */
[----:B----4-:R1:W-:Y:S04]  /*18bd20*/  @P6 STG.E [R14.64], R231 ;  /* 0x000000e70e006986 */ /* 0x0103e8000c101904 */
[----:B-1----:R-:W4:Y:S01]  /*18bd30*/  LDL.LU R231, [R1+0x1d68] ;  /* 0x001d680001e77983 */ /* 0x002f220000300800 */
[----:B------:R-:W4:Y:S01]  /*18bd40*/  LDL.LU R192, [R1+0x1d08] ;  /* 0x001d080001c07983 */ /* 0x000f220000300800 */
[----:B------:R-:W-:-:S02]  /*18bd50*/  ISETP.LT.AND P5, PT, R196, c[0x0][0x178], !P3 ;  /* 0x00005e00c4007a0c */ /* 0x000fc40005fa1270 */
[----:B------:R-:W-:Y:S01]  /*18bd60*/  ISETP.LT.AND P2, PT, R191, c[0x0][0x178], !P3 ;  /* 0x00005e00bf007a0c */ /* 0x000fe20005f41270 */
[----:B------:R-:W-:Y:S02]  /*18bd70*/  ISETP.LT.AND P3, PT, R190, c[0x0][0x178], !P3 ;  /* 0x00005e00be007a0c */ /* 0x000fe40005f61270 */
[----:B------:R-:W-:Y:S01]  /*18bd80*/  IMAD.WIDE R2, R188, 0x4, R10 ;  /* 0x00000004bc027825 */ /* 0x000fe200078e020a */
[----:B------:R-:W-:-:S03]  /*18bd90*/  ISETP.LT.AND P6, PT, R197, c[0x0][0x178], !P0 ;  /* 0x00005e00c5007a0c */ /* 0x000fc600047c1270 */
[----:B------:R-:W-:Y:S01]  /*18bda0*/  IMAD.WIDE R12, R188, 0x4, R8 ;  /* 0x00000004bc0c7825 */ /* 0x000fe200078e0208 */
[----:B------:R-:W-:Y:S02]  /*18bdb0*/  ISETP.LT.AND P4, PT, R196, c[0x0][0x178], !P0 ;  /* 0x00005e00c4007a0c */ /* 0x000fe40004781270 */
[C---:B------:R-:W-:Y:S01]  /*18bdc0*/  IADD3 R14, R188.reuse, c[0x0][0x198], RZ ;  /* 0x00006600bc0e7a10 */ /* 0x040fe20007ffe0ff */
[----:B------:R-:W4:Y:S01]  /*18bdd0*/  LDL.LU R15, [R1+0x6008] ;  /* 0x00600800010f7983 */ /* 0x000f220000300800 */
[----:B------:R-:W4:Y:S02]  /*18bde0*/  LDL.LU R199, [R1+0x1ddc] ;  /* 0x001ddc0001c77983 */ /* 0x000f240000300800 */
[----:B------:R-:W-:Y:S01]  /*18bdf0*/  IMAD.WIDE R188, R188, 0x4, R6 ;  /* 0x00000004bcbc7825 */ /* 0x000fe200078e0206 */
[----:B------:R1:W-:Y:S03]  /*18be00*/  @P5 STG.E [R2.64], R228 ;  /* 0x000000e402005986 */ /* 0x0003e6000c101904 */
[----:B------:R1:W-:Y:S01]  /*18be10*/  @P2 STG.E [R12.64], R229 ;  /* 0x000000e50c002986 */ /* 0x0003e2000c101904 */
[----:B------:R-:W-:-:S02]  /*18be20*/  ISETP.LT.AND P2, PT, R191, c[0x0][0x178], !P0 ;  /* 0x00005e00bf007a0c */ /* 0x000fc40004741270 */
[----:B------:R-:W-:Y:S01]  /*18be30*/  ISETP.LT.AND P5, PT, R190, c[0x0][0x178], !P0 ;  /* 0x00005e00be007a0c */ /* 0x000fe200047a1270 */
[----:B------:R1:W-:Y:S02]  /*18be40*/  @P3 STG.E [R188.64], R230 ;  /* 0x000000e6bc003986 */ /* 0x0003e4000c101904 */
[----:B-1----:R-:W-:-:S04]  /*18be50*/  IMAD.WIDE R2, R14, 0x4, R4 ;  /* 0x000000040e027825 */ /* 0x002fc800078e0204 */
[C---:B------:R-:W-:Y:S01]  /*18be60*/  IMAD.WIDE R12, R14.reuse, 0x4, R10 ;  /* 0x000000040e0c7825 */ /* 0x040fe200078e020a */
[----:B------:R-:W4:Y:S04]  /*18be70*/  LDL.LU R228, [R1+0x1dac] ;  /* 0x001dac0001e47983 */ /* 0x000f280000300800 */
[----:B------:R1:W-:Y:S01]  /*18be80*/  @P6 STG.E [R2.64], R195 ;  /* 0x000000c302006986 */ /* 0x0003e2000c101904 */
[----:B------:R-:W4:Y:S02]  /*18be90*/  LDL.LU R229, [R1+0x1d6c] ;  /* 0x001d6c0001e57983 */ /* 0x000f240000300800 */
[----:B------:R1:W-:Y:S02]  /*18bea0*/  @P4 STG.E [R12.64], R198 ;  /* 0x000000c60c004986 */ /* 0x0003e4000c101904 */
[----:B------:R-:W4:Y:S02]  /*18beb0*/  LDL.LU R230, [R1+0x1d0c] ;  /* 0x001d0c0001e67983 */ /* 0x000f240000300800 */
[----:B-1----:R-:W-:-:S04]  /*18bec0*/  IMAD.WIDE R2, R14, 0x4, R8 ;  /* 0x000000040e027825 */ /* 0x002fc800078e0208 */
[----:B------:R-:W-:Y:S01]  /*18bed0*/  IMAD.WIDE R12, R14, 0x4, R6 ;  /* 0x000000040e0c7825 */ /* 0x000fe200078e0206 */
[----:B--2---:R-:W-:Y:S02]  /*18bee0*/  ISETP.GE.AND P1, PT, R194, c[0x0][0x17c], PT ;  /* 0x00005f00c2007a0c */ /* 0x004fe40003f26270 */
[----:B---3--:R-:W-:Y:S02]  /*18bef0*/  ISETP.GE.AND P0, PT, R193, c[0x0][0x17c], PT ;  /* 0x00005f00c1007a0c */ /* 0x008fe40003f06270 */
[----:B------:R-:W2:Y:S01]  /*18bf00*/  LDL.LU R193, [R1+0x1de8] ;  /* 0x001de80001c17983 */ /* 0x000ea20000300800 */
[----:B------:R-:W3:Y:S02]  /*18bf10*/  LDL.LU R194, [R1+0x1dc8] ;  /* 0x001dc80001c27983 */ /* 0x000ee40000300800 */
[----:B------:R-:W3:Y:S02]  /*18bf20*/  LDL.LU R195, [R1+0x1d88] ;  /* 0x001d880001c37983 */ /* 0x000ee40000300800 */
[----:B------:R-:W3:Y:S01]  /*18bf30*/  LDL.LU R198, [R1+0x168] ;  /* 0x0001680001c67983 */ /* 0x000ee20000300800 */
[----:B----4-:R1:W-:Y:S01]  /*18bf40*/  @P2 STG.E [R2.64], R231 ;  /* 0x000000e702002986 */ /* 0x0103e2000c101904 */
[----:B------:R4:W-:Y:S03]  /*18bf50*/  @P5 STG.E [R12.64], R192 ;  /* 0x000000c00c005986 */ /* 0x0009e6000c101904 */
[----:B-1----:R-:W3:Y:S01]  /*18bf60*/  LDL.LU R231, [R1+0x1dec] ;  /* 0x001dec0001e77983 */ /* 0x002ee20000300800 */
[----:B----4-:R-:W4:Y:S01]  /*18bf70*/  LDL.LU R192, [R1+0x6004] ;  /* 0x0060040001c07983 */ /* 0x010f220000300800 */
[----:B------:R-:W-:-:S02]  /*18bf80*/  ISETP.LT.AND P4, PT, R197, c[0x0][0x178], !P1 ;  /* 0x00005e00c5007a0c */ /* 0x000fc40004f81270 */
[----:B------:R-:W-:Y:S02]  /*18bf90*/  IADD3 R188, R14, c[0x0][0x198], RZ ;  /* 0x000066000ebc7a10 */ /* 0x000fe40007ffe0ff */
[----:B------:R-:W-:Y:S02]  /*18bfa0*/  ISETP.LT.AND P6, PT, R196, c[0x0][0x178], !P1 ;  /* 0x00005e00c4007a0c */ /* 0x000fe40004fc1270 */
[----:B------:R-:W-:Y:S01]  /*18bfb0*/  ISETP.LT.AND P3, PT, R191, c[0x0][0x178], !P1 ;  /* 0x00005e00bf007a0c */ /* 0x000fe20004f61270 */
[----:B------:R-:W-:Y:S01]  /*18bfc0*/  IMAD.WIDE R2, R188, 0x4, R4 ;  /* 0x00000004bc027825 */ /* 0x000fe200078e0204 */
[----:B------:R-:W-:Y:S02]  /*18bfd0*/  ISETP.LT.AND P1, PT, R190, c[0x0][0x178], !P1 ;  /* 0x00005e00be007a0c */ /* 0x000fe40004f21270 */
[----:B------:R-:W-:Y:S02]  /*18bfe0*/  ISETP.LT.AND P5, PT, R197, c[0x0][0x178], !P0 ;  /* 0x00005e00c5007a0c */ /* 0x000fe400047a1270 */
[----:B------:R-:W-:Y:S01]  /*18bff0*/  ISETP.GE.AND P2, PT, R15, c[0x0][0x17c], PT ;  /* 0x00005f000f007a0c */ /* 0x000fe20003f46270 */
[----:B------:R-:W-:Y:S01]  /*18c000*/  IMAD.WIDE R12, R188, 0x4, R10 ;  /* 0x00000004bc0c7825 */ /* 0x000fe200078e020a */
[----:B------:R1:W-:Y:S01]  /*18c010*/  @P4 STG.E [R2.64], R199 ;  /* 0x000000c702004986 */ /* 0x0003e2000c101904 */
[----:B------:R-:W-:-:S02]  /*18c020*/  ISETP.LT.AND P4, PT, R196, c[0x0][0x178], !P0 ;  /* 0x00005e00c4007a0c */ /* 0x000fc40004781270 */
[C---:B------:R-:W-:Y:S01]  /*18c030*/  IMAD.WIDE R14, R188.reuse, 0x4, R8 ;  /* 0x00000004bc0e7825 */ /* 0x040fe200078e0208 */
[C---:B------:R-:W-:Y:S01]  /*18c040*/  IADD3 R189, R188.reuse, c[0x0][0x198], RZ ;  /* 0x00006600bcbd7a10 */ /* 0x040fe20007ffe0ff */
[----:B------:R1:W-:Y:S03]  /*18c050*/  @P6 STG.E [R12.64], R228 ;  /* 0x000000e40c006986 */ /* 0x0003e6000c101904 */
[----:B------:R1:W-:Y:S02]  /*18c060*/  @P3 STG.E [R14.64], R229 ;  /* 0x000000e50e003986 */ /* 0x0003e4000c101904 */
[----:B-1----:R-:W-:Y:S01]  /*18c070*/  IMAD.WIDE R2, R188, 0x4, R6 ;  /* 0x00000004bc027825 */ /* 0x002fe200078e0206 */
[----:B------:R-:W4:Y:S03]  /*18c080*/  LDL.LU R199, [R1+0x1dcc] ;  /* 0x001dcc0001c77983 */ /* 0x000f260000300800 */
[----:B------:R-:W4:Y:S02]  /*18c090*/  LDL.LU R228, [R1+0x1d8c] ;  /* 0x001d8c0001e47983 */ /* 0x000f240000300800 */
[----:B------:R-:W-:-:S04]  /*18c0a0*/  IMAD.WIDE R12, R189, 0x4, R4 ;  /* 0x00000004bd0c7825 */ /* 0x000fc800078e0204 */
[----:B------:R-:W-:Y:S01]  /*18c0b0*/  IMAD.WIDE R14, R189, 0x4, R10 ;  /* 0x00000004bd0e7825 */ /* 0x000fe200078e020a */
[----:B------:R1:W-:Y:S04]  /*18c0c0*/  @P1 STG.E [R2.64], R230 ;  /* 0x000000e602001986 */ /* 0x0003e8000c101904 */
[----:B------:R-:W4:Y:S04]  /*18c0d0*/  LDL.LU R229, [R1+0x16c] ;  /* 0x00016c0001e57983 */ /* 0x000f280000300800 */
[----:B-1----:R-:W4:Y:S01]  /*18c0e0*/  LDL.LU R230, [R1] ;  /* 0x0000000001e67983 */ /* 0x002f220000300800 */
[----:B------:R-:W-:Y:S01]  /*18c0f0*/  ISETP.LT.AND P3, PT, R191, c[0x0][0x178], !P0 ;  /* 0x00005e00bf007a0c */ /* 0x000fe20004761270 */
[----:B------:R-:W-:Y:S01]  /*18c100*/  ISETP.LT.AND P0, PT, R190, c[0x0][0x178], !P0 ;  /* 0x00005e00be007a0c */ /* 0x000fe20004701270 */
[----:B------:R-:W-:-:S02]  /*18c110*/  ISETP.LT.AND P6, PT, R197, c[0x0][0x178], !P2 ;  /* 0x00005e00c5007a0c */ /* 0x000fc400057c1270 */
[C---:B------:R-:W-:Y:S01]  /*18c120*/  IADD3 R188, R189.reuse, c[0x0][0x198], RZ ;  /* 0x00006600bdbc7a10 */ /* 0x040fe20007ffe0ff */
[----:B------:R-:W-:Y:S01]  /*18c130*/  IMAD.WIDE R2, R189, 0x4, R8 ;  /* 0x00000004bd027825 */ /* 0x000fe200078e0208 */
[----:B--2---:R-:W-:Y:S03]  /*18c140*/  @P5 STG.E [R12.64], R193 ;  /* 0x000000c10c005986 */ /* 0x004fe6000c101904 */
[----:B---3--:R1:W-:Y:S02]  /*18c150*/  @P4 STG.E [R14.64], R194 ;  /* 0x000000c20e004986 */ /* 0x0083e4000c101904 */
[----:B-1----:R-:W2:Y:S01]  /*18c160*/  LDL.LU R194, [R1+0x600c] ;  /* 0x00600c0001c27983 */ /* 0x002ea20000300800 */
[----:B----4-:R-:W-:-:S03]  /*18c170*/  ISETP.GE.AND P1, PT, R192, c[0x0][0x17c], PT ;  /* 0x00005f00c0007a0c */ /* 0x010fc60003f26270 */
[----:B------:R-:W3:Y:S01]  /*18c180*/  LDL.LU R192, [R1+0x6014] ;  /* 0x0060140001c07983 */ /* 0x000ee20000300800 */
[----:B------:R-:W-:-:S04]  /*18c190*/  IMAD.WIDE R12, R189, 0x4, R6 ;  /* 0x00000004bd0c7825 */ /* 0x000fc800078e0206 */
[----:B------:R-:W-:Y:S01]  /*18c1a0*/  IMAD.WIDE R14, R188, 0x4, R4 ;  /* 0x00000004bc0e7825 */ /* 0x000fe200078e0204 */
[----:B------:R-:W-:Y:S03]  /*18c1b0*/  @P3 STG.E [R2.64], R195 ;  /* 0x000000c302003986 */ /* 0x000fe6000c101904 */
[----:B------:R-:W-:Y:S02]  /*18c1c0*/  @P0 STG.E [R12.64], R198 ;  /* 0x000000c60c000986 */ /* 0x000fe4000c101904 */
[----:B------:R-:W4:Y:S01]  /*18c1d0*/  LDL.LU R193, [R1+0x601c] ;  /* 0x00601c0001c17983 */ /* 0x000f220000300800 */
[----:B------:R1:W-:Y:S04]  /*18c1e0*/  @P6 STG.E [R14.64], R231 ;  /* 0x000000e70e006986 */ /* 0x0003e8000c101904 */
[----:B-1----:R-:W4:Y:S01]  /*18c1f0*/  LDL.LU R231, [R1+0x4] ;  /* 0x0000040001e77983 */ /* 0x002f220000300800 */
[----:B------:R-:W-:-:S02]  /*18c200*/  ISETP.LT.AND P5, PT, R196, c[0x0][0x178], !P2 ;  /* 0x00005e00c4007a0c */ /* 0x000fc400057a1270 */
[----:B------:R-:W-:Y:S01]  /*18c210*/  ISETP.LT.AND P4, PT, R191, c[0x0][0x178], !P2 ;  /* 0x00005e00bf007a0c */ /* 0x000fe20005781270 */
[----:B------:R-:W-:-:S04]  /*18c220*/  IMAD.WIDE R2, R188, 0x4, R10 ;  /* 0x00000004bc027825 */ /* 0x000fc800078e020a */
[----:B------:R-:W-:Y:S01]  /*18c230*/  IMAD.WIDE R12, R188, 0x4, R8 ;  /* 0x00000004bc0c7825 */ /* 0x000fe200078e0208 */
[----:B------:R-:W-:Y:S02]  /*18c240*/  ISETP.LT.AND P6, PT, R197, c[0x0][0x178], !P1 ;  /* 0x00005e00c5007a0c */ /* 0x000fe40004fc1270 */
[----:B------:R-:W-:Y:S02]  /*18c250*/  ISETP.LT.AND P3, PT, R196, c[0x0][0x178], !P1 ;  /* 0x00005e00c4007a0c */ /* 0x000fe40004f61270 */
[C---:B------:R-:W-:Y:S01]  /*18c260*/  ISETP.LT.AND P2, PT, R190.reuse, c[0x0][0x178], !P2 ;  /* 0x00005e00be007a0c */ /* 0x040fe20005741270 */
[----:B------:R1:W-:Y:S02]  /*18c270*/  @P5 STG.E [R2.64], R199 ;  /* 0x000000c702005986 */ /* 0x0003e4000c101904 */
[----:B------:R1:W-:Y:S01]  /*18c280*/  @P4 STG.E [R12.64], R228 ;  /* 0x000000e40c004986 */ /* 0x0003e2000c101904 */
[----:B------:R-:W-:Y:S02]  /*18c290*/  ISETP.LT.AND P4, PT, R191, c[0x0][0x178], !P1 ;  /* 0x00005e00bf007a0c */ /* 0x000fe40004f81270 */
[----:B------:R-:W-:-:S02]  /*18c2a0*/  ISETP.LT.AND P5, PT, R190, c[0x0][0x178], !P1 ;  /* 0x00005e00be007a0c */ /* 0x000fc40004fa1270 */
[C---:B------:R-:W-:Y:S01]  /*18c2b0*/  IADD3 R14, R188.reuse, c[0x0][0x198], RZ ;  /* 0x00006600bc0e7a10 */ /* 0x040fe20007ffe0ff */
[----:B------:R-:W-:-:S05]  /*18c2c0*/  IMAD.WIDE R188, R188, 0x4, R6 ;  /* 0x00000004bcbc7825 */ /* 0x000fca00078e0206 */
[----:B------:R-:W-:Y:S01]  /*18c2d0*/  @P2 STG.E [R188.64], R229 ;  /* 0x000000e5bc002986 */ /* 0x000fe2000c101904 */
[----:B-1----:R-:W-:-:S04]  /*18c2e0*/  IMAD.WIDE R2, R14, 0x4, R4 ;  /* 0x000000040e027825 */ /* 0x002fc800078e0204 */
[C---:B------:R-:W-:Y:S01]  /*18c2f0*/  IMAD.WIDE R12, R14.reuse, 0x4, R10 ;  /* 0x000000040e0c7825 */ /* 0x040fe200078e020a */
[----:B------:R1:W-:Y:S04]  /*18c300*/  @P6 STG.E [R2.64], R230 ;  /* 0x000000e602006986 */ /* 0x0003e8000c101904 */
[----:B------:R1:W-:Y:S02]  /*18c310*/  @P3 STG.E [R12.64], R64 ;  /* 0x000000400c003986 */ /* 0x0003e4000c101904 */
[----:B-1----:R-:W-:-:S04]  /*18c320*/  IMAD.WIDE R2, R14, 0x4, R8 ;  /* 0x000000040e027825 */ /* 0x002fc800078e0208 */
[C---:B------:R-:W-:Y:S01]  /*18c330*/  IMAD.WIDE R12, R14.reuse, 0x4, R6 ;  /* 0x000000040e0c7825 */ /* 0x040fe200078e0206 */
[----:B------:R-:W-:Y:S01]  /*18c340*/  IADD3 R64, R14, c[0x0][0x198], RZ ;  /* 0x000066000e407a10 */ /* 0x000fe20007ffe0ff */
[----:B------:R1:W-:Y:S03]  /*18c350*/  @P4 STG.E [R2.64], R96 ;  /* 0x0000006002004986 */ /* 0x0003e6000c101904 */
[----:B------:R1:W-:Y:S02]  /*18c360*/  @P5 STG.E [R12.64], R120 ;  /* 0x000000780c005986 */ /* 0x0003e4000c101904 */
[----:B------:R-:W-:-:S04]  /*18c370*/  IMAD.WIDE R14, R64, 0x4, R8 ;  /* 0x00000004400e7825 */ /* 0x000fc800078e0208 */
[----:B-1----:R-:W-:-:S04]  /*18c380*/  IMAD.WIDE R2, R64, 0x4, R4 ;  /* 0x0000000440027825 */ /* 0x002fc800078e0204 */
[C---:B------:R-:W-:Y:S01]  /*18c390*/  IMAD.WIDE R12, R64.reuse, 0x4, R10 ;  /* 0x00000004400c7825 */ /* 0x040fe200078e020a */
[----:B------:R-:W-:Y:S02]  /*18c3a0*/  IADD3 R96, R64, c[0x0][0x198], RZ ;  /* 0x0000660040607a10 */ /* 0x000fe40007ffe0ff */
[----:B---3--:R-:W-:Y:S02]  /*18c3b0*/  ISETP.GE.AND P1, PT, R192, c[0x0][0x17c], PT ;  /* 0x00005f00c0007a0c */ /* 0x008fe40003f26270 */
[----:B------:R-:W3:Y:S01]  /*18c3c0*/  LDL.LU R192, [R1+0x6034] ;  /* 0x0060340001c07983 */ /* 0x000ee20000300800 */
[----:B------:R-:W3:Y:S02]  /*18c3d0*/  LDL.LU R189, [R1+0x6020] ;  /* 0x0060200001bd7983 */ /* 0x000ee40000300800 */
[----:B------:R-:W3:Y:S01]  /*18c3e0*/  LDL.LU R188, [R1+0x602c] ;  /* 0x00602c0001bc7983 */ /* 0x000ee20000300800 */
[----:B--2---:R-:W-:Y:S01]  /*18c3f0*/  ISETP.GE.AND P0, PT, R194, c[0x0][0x17c], PT ;  /* 0x00005f00c2007a0c */ /* 0x004fe20003f06270 */
[----:B------:R-:W2:Y:S03]  /*18c400*/  LDL.LU R120, [R1+0x6030] ;  /* 0x0060300001787983 */ /* 0x000ea60000300800 */
[----:B------:R-:W-:-:S02]  /*18c410*/  ISETP.LT.AND P3, PT, R197, c[0x0][0x178], !P0 ;  /* 0x00005e00c5007a0c */ /* 0x000fc40004761270 */
[----:B------:R-:W-:Y:S02]  /*18c420*/  ISETP.LT.AND P6, PT, R196, c[0x0][0x178], !P0 ;  /* 0x00005e00c4007a0c */ /* 0x000fe400047c1270 */
[----:B------:R-:W-:Y:S01]  /*18c430*/  ISETP.LT.AND P2, PT, R191, c[0x0][0x178], !P0 ;  /* 0x00005e00bf007a0c */ /* 0x000fe20004741270 */
[----:B------:R-:W-:Y:S01]  /*18c440*/  ISETP.LT.AND P0, PT, R190, c[0x0][0x178], !P0 ;  /* 0x00005e00be007a0c */ /* 0x000fe20004701270 */
[----:B------:R-:W-:-:S07]  /*18c450*/  ISETP.LT.AND P5, PT, R197, c[0x0][0x178], !P1 ;  /* 0x00005e00c5007a0c */ /* 0x000fce0004fa1270 */
[----:B----4-:R1:W-:Y:S02]  /*18c460*/  @P3 STG.E [R2.64], R231 ;  /* 0x000000e702003986 */ /* 0x0103e4000c101904 */
[----:B------:R4:W-:Y:S01]  /*18c470*/  @P6 STG.E [R12.64], R65 ;  /* 0x000000410c006986 */ /* 0x0009e2000c101904 */
[----:B------:R-:W-:Y:S01]  /*18c480*/  ISETP.LT.AND P3, PT, R196, c[0x0][0x178], !P1 ;  /* 0x00005e00c4007a0c */ /* 0x000fe20004f61270 */
[----:B------:R4:W-:Y:S01]  /*18c490*/  @P2 STG.E [R14.64], R97 ;  /* 0x000000610e002986 */ /* 0x0009e2000c101904 */
[----:B------:R-:W-:Y:S01]  /*18c4a0*/  ISETP.LT.AND P2, PT, R191, c[0x0][0x178], !P1 ;  /* 0x00005e00bf007a0c */ /* 0x000fe20004f41270 */
[----:B-1----:R-:W-:-:S04]  /*18c4b0*/  IMAD.WIDE R2, R64, 0x4, R6 ;  /* 0x0000000440027825 */ /* 0x002fc800078e0206 */
[----:B----4-:R-:W-:-:S04]  /*18c4c0*/  IMAD.WIDE R12, R96, 0x4, R4 ;  /* 0x00000004600c7825 */ /* 0x010fc800078e0204 */
[C---:B------:R-:W-:Y:S01]  /*18c4d0*/  IMAD.WIDE R14, R96.reuse, 0x4, R10 ;  /* 0x00000004600e7825 */ /* 0x040fe200078e020a */
[----:B------:R1:W-:Y:S03]  /*18c4e0*/  @P0 STG.E [R2.64], R121 ;  /* 0x0000007902000986 */ /* 0x0003e6000c101904 */
[----:B------:R-:W-:Y:S02]  /*18c4f0*/  @P5 STG.E [R12.64], R244 ;  /* 0x000000f40c005986 */ /* 0x000fe4000c101904 */
[----:B------:R-:W-:Y:S02]  /*18c500*/  @P3 STG.E [R14.64], R60 ;  /* 0x0000003c0e003986 */ /* 0x000fe4000c101904 */
[----:B-1----:R-:W-:-:S05]  /*18c510*/  IMAD.WIDE R2, R96, 0x4, R8 ;  /* 0x0000000460027825 */ /* 0x002fca00078e0208 */
[----:B------:R1:W-:Y:S04]  /*18c520*/  @P2 STG.E [R2.64], R92 ;  /* 0x0000005c02002986 */ /* 0x0003e8000c101904 */
[----:B-1----:R-:W4:Y:S01]  /*18c530*/  LDL.LU R92, [R1+0x6044] ;  /* 0x00604400015c7983 */ /* 0x002f220000300800 */
[----:B------:R-:W-:Y:S02]  /*18c540*/  ISETP.GE.AND P4, PT, R193, c[0x0][0x17c], PT ;  /* 0x00005f00c1007a0c */ /* 0x000fe40003f86270 */
[----:B------:R-:W-:Y:S02]  /*18c550*/  ISETP.LT.AND P1, PT, R190, c[0x0][0x178], !P1 ;  /* 0x00005e00be007a0c */ /* 0x000fe40004f21270 */
[C---:B------:R-:W-:Y:S01]  /*18c560*/  IADD3 R64, R96.reuse, c[0x0][0x198], RZ ;  /* 0x0000660060407a10 */ /* 0x040fe20007ffe0ff */
[----:B------:R-:W-:Y:S01]  /*18c570*/  IMAD.WIDE R12, R96, 0x4, R6 ;  /* 0x00000004600c7825 */ /* 0x000fe200078e0206 */
[----:B------:R-:W-:-:S02]  /*18c580*/  ISETP.LT.AND P6, PT, R197, c[0x0][0x178], !P4 ;  /* 0x00005e00c5007a0c */ /* 0x000fc400067c1270 */
[----:B------:R-:W-:Y:S02]  /*18c590*/  ISETP.LT.AND P5, PT, R196, c[0x0][0x178], !P4 ;  /* 0x00005e00c4007a0c */ /* 0x000fe400067a1270 */
[----:B------:R-:W-:Y:S01]  /*18c5a0*/  ISETP.LT.AND P3, PT, R191, c[0x0][0x178], !P4 ;  /* 0x00005e00bf007a0c */ /* 0x000fe20006761270 */
[----:B------:R-:W-:Y:S01]  /*18c5b0*/  IMAD.WIDE R14, R64, 0x4, R4 ;  /* 0x00000004400e7825 */ /* 0x000fe200078e0204 */
[----:B------:R-:W-:-:S03]  /*18c5c0*/  ISETP.LT.AND P4, PT, R190, c[0x0][0x178], !P4 ;  /* 0x00005e00be007a0c */ /* 0x000fc60006781270 */
[C---:B------:R-:W-:Y:S01]  /*18c5d0*/  IMAD.WIDE R2, R64.reuse, 0x4, R10 ;  /* 0x0000000440027825 */ /* 0x040fe200078e020a */
[----:B------:R-:W4:Y:S04]  /*18c5e0*/  LDL.LU R65, [R1+0x6048] ;  /* 0x0060480001417983 */ /* 0x000f280000300800 */
[----:B------:R1:W-:Y:S01]  /*18c5f0*/  @P1 STG.E [R12.64], R116 ;  /* 0x000000740c001986 */ /* 0x0003e2000c101904 */
[----:B------:R1:W-:Y:S01]  /*18c600*/  @P6 STG.E [R14.64], R245 ;  /* 0x000000f50e006986 */ /* 0x0003e2000c101904 */
[C---:B------:R-:W-:Y:S02]  /*18c610*/  IADD3 R60, R64.reuse, c[0x0][0x198], RZ ;  /* 0x00006600403c7a10 */ /* 0x040fe40007ffe0ff */
[----:B------:R1:W-:Y:S02]  /*18c620*/  @P5 STG.E [R2.64], R61 ;  /* 0x0000003d02005986 */ /* 0x0003e4000c101904 */
[----:B-1----:R-:W-:-:S04]  /*18c630*/  IMAD.WIDE R12, R64, 0x4, R8 ;  /* 0x00000004400c7825 */ /* 0x002fc800078e0208 */
[----:B------:R-:W-:-:S04]  /*18c640*/  IMAD.WIDE R14, R60, 0x4, R10 ;  /* 0x000000043c0e7825 */ /* 0x000fc800078e020a */
[----:B------:R-:W-:Y:S02]  /*18c650*/  IMAD.WIDE R2, R64, 0x4, R6 ;  /* 0x0000000440027825 */ /* 0x000fe400078e0206 */
[----:B------:R-:W4:Y:S04]  /*18c660*/  LDL.LU R64, [R1+0x6038] ;  /* 0x0060380001407983 */ /* 0x000f280000300800 */
[----:B------:R1:W-:Y:S01]  /*18c670*/  @P3 STG.E [R12.64], R93 ;  /* 0x0000005d0c003986 */ /* 0x0003e2000c101904 */
[----:B------:R1:W-:Y:S02]  /*18c680*/  @P4 STG.E [R2.64], R117 ;  /* 0x0000007502004986 */ /* 0x0003e4000c101904 */
[----:B------:R-:W4:Y:S02]  /*18c690*/  LDL.LU R61, [R1+0x603c] ;  /* 0x00603c00013d7983 */ /* 0x000f240000300800 */
[----:B-1----:R-:W-:-:S04]  /*18c6a0*/  IMAD.WIDE R12, R60, 0x4, R4 ;  /* 0x000000043c0c7825 */ /* 0x002fc800078e0204 */
[----:B------:R-:W-:Y:S01]  /*18c6b0*/  IMAD.WIDE R2, R60, 0x4, R8 ;  /* 0x000000043c027825 */ /* 0x000fe200078e0208 */
[----:B---3--:R-:W-:-:S04]  /*18c6c0*/  ISETP.GE.AND P0, PT, R192, c[0x0][0x17c], PT ;  /* 0x00005f00c0007a0c */ /* 0x008fc80003f06270 */
[----:B------:R-:W-:Y:S02]  /*18c6d0*/  ISETP.LT.AND P6, PT, R197, c[0x0][0x178], !P0 ;  /* 0x00005e00c5007a0c */ /* 0x000fe400047c1270 */
[----:B------:R-:W-:Y:S02]  /*18c6e0*/  ISETP.LT.AND P2, PT, R196, c[0x0][0x178], !P0 ;  /* 0x00005e00c4007a0c */ /* 0x000fe40004741270 */
[----:B------:R-:W-:Y:S02]  /*18c6f0*/  ISETP.LT.AND P3, PT, R191, c[0x0][0x178], !P0 ;  /* 0x00005e00bf007a0c */ /* 0x000fe40004761270 */
[----:B------:R-:W-:Y:S02]  /*18c700*/  ISETP.LT.AND P5, PT, R190, c[0x0][0x178], !P0 ;  /* 0x00005e00be007a0c */ /* 0x000fe400047a1270 */
[----:B------:R-:W-:Y:S01]  /*18c710*/  ISETP.GE.AND P1, PT, R189, c[0x0][0x17c], PT ;  /* 0x00005f00bd007a0c */ /* 0x000fe20003f26270 */
[----:B------:R-:W-:-:S03]  /*18c720*/  ISETP.GE.AND P0, PT, R188, c[0x0][0x17c], PT ;  /* 0x00005f00bc007a0c */ /* 0x000fc60003f06270 */
[----:B------:R-:W-:Y:S01]  /*18c730*/  ISETP.LT.AND P4, PT, R191, c[0x0][0x178], !P1 ;  /* 0x00005e00bf007a0c */ /* 0x000fe20004f81270 */
[----:B------:R1:W-:Y:S02]  /*18c740*/  @P6 STG.E [R12.64], R236 ;  /* 0x000000ec0c006986 */ /* 0x0003e4000c101904 */
[----:B------:R-:W-:Y:S01]  /*18c750*/  @P2 STG.E [R14.64], R56 ;  /* 0x000000380e002986 */ /* 0x000fe2000c101904 */
[----:B------:R-:W-:Y:S02]  /*18c760*/  ISETP.LT.AND P2, PT, R197, c[0x0][0x178], !P1 ;  /* 0x00005e00c5007a0c */ /* 0x000fe40004f41270 */
[----:B------:R-:W-:Y:S01]  /*18c770*/  ISETP.LT.AND P6, PT, R196, c[0x0][0x178], !P1 ;  /* 0x00005e00c4007a0c */ /* 0x000fe20004fc1270 */
[----:B------:R3:W-:Y:S01]  /*18c780*/  @P3 STG.E [R2.64], R88 ;  /* 0x0000005802003986 */ /* 0x0007e2000c101904 */
[----:B------:R-:W-:Y:S01]  /*18c790*/  ISETP.LT.AND P1, PT, R190, c[0x0][0x178], !P1 ;  /* 0x00005e00be007a0c */ /* 0x000fe20004f21270 */
[C---:B-1----:R-:W-:Y:S01]  /*18c7a0*/  IMAD.WIDE R12, R60.reuse, 0x4, R6 ;  /* 0x000000043c0c7825 */ /* 0x042fe200078e0206 */
[----:B------:R-:W-:-:S04]  /*18c7b0*/  IADD3 R60, R60, c[0x0][0x198], RZ ;  /* 0x000066003c3c7a10 */ /* 0x000fc80007ffe0ff */
[----:B------:R1:W-:Y:S01]  /*18c7c0*/  @P5 STG.E [R12.64], R112 ;  /* 0x000000700c005986 */ /* 0x0003e2000c101904 */
[----:B------:R-:W-:Y:S01]  /*18c7d0*/  ISETP.LT.AND P5, PT, R197, c[0x0][0x178], !P0 ;  /* 0x00005e00c5007a0c */ /* 0x000fe200047a1270 */
[C---:B---3--:R-:W-:Y:S01]  /*18c7e0*/  IMAD.WIDE R2, R60.reuse, 0x4, R4 ;  /* 0x000000043c027825 */ /* 0x048fe200078e0204 */
[----:B------:R-:W-:-:S03]  /*18c7f0*/  IADD3 R56, R60, c[0x0][0x198], RZ ;  /* 0x000066003c387a10 */ /* 0x000fc60007ffe0ff */
[C---:B------:R-:W-:Y:S01]  /*18c800*/  IMAD.WIDE R14, R60.reuse, 0x4, R8 ;  /* 0x000000043c0e7825 */ /* 0x040fe200078e0208 */
[----:B------:R3:W-:Y:S03]  /*18c810*/  @P2 STG.E [R2.64], R237 ;  /* 0x000000ed02002986 */ /* 0x0007e6000c101904 */
[----:B-1----:R-:W-:Y:S01]  /*18c820*/  IMAD.WIDE R12, R60, 0x4, R10 ;  /* 0x000000043c0c7825 */ /* 0x002fe200078e020a */
[----:B------:R-:W-:-:S04]  /*18c830*/  ISETP.LT.AND P2, PT, R196, c[0x0][0x178], !P0 ;  /* 0x00005e00c4007a0c */ /* 0x000fc80004741270 */
[----:B------:R1:W-:Y:S01]  /*18c840*/  @P6 STG.E [R12.64], R57 ;  /* 0x000000390c006986 */ /* 0x0003e2000c101904 */
[----:B---3--:R-:W-:-:S04]  /*18c850*/  IMAD.WIDE R2, R60, 0x4, R6 ;  /* 0x000000043c027825 */ /* 0x008fc800078e0206 */
[----:B------:R3:W-:Y:S01]  /*18c860*/  @P4 STG.E [R14.64], R89 ;  /* 0x000000590e004986 */ /* 0x0007e2000c101904 */
[----:B------:R-:W-:Y:S02]  /*18c870*/  ISETP.LT.AND P4, PT, R191, c[0x0][0x178], !P0 ;  /* 0x00005e00bf007a0c */ /* 0x000fe40004781270 */
[----:B--2---:R-:W-:Y:S01]  /*18c880*/  ISETP.GE.AND P3, PT, R120, c[0x0][0x17c], PT ;  /* 0x00005f0078007a0c */ /* 0x004fe20003f66270 */
[----:B------:R2:W-:Y:S01]  /*18c890*/  @P1 STG.E [R2.64], R113 ;  /* 0x0000007102001986 */ /* 0x0005e2000c101904 */
[----:B-1----:R-:W-:Y:S01]  /*18c8a0*/  IMAD.WIDE R12, R56, 0x4, R4 ;  /* 0x00000004380c7825 */ /* 0x002fe200078e0204 */
[----:B------:R-:W-:-:S03]  /*18c8b0*/  ISETP.LT.AND P0, PT, R190, c[0x0][0x178], !P0 ;  /* 0x00005e00be007a0c */ /* 0x000fc60004701270 */
[C---:B---3--:R-:W-:Y:S01]  /*18c8c0*/  IMAD.WIDE R14, R56.reuse, 0x4, R10 ;  /* 0x00000004380e7825 */ /* 0x048fe200078e020a */
[----:B------:R-:W-:Y:S01]  /*18c8d0*/  ISETP.LT.AND P6, PT, R197, c[0x0][0x178], !P3 ;  /* 0x00005e00c5007a0c */ /* 0x000fe20005fc1270 */
[----:B------:R1:W-:Y:S02]  /*18c8e0*/  @P5 STG.E [R12.64], R32 ;  /* 0x000000200c005986 */ /* 0x0003e4000c101904 */
[----:B--2---:R-:W-:Y:S01]  /*18c8f0*/  IMAD.WIDE R2, R56, 0x4, R8 ;  /* 0x0000000438027825 */ /* 0x004fe200078e0208 */
[----:B------:R-:W-:Y:S01]  /*18c900*/  ISETP.LT.AND P5, PT, R196, c[0x0][0x178], !P3 ;  /* 0x00005e00c4007a0c */ /* 0x000fe20005fa1270 */
[----:B------:R2:W-:Y:S01]  /*18c910*/  @P2 STG.E [R14.64], R52 ;  /* 0x000000340e002986 */ /* 0x0005e2000c101904 */
[C---:B-1----:R-:W-:Y:S01]  /*18c920*/  IADD3 R32, R56.reuse, c[0x0][0x198], RZ ;  /* 0x0000660038207a10 */ /* 0x042fe20007ffe0ff */
[----:B------:R-:W-:Y:S02]  /*18c930*/  IMAD.WIDE R12, R56, 0x4, R6 ;  /* 0x00000004380c7825 */ /* 0x000fe400078e0206 */
[----:B------:R-:W3:Y:S04]  /*18c940*/  LDL.LU R56, [R1+0x6050] ;  /* 0x0060500001387983 */ /* 0x000ee80000300800 */
[----:B------:R1:W-:Y:S01]  /*18c950*/  @P4 STG.E [R2.64], R84 ;  /* 0x0000005402004986 */ /* 0x0003e2000c101904 */
[----:B--2---:R-:W-:-:S04]  /*18c960*/  IMAD.WIDE R14, R32, 0x4, R4 ;  /* 0x00000004200e7825 */ /* 0x004fc800078e0204 */
[----:B------:R2:W-:Y:S01]  /*18c970*/  @P0 STG.E [R12.64], R108 ;  /* 0x0000006c0c000986 */ /* 0x0005e2000c101904 */
[----:B------:R-:W-:Y:S01]  /*18c980*/  ISETP.LT.AND P2, PT, R191, c[0x0][0x178], !P3 ;  /* 0x00005e00bf007a0c */ /* 0x000fe20005f41270 */
[----:B------:R-:W-:Y:S01]  /*18c990*/  @P6 STG.E [R14.64], R33 ;  /* 0x000000210e006986 */ /* 0x000fe2000c101904 */
[----:B-1----:R-:W-:Y:S01]  /*18c9a0*/  IMAD.WIDE R2, R32, 0x4, R10 ;  /* 0x0000000420027825 */ /* 0x002fe200078e020a */
[----:B----4-:R-:W-:-:S04]  /*18c9b0*/  ISETP.GE.AND P1, PT, R92, c[0x0][0x17c], PT ;  /* 0x00005f005c007a0c */ /* 0x010fc80003f26270 */
[----:B------:R1:W-:Y:S01]  /*18c9c0*/  @P5 STG.E [R2.64], R53 ;  /* 0x0000003502005986 */ /* 0x0003e2000c101904 */
[----:B------:R-:W-:Y:S02]  /*18c9d0*/  ISETP.LT.AND P3, PT, R190, c[0x0][0x178], !P3 ;  /* 0x00005e00be007a0c */ /* 0x000fe40005f61270 */
[----:B------:R-:W-:Y:S02]  /*18c9e0*/  ISETP.LT.AND P6, PT, R197, c[0x0][0x178], !P1 ;  /* 0x00005e00c5007a0c */ /* 0x000fe40004fc1270 */
[----:B------:R-:W-:Y:S01]  /*18c9f0*/  ISETP.LT.AND P4, PT, R196, c[0x0][0x178], !P1 ;  /* 0x00005e00c4007a0c */ /* 0x000fe20004f81270 */
[C---:B--2---:R-:W-:Y:S01]  /*18ca00*/  IMAD.WIDE R12, R32.reuse, 0x4, R8 ;  /* 0x00000004200c7825 */ /* 0x044fe200078e0208 */
[----:B-1----:R-:W2:Y:S01]  /*18ca10*/  LDL.LU R53, [R1+0x605c] ;  /* 0x00605c0001357983 */ /* 0x002ea20000300800 */
[----:B------:R-:W-:-:S03]  /*18ca20*/  IADD3 R33, R32, c[0x0][0x198], RZ ;  /* 0x0000660020217a10 */ /* 0x000fc60007ffe0ff */
[----:B------:R1:W-:Y:S01]  /*18ca30*/  @P2 STG.E [R12.64], R85 ;  /* 0x000000550c002986 */ /* 0x0003e2000c101904 */
[----:B------:R-:W-:-:S04]  /*18ca40*/  IMAD.WIDE R2, R32, 0x4, R6 ;  /* 0x0000000420027825 */ /* 0x000fc800078e0206 */
[----:B------:R-:W4:Y:S02]  /*18ca50*/  LDL.LU R52, [R1+0x6064] ;  /* 0x0060640001347983 */ /* 0x000f240000300800 */
[C---:B------:R-:W-:Y:S01]  /*18ca60*/  IMAD.WIDE R14, R33.reuse, 0x4, R10 ;  /* 0x00000004210e7825 */ /* 0x040fe200078e020a */
[----:B------:R-:W-:Y:S03]  /*18ca70*/  @P3 STG.E [R2.64], R109 ;  /* 0x0000006d02003986 */ /* 0x000fe6000c101904 */
[----:B-1----:R-:W-:-:S05]  /*18ca80*/  IMAD.WIDE R12, R33, 0x4, R4 ;  /* 0x00000004210c7825 */ /* 0x002fca00078e0204 */
[----:B------:R-:W-:Y:S01]  /*18ca90*/  @P6 STG.E [R12.64], R248 ;  /* 0x000000f80c006986 */ /* 0x000fe2000c101904 */
[----:B------:R1:W-:Y:S03]  /*18caa0*/  @P4 STG.E [R14.64], R48 ;  /* 0x000000300e004986 */ /* 0x0003e6000c101904 */
[----:B-1----:R-:W4:Y:S01]  /*18cab0*/  LDL.LU R48, [R1+0x604c] ;  /* 0x00604c0001307983 */ /* 0x002f220000300800 */
[----:B------:R-:W-:Y:S02]  /*18cac0*/  ISETP.LT.AND P2, PT, R191, c[0x0][0x178], !P1 ;  /* 0x00005e00bf007a0c */ /* 0x000fe40004f41270 */
[----:B------:R-:W-:Y:S02]  /*18cad0*/  ISETP.GE.AND P0, PT, R65, c[0x0][0x17c], PT ;  /* 0x00005f0041007a0c */ /* 0x000fe40003f06270 */
[----:B------:R-:W-:Y:S01]  /*18cae0*/  ISETP.LT.AND P5, PT, R190, c[0x0][0x178], !P1 ;  /* 0x00005e00be007a0c */ /* 0x000fe20004fa1270 */
[----:B------:R-:W-:Y:S01]  /*18caf0*/  IMAD.WIDE R2, R33, 0x4, R8 ;  /* 0x0000000421027825 */ /* 0x000fe200078e0208 */
[----:B------:R-:W-:-:S03]  /*18cb00*/  ISETP.LT.AND P4, PT, R197, c[0x0][0x178], !P0 ;  /* 0x00005e00c5007a0c */ /* 0x000fc60004781270 */
[C---:B------:R-:W-:Y:S01]  /*18cb10*/  IMAD.WIDE R12, R33.reuse, 0x4, R6 ;  /* 0x00000004210c7825 */ /* 0x040fe200078e0206 */
[----:B------:R-:W-:Y:S02]  /*18cb20*/  ISETP.LT.AND P6, PT, R196, c[0x0][0x178], !P0 ;  /* 0x00005e00c4007a0c */ /* 0x000fe400047c1270 */
[----:B------:R-:W-:Y:S02]  /*18cb30*/  IADD3 R33, R33, c[0x0][0x198], RZ ;  /* 0x0000660021217a10 */ /* 0x000fe40007ffe0ff */
[----:B------:R-:W-:Y:S02]  /*18cb40*/  ISETP.LT.AND P3, PT, R191, c[0x0][0x178], !P0 ;  /* 0x00005e00bf007a0c */ /* 0x000fe40004761270 */
[----:B------:R-:W-:Y:S01]  /*18cb50*/  ISETP.GE.AND P1, PT, R64, c[0x0][0x17c], PT ;  /* 0x00005f0040007a0c */ /* 0x000fe20003f26270 */
[----:B------:R1:W-:Y:S01]  /*18cb60*/  @P2 STG.E [R2.64], R80 ;  /* 0x0000005002002986 */ /* 0x0003e2000c101904 */
[----:B------:R1:W-:Y:S01]  /*18cb70*/  @P5 STG.E [R12.64], R104 ;  /* 0x000000680c005986 */ /* 0x0003e2000c101904 */
[----:B------:R-:W-:Y:S01]  /*18cb80*/  ISETP.LT.AND P0, PT, R190, c[0x0][0x178], !P0 ;  /* 0x00005e00be007a0c */ /* 0x000fe20004701270 */
[----:B------:R-:W-:Y:S01]  /*18cb90*/  IMAD.WIDE R14, R33, 0x4, R8 ;  /* 0x00000004210e7825 */ /* 0x000fe200078e0208 */
[----:B------:R-:W-:-:S03]  /*18cba0*/  ISETP.LT.AND P5, PT, R197, c[0x0][0x178], !P1 ;  /* 0x00005e00c5007a0c */ /* 0x000fc60004fa1270 */
[----:B-1----:R-:W-:-:S04]  /*18cbb0*/  IMAD.WIDE R2, R33, 0x4, R4 ;  /* 0x0000000421027825 */ /* 0x002fc800078e0204 */
[----:B------:R-:W-:Y:S01]  /*18cbc0*/  IMAD.WIDE R12, R33, 0x4, R10 ;  /* 0x00000004210c7825 */ /* 0x000fe200078e020a */
[----:B------:R-:W-:Y:S01]  /*18cbd0*/  ISETP.GE.AND P2, PT, R61, c[0x0][0x17c], PT ;  /* 0x00005f003d007a0c */ /* 0x000fe20003f46270 */
[----:B------:R1:W-:Y:S01]  /*18cbe0*/  @P4 STG.E [R2.64], R249 ;  /* 0x000000f902004986 */ /* 0x0003e2000c101904 */
[----:B------:R-:W-:Y:S02]  /*18cbf0*/  ISETP.LT.AND P4, PT, R196, c[0x0][0x178], !P1 ;  /* 0x00005e00c4007a0c */ /* 0x000fe40004f81270 */
[----:B------:R-:W-:Y:S01]  /*18cc00*/  IADD3 R32, R33, c[0x0][0x198], RZ ;  /* 0x0000660021207a10 */ /* 0x000fe20007ffe0ff */
[----:B------:R1:W-:Y:S01]  /*18cc10*/  @P6 STG.E [R12.64], R49 ;  /* 0x000000310c006986 */ /* 0x0003e2000c101904 */
[----:B------:R1:W-:Y:S01]  /*18cc20*/  @P3 STG.E [R14.64], R81 ;  /* 0x000000510e003986 */ /* 0x0003e2000c101904 */
[----:B------:R-:W-:Y:S01]  /*18cc30*/  ISETP.LT.AND P3, PT, R191, c[0x0][0x178], !P1 ;  /* 0x00005e00bf007a0c */ /* 0x000fe20004f61270 */
[----:B------:R-:W-:Y:S01]  /*18cc40*/  ISETP.LT.AND P1, PT, R190, c[0x0][0x178], !P1 ;  /* 0x00005e00be007a0c */ /* 0x000fe20004f21270 */
[----:B------:R-:W-:Y:S01]  /*18cc50*/  ISETP.LT.AND P6, PT, R197, c[0x0][0x178], !P2 ;  /* 0x00005e00c5007a0c */ /* 0x000fe200057c1270 */
[----:B-1----:R-:W-:-:S04]  /*18cc60*/  IMAD.WIDE R2, R33, 0x4, R6 ;  /* 0x0000000421027825 */ /* 0x002fc800078e0206 */
[----:B------:R-:W-:-:S04]  /*18cc70*/  IMAD.WIDE R12, R32, 0x4, R4 ;  /* 0x00000004200c7825 */ /* 0x000fc800078e0204 */
[C---:B------:R-:W-:Y:S01]  /*18cc80*/  IMAD.WIDE R14, R32.reuse, 0x4, R10 ;  /* 0x00000004200e7825 */ /* 0x040fe200078e020a */
[----:B------:R-:W-:Y:S01]  /*18cc90*/  IADD3 R33, R32, c[0x0][0x198], RZ ;  /* 0x0000660020217a10 */ /* 0x000fe20007ffe0ff */
[----:B------:R1:W-:Y:S02]  /*18cca0*/  @P0 STG.E [R2.64], R105 ;  /* 0x0000006902000986 */ /* 0x0003e4000c101904 */
[----:B------:R1:W-:Y:S02]  /*18ccb0*/  @P5 STG.E [R12.64], R240 ;  /* 0x000000f00c005986 */ /* 0x0003e4000c101904 */
[----:B------:R1:W-:Y:S01]  /*18ccc0*/  @P4 STG.E [R14.64], R44 ;  /* 0x0000002c0e004986 */ /* 0x0003e2000c101904 */
[----:B------:R-:W-:Y:S02]  /*18ccd0*/  ISETP.LT.AND P5, PT, R196, c[0x0][0x178], !P2 ;  /* 0x00005e00c4007a0c */ /* 0x000fe400057a1270 */
[----:B------:R-:W-:Y:S01]  /*18cce0*/  ISETP.LT.AND P4, PT, R191, c[0x0][0x178], !P2 ;  /* 0x00005e00bf007a0c */ /* 0x000fe20005781270 */
[----:B------:R-:W-:-:S02]  /*18ccf0*/  ISETP.LT.AND P2, PT, R190, c[0x0][0x178], !P2 ;  /* 0x00005e00be007a0c */ /* 0x000fc40005741270 */
[----:B-1----:R-:W-:-:S04]  /*18cd00*/  IMAD.WIDE R2, R32, 0x4, R8 ;  /* 0x0000000420027825 */ /* 0x002fc800078e0208 */
[----:B------:R-:W-:-:S04]  /*18cd10*/  IMAD.WIDE R12, R32, 0x4, R6 ;  /* 0x00000004200c7825 */ /* 0x000fc800078e0206 */
[C---:B------:R-:W-:Y:S01]  /*18cd20*/  IMAD.WIDE R14, R33.reuse, 0x4, R4 ;  /* 0x00000004210e7825 */ /* 0x040fe200078e0204 */
[----:B------:R-:W4:Y:S04]  /*18cd30*/  LDL.LU R44, [R1+0x6068] ;  /* 0x00606800012c7983 */ /* 0x000f280000300800 */
[----:B------:R1:W-:Y:S01]  /*18cd40*/  @P3 STG.E [R2.64], R76 ;  /* 0x0000004c02003986 */ /* 0x0003e2000c101904 */
[----:B------:R1:W-:Y:S02]  /*18cd50*/  @P1 STG.E [R12.64], R100 ;  /* 0x000000640c001986 */ /* 0x0003e4000c101904 */
[----:B------:R1:W-:Y:S01]  /*18cd60*/  @P6 STG.E [R14.64], R241 ;  /* 0x000000f10e006986 */ /* 0x0003e2000c101904 */
[C---:B------:R-:W-:Y:S01]  /*18cd70*/  IADD3 R32, R33.reuse, c[0x0][0x198], RZ ;  /* 0x0000660021207a10 */ /* 0x040fe20007ffe0ff */
[----:B-1----:R-:W-:-:S04]  /*18cd80*/  IMAD.WIDE R2, R33, 0x4, R10 ;  /* 0x0000000421027825 */ /* 0x002fc800078e020a */
[----:B------:R-:W-:-:S04]  /*18cd90*/  IMAD.WIDE R12, R33, 0x4, R8 ;  /* 0x00000004210c7825 */ /* 0x000fc800078e0208 */
[----:B------:R-:W-:Y:S01]  /*18cda0*/  IMAD.WIDE R14, R32, 0x4, R10 ;  /* 0x00000004200e7825 */ /* 0x000fe200078e020a */
[----:B------:R1:W-:Y:S03]  /*18cdb0*/  @P5 STG.E [R2.64], R45 ;  /* 0x0000002d02005986 */ /* 0x0003e6000c101904 */
[----:B------:R1:W-:Y:S02]  /*18cdc0*/  @P4 STG.E [R12.64], R77 ;  /* 0x0000004d0c004986 */ /* 0x0003e4000c101904 */
[----:B-1----:R-:W-:-:S04]  /*18cdd0*/  IMAD.WIDE R2, R33, 0x4, R6 ;  /* 0x0000000421027825 */ /* 0x002fc800078e0206 */
[C---:B------:R-:W-:Y:S01]  /*18cde0*/  IMAD.WIDE R12, R32.reuse, 0x4, R4 ;  /* 0x00000004200c7825 */ /* 0x040fe200078e0204 */
[C---:B------:R-:W-:Y:S01]  /*18cdf0*/  IADD3 R33, R32.reuse, c[0x0][0x198], RZ ;  /* 0x0000660020217a10 */ /* 0x040fe20007ffe0ff */
[----:B------:R1:W-:Y:S02]  /*18ce00*/  @P2 STG.E [R2.64], R101 ;  /* 0x0000006502002986 */ /* 0x0003e4000c101904 */
[----:B-1----:R-:W-:Y:S01]  /*18ce10*/  IMAD.WIDE R2, R32, 0x4, R8 ;  /* 0x0000000420027825 */ /* 0x002fe200078e0208 */
[----:B------:R-:W-:Y:S02]  /*18ce20*/  IADD3 R45, R33, c[0x0][0x198], RZ ;  /* 0x00006600212d7a10 */ /* 0x000fe40007ffe0ff */
[----:B---3--:R-:W-:-:S04]  /*18ce30*/  ISETP.GE.AND P0, PT, R56, c[0x0][0x17c], PT ;  /* 0x00005f0038007a0c */ /* 0x008fc80003f06270 */
[----:B------:R-:W-:Y:S02]  /*18ce40*/  ISETP.LT.AND P6, PT, R197, c[0x0][0x178], !P0 ;  /* 0x00005e00c5007a0c */ /* 0x000fe400047c1270 */
[----:B------:R-:W-:Y:S02]  /*18ce50*/  ISETP.LT.AND P3, PT, R196, c[0x0][0x178], !P0 ;  /* 0x00005e00c4007a0c */ /* 0x000fe40004761270 */
[----:B------:R-:W-:Y:S02]  /*18ce60*/  ISETP.LT.AND P4, PT, R191, c[0x0][0x178], !P0 ;  /* 0x00005e00bf007a0c */ /* 0x000fe40004781270 */
[----:B------:R-:W-:-:S07]  /*18ce70*/  ISETP.LT.AND P5, PT, R190, c[0x0][0x178], !P0 ;  /* 0x00005e00be007a0c */ /* 0x000fce00047a1270 */
[----:B------:R1:W-:Y:S02]  /*18ce80*/  @P6 STG.E [R12.64], R28 ;  /* 0x0000001c0c006986 */ /* 0x0003e4000c101904 */
[----:B------:R-:W-:Y:S02]  /*18ce90*/  @P3 STG.E [R14.64], R40 ;  /* 0x000000280e003986 */ /* 0x000fe4000c101904 */
[----:B------:R3:W-:Y:S01]  /*18cea0*/  @P4 STG.E [R2.64], R72 ;  /* 0x0000004802004986 */ /* 0x0007e2000c101904 */
[----:B--2---:R-:W-:Y:S01]  /*18ceb0*/  ISETP.GE.AND P1, PT, R53, c[0x0][0x17c], PT ;  /* 0x00005f0035007a0c */ /* 0x004fe20003f26270 */
[----:B-1----:R-:W-:Y:S02]  /*18cec0*/  IMAD.WIDE R12, R32, 0x4, R6 ;  /* 0x00000004200c7825 */ /* 0x002fe400078e0206 */
[----:B------:R-:W2:Y:S01]  /*18ced0*/  LDL.LU R32, [R1+0x606c] ;  /* 0x00606c0001207983 */ /* 0x000ea20000300800 */
[----:B------:R-:W-:Y:S01]  /*18cee0*/  ISETP.LT.AND P3, PT, R197, c[0x0][0x178], !P1 ;  /* 0x00005e00c5007a0c */ /* 0x000fe20004f61270 */
[----:B------:R-:W2:Y:S02]  /*18cef0*/  LDL.LU R28, [R1+0x6074] ;  /* 0x00607400011c7983 */ /* 0x000ea40000300800 */
[----:B------:R-:W2:Y:S01]  /*18cf00*/  LDL.LU R230, [R1+0x8] ;  /* 0x0000080001e67983 */ /* 0x000ea20000300800 */
[----:B------:R-:W-:-:S02]  /*18cf10*/  ISETP.LT.AND P6, PT, R196, c[0x0][0x178], !P1 ;  /* 0x00005e00c4007a0c */ /* 0x000fc40004fc1270 */
[----:B------:R-:W-:Y:S01]  /*18cf20*/  ISETP.LT.AND P2, PT, R191, c[0x0][0x178], !P1 ;  /* 0x00005e00bf007a0c */ /* 0x000fe20004f41270 */
[C---:B---3--:R-:W-:Y:S01]  /*18cf30*/  IMAD.WIDE R2, R33.reuse, 0x4, R4 ;  /* 0x0000000421027825 */ /* 0x048fe200078e0204 */
[----:B----4-:R-:W-:Y:S01]  /*18cf40*/  ISETP.GE.AND P0, PT, R52, c[0x0][0x17c], PT ;  /* 0x00005f0034007a0c */ /* 0x010fe20003f06270 */
[----:B------:R1:W-:Y:S01]  /*18cf50*/  @P5 STG.E [R12.64], R20 ;  /* 0x000000140c005986 */ /* 0x0003e2000c101904 */
[----:B------:R-:W-:Y:S01]  /*18cf60*/  ISETP.LT.AND P1, PT, R190, c[0x0][0x178], !P1 ;  /* 0x00005e00be007a0c */ /* 0x000fe20004f21270 */
[----:B------:R-:W-:Y:S01]  /*18cf70*/  IMAD.WIDE R14, R33, 0x4, R8 ;  /* 0x00000004210e7825 */ /* 0x000fe200078e0208 */
[----:B------:R-:W-:Y:S01]  /*18cf80*/  ISETP.LT.AND P5, PT, R197, c[0x0][0x178], !P0 ;  /* 0x00005e00c5007a0c */ /* 0x000fe200047a1270 */
[----:B------:R3:W-:Y:S01]  /*18cf90*/  @P3 STG.E [R2.64], R29 ;  /* 0x0000001d02003986 */ /* 0x0007e2000c101904 */
[----:B------:R-:W-:Y:S01]  /*18cfa0*/  ISETP.LT.AND P3, PT, R196, c[0x0][0x178], !P0 ;  /* 0x00005e00c4007a0c */ /* 0x000fe20004761270 */
[----:B-1----:R-:W-:Y:S02]  /*18cfb0*/  IMAD.WIDE R12, R33, 0x4, R10 ;  /* 0x00000004210c7825 */ /* 0x002fe400078e020a */
[----:B------:R-:W4:Y:S02]  /*18cfc0*/  LDL.LU R20, [R1+0x6080] ;  /* 0x0060800001147983 */ /* 0x000f240000300800 */
[----:B------:R-:W4:Y:S02]  /*18cfd0*/  LDL.LU R231, [R1+0xc] ;  /* 0x00000c0001e77983 */ /* 0x000f240000300800 */
[----:B------:R1:W-:Y:S01]  /*18cfe0*/  @P6 STG.E [R12.64], R41 ;  /* 0x000000290c006986 */ /* 0x0003e2000c101904 */
[----:B------:R1:W-:Y:S01]  /*18cff0*/  @P2 STG.E [R14.64], R73 ;  /* 0x000000490e002986 */ /* 0x0003e2000c101904 */
[----:B------:R-:W-:-:S02]  /*18d000*/  ISETP.LT.AND P2, PT, R191, c[0x0][0x178], !P0 ;  /* 0x00005e00bf007a0c */ /* 0x000fc40004741270 */
[----:B------:R-:W-:Y:S01]  /*18d010*/  ISETP.GE.AND P4, PT, R48, c[0x0][0x17c], PT ;  /* 0x00005f0030007a0c */ /* 0x000fe20003f86270 */
[----:B------:R-:W-:Y:S02]  /*18d020*/  ISETP.LT.AND P0, PT, R190, c[0x0][0x178], !P0 ;  /* 0x00005e00be007a0c */ /* 0x000fe40004701270 */
[----:B---3--:R-:W-:Y:S01]  /*18d030*/  IMAD.WIDE R2, R33, 0x4, R6 ;  /* 0x0000000421027825 */ /* 0x008fe200078e0206 */
[----:B------:R-:W-:Y:S02]  /*18d040*/  ISETP.LT.AND P6, PT, R197, c[0x0][0x178], !P4 ;  /* 0x00005e00c5007a0c */ /* 0x000fe400067c1270 */
[C---:B------:R-:W-:Y:S01]  /*18d050*/  IADD3 R29, R45.reuse, c[0x0][0x198], RZ ;  /* 0x000066002d1d7a10 */ /* 0x040fe20007ffe0ff */
[----:B-1----:R-:W-:-:S04]  /*18d060*/  IMAD.WIDE R12, R45, 0x4, R4 ;  /* 0x000000042d0c7825 */ /* 0x002fc800078e0204 */
[C---:B------:R-:W-:Y:S01]  /*18d070*/  IMAD.WIDE R14, R45.reuse, 0x4, R10 ;  /* 0x000000042d0e7825 */ /* 0x040fe200078e020a */
[----:B------:R1:W-:Y:S03]  /*18d080*/  @P1 STG.E [R2.64], R21 ;  /* 0x0000001502001986 */ /* 0x0003e6000c101904 */
[----:B------:R3:W-:Y:S01]  /*18d090*/  @P5 STG.E [R12.64], R24 ;  /* 0x000000180c005986 */ /* 0x0007e2000c101904 */
[----:B------:R3:W-:Y:S01]  /*18d0a0*/  @P3 STG.E [R14.64], R36 ;  /* 0x000000240e003986 */ /* 0x0007e2000c101904 */
[----:B-1----:R-:W-:-:S04]  /*18d0b0*/  IMAD.WIDE R2, R45, 0x4, R8 ;  /* 0x000000042d027825 */ /* 0x002fc800078e0208 */
[----:B---3--:R-:W-:-:S04]  /*18d0c0*/  IMAD.WIDE R12, R45, 0x4, R6 ;  /* 0x000000042d0c7825 */ /* 0x008fc800078e0206 */
[----:B------:R-:W-:Y:S01]  /*18d0d0*/  IMAD.WIDE R14, R29, 0x4, R4 ;  /* 0x000000041d0e7825 */ /* 0x000fe200078e0204 */
[----:B------:R-:W-:Y:S03]  /*18d0e0*/  @P2 STG.E [R2.64], R68 ;  /* 0x0000004402002986 */ /* 0x000fe6000c101904 */
[----:B------:R-:W-:Y:S01]  /*18d0f0*/  @P0 STG.E [R12.64], R16 ;  /* 0x000000100c000986 */ /* 0x000fe2000c101904 */
[----:B------:R1:W-:Y:S04]  /*18d100*/  @P6 STG.E [R14.64], R25 ;  /* 0x000000190e006986 */ /* 0x0003e8000c101904 */
[----:B-1----:R-:W3:Y:S01]  /*18d110*/  LDL.LU R25, [R1+0x607c] ;  /* 0x00607c0001197983 */ /* 0x002ee20000300800 */
[----:B------:R-:W3:Y:S01]  /*18d120*/  LDL.LU R24, [R1+0x6084] ;  /* 0x0060840001187983 */ /* 0x000ee20000300800 */
[----:B------:R-:W-:-:S02]  /*18d130*/  ISETP.LT.AND P5, PT, R196, c[0x0][0x178], !P4 ;  /* 0x00005e00c4007a0c */ /* 0x000fc400067a1270 */
[----:B------:R-:W-:Y:S01]  /*18d140*/  ISETP.LT.AND P3, PT, R191, c[0x0][0x178], !P4 ;  /* 0x00005e00bf007a0c */ /* 0x000fe20006761270 */
[----:B------:R-:W-:Y:S02]  /*18d150*/  ISETP.LT.AND P4, PT, R190, c[0x0][0x178], !P4 ;  /* 0x00005e00be007a0c */ /* 0x000fe40006781270 */
[----:B------:R-:W-:-:S04]  /*18d160*/  IMAD.WIDE R2, R29, 0x4, R10 ;  /* 0x000000041d027825 */ /* 0x000fc800078e020a */
[C---:B------:R-:W-:Y:S01]  /*18d170*/  IMAD.WIDE R12, R29.reuse, 0x4, R8 ;  /* 0x000000041d0c7825 */ /* 0x040fe200078e0208 */
[----:B------:R-:W-:Y:S02]  /*18d180*/  IADD3 R21, R29, c[0x0][0x198], RZ ;  /* 0x000066001d157a10 */ /* 0x000fe40007ffe0ff */
[----:B------:R-:W-:-:S04]  /*18d190*/  ISETP.GE.AND P1, PT, R44, c[0x0][0x17c], PT ;  /* 0x00005f002c007a0c */ /* 0x000fc80003f26270 */
[----:B------:R-:W-:Y:S02]  /*18d1a0*/  ISETP.LT.AND P6, PT, R197, c[0x0][0x178], !P1 ;  /* 0x00005e00c5007a0c */ /* 0x000fe40004fc1270 */
[----:B------:R-:W-:Y:S01]  /*18d1b0*/  ISETP.LT.AND P2, PT, R196, c[0x0][0x178], !P1 ;  /* 0x00005e00c4007a0c */ /* 0x000fe20004f41270 */
[----:B------:R1:W-:Y:S01]  /*18d1c0*/  @P5 STG.E [R2.64], R37 ;  /* 0x0000002502005986 */ /* 0x0003e2000c101904 */
[----:B------:R1:W-:Y:S01]  /*18d1d0*/  @P3 STG.E [R12.64], R69 ;  /* 0x000000450c003986 */ /* 0x0003e2000c101904 */
[----:B------:R-:W-:Y:S01]  /*18d1e0*/  ISETP.LT.AND P3, PT, R191, c[0x0][0x178], !P1 ;  /* 0x00005e00bf007a0c */ /* 0x000fe20004f61270 */
[----:B------:R-:W-:Y:S01]  /*18d1f0*/  IMAD.WIDE R14, R21, 0x4, R10 ;  /* 0x00000004150e7825 */ /* 0x000fe200078e020a */
[----:B------:R-:W-:-:S03]  /*18d200*/  ISETP.LT.AND P5, PT, R190, c[0x0][0x178], !P1 ;  /* 0x00005e00be007a0c */ /* 0x000fc60004fa1270 */
[----:B-1----:R-:W-:-:S04]  /*18d210*/  IMAD.WIDE R2, R29, 0x4, R6 ;  /* 0x000000041d027825 */ /* 0x002fc800078e0206 */
[C---:B------:R-:W-:Y:S01]  /*18d220*/  IMAD.WIDE R12, R21.reuse, 0x4, R4 ;  /* 0x00000004150c7825 */ /* 0x040fe200078e0204 */
[----:B------:R1:W-:Y:S03]  /*18d230*/  @P4 STG.E [R2.64], R17 ;  /* 0x0000001102004986 */ /* 0x0003e6000c101904 */
[----:B-1----:R-:W-:Y:S01]  /*18d240*/  IMAD.WIDE R2, R21, 0x4, R8 ;  /* 0x0000000415027825 */ /* 0x002fe200078e0208 */
[----:B--2---:R-:W-:Y:S01]  /*18d250*/  ISETP.GE.AND P0, PT, R32, c[0x0][0x17c], PT ;  /* 0x00005f0020007a0c */ /* 0x004fe20003f06270 */
[----:B------:R1:W-:Y:S02]  /*18d260*/  @P6 STG.E [R12.64], R230 ;  /* 0x000000e60c006986 */ /* 0x0003e4000c101904 */
[----:B------:R-:W-:Y:S01]  /*18d270*/  @P2 STG.E [R14.64], R66 ;  /* 0x000000420e002986 */ /* 0x000fe2000c101904 */
[----:B------:R-:W-:Y:S02]  /*18d280*/  ISETP.LT.AND P2, PT, R197, c[0x0][0x178], !P0 ;  /* 0x00005e00c5007a0c */ /* 0x000fe40004741270 */
[----:B------:R-:W-:-:S02]  /*18d290*/  ISETP.LT.AND P6, PT, R196, c[0x0][0x178], !P0 ;  /* 0x00005e00c4007a0c */ /* 0x000fc400047c1270 */
[----:B------:R-:W-:Y:S02]  /*18d2a0*/  ISETP.LT.AND P4, PT, R191, c[0x0][0x178], !P0 ;  /* 0x00005e00bf007a0c */ /* 0x000fe40004781270 */
[----:B------:R-:W-:Y:S01]  /*18d2b0*/  ISETP.GE.AND P1, PT, R28, c[0x0][0x17c], PT ;  /* 0x00005f001c007a0c */ /* 0x000fe20003f26270 */
[----:B------:R2:W-:Y:S01]  /*18d2c0*/  @P3 STG.E [R2.64], R98 ;  /* 0x0000006202003986 */ /* 0x0005e2000c101904 */
[C---:B-1----:R-:W-:Y:S01]  /*18d2d0*/  IMAD.WIDE R12, R21.reuse, 0x4, R6 ;  /* 0x00000004150c7825 */ /* 0x042fe200078e0206 */
[----:B------:R-:W-:Y:S02]  /*18d2e0*/  IADD3 R21, R21, c[0x0][0x198], RZ ;  /* 0x0000660015157a10 */ /* 0x000fe40007ffe0ff */
[----:B------:R-:W-:Y:S02]  /*18d2f0*/  ISETP.LT.AND P0, PT, R190, c[0x0][0x178], !P0 ;  /* 0x00005e00be007a0c */ /* 0x000fe40004701270 */
[----:B------:R1:W-:Y:S01]  /*18d300*/  @P5 STG.E [R12.64], R122 ;  /* 0x0000007a0c005986 */ /* 0x0003e2000c101904 */
[----:B--2---:R-:W-:-:S04]  /*18d310*/  IMAD.WIDE R2, R21, 0x4, R4 ;  /* 0x0000000415027825 */ /* 0x004fc800078e0204 */
[----:B------:R-:W-:Y:S01]  /*18d320*/  IMAD.WIDE R14, R21, 0x4, R8 ;  /* 0x00000004150e7825 */ /* 0x000fe200078e0208 */
[----:B------:R-:W-:Y:S02]  /*18d330*/  ISETP.LT.AND P5, PT, R197, c[0x0][0x178], !P1 ;  /* 0x00005e00c5007a0c */ /* 0x000fe40004fa1270 */
[C---:B------:R-:W-:Y:S01]  /*18d340*/  IADD3 R17, R21.reuse, c[0x0][0x198], RZ ;  /* 0x0000660015117a10 */ /* 0x040fe20007ffe0ff */
[----:B----4-:R2:W-:Y:S01]  /*18d350*/  @P2 STG.E [R2.64], R231 ;  /* 0x000000e702002986 */ /* 0x0105e2000c101904 */
[----:B-1----:R-:W-:Y:S01]  /*18d360*/  IMAD.WIDE R12, R21, 0x4, R10 ;  /* 0x00000004150c7825 */ /* 0x002fe200078e020a */
[----:B------:R-:W-:-:S04]  /*18d370*/  ISETP.LT.AND P2, PT, R196, c[0x0][0x178], !P1 ;  /* 0x00005e00c4007a0c */ /* 0x000fc80004f41270 */
[----:B------:R1:W-:Y:S01]  /*18d380*/  @P6 STG.E [R12.64], R67 ;  /* 0x000000430c006986 */ /* 0x0003e2000c101904 */
[----:B------:R4:W-:Y:S01]  /*18d390*/  @P4 STG.E [R14.64], R99 ;  /* 0x000000630e004986 */ /* 0x0009e2000c101904 */
[----:B------:R-:W-:Y:S01]  /*18d3a0*/  ISETP.LT.AND P4, PT, R191, c[0x0][0x178], !P1 ;  /* 0x00005e00bf007a0c */ /* 0x000fe20004f81270 */
[----:B------:R-:W-:Y:S02]  /*18d3b0*/  ISETP.LT.AND P1, PT, R190, c[0x0][0x178], !P1 ;  /* 0x00005e00be007a0c */ /* 0x000fe40004f21270 */
[----:B--2---:R-:W-:Y:S01]  /*18d3c0*/  IMAD.WIDE R2, R21, 0x4, R6 ;  /* 0x0000000415027825 */ /* 0x004fe200078e0206 */
[----:B------:R-:W-:Y:S02]  /*18d3d0*/  ISETP.GE.AND P3, PT, R20, c[0x0][0x17c], PT ;  /* 0x00005f0014007a0c */ /* 0x000fe40003f66270 */
[----:B------:R-:W2:Y:S04]  /*18d3e0*/  LDL.LU R20, [R1+0x6088] ;  /* 0x0060880001147983 */ /* 0x000ea80000300800 */
[----:B------:R4:W-:Y:S01]  /*18d3f0*/  @P0 STG.E [R2.64], R123 ;  /* 0x0000007b02000986 */ /* 0x0009e2000c101904 */
[----:B------:R-:W2:Y:S02]  /*18d400*/  LDL.LU R16, [R1+0x608c] ;  /* 0x00608c0001107983 */ /* 0x000ea40000300800 */
[----:B-1----:R-:W-:-:S04]  /*18d410*/  IMAD.WIDE R12, R17, 0x4, R4 ;  /* 0x00000004110c7825 */ /* 0x002fc800078e0204 */
[C---:B----4-:R-:W-:Y:S01]  /*18d420*/  IMAD.WIDE R14, R17.reuse, 0x4, R10 ;  /* 0x00000004110e7825 */ /* 0x050fe200078e020a */
[----:B------:R1:W-:Y:S03]  /*18d430*/  @P5 STG.E [R12.64], R246 ;  /* 0x000000f60c005986 */ /* 0x0003e6000c101904 */
[C---:B------:R-:W-:Y:S01]  /*18d440*/  IMAD.WIDE R2, R17.reuse, 0x4, R8 ;  /* 0x0000000411027825 */ /* 0x040fe200078e0208 */
[----:B------:R4:W-:Y:S04]  /*18d450*/  @P2 STG.E [R14.64], R62 ;  /* 0x0000003e0e002986 */ /* 0x0009e8000c101904 */
[----:B------:R4:W-:Y:S01]  /*18d460*/  @P4 STG.E [R2.64], R94 ;  /* 0x0000005e02004986 */ /* 0x0009e2000c101904 */
[----:B-1----:R-:W-:-:S05]  /*18d470*/  IMAD.WIDE R12, R17, 0x4, R6 ;  /* 0x00000004110c7825 */ /* 0x002fca00078e0206 */
[----:B------:R1:W-:Y:S01]  /*18d480*/  @P1 STG.E [R12.64], R118 ;  /* 0x000000760c001986 */ /* 0x0003e2000c101904 */
[----:B---3--:R-:W-:-:S03]  /*18d490*/  ISETP.GE.AND P1, PT, R24, c[0x0][0x17c], PT ;  /* 0x00005f0018007a0c */ /* 0x008fc60003f26270 */
[----:B------:R-:W3:Y:S01]  /*18d4a0*/  LDL.LU R24, [R1+0x6090] ;  /* 0x0060900001187983 */ /* 0x000ee20000300800 */
[----:B------:R-:W3:Y:S03]  /*18d4b0*/  LDL.LU R36, [R1+0x6078] ;  /* 0x0060780001247983 */ /* 0x000ee60000300800 */
[----:B------:R-:W3:Y:S01]  /*18d4c0*/  LDL.LU R28, [R1+0x6070] ;  /* 0x00607000011c7983 */ /* 0x000ee20000300800 */
[----:B------:R-:W3:Y:S01]  /*18d4d0*/  LDL.LU R32, [R1+0x6060] ;  /* 0x0060600001207983 */ /* 0x000ee20000300800 */
[----:B------:R-:W-:Y:S02]  /*18d4e0*/  ISETP.LT.AND P6, PT, R197, c[0x0][0x178], !P3 ;  /* 0x00005e00c5007a0c */ /* 0x000fe40005fc1270 */
[----:B------:R-:W-:Y:S02]  /*18d4f0*/  IADD3 R21, R17, c[0x0][0x198], RZ ;  /* 0x0000660011157a10 */ /* 0x000fe40007ffe0ff */
[----:B------:R-:W-:-:S02]  /*18d500*/  ISETP.LT.AND P5, PT, R196, c[0x0][0x178], !P3 ;  /* 0x00005e00c4007a0c */ /* 0x000fc40005fa1270 */
[----:B------:R-:W-:Y:S02]  /*18d510*/  ISETP.LT.AND P2, PT, R191, c[0x0][0x178], !P3 ;  /* 0x00005e00bf007a0c */ /* 0x000fe40005f41270 */
[----:B------:R-:W-:Y:S01]  /*18d520*/  ISETP.GE.AND P0, PT, R25, c[0x0][0x17c], PT ;  /* 0x00005f0019007a0c */ /* 0x000fe20003f06270 */
[----:B----4-:R-:W-:Y:S01]  /*18d530*/  IMAD.WIDE R14, R21, 0x4, R4 ;  /* 0x00000004150e7825 */ /* 0x010fe200078e0204 */
[----:B------:R-:W-:-:S03]  /*18d540*/  ISETP.LT.AND P3, PT, R190, c[0x0][0x178], !P3 ;  /* 0x00005e00be007a0c */ /* 0x000fc60005f61270 */
[----:B------:R-:W-:-:S04]  /*18d550*/  IMAD.WIDE R2, R21, 0x4, R10 ;  /* 0x0000000415027825 */ /* 0x000fc800078e020a */
[----:B-1----:R-:W-:Y:S01]  /*18d560*/  IMAD.WIDE R12, R21, 0x4, R8 ;  /* 0x00000004150c7825 */ /* 0x002fe200078e0208 */
[----:B------:R-:W-:Y:S01]  /*18d570*/  @P6 STG.E [R14.64], R247 ;  /* 0x000000f70e006986 */ /* 0x000fe2000c101904 */
[----:B------:R-:W-:Y:S02]  /*18d580*/  ISETP.LT.AND P6, PT, R197, c[0x0][0x178], !P0 ;  /* 0x00005e00c5007a0c */ /* 0x000fe400047c1270 */
[----:B------:R-:W-:Y:S01]  /*18d590*/  IADD3 R17, R21, c[0x0][0x198], RZ ;  /* 0x0000660015117a10 */ /* 0x000fe20007ffe0ff */
[----:B------:R1:W-:Y:S01]  /*18d5a0*/  @P5 STG.E [R2.64], R63 ;  /* 0x0000003f02005986 */ /* 0x0003e2000c101904 */
[----:B------:R-:W-:Y:S01]  /*18d5b0*/  ISETP.LT.AND P4, PT, R196, c[0x0][0x178], !P0 ;  /* 0x00005e00c4007a0c */ /* 0x000fe20004781270 */
[----:B------:R4:W-:Y:S01]  /*18d5c0*/  @P2 STG.E [R12.64], R95 ;  /* 0x0000005f0c002986 */ /* 0x0009e2000c101904 */
[----:B------:R-:W-:Y:S01]  /*18d5d0*/  ISETP.LT.AND P2, PT, R191, c[0x0][0x178], !P0 ;  /* 0x00005e00bf007a0c */ /* 0x000fe20004741270 */
[----:B------:R-:W-:Y:S02]  /*18d5e0*/  ISETP.LT.AND P0, PT, R190, c[0x0][0x178], !P0 ;  /* 0x00005e00be007a0c */ /* 0x000fe40004701270 */
[----:B-1----:R-:W-:-:S04]  /*18d5f0*/  IMAD.WIDE R2, R21, 0x4, R6 ;  /* 0x0000000415027825 */ /* 0x002fc800078e0206 */
[----:B----4-:R-:W-:-:S04]  /*18d600*/  IMAD.WIDE R12, R17, 0x4, R4 ;  /* 0x00000004110c7825 */ /* 0x010fc800078e0204 */
[----:B------:R-:W-:Y:S01]  /*18d610*/  IMAD.WIDE R14, R17, 0x4, R10 ;  /* 0x00000004110e7825 */ /* 0x000fe200078e020a */
[----:B------:R1:W-:Y:S03]  /*18d620*/  @P3 STG.E [R2.64], R119 ;  /* 0x0000007702003986 */ /* 0x0003e6000c101904 */
[----:B------:R4:W-:Y:S01]  /*18d630*/  @P6 STG.E [R12.64], R238 ;  /* 0x000000ee0c006986 */ /* 0x0009e2000c101904 */
[----:B------:R-:W-:Y:S02]  /*18d640*/  ISETP.LT.AND P3, PT, R197, c[0x0][0x178], !P1 ;  /* 0x00005e00c5007a0c */ /* 0x000fe40004f61270 */
[----:B------:R-:W-:Y:S01]  /*18d650*/  ISETP.LT.AND P6, PT, R196, c[0x0][0x178], !P1 ;  /* 0x00005e00c4007a0c */ /* 0x000fe20004fc1270 */
[----:B------:R4:W-:Y:S01]  /*18d660*/  @P4 STG.E [R14.64], R58 ;  /* 0x0000003a0e004986 */ /* 0x0009e2000c101904 */
[----:B------:R-:W-:Y:S01]  /*18d670*/  ISETP.LT.AND P4, PT, R191, c[0x0][0x178], !P1 ;  /* 0x00005e00bf007a0c */ /* 0x000fe20004f81270 */
[----:B-1----:R-:W-:-:S04]  /*18d680*/  IMAD.WIDE R2, R17, 0x4, R8 ;  /* 0x0000000411027825 */ /* 0x002fc800078e0208 */
[C---:B----4-:R-:W-:Y:S01]  /*18d690*/  IMAD.WIDE R12, R17.reuse, 0x4, R6 ;  /* 0x00000004110c7825 */ /* 0x050fe200078e0206 */
[----:B------:R-:W-:Y:S01]  /*18d6a0*/  IADD3 R17, R17, c[0x0][0x198], RZ ;  /* 0x0000660011117a10 */ /* 0x000fe20007ffe0ff */
[----:B------:R1:W-:Y:S03]  /*18d6b0*/  @P2 STG.E [R2.64], R90 ;  /* 0x0000005a02002986 */ /* 0x0003e6000c101904 */
[----:B------:R4:W-:Y:S01]  /*18d6c0*/  @P0 STG.E [R12.64], R114 ;  /* 0x000000720c000986 */ /* 0x0009e2000c101904 */
[----:B------:R-:W-:Y:S01]  /*18d6d0*/  ISETP.LT.AND P1, PT, R190, c[0x0][0x178], !P1 ;  /* 0x00005e00be007a0c */ /* 0x000fe20004f21270 */
[C---:B------:R-:W-:Y:S01]  /*18d6e0*/  IMAD.WIDE R14, R17.reuse, 0x4, R8 ;  /* 0x00000004110e7825 */ /* 0x040fe200078e0208 */
[----:B------:R-:W-:-:S03]  /*18d6f0*/  IADD3 R29, R17, c[0x0][0x198], RZ ;  /* 0x00006600111d7a10 */ /* 0x000fc60007ffe0ff */
[----:B-1----:R-:W-:-:S04]  /*18d700*/  IMAD.WIDE R2, R17, 0x4, R4 ;  /* 0x0000000411027825 */ /* 0x002fc800078e0204 */
[----:B----4-:R-:W-:Y:S01]  /*18d710*/  IMAD.WIDE R12, R17, 0x4, R10 ;  /* 0x00000004110c7825 */ /* 0x010fe200078e020a */
[----:B------:R1:W-:Y:S04]  /*18d720*/  @P3 STG.E [R2.64], R239 ;  /* 0x000000ef02003986 */ /* 0x0003e8000c101904 */
[----:B------:R4:W-:Y:S02]  /*18d730*/  @P6 STG.E [R12.64], R59 ;  /* 0x0000003b0c006986 */ /* 0x0009e4000c101904 */
[----:B------:R4:W-:Y:S01]  /*18d740*/  @P4 STG.E [R14.64], R91 ;  /* 0x0000005b0e004986 */ /* 0x0009e2000c101904 */
[C---:B------:R-:W-:Y:S01]  /*18d750*/  IADD3 R33, R29.reuse, c[0x0][0x198], RZ ;  /* 0x000066001d217a10 */ /* 0x040fe20007ffe0ff */
[----:B-1----:R-:W-:-:S04]  /*18d760*/  IMAD.WIDE R2, R29, 0x4, R8 ;  /* 0x000000041d027825 */ /* 0x002fc800078e0208 */
[----:B----4-:R-:W-:-:S04]  /*18d770*/  IMAD.WIDE R12, R29, 0x4, R6 ;  /* 0x000000041d0c7825 */ /* 0x010fc800078e0206 */
[----:B------:R-:W-:Y:S01]  /*18d780*/  IMAD.WIDE R14, R33, 0x4, R4 ;  /* 0x00000004210e7825 */ /* 0x000fe200078e0204 */
[----:B--2---:R-:W-:-:S04]  /*18d790*/  ISETP.GE.AND P5, PT, R20, c[0x0][0x17c], PT ;  /* 0x00005f0014007a0c */ /* 0x004fc80003fa6270 */
[----:B------:R-:W-:Y:S02]  /*18d7a0*/  ISETP.LT.AND P0, PT, R197, c[0x0][0x178], !P5 ;  /* 0x00005e00c5007a0c */ /* 0x000fe40006f01270 */
[----:B------:R-:W-:Y:S02]  /*18d7b0*/  ISETP.LT.AND P3, PT, R196, c[0x0][0x178], !P5 ;  /* 0x00005e00c4007a0c */ /* 0x000fe40006f61270 */
[----:B------:R-:W-:Y:S02]  /*18d7c0*/  ISETP.LT.AND P6, PT, R191, c[0x0][0x178], !P5 ;  /* 0x00005e00bf007a0c */ /* 0x000fe40006fc1270 */
[----:B------:R-:W-:Y:S01]  /*18d7d0*/  ISETP.GE.AND P2, PT, R16, c[0x0][0x17c], PT ;  /* 0x00005f0010007a0c */ /* 0x000fe20003f46270 */
[----:B------:R-:W-:-:S04]  /*18d7e0*/  IMAD.WIDE R16, R17, 0x4, R6 ;  /* 0x0000000411107825 */ /* 0x000fc800078e0206 */
[----:B------:R-:W-:Y:S01]  /*18d7f0*/  IMAD.WIDE R20, R29, 0x4, R4 ;  /* 0x000000041d147825 */ /* 0x000fe200078e0204 */
[----:B------:R-:W-:Y:S01]  /*18d800*/  ISETP.LT.AND P5, PT, R190, c[0x0][0x178], !P5 ;  /* 0x00005e00be007a0c */ /* 0x000fe20006fa1270 */
[----:B------:R1:W-:Y:S01]  /*18d810*/  @P1 STG.E [R16.64], R115 ;  /* 0x0000007310001986 */ /* 0x0003e2000c101904 */
[----:B------:R-:W-:-:S03]  /*18d820*/  ISETP.LT.AND P1, PT, R197, c[0x0][0x178], !P2 ;  /* 0x00005e00c5007a0c */ /* 0x000fc60005721270 */
[----:B------:R2:W-:Y:S01]  /*18d830*/  @P0 STG.E [R20.64], R34 ;  /* 0x0000002214000986 */ /* 0x0005e2000c101904 */
[----:B---3--:R-:W-:Y:S01]  /*18d840*/  ISETP.GE.AND P4, PT, R24, c[0x0][0x17c], PT ;  /* 0x00005f0018007a0c */ /* 0x008fe20003f86270 */
[----:B------:R-:W-:-:S05]  /*18d850*/  IMAD.WIDE R24, R29, 0x4, R10 ;  /* 0x000000041d187825 */ /* 0x000fca00078e020a */
[----:B------:R3:W-:Y:S01]  /*18d860*/  @P3 STG.E [R24.64], R54 ;  /* 0x0000003618003986 */ /* 0x0007e2000c101904 */
[----:B------:R-:W-:Y:S01]  /*18d870*/  ISETP.LT.AND P3, PT, R196, c[0x0][0x178], !P2 ;  /* 0x00005e00c4007a0c */ /* 0x000fe20005761270 */
[----:B------:R4:W-:Y:S01]  /*18d880*/  @P6 STG.E [R2.64], R86 ;  /* 0x0000005602006986 */ /* 0x0009e2000c101904 */
[----:B------:R-:W-:Y:S01]  /*18d890*/  ISETP.LT.AND P6, PT, R191, c[0x0][0x178], !P2 ;  /* 0x00005e00bf007a0c */ /* 0x000fe200057c1270 */
[----:B-1----:R-:W-:-:S04]  /*18d8a0*/  IMAD.WIDE R16, R33, 0x4, R10 ;  /* 0x0000000421107825 */ /* 0x002fc800078e020a */
[----:B--2---:R-:W-:Y:S01]  /*18d8b0*/  IMAD.WIDE R20, R33, 0x4, R8 ;  /* 0x0000000421147825 */ /* 0x004fe200078e0208 */
[----:B------:R-:W-:Y:S01]  /*18d8c0*/  @P5 STG.E [R12.64], R110 ;  /* 0x0000006e0c005986 */ /* 0x000fe2000c101904 */
[----:B------:R-:W-:Y:S02]  /*18d8d0*/  ISETP.LT.AND P2, PT, R190, c[0x0][0x178], !P2 ;  /* 0x00005e00be007a0c */ /* 0x000fe40005741270 */
[----:B------:R1:W-:Y:S01]  /*18d8e0*/  @P1 STG.E [R14.64], R35 ;  /* 0x000000230e001986 */ /* 0x0003e2000c101904 */
[----:B------:R-:W-:Y:S02]  /*18d8f0*/  ISETP.LT.AND P1, PT, R197, c[0x0][0x178], !P4 ;  /* 0x00005e00c5007a0c */ /* 0x000fe40006721270 */
[----:B------:R-:W-:Y:S01]  /*18d900*/  ISETP.LT.AND P5, PT, R196, c[0x0][0x178], !P4 ;  /* 0x00005e00c4007a0c */ /* 0x000fe200067a1270 */
[----:B------:R4:W-:Y:S01]  /*18d910*/  @P3 STG.E [R16.64], R55 ;  /* 0x0000003710003986 */ /* 0x0009e2000c101904 */
[----:B------:R-:W-:Y:S01]  /*18d920*/  ISETP.GE.AND P3, PT, R28, c[0x0][0x17c], PT ;  /* 0x00005f001c007a0c */ /* 0x000fe20003f66270 */
[----:B------:R4:W-:Y:S02]  /*18d930*/  @P6 STG.E [R20.64], R87 ;  /* 0x0000005714006986 */ /* 0x0009e4000c101904 */
[----:B------:R-:W2:Y:S01]  /*18d940*/  LDL.LU R28, [R1+0x6058] ;  /* 0x00605800011c7983 */ /* 0x000ea20000300800 */
[----:B------:R-:W-:-:S02]  /*18d950*/  ISETP.LT.AND P6, PT, R191, c[0x0][0x178], !P4 ;  /* 0x00005e00bf007a0c */ /* 0x000fc400067c1270 */
[C---:B---3--:R-:W-:Y:S01]  /*18d960*/  IADD3 R25, R33.reuse, c[0x0][0x198], RZ ;  /* 0x0000660021197a10 */ /* 0x048fe20007ffe0ff */
[----:B----4-:R-:W-:Y:S01]  /*18d970*/  IMAD.WIDE R2, R33, 0x4, R6 ;  /* 0x0000000421027825 */ /* 0x010fe200078e0206 */
[----:B-1----:R-:W3:Y:S03]  /*18d980*/  LDL.LU R35, [R1+0x6054] ;  /* 0x0060540001237983 */ /* 0x002ee60000300800 */
[----:B------:R-:W-:-:S04]  /*18d990*/  IMAD.WIDE R12, R25, 0x4, R4 ;  /* 0x00000004190c7825 */ /* 0x000fc800078e0204 */
[----:B------:R-:W-:-:S04]  /*18d9a0*/  IMAD.WIDE R14, R25, 0x4, R10 ;  /* 0x00000004190e7825 */ /* 0x000fc800078e020a */
[----:B------:R-:W-:Y:S01]  /*18d9b0*/  IMAD.WIDE R16, R25, 0x4, R8 ;  /* 0x0000000419107825 */ /* 0x000fe200078e0208 */
[----:B------:R1:W-:Y:S03]  /*18d9c0*/  @P2 STG.E [R2.64], R111 ;  /* 0x0000006f02002986 */ /* 0x0003e6000c101904 */
[----:B------:R4:W-:Y:S02]  /*18d9d0*/  @P1 STG.E [R12.64], R250 ;  /* 0x000000fa0c001986 */ /* 0x0009e4000c101904 */
[----:B------:R1:W-:Y:S01]  /*18d9e0*/  @P5 STG.E [R14.64], R50 ;  /* 0x000000320e005986 */ /* 0x0003e2000c101904 */
[----:B------:R1:W-:Y:S01]  /*18d9f0*/  @P6 STG.E [R16.64], R82 ;  /* 0x0000005210006986 */ /* 0x0003e2000c101904 */
[----:B------:R-:W-:Y:S02]  /*18da00*/  ISETP.GE.AND P6, PT, R32, c[0x0][0x17c], PT ;  /* 0x00005f0020007a0c */ /* 0x000fe40003fc6270 */
[----:B------:R-:W3:Y:S02]  /*18da10*/  LDL.LU R32, [R1+0x6040] ;  /* 0x0060400001207983 */ /* 0x000ee40000300800 */
[----:B------:R-:W3:Y:S01]  /*18da20*/  LDL.LU R34, [R1+0x6010] ;  /* 0x0060100001227983 */ /* 0x000ee20000300800 */
[----:B------:R-:W-:-:S02]  /*18da30*/  ISETP.GE.AND P0, PT, R36, c[0x0][0x17c], PT ;  /* 0x00005f0024007a0c */ /* 0x000fc40003f06270 */
[----:B------:R-:W-:Y:S02]  /*18da40*/  ISETP.LT.AND P4, PT, R190, c[0x0][0x178], !P4 ;  /* 0x00005e00be007a0c */ /* 0x000fe40006781270 */
[----:B------:R-:W-:Y:S02]  /*18da50*/  ISETP.LT.AND P2, PT, R197, c[0x0][0x178], !P0 ;  /* 0x00005e00c5007a0c */ /* 0x000fe40004741270 */
[C---:B------:R-:W-:Y:S01]  /*18da60*/  IADD3 R29, R25.reuse, c[0x0][0x198], RZ ;  /* 0x00006600191d7a10 */ /* 0x040fe20007ffe0ff */
[----:B------:R-:W-:Y:S01]  /*18da70*/  IMAD.WIDE R20, R25, 0x4, R6 ;  /* 0x0000000419147825 */ /* 0x000fe200078e0206 */
[----:B------:R-:W-:Y:S02]  /*18da80*/  ISETP.LT.AND P1, PT, R196, c[0x0][0x178], !P0 ;  /* 0x00005e00c4007a0c */ /* 0x000fe40004721270 */
[----:B------:R-:W-:Y:S01]  /*18da90*/  ISETP.LT.AND P5, PT, R191, c[0x0][0x178], !P0 ;  /* 0x00005e00bf007a0c */ /* 0x000fe200047a1270 */
[----:B------:R-:W-:Y:S01]  /*18daa0*/  IMAD.WIDE R24, R29, 0x4, R4 ;  /* 0x000000041d187825 */ /* 0x000fe200078e0204 */
[----:B------:R-:W-:-:S03]  /*18dab0*/  ISETP.LT.AND P0, PT, R190, c[0x0][0x178], !P0 ;  /* 0x00005e00be007a0c */ /* 0x000fc60004701270 */
[----:B------:R4:W-:Y:S02]  /*18dac0*/  @P4 STG.E [R20.64], R106 ;  /* 0x0000006a14004986 */ /* 0x0009e4000c101904 */
[----:B------:R-:W-:Y:S01]  /*18dad0*/  @P2 STG.E [R24.64], R251 ;  /* 0x000000fb18002986 */ /* 0x000fe2000c101904 */
[----:B------:R-:W-:Y:S02]  /*18dae0*/  ISETP.LT.AND P2, PT, R197, c[0x0][0x178], !P3 ;  /* 0x00005e00c5007a0c */ /* 0x000fe40005f41270 */
[----:B------:R-:W-:Y:S01]  /*18daf0*/  ISETP.LT.AND P4, PT, R196, c[0x0][0x178], !P3 ;  /* 0x00005e00c4007a0c */ /* 0x000fe20005f81270 */
[----:B-1----:R-:W-:-:S04]  /*18db00*/  IMAD.WIDE R2, R29, 0x4, R10 ;  /* 0x000000041d027825 */ /* 0x002fc800078e020a */
[----:B----4-:R-:W-:-:S04]  /*18db10*/  IMAD.WIDE R12, R29, 0x4, R8 ;  /* 0x000000041d0c7825 */ /* 0x010fc800078e0208 */
[C---:B------:R-:W-:Y:S01]  /*18db20*/  IMAD.WIDE R14, R29.reuse, 0x4, R6 ;  /* 0x000000041d0e7825 */ /* 0x040fe200078e0206 */
[----:B------:R-:W-:Y:S01]  /*18db30*/  IADD3 R29, R29, c[0x0][0x198], RZ ;  /* 0x000066001d1d7a10 */ /* 0x000fe20007ffe0ff */
[----:B------:R1:W-:Y:S02]  /*18db40*/  @P1 STG.E [R2.64], R51 ;  /* 0x0000003302001986 */ /* 0x0003e4000c101904 */
[----:B------:R4:W-:Y:S02]  /*18db50*/  @P5 STG.E [R12.64], R83 ;  /* 0x000000530c005986 */ /* 0x0009e4000c101904 */
[----:B------:R-:W-:-:S04]  /*18db60*/  IMAD.WIDE R16, R29, 0x4, R4 ;  /* 0x000000041d107825 */ /* 0x000fc800078e0204 */
[----:B------:R-:W-:Y:S01]  /*18db70*/  IMAD.WIDE R20, R29, 0x4, R10 ;  /* 0x000000041d147825 */ /* 0x000fe200078e020a */
[----:B------:R4:W-:Y:S01]  /*18db80*/  @P0 STG.E [R14.64], R107 ;  /* 0x0000006b0e000986 */ /* 0x0009e2000c101904 */
[----:B------:R-:W-:Y:S02]  /*18db90*/  ISETP.LT.AND P0, PT, R191, c[0x0][0x178], !P3 ;  /* 0x00005e00bf007a0c */ /* 0x000fe40005f01270 */
[----:B------:R-:W-:Y:S01]  /*18dba0*/  ISETP.LT.AND P3, PT, R190, c[0x0][0x178], !P3 ;  /* 0x00005e00be007a0c */ /* 0x000fe20005f61270 */
[----:B------:R-:W-:Y:S01]  /*18dbb0*/  ISETP.LT.AND P5, PT, R197, c[0x0][0x178], !P6 ;  /* 0x00005e00c5007a0c */ /* 0x000fe200077a1270 */
[----:B------:R4:W-:Y:S01]  /*18dbc0*/  @P2 STG.E [R16.64], R242 ;  /* 0x000000f210002986 */ /* 0x0009e2000c101904 */
[----:B------:R-:W-:Y:S01]  /*18dbd0*/  ISETP.LT.AND P1, PT, R196, c[0x0][0x178], !P6 ;  /* 0x00005e00c4007a0c */ /* 0x000fe20007721270 */
[----:B------:R-:W-:Y:S01]  /*18dbe0*/  @P4 STG.E [R20.64], R46 ;  /* 0x0000002e14004986 */ /* 0x000fe2000c101904 */
[----:B------:R-:W-:Y:S02]  /*18dbf0*/  ISETP.LT.AND P4, PT, R191, c[0x0][0x178], !P6 ;  /* 0x00005e00bf007a0c */ /* 0x000fe40007781270 */
[C---:B------:R-:W-:Y:S01]  /*18dc00*/  IADD3 R33, R29.reuse, c[0x0][0x198], RZ ;  /* 0x000066001d217a10 */ /* 0x040fe20007ffe0ff */
[----:B-1----:R-:W-:-:S04]  /*18dc10*/  IMAD.WIDE R2, R29, 0x4, R8 ;  /* 0x000000041d027825 */ /* 0x002fc800078e0208 */
[----:B----4-:R-:W-:-:S04]  /*18dc20*/  IMAD.WIDE R12, R29, 0x4, R6 ;  /* 0x000000041d0c7825 */ /* 0x010fc800078e0206 */
[----:B------:R-:W-:-:S04]  /*18dc30*/  IMAD.WIDE R14, R33, 0x4, R4 ;  /* 0x00000004210e7825 */ /* 0x000fc800078e0204 */
[C---:B------:R-:W-:Y:S01]  /*18dc40*/  IMAD.WIDE R24, R33.reuse, 0x4, R10 ;  /* 0x0000000421187825 */ /* 0x040fe200078e020a */
[----:B------:R1:W-:Y:S03]  /*18dc50*/  @P0 STG.E [R2.64], R78 ;  /* 0x0000004e02000986 */ /* 0x0003e6000c101904 */
[----:B------:R-:W-:-:S04]  /*18dc60*/  IMAD.WIDE R16, R33, 0x4, R8 ;  /* 0x0000000421107825 */ /* 0x000fc800078e0208 */
[----:B------:R4:W-:Y:S01]  /*18dc70*/  @P3 STG.E [R12.64], R102 ;  /* 0x000000660c003986 */ /* 0x0009e2000c101904 */
[----:B------:R4:W-:Y:S01]  /*18dc80*/  @P5 STG.E [R14.64], R243 ;  /* 0x000000f30e005986 */ /* 0x0009e2000c101904 */
[----:B------:R-:W-:Y:S02]  /*18dc90*/  @P1 STG.E [R24.64], R47 ;  /* 0x0000002f18001986 */ /* 0x000fe4000c101904 */
[----:B------:R2:W-:Y:S01]  /*18dca0*/  @P4 STG.E [R16.64], R79 ;  /* 0x0000004f10004986 */ /* 0x0005e2000c101904 */
[----:B------:R-:W-:Y:S02]  /*18dcb0*/  ISETP.LT.AND P6, PT, R190, c[0x0][0x178], !P6 ;  /* 0x00005e00be007a0c */ /* 0x000fe400077c1270 */
[C---:B------:R-:W-:Y:S01]  /*18dcc0*/  IADD3 R29, R33.reuse, c[0x0][0x198], RZ ;  /* 0x00006600211d7a10 */ /* 0x040fe20007ffe0ff */
[----:B-1----:R-:W-:-:S04]  /*18dcd0*/  IMAD.WIDE R2, R33, 0x4, R6 ;  /* 0x0000000421027825 */ /* 0x002fc800078e0206 */
[----:B----4-:R-:W-:-:S04]  /*18dce0*/  IMAD.WIDE R12, R29, 0x4, R4 ;  /* 0x000000041d0c7825 */ /* 0x010fc800078e0204 */
[----:B------:R-:W-:-:S04]  /*18dcf0*/  IMAD.WIDE R14, R29, 0x4, R10 ;  /* 0x000000041d0e7825 */ /* 0x000fc800078e020a */
[----:B------:R-:W-:Y:S01]  /*18dd00*/  IMAD.WIDE R20, R29, 0x4, R8 ;  /* 0x000000041d147825 */ /* 0x000fe200078e0208 */
[----:B------:R1:W-:Y:S01]  /*18dd10*/  @P6 STG.E [R2.64], R103 ;  /* 0x0000006702006986 */ /* 0x0003e2000c101904 */
[----:B--2---:R-:W-:-:S03]  /*18dd20*/  ISETP.GE.AND P2, PT, R28, c[0x0][0x17c], PT ;  /* 0x00005f001c007a0c */ /* 0x004fc60003f46270 */
[----:B------:R-:W2:Y:S01]  /*18dd30*/  LDL.LU R28, [R1+0x6000] ;  /* 0x00600000011c7983 */ /* 0x000ea20000300800 */
[----:B------:R-:W-:Y:S02]  /*18dd40*/  ISETP.LT.AND P5, PT, R197, c[0x0][0x178], !P2 ;  /* 0x00005e00c5007a0c */ /* 0x000fe400057a1270 */
[----:B------:R-:W-:Y:S02]  /*18dd50*/  ISETP.LT.AND P1, PT, R196, c[0x0][0x178], !P2 ;  /* 0x00005e00c4007a0c */ /* 0x000fe40005721270 */
[----:B------:R-:W-:Y:S02]  /*18dd60*/  ISETP.LT.AND P3, PT, R191, c[0x0][0x178], !P2 ;  /* 0x00005e00bf007a0c */ /* 0x000fe40005761270 */
[----:B---3--:R-:W-:Y:S02]  /*18dd70*/  ISETP.GE.AND P4, PT, R32, c[0x0][0x17c], PT ;  /* 0x00005f0020007a0c */ /* 0x008fe40003f86270 */
[----:B------:R-:W3:Y:S01]  /*18dd80*/  LDL.LU R32, [R1+0x6018] ;  /* 0x0060180001207983 */ /* 0x000ee20000300800 */
[----:B------:R-:W-:-:S04]  /*18dd90*/  ISETP.GE.AND P0, PT, R35, c[0x0][0x17c], PT ;  /* 0x00005f0023007a0c */ /* 0x000fc80003f06270 */
[----:B------:R-:W-:Y:S02]  /*18dda0*/  @P5 STG.E [R12.64], R30 ;  /* 0x0000001e0c005986 */ /* 0x000fe4000c101904 */
[----:B------:R-:W-:Y:S02]  /*18ddb0*/  @P1 STG.E [R14.64], R42 ;  /* 0x0000002a0e001986 */ /* 0x000fe4000c101904 */
[----:B------:R4:W-:Y:S01]  /*18ddc0*/  @P3 STG.E [R20.64], R74 ;  /* 0x0000004a14003986 */ /* 0x0009e2000c101904 */
[----:B------:R-:W-:Y:S02]  /*18ddd0*/  ISETP.LT.AND P5, PT, R197, c[0x0][0x178], !P0 ;  /* 0x00005e00c5007a0c */ /* 0x000fe400047a1270 */
[----:B------:R-:W-:Y:S02]  /*18dde0*/  ISETP.LT.AND P3, PT, R196, c[0x0][0x178], !P0 ;  /* 0x00005e00c4007a0c */ /* 0x000fe40004761270 */
[----:B------:R-:W-:Y:S02]  /*18ddf0*/  ISETP.LT.AND P1, PT, R191, c[0x0][0x178], !P0 ;  /* 0x00005e00bf007a0c */ /* 0x000fe40004721270 */
[----:B------:R-:W-:Y:S01]  /*18de00*/  ISETP.LT.AND P6, PT, R190, c[0x0][0x178], !P0 ;  /* 0x00005e00be007a0c */ /* 0x000fe200047c1270 */
[----:B------:R-:W-:Y:S01]  /*18de10*/  ISETP.GE.AND P0, PT, R34, c[0x0][0x17c], PT ;  /* 0x00005f0022007a0c */ /* 0x000fe20003f06270 */
[----:B------:R-:W-:Y:S01]  /*18de20*/  ISETP.LT.AND P2, PT, R190, c[0x0][0x178], !P2 ;  /* 0x00005e00be007a0c */ /* 0x000fe20005741270 */
[----:B------:R-:W3:Y:S01]  /*18de30*/  LDL.LU R34, [R1+0x6028] ;  /* 0x0060280001227983 */ /* 0x000ee20000300800 */
[C---:B------:R-:W-:Y:S01]  /*18de40*/  IADD3 R33, R29.reuse, c[0x0][0x198], RZ ;  /* 0x000066001d217a10 */ /* 0x040fe20007ffe0ff */
[----:B------:R-:W-:-:S02]  /*18de50*/  IMAD.WIDE R16, R29, 0x4, R6 ;  /* 0x000000041d107825 */ /* 0x000fc400078e0206 */
[----:B------:R-:W2:Y:S02]  /*18de60*/  LDS.128 R12, [R0] ;  /* 0x00000000000c7984 */ /* 0x000ea40000000c00 */
[----:B------:R-:W-:-:S04]  /*18de70*/  IMAD.WIDE R24, R33, 0x4, R4 ;  /* 0x0000000421187825 */ /* 0x000fc800078e0204 */
[----:B-1----:R-:W-:-:S04]  /*18de80*/  IMAD.WIDE R2, R33, 0x4, R10 ;  /* 0x0000000421027825 */ /* 0x002fc800078e020a */
[----:B----4-:R-:W-:Y:S01]  /*18de90*/  IMAD.WIDE R20, R33, 0x4, R8 ;  /* 0x0000000421147825 */ /* 0x010fe200078e0208 */
[----:B------:R1:W-:Y:S03]  /*18dea0*/  @P2 STG.E [R16.64], R22 ;  /* 0x0000001610002986 */ /* 0x0003e6000c101904 */
[----:B------:R4:W-:Y:S01]  /*18deb0*/  @P5 STG.E [R24.64], R31 ;  /* 0x0000001f18005986 */ /* 0x0009e2000c101904 */
[----:B------:R-:W-:Y:S01]  /*18dec0*/  ISETP.LT.AND P5, PT, R197, c[0x0][0x178], !P4 ;  /* 0x00005e00c5007a0c */ /* 0x000fe200067a1270 */
[----:B------:R1:W-:Y:S01]  /*18ded0*/  @P3 STG.E [R2.64], R43 ;  /* 0x0000002b02003986 */ /* 0x0003e2000c101904 */
[----:B------:R-:W-:Y:S01]  /*18dee0*/  ISETP.LT.AND P3, PT, R196, c[0x0][0x178], !P4 ;  /* 0x00005e00c4007a0c */ /* 0x000fe20006761270 */
[----:B------:R1:W-:Y:S01]  /*18def0*/  @P1 STG.E [R20.64], R75 ;  /* 0x0000004b14001986 */ /* 0x0003e2000c101904 */
[----:B------:R-:W-:Y:S01]  /*18df00*/  ISETP.LT.AND P1, PT, R191, c[0x0][0x178], !P4 ;  /* 0x00005e00bf007a0c */ /* 0x000fe20006721270 */
[----:B------:R-:W-:Y:S01]  /*18df10*/  ISETP.LT.AND P4, PT, R190, c[0x0][0x178], !P4 ;  /* 0x00005e00be007a0c */ /* 0x000fe20006781270 */
[----:B--2---:R-:W-:Y:S01]  /*18df20*/  ISETP.GE.AND P2, PT, R28, c[0x0][0x17c], PT ;  /* 0x00005f001c007a0c */ /* 0x004fe20003f46270 */
[C---:B------:R-:W-:Y:S01]  /*18df30*/  IMAD.WIDE R28, R33.reuse, 0x4, R6 ;  /* 0x00000004211c7825 */ /* 0x040fe200078e0206 */
[----:B------:R-:W-:-:S05]  /*18df40*/  IADD3 R33, R33, c[0x0][0x198], RZ ;  /* 0x0000660021217a10 */ /* 0x000fca0007ffe0ff */
[----:B-1----:R-:W-:-:S04]  /*18df50*/  IMAD.WIDE R16, R33, 0x4, R4 ;  /* 0x0000000421107825 */ /* 0x002fc800078e0204 */
[----:B----4-:R-:W-:-:S04]  /*18df60*/  IMAD.WIDE R24, R33, 0x4, R10 ;  /* 0x0000000421187825 */ /* 0x010fc800078e020a */
[----:B------:R-:W-:Y:S01]  /*18df70*/  IMAD.WIDE R2, R33, 0x4, R8 ;  /* 0x0000000421027825 */ /* 0x000fe200078e0208 */
[----:B------:R1:W-:Y:S03]  /*18df80*/  @P6 STG.E [R28.64], R23 ;  /* 0x000000171c006986 */ /* 0x0003e6000c101904 */
[----:B------:R2:W-:Y:S02]  /*18df90*/  @P5 STG.E [R16.64], R26 ;  /* 0x0000001a10005986 */ /* 0x0005e4000c101904 */
[----:B------:R-:W-:Y:S01]  /*18dfa0*/  @P3 STG.E [R24.64], R38 ;  /* 0x0000002618003986 */ /* 0x000fe2000c101904 */
[----:B------:R4:W-:Y:S01]  /*18dfb0*/  @P1 STG.E [R2.64], R70 ;  /* 0x0000004602001986 */ /* 0x0009e2000c101904 */
[----:B---3--:R-:W-:-:S03]  /*18dfc0*/  ISETP.GE.AND P1, PT, R32, c[0x0][0x17c], PT ;  /* 0x00005f0020007a0c */ /* 0x008fc60003f26270 */
[----:B------:R-:W3:Y:S01]  /*18dfd0*/  LDL.LU R32, [R1+0x6024] ;  /* 0x0060240001207983 */ /* 0x000ee20000300800 */
[----:B------:R-:W-:Y:S02]  /*18dfe0*/  ISETP.LT.AND P6, PT, R197, c[0x0][0x178], !P0 ;  /* 0x00005e00c5007a0c */ /* 0x000fe400047c1270 */
[----:B------:R-:W-:Y:S02]  /*18dff0*/  ISETP.LT.AND P5, PT, R196, c[0x0][0x178], !P0 ;  /* 0x00005e00c4007a0c */ /* 0x000fe400047a1270 */
[----:B------:R-:W-:Y:S02]  /*18e000*/  ISETP.LT.AND P3, PT, R191, c[0x0][0x178], !P0 ;  /* 0x00005e00bf007a0c */ /* 0x000fe40004761270 */
[C---:B------:R-:W-:Y:S01]  /*18e010*/  IADD3 R31, R33.reuse, c[0x0][0x198], RZ ;  /* 0x00006600211f7a10 */ /* 0x040fe20007ffe0ff */
[----:B------:R-:W-:Y:S02]  /*18e020*/  ISETP.LT.AND P0, PT, R190, c[0x0][0x178], !P0 ;  /* 0x00005e00be007a0c */ /* 0x000fe40004701270 */
[----:B------:R-:W-:-:S04]  /*18e030*/  IMAD.WIDE R20, R33, 0x4, R6 ;  /* 0x0000000421147825 */ /* 0x000fc800078e0206 */
[----:B-1----:R-:W-:-:S04]  /*18e040*/  IMAD.WIDE R22, R31, 0x4, R4 ;  /* 0x000000041f167825 */ /* 0x002fc800078e0204 */
[----:B--2---:R-:W-:-:S04]  /*18e050*/  IMAD.WIDE R16, R31, 0x4, R10 ;  /* 0x000000041f107825 */ /* 0x004fc800078e020a */
[----:B------:R-:W-:-:S04]  /*18e060*/  IMAD.WIDE R28, R31, 0x4, R8 ;  /* 0x000000041f1c7825 */ /* 0x000fc800078e0208 */
[----:B----4-:R-:W-:Y:S01]  /*18e070*/  IMAD.WIDE R2, R31, 0x4, R6 ;  /* 0x000000041f027825 */ /* 0x010fe200078e0206 */
[----:B------:R-:W-:Y:S03]  /*18e080*/  @P4 STG.E [R20.64], R18 ;  /* 0x0000001214004986 */ /* 0x000fe6000c101904 */
[----:B------:R1:W-:Y:S01]  /*18e090*/  @P6 STG.E [R22.64], R27 ;  /* 0x0000001b16006986 */ /* 0x0003e2000c101904 */
[----:B------:R2:W-:Y:S01]  /*18e0a0*/  @P5 STG.E [R16.64], R39 ;  /* 0x0000002710005986 */ /* 0x0005e2000c101904 */
[----:B------:R4:W-:Y:S02]  /*18e0b0*/  @P3 STG.E [R28.64], R71 ;  /* 0x000000471c003986 */ /* 0x0009e4000c101904 */
[----:B------:R1:W-:Y:S01]  /*18e0c0*/  @P0 STG.E [R2.64], R19 ;  /* 0x0000001302000986 */ /* 0x0003e2000c101904 */
[----:B------:R-:W-:Y:S02]  /*18e0d0*/  ISETP.GE.AND P0, PT, R34, c[0x0][0x17c], PT ;  /* 0x00005f0022007a0c */ /* 0x000fe40003f06270 */
[----:B------:R-:W3:Y:S01]  /*18e0e0*/  LDL.LU R34, [R1+0x5ff4] ;  /* 0x005ff40001227983 */ /* 0x000ee20000300800 */
[----:B------:R-:W3:Y:S01]  /*18e0f0*/  LDL.LU R36, [R1+0x5ff0] ;  /* 0x005ff00001247983 */ /* 0x000ee20000300800 */
[----:B------:R-:W-:-:S02]  /*18e100*/  ISETP.LT.AND P4, PT, R197, c[0x0][0x178], !P2 ;  /* 0x00005e00c5007a0c */ /* 0x000fc40005781270 */
[----:B------:R-:W-:Y:S02]  /*18e110*/  ISETP.LT.AND P5, PT, R196, c[0x0][0x178], !P2 ;  /* 0x00005e00c4007a0c */ /* 0x000fe400057a1270 */
[----:B------:R-:W-:Y:S02]  /*18e120*/  ISETP.LT.AND P3, PT, R191, c[0x0][0x178], !P2 ;  /* 0x00005e00bf007a0c */ /* 0x000fe40005761270 */
[----:B------:R-:W-:Y:S01]  /*18e130*/  IADD3 R33, R31, c[0x0][0x198], RZ ;  /* 0x000066001f217a10 */ /* 0x000fe20007ffe0ff */
[----:B------:R-:W-:Y:S01]  /*18e140*/  ISETP.LT.AND P2, PT, R190, c[0x0][0x178], !P2 ;  /* 0x00005e00be007a0c */ /* 0x000fe20005741270 */
[----:B------:R-:W-:-:S03]  /*18e150*/  LOP3.LUT R230, R0, 0x20, RZ, 0x3c, !PT ;  /* 0x0000002000e67812 */ /* 0x000fc600078e3cff */
[----:B------:R-:W-:-:S04]  /*18e160*/  IMAD.WIDE R24, R33, 0x4, R4 ;  /* 0x0000000421187825 */ /* 0x000fc800078e0204 */
[----:B-1----:R-:W-:-:S04]  /*18e170*/  IMAD.WIDE R26, R33, 0x4, R10 ;  /* 0x00000004211a7825 */ /* 0x002fc800078e020a */
[----:B--2---:R-:W-:-:S04]  /*18e180*/  IMAD.WIDE R16, R33, 0x4, R8 ;  /* 0x0000000421107825 */ /* 0x004fc800078e0208 */
[----:B----4-:R-:W-:Y:S01]  /*18e190*/  IMAD.WIDE R28, R33, 0x4, R6 ;  /* 0x00000004211c7825 */ /* 0x010fe200078e0206 */
[----:B------:R-:W1:Y:S04]  /*18e1a0*/  LDS.128 R20, [R230] ;  /* 0x00000000e6147984 */ /* 0x000e680000000c00 */
[----:B------:R2:W-:Y:S01]  /*18e1b0*/  @P4 STG.E [R24.64], R136 ;  /* 0x0000008818004986 */ /* 0x0005e2000c101904 */
[----:B------:R4:W-:Y:S02]  /*18e1c0*/  @P5 STG.E [R26.64], R184 ;  /* 0x000000b81a005986 */ /* 0x0009e4000c101904 */
[----:B------:R-:W-:Y:S01]  /*18e1d0*/  @P3 STG.E [R16.64], R200 ;  /* 0x000000c810003986 */ /* 0x000fe2000c101904 */
[----:B------:R-:W-:Y:S01]  /*18e1e0*/  ISETP.LT.AND P6, PT, R197, c[0x0][0x178], !P1 ;  /* 0x00005e00c5007a0c */ /* 0x000fe20004fc1270 */
[----:B------:R4:W-:Y:S01]  /*18e1f0*/  @P2 STG.E [R28.64], R12 ;  /* 0x0000000c1c002986 */ /* 0x0009e2000c101904 */
[----:B------:R-:W-:-:S02]  /*18e200*/  ISETP.LT.AND P5, PT, R196, c[0x0][0x178], !P1 ;  /* 0x00005e00c4007a0c */ /* 0x000fc40004fa1270 */
[----:B------:R-:W-:Y:S02]  /*18e210*/  ISETP.LT.AND P4, PT, R191, c[0x0][0x178], !P1 ;  /* 0x00005e00bf007a0c */ /* 0x000fe40004f81270 */
[----:B------:R-:W-:Y:S02]  /*18e220*/  ISETP.LT.AND P2, PT, R190, c[0x0][0x178], !P1 ;  /* 0x00005e00be007a0c */ /* 0x000fe40004f41270 */
[----:B------:R-:W-:-:S05]  /*18e230*/  IADD3 R35, R33, c[0x0][0x198], RZ ;  /* 0x0000660021237a10 */ /* 0x000fca0007ffe0ff */
[----:B------:R-:W-:-:S04]  /*18e240*/  IMAD.WIDE R30, R35, 0x4, R4 ;  /* 0x00000004231e7825 */ /* 0x000fc800078e0204 */
[----:B------:R-:W-:-:S04]  /*18e250*/  IMAD.WIDE R2, R35, 0x4, R10 ;  /* 0x0000000423027825 */ /* 0x000fc800078e020a */
[----:B--2---:R-:W-:-:S04]  /*18e260*/  IMAD.WIDE R24, R35, 0x4, R8 ;  /* 0x0000000423187825 */ /* 0x004fc800078e0208 */
[----:B----4-:R-:W-:Y:S01]  /*18e270*/  IMAD.WIDE R26, R35, 0x4, R6 ;  /* 0x00000004231a7825 */ /* 0x010fe200078e0206 */
[----:B------:R2:W-:Y:S01]  /*18e280*/  @P6 STG.E [R30.64], R137 ;  /* 0x000000891e006986 */ /* 0x0005e2000c101904 */
[----:B------:R-:W-:Y:S02]  /*18e290*/  ISETP.LT.AND P6, PT, R197, c[0x0][0x178], !P0 ;  /* 0x00005e00c5007a0c */ /* 0x000fe400047c1270 */
[----:B------:R-:W-:Y:S02]  /*18e2a0*/  ISETP.LT.AND P3, PT, R196, c[0x0][0x178], !P0 ;  /* 0x00005e00c4007a0c */ /* 0x000fe40004761270 */
[----:B------:R-:W-:Y:S01]  /*18e2b0*/  IADD3 R33, R35, c[0x0][0x198], RZ ;  /* 0x0000660023217a10 */ /* 0x000fe20007ffe0ff */
[----:B------:R4:W-:Y:S01]  /*18e2c0*/  @P5 STG.E [R2.64], R185 ;  /* 0x000000b902005986 */ /* 0x0009e2000c101904 */
[----:B------:R4:W-:Y:S02]  /*18e2d0*/  @P4 STG.E [R24.64], R201 ;  /* 0x000000c918004986 */ /* 0x0009e4000c101904 */
[----:B------:R1:W-:Y:S01]  /*18e2e0*/  @P2 STG.E [R26.64], R13 ;  /* 0x0000000d1a002986 */ /* 0x0003e2000c101904 */
[----:B------:R-:W-:Y:S01]  /*18e2f0*/  ISETP.LT.AND P4, PT, R191, c[0x0][0x178], !P0 ;  /* 0x00005e00bf007a0c */ /* 0x000fe20004781270 */
[----:B------:R-:W-:-:S02]  /*18e300*/  ISETP.LT.AND P0, PT, R190, c[0x0][0x178], !P0 ;  /* 0x00005e00be007a0c */ /* 0x000fc40004701270 */
[----:B------:R-:W-:-:S04]  /*18e310*/  IMAD.WIDE R28, R33, 0x4, R4 ;  /* 0x00000004211c7825 */ /* 0x000fc800078e0204 */
[C---:B--2---:R-:W-:Y:S01]  /*18e320*/  IMAD.WIDE R30, R33.reuse, 0x4, R10 ;  /* 0x00000004211e7825 */ /* 0x044fe200078e020a */
[----:B------:R2:W-:Y:S04]  /*18e330*/  @P6 STG.E [R28.64], R132 ;  /* 0x000000841c006986 */ /* 0x0005e8000c101904 */
[----:B------:R2:W-:Y:S02]  /*18e340*/  @P3 STG.E [R30.64], R160 ;  /* 0x000000a01e003986 */ /* 0x0005e4000c101904 */
[----:B----4-:R-:W-:-:S04]  /*18e350*/  IMAD.WIDE R2, R33, 0x4, R8 ;  /* 0x0000000421027825 */ /* 0x010fc800078e0208 */
[C---:B------:R-:W-:Y:S01]  /*18e360*/  IMAD.WIDE R24, R33.reuse, 0x4, R6 ;  /* 0x0000000421187825 */ /* 0x040fe200078e0206 */
[----:B------:R-:W-:Y:S01]  /*18e370*/  IADD3 R33, R33, c[0x0][0x198], RZ ;  /* 0x0000660021217a10 */ /* 0x000fe20007ffe0ff */
[----:B------:R4:W-:Y:S03]  /*18e380*/  @P4 STG.E [R2.64], R208 ;  /* 0x000000d002004986 */ /* 0x0009e6000c101904 */
[----:B-1----:R-:W-:Y:S02]  /*18e390*/  @P0 STG.E [R24.64], R20 ;  /* 0x0000001418000986 */ /* 0x002fe4000c101904 */
[----:B------:R-:W-:-:S04]  /*18e3a0*/  IMAD.WIDE R12, R33, 0x4, R4 ;  /* 0x00000004210c7825 */ /* 0x000fc800078e0204 */
[----:B------:R-:W-:-:S04]  /*18e3b0*/  IMAD.WIDE R26, R33, 0x4, R10 ;  /* 0x00000004211a7825 */ /* 0x000fc800078e020a */
[C---:B--2---:R-:W-:Y:S01]  /*18e3c0*/  IMAD.WIDE R28, R33.reuse, 0x4, R8 ;  /* 0x00000004211c7825 */ /* 0x044fe200078e0208 */
[----:B------:R-:W-:-:S05]  /*18e3d0*/  IADD3 R35, R33, c[0x0][0x198], RZ ;  /* 0x0000660021237a10 */ /* 0x000fca0007ffe0ff */
[----:B------:R-:W-:-:S04]  /*18e3e0*/  IMAD.WIDE R30, R35, 0x4, R4 ;  /* 0x00000004231e7825 */ /* 0x000fc800078e0204 */
[----:B----4-:R-:W-:Y:S01]  /*18e3f0*/  IMAD.WIDE R2, R33, 0x4, R6 ;  /* 0x0000000421027825 */ /* 0x010fe200078e0206 */
[----:B------:R-:W-:-:S05]  /*18e400*/  LOP3.LUT R231, R0, 0x40, RZ, 0x3c, !PT ;  /* 0x0000004000e77812 */ /* 0x000fca00078e3cff */
[----:B------:R-:W1:Y:S01]  /*18e410*/  LDS.128 R16, [R231] ;  /* 0x00000000e7107984 */ /* 0x000e620000000c00 */
[----:B---3--:R-:W-:-:S03]  /*18e420*/  ISETP.GE.AND P1, PT, R32, c[0x0][0x17c], PT ;  /* 0x00005f0020007a0c */ /* 0x008fc60003f26270 */
[----:B------:R-:W2:Y:S01]  /*18e430*/  LDL.LU R32, [R1+0x5fd4] ;  /* 0x005fd40001207983 */ /* 0x000ea20000300800 */
[----:B------:R-:W-:Y:S02]  /*18e440*/  ISETP.LT.AND P6, PT, R197, c[0x0][0x178], !P1 ;  /* 0x00005e00c5007a0c */ /* 0x000fe40004fc1270 */
[----:B------:R-:W-:Y:S02]  /*18e450*/  ISETP.LT.AND P5, PT, R196, c[0x0][0x178], !P1 ;  /* 0x00005e00c4007a0c */ /* 0x000fe40004fa1270 */
[----:B------:R-:W-:Y:S02]  /*18e460*/  ISETP.LT.AND P3, PT, R191, c[0x0][0x178], !P1 ;  /* 0x00005e00bf007a0c */ /* 0x000fe40004f61270 */
[----:B------:R-:W-:Y:S02]  /*18e470*/  ISETP.GE.AND P2, PT, R34, c[0x0][0x17c], PT ;  /* 0x00005f0022007a0c */ /* 0x000fe40003f46270 */
[----:B------:R-:W3:Y:S01]  /*18e480*/  LDL.LU R34, [R1+0x5fbc] ;  /* 0x005fbc0001227983 */ /* 0x000ee20000300800 */
[----:B------:R-:W-:Y:S01]  /*18e490*/  ISETP.GE.AND P0, PT, R36, c[0x0][0x17c], PT ;  /* 0x00005f0024007a0c */ /* 0x000fe20003f06270 */
[----:B------:R-:W4:Y:S02]  /*18e4a0*/  LDL.LU R38, [R1+0x5fa8] ;  /* 0x005fa80001267983 */ /* 0x000f240000300800 */
[----:B------:R-:W3:Y:S01]  /*18e4b0*/  LDL.LU R36, [R1+0x5f90] ;  /* 0x005f900001247983 */ /* 0x000ee20000300800 */
[----:B------:R1:W-:Y:S01]  /*18e4c0*/  @P6 STG.E [R12.64], R133 ;  /* 0x000000850c006986 */ /* 0x0003e2000c101904 */
[----:B------:R-:W-:Y:S01]  /*18e4d0*/  ISETP.LT.AND P1, PT, R190, c[0x0][0x178], !P1 ;  /* 0x00005e00be007a0c */ /* 0x000fe20004f21270 */
[----:B------:R-:W-:Y:S01]  /*18e4e0*/  @P5 STG.E [R26.64], R161 ;  /* 0x000000a11a005986 */ /* 0x000fe2000c101904 */
[----:B------:R-:W-:Y:S01]  /*18e4f0*/  ISETP.LT.AND P4, PT, R197, c[0x0][0x178], !P2 ;  /* 0x00005e00c5007a0c */ /* 0x000fe20005781270 */
[----:B------:R1:W-:Y:S01]  /*18e500*/  @P3 STG.E [R28.64], R209 ;  /* 0x000000d11c003986 */ /* 0x0003e2000c101904 */
[----:B------:R-:W-:-:S02]  /*18e510*/  ISETP.LT.AND P3, PT, R196, c[0x0][0x178], !P2 ;  /* 0x00005e00c4007a0c */ /* 0x000fc40005761270 */
[----:B------:R-:W-:Y:S01]  /*18e520*/  ISETP.LT.AND P5, PT, R191, c[0x0][0x178], !P2 ;  /* 0x00005e00bf007a0c */ /* 0x000fe200057a1270 */
[----:B------:R-:W4:Y:S01]  /*18e530*/  LDL.LU R42, [R1+0x5f68] ;  /* 0x005f6800012a7983 */ /* 0x000f220000300800 */
[----:B------:R-:W4:Y:S02]  /*18e540*/  LDL.LU R40, [R1+0x5f4c] ;  /* 0x005f4c0001287983 */ /* 0x000f240000300800 */
[C---:B-1----:R-:W-:Y:S01]  /*18e550*/  IMAD.WIDE R12, R35.reuse, 0x4, R10 ;  /* 0x00000004230c7825 */ /* 0x042fe200078e020a */
[----:B------:R-:W-:Y:S02]  /*18e560*/  ISETP.LT.AND P6, PT, R190, c[0x0][0x178], !P2 ;  /* 0x00005e00be007a0c */ /* 0x000fe400057c1270 */
[----:B------:R-:W-:Y:S04]  /*18e570*/  @P1 STG.E [R2.64], R21 ;  /* 0x0000001502001986 */ /* 0x000fe8000c101904 */
[----:B------:R-:W1:Y:S01]  /*18e580*/  LDS.128 R24, [R252] ;  /* 0x00000000fc187984 */ /* 0x000e620000000c00 */
[----:B------:R-:W-:-:S04]  /*18e590*/  IMAD.WIDE R28, R35, 0x4, R8 ;  /* 0x00000004231c7825 */ /* 0x000fc800078e0208 */
[----:B------:R-:W-:Y:S02]  /*18e5a0*/  @P4 STG.E [R30.64], R152 ;  /* 0x000000981e004986 */ /* 0x000fe4000c101904 */
[----:B------:R-:W-:Y:S01]  /*18e5b0*/  @P3 STG.E [R12.64], R180 ;  /* 0x000000b40c003986 */ /* 0x000fe2000c101904 */
[----:B------:R-:W-:Y:S02]  /*18e5c0*/  @P5 STG.E [R28.64], R216 ;  /* 0x000000d81c005986 */ /* 0x000fe4000c101904 */
[----:B------:R1:W2:Y:S02]  /*18e5d0*/  LDS.128 R28, [R0+0x800] ;  /* 0x00080000001c7984 */ /* 0x0002a40000000c00 */
[----:B-1----:R-:W4:Y:S01]  /*18e5e0*/  LDL.LU R0, [R1+0x5f30] ;  /* 0x005f300001007983 */ /* 0x002f220000300800 */
[----:B------:R-:W-:Y:S02]  /*18e5f0*/  ISETP.LT.AND P4, PT, R197, c[0x0][0x178], !P0 ;  /* 0x00005e00c5007a0c */ /* 0x000fe40004781270 */
[----:B------:R-:W-:-:S02]  /*18e600*/  ISETP.LT.AND P1, PT, R196, c[0x0][0x178], !P0 ;  /* 0x00005e00c4007a0c */ /* 0x000fc40004721270 */
[----:B------:R-:W-:Y:S02]  /*18e610*/  ISETP.LT.AND P5, PT, R191, c[0x0][0x178], !P0 ;  /* 0x00005e00bf007a0c */ /* 0x000fe400047a1270 */
[----:B------:R-:W-:Y:S01]  /*18e620*/  ISETP.LT.AND P3, PT, R190, c[0x0][0x178], !P0 ;  /* 0x00005e00be007a0c */ /* 0x000fe20004761270 */
[----:B------:R-:W4:Y:S01]  /*18e630*/  LDL.LU R44, [R1+0x5f1c] ;  /* 0x005f1c00012c7983 */ /* 0x000f220000300800 */
[----:B--2---:R-:W-:Y:S01]  /*18e640*/  ISETP.GE.AND P2, PT, R32, c[0x0][0x17c], PT ;  /* 0x00005f0020007a0c */ /* 0x004fe20003f46270 */
[C---:B------:R-:W-:Y:S01]  /*18e650*/  IMAD.WIDE R32, R35.reuse, 0x4, R6 ;  /* 0x0000000423207825 */ /* 0x040fe200078e0206 */
[----:B------:R-:W-:-:S05]  /*18e660*/  IADD3 R35, R35, c[0x0][0x198], RZ ;  /* 0x0000660023237a10 */ /* 0x000fca0007ffe0ff */
[----:B------:R-:W-:-:S04]  /*18e670*/  IMAD.WIDE R2, R35, 0x4, R4 ;  /* 0x0000000423027825 */ /* 0x000fc800078e0204 */
[C---:B------:R-:W-:Y:S01]  /*18e680*/  IMAD.WIDE R20, R35.reuse, 0x4, R10 ;  /* 0x0000000423147825 */ /* 0x040fe200078e020a */
[----:B------:R1:W-:Y:S03]  /*18e690*/  @P6 STG.E [R32.64], R16 ;  /* 0x0000001020006986 */ /* 0x0003e6000c101904 */
[----:B------:R-:W-:-:S04]  /*18e6a0*/  IMAD.WIDE R12, R35, 0x4, R8 ;  /* 0x00000004230c7825 */ /* 0x000fc800078e0208 */
[----:B------:R2:W-:Y:S01]  /*18e6b0*/  @P4 STG.E [R2.64], R153 ;  /* 0x0000009902004986 */ /* 0x0005e2000c101904 */
[----:B------:R-:W-:Y:S01]  /*18e6c0*/  ISETP.LT.AND P6, PT, R197, c[0x0][0x178], !P2 ;  /* 0x00005e00c5007a0c */ /* 0x000fe200057c1270 */
[----:B------:R2:W-:Y:S01]  /*18e6d0*/  @P1 STG.E [R20.64], R181 ;  /* 0x000000b514001986 */ /* 0x0005e2000c101904 */
[----:B------:R2:W-:Y:S01]  /*18e6e0*/  @P5 STG.E [R12.64], R217 ;  /* 0x000000d90c005986 */ /* 0x0005e2000c101904 */
[----:B------:R-:W-:Y:S01]  /*18e6f0*/  ISETP.LT.AND P4, PT, R196, c[0x0][0x178], !P2 ;  /* 0x00005e00c4007a0c */ /* 0x000fe20005781270 */
[C---:B-1----:R-:W-:Y:S01]  /*18e700*/  IMAD.WIDE R32, R35.reuse, 0x4, R6 ;  /* 0x0000000423207825 */ /* 0x042fe200078e0206 */
[----:B------:R-:W-:-:S04]  /*18e710*/  IADD3 R37, R35, c[0x0][0x198], RZ ;  /* 0x0000660023257a10 */ /* 0x000fc80007ffe0ff */
[----:B------:R1:W-:Y:S01]  /*18e720*/  @P3 STG.E [R32.64], R17 ;  /* 0x0000001120003986 */ /* 0x0003e2000c101904 */
[----:B------:R-:W-:Y:S02]  /*18e730*/  ISETP.LT.AND P3, PT, R191, c[0x0][0x178], !P2 ;  /* 0x00005e00bf007a0c */ /* 0x000fe40005761270 */
[----:B---3--:R-:W-:Y:S01]  /*18e740*/  ISETP.GE.AND P0, PT, R34, c[0x0][0x17c], PT ;  /* 0x00005f0022007a0c */ /* 0x008fe20003f06270 */
[----:B------:R-:W-:-:S04]  /*18e750*/  IMAD.WIDE R34, R37, 0x4, R4 ;  /* 0x0000000425227825 */ /* 0x000fc800078e0204 */
[----:B--2---:R-:W-:-:S04]  /*18e760*/  IMAD.WIDE R2, R37, 0x4, R10 ;  /* 0x0000000425027825 */ /* 0x004fc800078e020a */
[----:B------:R-:W-:Y:S01]  /*18e770*/  IMAD.WIDE R20, R37, 0x4, R8 ;  /* 0x0000000425147825 */ /* 0x000fe200078e0208 */
[----:B------:R-:W-:Y:S01]  /*18e780*/  ISETP.LT.AND P2, PT, R190, c[0x0][0x178], !P2 ;  /* 0x00005e00be007a0c */ /* 0x000fe20005741270 */
[----:B------:R-:W-:Y:S01]  /*18e790*/  @P6 STG.E [R34.64], R148 ;  /* 0x0000009422006986 */ /* 0x000fe2000c101904 */
[----:B------:R-:W-:Y:S01]  /*18e7a0*/  ISETP.LT.AND P6, PT, R197, c[0x0][0x178], !P0 ;  /* 0x00005e00c5007a0c */ /* 0x000fe200047c1270 */
[----:B------:R2:W-:Y:S01]  /*18e7b0*/  @P4 STG.E [R2.64], R176 ;  /* 0x000000b002004986 */ /* 0x0005e2000c101904 */
[----:B------:R-:W-:Y:S02]  /*18e7c0*/  ISETP.LT.AND P4, PT, R196, c[0x0][0x178], !P0 ;  /* 0x00005e00c4007a0c */ /* 0x000fe40004781270 */
[C---:B------:R-:W-:Y:S01]  /*18e7d0*/  IADD3 R39, R37.reuse, c[0x0][0x198], RZ ;  /* 0x0000660025277a10 */ /* 0x040fe20007ffe0ff */
[----:B------:R-:W-:Y:S01]  /*18e7e0*/  IMAD.WIDE R12, R37, 0x4, R6 ;  /* 0x00000004250c7825 */ /* 0x000fe200078e0206 */
[----:B------:R3:W-:Y:S01]  /*18e7f0*/  @P3 STG.E [R20.64], R224 ;  /* 0x000000e014003986 */ /* 0x0007e2000c101904 */
[----:B------:R-:W-:-:S02]  /*18e800*/  ISETP.LT.AND P3, PT, R191, c[0x0][0x178], !P0 ;  /* 0x00005e00bf007a0c */ /* 0x000fc40004761270 */
[----:B------:R-:W-:Y:S01]  /*18e810*/  ISETP.LT.AND P0, PT, R190, c[0x0][0x178], !P0 ;  /* 0x00005e00be007a0c */ /* 0x000fe20004701270 */
[----:B------:R-:W-:Y:S01]  /*18e820*/  ISETP.GE.AND P5, PT, R36, c[0x0][0x17c], PT ;  /* 0x00005f0024007a0c */ /* 0x000fe20003fa6270 */
[----:B-1----:R-:W-:-:S04]  /*18e830*/  IMAD.WIDE R16, R39, 0x4, R4 ;  /* 0x0000000427107825 */ /* 0x002fc800078e0204 */
[C---:B------:R-:W-:Y:S01]  /*18e840*/  IMAD.WIDE R36, R39.reuse, 0x4, R10 ;  /* 0x0000000427247825 */ /* 0x040fe200078e020a */
[----:B----4-:R-:W-:Y:S02]  /*18e850*/  ISETP.GE.AND P1, PT, R38, c[0x0][0x17c], PT ;  /* 0x00005f0026007a0c */ /* 0x010fe40003f26270 */
[C---:B------:R-:W-:Y:S01]  /*18e860*/  IADD3 R41, R39.reuse, c[0x0][0x198], RZ ;  /* 0x0000660027297a10 */ /* 0x040fe20007ffe0ff */
[----:B--2---:R-:W-:-:S04]  /*18e870*/  IMAD.WIDE R2, R39, 0x4, R8 ;  /* 0x0000000427027825 */ /* 0x004fc800078e0208 */
[----:B------:R-:W-:Y:S01]  /*18e880*/  IMAD.WIDE R38, R39, 0x4, R6 ;  /* 0x0000000427267825 */ /* 0x000fe200078e0206 */
[----:B------:R1:W-:Y:S03]  /*18e890*/  @P2 STG.E [R12.64], R24 ;  /* 0x000000180c002986 */ /* 0x0003e6000c101904 */
[----:B------:R2:W-:Y:S02]  /*18e8a0*/  @P6 STG.E [R16.64], R149 ;  /* 0x0000009510006986 */ /* 0x0005e4000c101904 */
[----:B------:R-:W-:Y:S01]  /*18e8b0*/  @P4 STG.E [R36.64], R177 ;  /* 0x000000b124004986 */ /* 0x000fe2000c101904 */
[----:B------:R-:W-:Y:S01]  /*18e8c0*/  ISETP.LT.AND P6, PT, R197, c[0x0][0x178], !P1 ;  /* 0x00005e00c5007a0c */ /* 0x000fe20004fc1270 */
[----:B------:R4:W-:Y:S01]  /*18e8d0*/  @P3 STG.E [R2.64], R225 ;  /* 0x000000e102003986 */ /* 0x0009e2000c101904 */
[----:B------:R-:W-:Y:S01]  /*18e8e0*/  ISETP.LT.AND P2, PT, R196, c[0x0][0x178], !P1 ;  /* 0x00005e00c4007a0c */ /* 0x000fe20004f41270 */
[----:B------:R-:W-:Y:S01]  /*18e8f0*/  @P0 STG.E [R38.64], R25 ;  /* 0x0000001926000986 */ /* 0x000fe2000c101904 */
[----:B------:R-:W-:Y:S01]  /*18e900*/  ISETP.LT.AND P0, PT, R191, c[0x0][0x178], !P1 ;  /* 0x00005e00bf007a0c */ /* 0x000fe20004f01270 */
[----:B------:R-:W-:-:S02]  /*18e910*/  ISETP.LT.AND P1, PT, R190, c[0x0][0x178], !P1 ;  /* 0x00005e00be007a0c */ /* 0x000fc40004f21270 */
[----:B---3--:R-:W-:-:S04]  /*18e920*/  IMAD.WIDE R20, R41, 0x4, R4 ;  /* 0x0000000429147825 */ /* 0x008fc800078e0204 */
[----:B-1----:R-:W-:-:S04]  /*18e930*/  IMAD.WIDE R12, R41, 0x4, R10 ;  /* 0x00000004290c7825 */ /* 0x002fc800078e020a */
[C---:B--2---:R-:W-:Y:S01]  /*18e940*/  IMAD.WIDE R16, R41.reuse, 0x4, R6 ;  /* 0x0000000429107825 */ /* 0x044fe200078e0206 */
[----:B------:R-:W1:Y:S03]  /*18e950*/  LDS.128 R32, [R230+0x800] ;  /* 0x00080000e6207984 */ /* 0x000e660000000c00 */
[----:B----4-:R-:W-:Y:S01]  /*18e960*/  IMAD.WIDE R2, R41, 0x4, R8 ;  /* 0x0000000429027825 */ /* 0x010fe200078e0208 */
[----:B------:R2:W-:Y:S03]  /*18e970*/  @P6 STG.E [R20.64], R144 ;  /* 0x0000009014006986 */ /* 0x0005e6000c101904 */
[----:B------:R3:W-:Y:S01]  /*18e980*/  @P2 STG.E [R12.64], R164 ;  /* 0x000000a40c002986 */ /* 0x0007e2000c101904 */
[----:B------:R-:W-:Y:S01]  /*18e990*/  ISETP.GE.AND P4, PT, R42, c[0x0][0x17c], PT ;  /* 0x00005f002a007a0c */ /* 0x000fe20003f86270 */
[----:B------:R2:W-:Y:S01]  /*18e9a0*/  @P0 STG.E [R2.64], R204 ;  /* 0x000000cc02000986 */ /* 0x0005e2000c101904 */
[----:B------:R2:W-:Y:S03]  /*18e9b0*/  @P1 STG.E [R16.64], R28 ;  /* 0x0000001c10001986 */ /* 0x0005e6000c101904 */
[----:B------:R-:W4:Y:S01]  /*18e9c0*/  LDL.LU R42, [R1+0x5f00] ;  /* 0x005f0000012a7983 */ /* 0x000f220000300800 */
[----:B------:R-:W-:-:S02]  /*18e9d0*/  ISETP.GE.AND P1, PT, R0, c[0x0][0x17c], PT ;  /* 0x00005f0000007a0c */ /* 0x000fc40003f26270 */
[----:B------:R-:W4:Y:S01]  /*18e9e0*/  LDL.LU R0, [R1+0x5ee8] ;  /* 0x005ee80001007983 */ /* 0x000f220000300800 */
[----:B------:R-:W-:Y:S02]  /*18e9f0*/  ISETP.LT.AND P3, PT, R197, c[0x0][0x178], !P5 ;  /* 0x00005e00c5007a0c */ /* 0x000fe40006f61270 */
[----:B------:R-:W-:Y:S02]  /*18ea00*/  ISETP.LT.AND P2, PT, R196, c[0x0][0x178], !P5 ;  /* 0x00005e00c4007a0c */ /* 0x000fe40006f41270 */
[----:B------:R-:W-:Y:S02]  /*18ea10*/  ISETP.LT.AND P6, PT, R191, c[0x0][0x178], !P5 ;  /* 0x00005e00bf007a0c */ /* 0x000fe40006fc1270 */
[----:B------:R-:W-:Y:S01]  /*18ea20*/  IADD3 R37, R41, c[0x0][0x198], RZ ;  /* 0x0000660029257a10 */ /* 0x000fe20007ffe0ff */
[----:B------:R-:W-:Y:S01]  /*18ea30*/  ISETP.LT.AND P5, PT, R190, c[0x0][0x178], !P5 ;  /* 0x00005e00be007a0c */ /* 0x000fe20006fa1270 */
[----:B------:R-:W-:Y:S01]  /*18ea40*/  ISETP.GE.AND P0, PT, R40, c[0x0][0x17c], PT ;  /* 0x00005f0028007a0c */ /* 0x000fe20003f06270 */
[----:B------:R-:W4:Y:S02]  /*18ea50*/  LDL.LU R46, [R1+0x5ed0] ;  /* 0x005ed000012e7983 */ /* 0x000f240000300800 */
[----:B--2---:R-:W-:-:S04]  /*18ea60*/  IMAD.WIDE R20, R37, 0x4, R4 ;  /* 0x0000000425147825 */ /* 0x004fc800078e0204 */
[----:B---3--:R-:W-:-:S04]  /*18ea70*/  IMAD.WIDE R12, R37, 0x4, R10 ;  /* 0x00000004250c7825 */ /* 0x008fc800078e020a */
[----:B------:R-:W-:-:S04]  /*18ea80*/  IMAD.WIDE R24, R37, 0x4, R8 ;  /* 0x0000000425187825 */ /* 0x000fc800078e0208 */
[----:B------:R-:W-:Y:S01]  /*18ea90*/  IMAD.WIDE R40, R37, 0x4, R6 ;  /* 0x0000000425287825 */ /* 0x000fe200078e0206 */
[----:B------:R-:W-:Y:S01]  /*18eaa0*/  @P3 STG.E [R20.64], R145 ;  /* 0x0000009114003986 */ /* 0x000fe2000c101904 */
[----:B------:R-:W-:Y:S02]  /*18eab0*/  ISETP.LT.AND P3, PT, R197, c[0x0][0x178], !P4 ;  /* 0x00005e00c5007a0c */ /* 0x000fe40006761270 */
[----:B------:R2:W-:Y:S01]  /*18eac0*/  @P2 STG.E [R12.64], R165 ;  /* 0x000000a50c002986 */ /* 0x0005e2000c101904 */
[----:B------:R-:W-:Y:S01]  /*18ead0*/  ISETP.LT.AND P2, PT, R196, c[0x0][0x178], !P4 ;  /* 0x00005e00c4007a0c */ /* 0x000fe20006741270 */
[----:B------:R3:W-:Y:S01]  /*18eae0*/  @P6 STG.E [R24.64], R205 ;  /* 0x000000cd18006986 */ /* 0x0007e2000c101904 */
[----:B------:R-:W-:Y:S01]  /*18eaf0*/  @P5 STG.E [R40.64], R29 ;  /* 0x0000001d28005986 */ /* 0x000fe2000c101904 */
[----:B------:R-:W-:Y:S02]  /*18eb00*/  IADD3 R43, R37, c[0x0][0x198], RZ ;  /* 0x00006600252b7a10 */ /* 0x000fe40007ffe0ff */
[----:B------:R-:W-:Y:S01]  /*18eb10*/  ISETP.LT.AND P5, PT, R191, c[0x0][0x178], !P4 ;  /* 0x00005e00bf007a0c */ /* 0x000fe200067a1270 */
[----:B------:R-:W-:Y:S01]  /*18eb20*/  ISETP.LT.AND P4, PT, R190, c[0x0][0x178], !P4 ;  /* 0x00005e00be007a0c */ /* 0x000fe20006781270 */
[----:B------:R-:W-:Y:S01]  /*18eb30*/  ISETP.LT.AND P6, PT, R197, c[0x0][0x178], !P0 ;  /* 0x00005e00c5007a0c */ /* 0x000fe200047c1270 */
[----:B------:R-:W4:Y:S01]  /*18eb40*/  LDS.128 R36, [R231+0x800] ;  /* 0x00080000e7247984 */ /* 0x000f220000000c00 */
[----:B------:R-:W-:-:S04]  /*18eb50*/  IMAD.WIDE R2, R43, 0x4, R4 ;  /* 0x000000042b027825 */ /* 0x000fc800078e0204 */
[----:B------:R-:W-:-:S04]  /*18eb60*/  IMAD.WIDE R16, R43, 0x4, R10 ;  /* 0x000000042b107825 */ /* 0x000fc800078e020a */
[----:B--2---:R-:W-:-:S04]  /*18eb70*/  IMAD.WIDE R12, R43, 0x4, R8 ;  /* 0x000000042b0c7825 */ /* 0x004fc800078e0208 */
[----:B------:R-:W-:Y:S01]  /*18eb80*/  IMAD.WIDE R20, R43, 0x4, R6 ;  /* 0x000000042b147825 */ /* 0x000fe200078e0206 */
[----:B------:R2:W-:Y:S03]  /*18eb90*/  @P3 STG.E [R2.64], R128 ;  /* 0x0000008002003986 */ /* 0x0005e6000c101904 */
[----:B------:R2:W-:Y:S01]  /*18eba0*/  @P2 STG.E [R16.64], R156 ;  /* 0x0000009c10002986 */ /* 0x0005e2000c101904 */
[----:B------:R-:W-:Y:S02]  /*18ebb0*/  ISETP.LT.AND P3, PT, R196, c[0x0][0x178], !P0 ;  /* 0x00005e00c4007a0c */ /* 0x000fe40004761270 */
[----:B------:R-:W-:Y:S02]  /*18ebc0*/  ISETP.LT.AND P2, PT, R191, c[0x0][0x178], !P0 ;  /* 0x00005e00bf007a0c */ /* 0x000fe40004741270 */
[----:B------:R-:W-:Y:S01]  /*18ebd0*/  IADD3 R45, R43, c[0x0][0x198], RZ ;  /* 0x000066002b2d7a10 */ /* 0x000fe20007ffe0ff */
[----:B------:R-:W-:Y:S01]  /*18ebe0*/  @P5 STG.E [R12.64], R212 ;  /* 0x000000d40c005986 */ /* 0x000fe2000c101904 */
[----:B------:R-:W-:Y:S01]  /*18ebf0*/  ISETP.GE.AND P5, PT, R44, c[0x0][0x17c], PT ;  /* 0x00005f002c007a0c */ /* 0x000fe20003fa6270 */
[----:B-1----:R1:W-:Y:S02]  /*18ec00*/  @P4 STG.E [R20.64], R32 ;  /* 0x0000002014004986 */ /* 0x0023e4000c101904 */
[----:B------:R-:W4:Y:S02]  /*18ec10*/  LDL.LU R44, [R1+0x5eb8] ;  /* 0x005eb800012c7983 */ /* 0x000f240000300800 */
[----:B---3--:R-:W-:-:S04]  /*18ec20*/  IMAD.WIDE R24, R45, 0x4, R4 ;  /* 0x000000042d187825 */ /* 0x008fc800078e0204 */
[----:B--2---:R-:W-:-:S04]  /*18ec30*/  IMAD.WIDE R2, R45, 0x4, R10 ;  /* 0x000000042d027825 */ /* 0x004fc800078e020a */
[----:B------:R-:W-:Y:S01]  /*18ec40*/  IMAD.WIDE R16, R45, 0x4, R8 ;  /* 0x000000042d107825 */ /* 0x000fe200078e0208 */
[----:B------:R-:W-:Y:S01]  /*18ec50*/  ISETP.LT.AND P0, PT, R190, c[0x0][0x178], !P0 ;  /* 0x00005e00be007a0c */ /* 0x000fe20004701270 */
[----:B-1----:R-:W2:Y:S04]  /*18ec60*/  LDL.LU R32, [R1+0x5e9c] ;  /* 0x005e9c0001207983 */ /* 0x002ea80000300800 */
[----:B------:R1:W-:Y:S01]  /*18ec70*/  @P6 STG.E [R24.64], R129 ;  /* 0x0000008118006986 */ /* 0x0003e2000c101904 */
[----:B------:R-:W-:Y:S01]  /*18ec80*/  ISETP.LT.AND P6, PT, R197, c[0x0][0x178], !P1 ;  /* 0x00005e00c5007a0c */ /* 0x000fe20004fc1270 */
[----:B------:R3:W-:Y:S01]  /*18ec90*/  @P3 STG.E [R2.64], R157 ;  /* 0x0000009d02003986 */ /* 0x0007e2000c101904 */
[----:B------:R-:W-:Y:S01]  /*18eca0*/  ISETP.LT.AND P4, PT, R196, c[0x0][0x178], !P1 ;  /* 0x00005e00c4007a0c */ /* 0x000fe20004f81270 */
[----:B------:R4:W-:Y:S01]  /*18ecb0*/  @P2 STG.E [R16.64], R213 ;  /* 0x000000d510002986 */ /* 0x0009e2000c101904 */
[----:B------:R-:W-:-:S02]  /*18ecc0*/  ISETP.LT.AND P2, PT, R191, c[0x0][0x178], !P1 ;  /* 0x00005e00bf007a0c */ /* 0x000fc40004f41270 */
[C---:B------:R-:W-:Y:S01]  /*18ecd0*/  IADD3 R29, R45.reuse, c[0x0][0x198], RZ ;  /* 0x000066002d1d7a10 */ /* 0x040fe20007ffe0ff */
[----:B------:R-:W-:-:S04]  /*18ece0*/  IMAD.WIDE R12, R45, 0x4, R6 ;  /* 0x000000042d0c7825 */ /* 0x000fc800078e0206 */
[----:B------:R-:W-:-:S04]  /*18ecf0*/  IMAD.WIDE R20, R29, 0x4, R4 ;  /* 0x000000041d147825 */ /* 0x000fc800078e0204 */
[----:B-1----:R-:W-:-:S04]  /*18ed00*/  IMAD.WIDE R24, R29, 0x4, R10 ;  /* 0x000000041d187825 */ /* 0x002fc800078e020a */
[----:B---3--:R-:W-:Y:S01]  /*18ed10*/  IMAD.WIDE R2, R29, 0x4, R8 ;  /* 0x000000041d027825 */ /* 0x008fe200078e0208 */
[----:B------:R1:W-:Y:S03]  /*18ed20*/  @P0 STG.E [R12.64], R33 ;  /* 0x000000210c000986 */ /* 0x0003e6000c101904 */
[----:B------:R3:W-:Y:S02]  /*18ed30*/  @P6 STG.E [R20.64], R124 ;  /* 0x0000007c14006986 */ /* 0x0007e4000c101904 */
[----:B------:R1:W-:Y:S01]  /*18ed40*/  @P4 STG.E [R24.64], R168 ;  /* 0x000000a818004986 */ /* 0x0003e2000c101904 */
[----:B------:R1:W-:Y:S01]  /*18ed50*/  @P2 STG.E [R2.64], R220 ;  /* 0x000000dc02002986 */ /* 0x0003e2000c101904 */
[----:B----4-:R-:W-:-:S03]  /*18ed60*/  ISETP.GE.AND P2, PT, R0, c[0x0][0x17c], PT ;  /* 0x00005f0000007a0c */ /* 0x010fc60003f46270 */
[----:B------:R-:W4:Y:S01]  /*18ed70*/  LDL.LU R0, [R1+0x5e80] ;  /* 0x005e800001007983 */ /* 0x000f220000300800 */
[----:B------:R-:W-:Y:S02]  /*18ed80*/  ISETP.GE.AND P3, PT, R42, c[0x0][0x17c], PT ;  /* 0x00005f002a007a0c */ /* 0x000fe40003f66270 */
[----:B------:R-:W2:Y:S01]  /*18ed90*/  LDS.128 R40, [R252+0x800] ;  /* 0x00080000fc287984 */ /* 0x000ea20000000c00 */
[----:B------:R-:W-:Y:S02]  /*18eda0*/  ISETP.LT.AND P1, PT, R190, c[0x0][0x178], !P1 ;  /* 0x00005e00be007a0c */ /* 0x000fe40004f21270 */
[----:B------:R-:W-:Y:S01]  /*18edb0*/  ISETP.LT.AND P4, PT, R197, c[0x0][0x178], !P5 ;  /* 0x00005e00c5007a0c */ /* 0x000fe20006f81270 */
[C---:B------:R-:W-:Y:S01]  /*18edc0*/  IMAD.WIDE R16, R29.reuse, 0x4, R6 ;  /* 0x000000041d107825 */ /* 0x040fe200078e0206 */
[----:B------:R-:W-:Y:S02]  /*18edd0*/  IADD3 R29, R29, c[0x0][0x198], RZ ;  /* 0x000066001d1d7a10 */ /* 0x000fe40007ffe0ff */
[----:B------:R-:W-:-:S02]  /*18ede0*/  ISETP.LT.AND P6, PT, R196, c[0x0][0x178], !P5 ;  /* 0x00005e00c4007a0c */ /* 0x000fc40006fc1270 */
[----:B------:R-:W-:Y:S01]  /*18edf0*/  ISETP.LT.AND P0, PT, R191, c[0x0][0x178], !P5 ;  /* 0x00005e00bf007a0c */ /* 0x000fe20006f01270 */
[----:B-1----:R-:W-:Y:S01]  /*18ee00*/  IMAD.WIDE R12, R29, 0x4, R4 ;  /* 0x000000041d0c7825 */ /* 0x002fe200078e0204 */
[----:B------:R-:W-:-:S03]  /*18ee10*/  ISETP.LT.AND P5, PT, R190, c[0x0][0x178], !P5 ;  /* 0x00005e00be007a0c */ /* 0x000fc60006fa1270 */
[----:B------:R1:W-:Y:S01]  /*18ee20*/  @P1 STG.E [R16.64], R36 ;  /* 0x0000002410001986 */ /* 0x0003e2000c101904 */
[----:B------:R-:W-:Y:S01]  /*18ee30*/  ISETP.LT.AND P1, PT, R197, c[0x0][0x178], !P3 ;  /* 0x00005e00c5007a0c */ /* 0x000fe20005f21270 */
[----:B------:R1:W-:Y:S01]  /*18ee40*/  @P4 STG.E [R12.64], R125 ;  /* 0x0000007d0c004986 */ /* 0x0003e2000c101904 */
[----:B------:R-:W-:Y:S02]  /*18ee50*/  ISETP.LT.AND P4, PT, R196, c[0x0][0x178], !P3 ;  /* 0x00005e00c4007a0c */ /* 0x000fe40005f81270 */
[C---:B------:R-:W-:Y:S01]  /*18ee60*/  IADD3 R33, R29.reuse, c[0x0][0x198], RZ ;  /* 0x000066001d217a10 */ /* 0x040fe20007ffe0ff */
[----:B---3--:R-:W-:-:S04]  /*18ee70*/  IMAD.WIDE R20, R29, 0x4, R10 ;  /* 0x000000041d147825 */ /* 0x008fc800078e020a */
[----:B------:R-:W-:-:S04]  /*18ee80*/  IMAD.WIDE R24, R29, 0x4, R8 ;  /* 0x000000041d187825 */ /* 0x000fc800078e0208 */
[----:B------:R-:W-:-:S04]  /*18ee90*/  IMAD.WIDE R2, R29, 0x4, R6 ;  /* 0x000000041d027825 */ /* 0x000fc800078e0206 */
[C---:B------:R-:W-:Y:S01]  /*18eea0*/  IMAD.WIDE R28, R33.reuse, 0x4, R10 ;  /* 0x00000004211c7825 */ /* 0x040fe200078e020a */
[----:B------:R3:W-:Y:S03]  /*18eeb0*/  @P6 STG.E [R20.64], R169 ;  /* 0x000000a914006986 */ /* 0x0007e6000c101904 */
[----:B-1----:R-:W-:-:S04]  /*18eec0*/  IMAD.WIDE R16, R33, 0x4, R4 ;  /* 0x0000000421107825 */ /* 0x002fc800078e0204 */
[----:B------:R1:W-:Y:S01]  /*18eed0*/  @P0 STG.E [R24.64], R221 ;  /* 0x000000dd18000986 */ /* 0x0003e2000c101904 */
[----:B------:R-:W-:Y:S01]  /*18eee0*/  ISETP.LT.AND P0, PT, R191, c[0x0][0x178], !P3 ;  /* 0x00005e00bf007a0c */ /* 0x000fe20005f01270 */
[----:B------:R-:W-:Y:S01]  /*18eef0*/  ISETP.LT.AND P3, PT, R190, c[0x0][0x178], !P3 ;  /* 0x00005e00be007a0c */ /* 0x000fe20005f61270 */
[----:B------:R1:W-:Y:S01]  /*18ef00*/  @P5 STG.E [R2.64], R37 ;  /* 0x0000002502005986 */ /* 0x0003e2000c101904 */
[----:B------:R-:W-:Y:S01]  /*18ef10*/  ISETP.LT.AND P6, PT, R197, c[0x0][0x178], !P2 ;  /* 0x00005e00c5007a0c */ /* 0x000fe200057c1270 */
[----:B------:R2:W-:Y:S02]  /*18ef20*/  @P1 STG.E [R16.64], R140 ;  /* 0x0000008c10001986 */ /* 0x0005e4000c101904 */
[----:B------:R-:W-:Y:S01]  /*18ef30*/  @P4 STG.E [R28.64], R172 ;  /* 0x000000ac1c004986 */ /* 0x000fe2000c101904 */
[----:B------:R-:W-:Y:S02]  /*18ef40*/  ISETP.LT.AND P5, PT, R196, c[0x0][0x178], !P2 ;  /* 0x00005e00c4007a0c */ /* 0x000fe400057a1270 */
[----:B------:R-:W-:-:S02]  /*18ef50*/  ISETP.LT.AND P4, PT, R191, c[0x0][0x178], !P2 ;  /* 0x00005e00bf007a0c */ /* 0x000fc40005781270 */
[C---:B------:R-:W-:Y:S01]  /*18ef60*/  IADD3 R45, R33.reuse, c[0x0][0x198], RZ ;  /* 0x00006600212d7a10 */ /* 0x040fe20007ffe0ff */
[----:B------:R-:W-:-:S04]  /*18ef70*/  IMAD.WIDE R12, R33, 0x4, R8 ;  /* 0x00000004210c7825 */ /* 0x000fc800078e0208 */
[----:B---3--:R-:W-:-:S04]  /*18ef80*/  IMAD.WIDE R20, R33, 0x4, R6 ;  /* 0x0000000421147825 */ /* 0x008fc800078e0206 */
[----:B-1----:R-:W-:-:S04]  /*18ef90*/  IMAD.WIDE R24, R45, 0x4, R4 ;  /* 0x000000042d187825 */ /* 0x002fc800078e0204 */
[C---:B------:R-:W-:Y:S01]  /*18efa0*/  IMAD.WIDE R2, R45.reuse, 0x4, R10 ;  /* 0x000000042d027825 */ /* 0x040fe200078e020a */
[----:B------:R-:W-:Y:S01]  /*18efb0*/  ISETP.GE.AND P1, PT, R46, c[0x0][0x17c], PT ;  /* 0x00005f002e007a0c */ /* 0x000fe20003f26270 */
[----:B------:R-:W-:Y:S02]  /*18efc0*/  @P0 STG.E [R12.64], R232 ;  /* 0x000000e80c000986 */ /* 0x000fe4000c101904 */
[----:B--2---:R-:W-:-:S04]  /*18efd0*/  IMAD.WIDE R16, R45, 0x4, R8 ;  /* 0x000000042d107825 */ /* 0x004fc800078e0208 */
[----:B------:R1:W-:Y:S01]  /*18efe0*/  @P3 STG.E [R20.64], R40 ;  /* 0x0000002814003986 */ /* 0x0003e2000c101904 */
[----:B------:R2:W-:Y:S01]  /*18eff0*/  @P6 STG.E [R24.64], R141 ;  /* 0x0000008d18006986 */ /* 0x0005e2000c101904 */
[----:B------:R3:W-:Y:S02]  /*18f000*/  @P5 STG.E [R2.64], R173 ;  /* 0x000000ad02005986 */ /* 0x0007e4000c101904 */
[----:B------:R2:W-:Y:S01]  /*18f010*/  @P4 STG.E [R16.64], R233 ;  /* 0x000000e910004986 */ /* 0x0005e2000c101904 */
[----:B------:R-:W-:Y:S02]  /*18f020*/  ISETP.LT.AND P6, PT, R197, c[0x0][0x178], !P1 ;  /* 0x00005e00c5007a0c */ /* 0x000fe40004fc1270 */
[----:B------:R-:W-:Y:S02]  /*18f030*/  ISETP.LT.AND P3, PT, R196, c[0x0][0x178], !P1 ;  /* 0x00005e00c4007a0c */ /* 0x000fe40004f61270 */
[----:B------:R-:W-:Y:S02]  /*18f040*/  ISETP.LT.AND P4, PT, R191, c[0x0][0x178], !P1 ;  /* 0x00005e00bf007a0c */ /* 0x000fe40004f81270 */
[----:B------:R-:W-:Y:S01]  /*18f050*/  ISETP.LT.AND P5, PT, R190, c[0x0][0x178], !P1 ;  /* 0x00005e00be007a0c */ /* 0x000fe20004fa1270 */
[----:B------:R-:W-:Y:S01]  /*18f060*/  ISETP.GE.AND P1, PT, R32, c[0x0][0x17c], PT ;  /* 0x00005f0020007a0c */ /* 0x000fe20003f26270 */
[----:B-1----:R-:W4:Y:S01]  /*18f070*/  LDL.LU R40, [R1+0x5e6c] ;  /* 0x005e6c0001287983 */ /* 0x002f220000300800 */
[----:B------:R-:W4:Y:S02]  /*18f080*/  LDL.LU R36, [R1+0x5e54] ;  /* 0x005e540001247983 */ /* 0x000f240000300800 */
[----:B------:R-:W4:Y:S01]  /*18f090*/  LDL.LU R32, [R1+0x5e3c] ;  /* 0x005e3c0001207983 */ /* 0x000f220000300800 */
[----:B------:R-:W-:-:S02]  /*18f0a0*/  ISETP.LT.AND P2, PT, R190, c[0x0][0x178], !P2 ;  /* 0x00005e00be007a0c */ /* 0x000fc40005741270 */
[C---:B------:R-:W-:Y:S01]  /*18f0b0*/  IADD3 R29, R45.reuse, c[0x0][0x198], RZ ;  /* 0x000066002d1d7a10 */ /* 0x040fe20007ffe0ff */
[----:B------:R-:W-:-:S04]  /*18f0c0*/  IMAD.WIDE R12, R45, 0x4, R6 ;  /* 0x000000042d0c7825 */ /* 0x000fc800078e0206 */
[----:B------:R-:W-:-:S04]  /*18f0d0*/  IMAD.WIDE R20, R29, 0x4, R4 ;  /* 0x000000041d147825 */ /* 0x000fc800078e0204 */
[----:B--2---:R-:W-:-:S04]  /*18f0e0*/  IMAD.WIDE R24, R29, 0x4, R10 ;  /* 0x000000041d187825 */ /* 0x004fc800078e020a */
[C---:B---3--:R-:W-:Y:S01]  /*18f0f0*/  IMAD.WIDE R2, R29.reuse, 0x4, R8 ;  /* 0x000000041d027825 */ /* 0x048fe200078e0208 */
[----:B------:R1:W-:Y:S03]  /*18f100*/  @P2 STG.E [R12.64], R41 ;  /* 0x000000290c002986 */ /* 0x0003e6000c101904 */
[----:B------:R2:W-:Y:S02]  /*18f110*/  @P6 STG.E [R20.64], R138 ;  /* 0x0000008a14006986 */ /* 0x0005e4000c101904 */
[----:B------:R3:W-:Y:S02]  /*18f120*/  @P3 STG.E [R24.64], R186 ;  /* 0x000000ba18003986 */ /* 0x0007e4000c101904 */
[----:B------:R1:W-:Y:S01]  /*18f130*/  @P4 STG.E [R2.64], R202 ;  /* 0x000000ca02004986 */ /* 0x0003e2000c101904 */
[----:B----4-:R-:W-:Y:S02]  /*18f140*/  ISETP.GE.AND P4, PT, R0, c[0x0][0x17c], PT ;  /* 0x00005f0000007a0c */ /* 0x010fe40003f86270 */
[----:B------:R-:W4:Y:S01]  /*18f150*/  LDL.LU R0, [R1+0x5e1c] ;  /* 0x005e1c0001007983 */ /* 0x000f220000300800 */
[----:B------:R-:W-:Y:S01]  /*18f160*/  ISETP.GE.AND P0, PT, R44, c[0x0][0x17c], PT ;  /* 0x00005f002c007a0c */ /* 0x000fe20003f06270 */
[----:B------:R-:W-:-:S03]  /*18f170*/  IMAD.WIDE R16, R29, 0x4, R6 ;  /* 0x000000041d107825 */ /* 0x000fc600078e0206 */
[----:B------:R-:W-:Y:S02]  /*18f180*/  ISETP.LT.AND P2, PT, R197, c[0x0][0x178], !P0 ;  /* 0x00005e00c5007a0c */ /* 0x000fe40004741270 */
[----:B------:R-:W-:Y:S02]  /*18f190*/  IADD3 R29, R29, c[0x0][0x198], RZ ;  /* 0x000066001d1d7a10 */ /* 0x000fe40007ffe0ff */
[----:B------:R-:W-:Y:S02]  /*18f1a0*/  ISETP.LT.AND P6, PT, R196, c[0x0][0x178], !P0 ;  /* 0x00005e00c4007a0c */ /* 0x000fe400047c1270 */
[----:B------:R-:W-:Y:S01]  /*18f1b0*/  ISETP.LT.AND P3, PT, R191, c[0x0][0x178], !P0 ;  /* 0x00005e00bf007a0c */ /* 0x000fe20004761270 */
[----:B-1----:R-:W-:Y:S01]  /*18f1c0*/  IMAD.WIDE R12, R29, 0x4, R4 ;  /* 0x000000041d0c7825 */ /* 0x002fe200078e0204 */
[----:B------:R1:W-:Y:S01]  /*18f1d0*/  @P5 STG.E [R16.64], R14 ;  /* 0x0000000e10005986 */ /* 0x0003e2000c101904 */
[----:B------:R-:W-:Y:S02]  /*18f1e0*/  ISETP.LT.AND P0, PT, R190, c[0x0][0x178], !P0 ;  /* 0x00005e00be007a0c */ /* 0x000fe40004701270 */
[----:B------:R-:W-:-:S02]  /*18f1f0*/  ISETP.LT.AND P5, PT, R197, c[0x0][0x178], !P1 ;  /* 0x00005e00c5007a0c */ /* 0x000fc40004fa1270 */
[C---:B------:R-:W-:Y:S01]  /*18f200*/  IADD3 R33, R29.reuse, c[0x0][0x198], RZ ;  /* 0x000066001d217a10 */ /* 0x040fe20007ffe0ff */
[----:B------:R1:W-:Y:S01]  /*18f210*/  @P2 STG.E [R12.64], R139 ;  /* 0x0000008b0c002986 */ /* 0x0003e2000c101904 */
[----:B------:R-:W-:Y:S01]  /*18f220*/  ISETP.LT.AND P2, PT, R196, c[0x0][0x178], !P1 ;  /* 0x00005e00c4007a0c */ /* 0x000fe20004f41270 */
[----:B--2---:R-:W-:-:S04]  /*18f230*/  IMAD.WIDE R20, R29, 0x4, R10 ;  /* 0x000000041d147825 */ /* 0x004fc800078e020a */
[----:B---3--:R-:W-:-:S04]  /*18f240*/  IMAD.WIDE R24, R29, 0x4, R8 ;  /* 0x000000041d187825 */ /* 0x008fc800078e0208 */
[----:B------:R-:W-:-:S04]  /*18f250*/  IMAD.WIDE R2, R29, 0x4, R6 ;  /* 0x000000041d027825 */ /* 0x000fc800078e0206 */
[----:B-1----:R-:W-:-:S04]  /*18f260*/  IMAD.WIDE R16, R33, 0x4, R4 ;  /* 0x0000000421107825 */ /* 0x002fc800078e0204 */
[----:B------:R-:W-:Y:S01]  /*18f270*/  IMAD.WIDE R28, R33, 0x4, R10 ;  /* 0x00000004211c7825 */ /* 0x000fe200078e020a */
[----:B------:R1:W-:Y:S03]  /*18f280*/  @P6 STG.E [R20.64], R187 ;  /* 0x000000bb14006986 */ /* 0x0003e6000c101904 */
[----:B------:R2:W-:Y:S01]  /*18f290*/  @P3 STG.E [R24.64], R203 ;  /* 0x000000cb18003986 */ /* 0x0005e2000c101904 */
[----:B------:R-:W-:Y:S01]  /*18f2a0*/  ISETP.LT.AND P3, PT, R191, c[0x0][0x178], !P1 ;  /* 0x00005e00bf007a0c */ /* 0x000fe20004f61270 */
[----:B------:R-:W-:Y:S01]  /*18f2b0*/  ISETP.LT.AND P1, PT, R190, c[0x0][0x178], !P1 ;  /* 0x00005e00be007a0c */ /* 0x000fe20004f21270 */
[----:B------:R3:W-:Y:S01]  /*18f2c0*/  @P0 STG.E [R2.64], R15 ;  /* 0x0000000f02000986 */ /* 0x0007e2000c101904 */
[----:B------:R-:W-:Y:S01]  /*18f2d0*/  ISETP.LT.AND P6, PT, R197, c[0x0][0x178], !P4 ;  /* 0x00005e00c5007a0c */ /* 0x000fe200067c1270 */
[----:B------:R-:W-:Y:S02]  /*18f2e0*/  @P5 STG.E [R16.64], R134 ;  /* 0x0000008610005986 */ /* 0x000fe4000c101904 */
[----:B------:R3:W-:Y:S01]  /*18f2f0*/  @P2 STG.E [R28.64], R162 ;  /* 0x000000a21c002986 */ /* 0x0007e2000c101904 */
[----:B------:R-:W-:-:S02]  /*18f300*/  ISETP.LT.AND P5, PT, R196, c[0x0][0x178], !P4 ;  /* 0x00005e00c4007a0c */ /* 0x000fc400067a1270 */
[----:B------:R-:W-:Y:S02]  /*18f310*/  ISETP.LT.AND P2, PT, R191, c[0x0][0x178], !P4 ;  /* 0x00005e00bf007a0c */ /* 0x000fe40006741270 */
[C---:B------:R-:W-:Y:S01]  /*18f320*/  IADD3 R37, R33.reuse, c[0x0][0x198], RZ ;  /* 0x0000660021257a10 */ /* 0x040fe20007ffe0ff */
[----:B------:R-:W-:-:S04]  /*18f330*/  IMAD.WIDE R12, R33, 0x4, R8 ;  /* 0x00000004210c7825 */ /* 0x000fc800078e0208 */
[----:B-1----:R-:W-:-:S04]  /*18f340*/  IMAD.WIDE R20, R33, 0x4, R6 ;  /* 0x0000000421147825 */ /* 0x002fc800078e0206 */
[----:B--2---:R-:W-:-:S04]  /*18f350*/  IMAD.WIDE R24, R37, 0x4, R4 ;  /* 0x0000000425187825 */ /* 0x004fc800078e0204 */
[----:B---3--:R-:W-:-:S04]  /*18f360*/  IMAD.WIDE R2, R37, 0x4, R10 ;  /* 0x0000000425027825 */ /* 0x008fc800078e020a */
[----:B------:R-:W-:Y:S01]  /*18f370*/  IMAD.WIDE R14, R37, 0x4, R8 ;  /* 0x00000004250e7825 */ /* 0x000fe200078e0208 */
[----:B------:R-:W-:Y:S03]  /*18f380*/  @P3 STG.E [R12.64], R210 ;  /* 0x000000d20c003986 */ /* 0x000fe6000c101904 */
[----:B------:R-:W-:Y:S02]  /*18f390*/  @P1 STG.E [R20.64], R22 ;  /* 0x0000001614001986 */ /* 0x000fe4000c101904 */
[----:B------:R1:W-:Y:S01]  /*18f3a0*/  @P6 STG.E [R24.64], R135 ;  /* 0x0000008718006986 */ /* 0x0003e2000c101904 */
[----:B------:R2:W-:Y:S01]  /*18f3b0*/  @P5 STG.E [R2.64], R163 ;  /* 0x000000a302005986 */ /* 0x0005e2000c101904 */
[----:B------:R3:W-:Y:S01]  /*18f3c0*/  @P2 STG.E [R14.64], R211 ;  /* 0x000000d30e002986 */ /* 0x0007e2000c101904 */
[----:B------:R-:W-:-:S04]  /*18f3d0*/  ISETP.GE.AND P0, PT, R40, c[0x0][0x17c], PT ;  /* 0x00005f0028007a0c */ /* 0x000fc80003f06270 */
[----:B------:R-:W-:Y:S02]  /*18f3e0*/  ISETP.LT.AND P6, PT, R197, c[0x0][0x178], !P0 ;  /* 0x00005e00c5007a0c */ /* 0x000fe400047c1270 */
[----:B------:R-:W-:Y:S02]  /*18f3f0*/  ISETP.LT.AND P3, PT, R196, c[0x0][0x178], !P0 ;  /* 0x00005e00c4007a0c */ /* 0x000fe40004761270 */
[----:B------:R-:W-:Y:S02]  /*18f400*/  ISETP.LT.AND P2, PT, R191, c[0x0][0x178], !P0 ;  /* 0x00005e00bf007a0c */ /* 0x000fe40004741270 */
[----:B------:R-:W-:Y:S01]  /*18f410*/  ISETP.LT.AND P5, PT, R190, c[0x0][0x178], !P0 ;  /* 0x00005e00be007a0c */ /* 0x000fe200047a1270 */
[----:B------:R-:W-:Y:S02]  /*18f420*/  ISETP.GE.AND P0, PT, R32, c[0x0][0x17c], PT ;  /* 0x00005f0020007a0c */ /* 0x000fe40003f06270 */
[----:B------:R-:W3:Y:S01]  /*18f430*/  LDL.LU R32, [R1+0x5e08] ;  /* 0x005e080001207983 */ /* 0x000ee20000300800 */
[----:B------:R-:W3:Y:S02]  /*18f440*/  LDL.LU R28, [R1+0x5df0] ;  /* 0x005df000011c7983 */ /* 0x000ee40000300800 */
[----:B-1----:R-:W3:Y:S01]  /*18f450*/  LDL.LU R24, [R1+0x5dd8] ;  /* 0x005dd80001187983 */ /* 0x002ee20000300800 */
[----:B------:R-:W-:-:S02]  /*18f460*/  ISETP.LT.AND P4, PT, R190, c[0x0][0x178], !P4 ;  /* 0x00005e00be007a0c */ /* 0x000fc40006781270 */
[C---:B------:R-:W-:Y:S01]  /*18f470*/  IADD3 R29, R37.reuse, c[0x0][0x198], RZ ;  /* 0x00006600251d7a10 */ /* 0x040fe20007ffe0ff */
[----:B------:R-:W-:-:S04]  /*18f480*/  IMAD.WIDE R12, R37, 0x4, R6 ;  /* 0x00000004250c7825 */ /* 0x000fc800078e0206 */
[----:B------:R-:W-:-:S04]  /*18f490*/  IMAD.WIDE R16, R29, 0x4, R4 ;  /* 0x000000041d107825 */ /* 0x000fc800078e0204 */
[----:B------:R-:W-:-:S04]  /*18f4a0*/  IMAD.WIDE R20, R29, 0x4, R10 ;  /* 0x000000041d147825 */ /* 0x000fc800078e020a */
[C---:B--2---:R-:W-:Y:S01]  /*18f4b0*/  IMAD.WIDE R2, R29.reuse, 0x4, R8 ;  /* 0x000000041d027825 */ /* 0x044fe200078e0208 */
[----:B------:R1:W-:Y:S03]  /*18f4c0*/  @P4 STG.E [R12.64], R23 ;  /* 0x000000170c004986 */ /* 0x0003e6000c101904 */
[----:B------:R2:W-:Y:S02]  /*18f4d0*/  @P6 STG.E [R16.64], R154 ;  /* 0x0000009a10006986 */ /* 0x0005e4000c101904 */
[----:B------:R1:W-:Y:S02]  /*18f4e0*/  @P3 STG.E [R20.64], R182 ;  /* 0x000000b614003986 */ /* 0x0003e4000c101904 */
[----:B------:R1:W-:Y:S01]  /*18f4f0*/  @P2 STG.E [R2.64], R218 ;  /* 0x000000da02002986 */ /* 0x0003e2000c101904 */
[----:B----4-:R-:W-:Y:S02]  /*18f500*/  ISETP.GE.AND P2, PT, R0, c[0x0][0x17c], PT ;  /* 0x00005f0000007a0c */ /* 0x010fe40003f46270 */
[----:B------:R-:W4:Y:S01]  /*18f510*/  LDL.LU R0, [R1+0x5dbc] ;  /* 0x005dbc0001007983 */ /* 0x000f220000300800 */
[----:B------:R-:W-:Y:S01]  /*18f520*/  ISETP.GE.AND P1, PT, R36, c[0x0][0x17c], PT ;  /* 0x00005f0024007a0c */ /* 0x000fe20003f26270 */
[----:B---3--:R-:W-:-:S03]  /*18f530*/  IMAD.WIDE R14, R29, 0x4, R6 ;  /* 0x000000041d0e7825 */ /* 0x008fc600078e0206 */
[----:B------:R-:W-:Y:S02]  /*18f540*/  ISETP.LT.AND P4, PT, R197, c[0x0][0x178], !P1 ;  /* 0x00005e00c5007a0c */ /* 0x000fe40004f81270 */
[----:B------:R-:W-:Y:S02]  /*18f550*/  ISETP.LT.AND P6, PT, R196, c[0x0][0x178], !P1 ;  /* 0x00005e00c4007a0c */ /* 0x000fe40004fc1270 */
[----:B------:R-:W-:Y:S02]  /*18f560*/  ISETP.LT.AND P3, PT, R191, c[0x0][0x178], !P1 ;  /* 0x00005e00bf007a0c */ /* 0x000fe40004f61270 */
[----:B------:R-:W-:Y:S01]  /*18f570*/  IADD3 R29, R29, c[0x0][0x198], RZ ;  /* 0x000066001d1d7a10 */ /* 0x000fe20007ffe0ff */
[----:B------:R3:W-:Y:S04]  /*18f580*/  @P5 STG.E [R14.64], R18 ;  /* 0x000000120e005986 */ /* 0x0007e8000c101904 */
[----:B-1----:R-:W-:-:S04]  /*18f590*/  IMAD.WIDE R12, R29, 0x4, R4 ;  /* 0x000000041d0c7825 */ /* 0x002fc800078e0204 */
[----:B--2---:R-:W-:-:S04]  /*18f5a0*/  IMAD.WIDE R16, R29, 0x4, R10 ;  /* 0x000000041d107825 */ /* 0x004fc800078e020a */
[----:B------:R-:W-:Y:S01]  /*18f5b0*/  IMAD.WIDE R20, R29, 0x4, R8 ;  /* 0x000000041d147825 */ /* 0x000fe200078e0208 */
[----:B------:R-:W-:Y:S02]  /*18f5c0*/  ISETP.LT.AND P1, PT, R190, c[0x0][0x178], !P1 ;  /* 0x00005e00be007a0c */ /* 0x000fe40004f21270 */
[----:B------:R-:W-:Y:S01]  /*18f5d0*/  ISETP.LT.AND P5, PT, R197, c[0x0][0x178], !P0 ;  /* 0x00005e00c5007a0c */ /* 0x000fe200047a1270 */
[----:B------:R1:W-:Y:S01]  /*18f5e0*/  @P4 STG.E [R12.64], R155 ;  /* 0x0000009b0c004986 */ /* 0x0003e2000c101904 */
[----:B------:R2:W-:Y:S01]  /*18f5f0*/  @P6 STG.E [R16.64], R183 ;  /* 0x000000b710006986 */ /* 0x0005e2000c101904 */
[----:B------:R-:W-:Y:S01]  /*18f600*/  ISETP.LT.AND P4, PT, R196, c[0x0][0x178], !P0 ;  /* 0x00005e00c4007a0c */ /* 0x000fe20004781270 */
[----:B------:R3:W-:Y:S01]  /*18f610*/  @P3 STG.E [R20.64], R219 ;  /* 0x000000db14003986 */ /* 0x0007e2000c101904 */
[----:B------:R-:W-:Y:S02]  /*18f620*/  ISETP.LT.AND P3, PT, R191, c[0x0][0x178], !P0 ;  /* 0x00005e00bf007a0c */ /* 0x000fe40004761270 */
[----:B------:R-:W-:Y:S01]  /*18f630*/  IADD3 R25, R29, c[0x0][0x198], RZ ;  /* 0x000066001d197a10 */ /* 0x000fe20007ffe0ff */
[----:B------:R-:W-:-:S02]  /*18f640*/  ISETP.LT.AND P0, PT, R190, c[0x0][0x178], !P0 ;  /* 0x00005e00be007a0c */ /* 0x000fc40004701270 */
[----:B------:R-:W-:-:S04]  /*18f650*/  IMAD.WIDE R2, R29, 0x4, R6 ;  /* 0x000000041d027825 */ /* 0x000fc800078e0206 */
[----:B---3--:R-:W-:-:S04]  /*18f660*/  IMAD.WIDE R14, R25, 0x4, R4 ;  /* 0x00000004190e7825 */ /* 0x008fc800078e0204 */
[----:B------:R-:W-:-:S04]  /*18f670*/  IMAD.WIDE R22, R25, 0x4, R10 ;  /* 0x0000000419167825 */ /* 0x000fc800078e020a */
[----:B-1----:R-:W-:-:S04]  /*18f680*/  IMAD.WIDE R12, R25, 0x4, R8 ;  /* 0x00000004190c7825 */ /* 0x002fc800078e0208 */
[----:B--2---:R-:W-:Y:S01]  /*18f690*/  IMAD.WIDE R16, R25, 0x4, R6 ;  /* 0x0000000419107825 */ /* 0x004fe200078e0206 */
[----:B------:R1:W-:Y:S01]  /*18f6a0*/  @P1 STG.E [R2.64], R19 ;  /* 0x0000001302001986 */ /* 0x0003e2000c101904 */
[----:B------:R-:W-:Y:S02]  /*18f6b0*/  ISETP.LT.AND P6, PT, R197, c[0x0][0x178], !P2 ;  /* 0x00005e00c5007a0c */ /* 0x000fe400057c1270 */
[----:B------:R2:W-:Y:S02]  /*18f6c0*/  @P5 STG.E [R14.64], R150 ;  /* 0x000000960e005986 */ /* 0x0005e4000c101904 */
[----:B------:R-:W-:Y:S01]  /*18f6d0*/  @P4 STG.E [R22.64], R178 ;  /* 0x000000b216004986 */ /* 0x000fe2000c101904 */
[----:B------:R-:W-:Y:S02]  /*18f6e0*/  ISETP.LT.AND P5, PT, R196, c[0x0][0x178], !P2 ;  /* 0x00005e00c4007a0c */ /* 0x000fe400057a1270 */
[----:B------:R-:W-:Y:S01]  /*18f6f0*/  ISETP.LT.AND P4, PT, R191, c[0x0][0x178], !P2 ;  /* 0x00005e00bf007a0c */ /* 0x000fe20005781270 */
[----:B------:R-:W-:Y:S01]  /*18f700*/  @P3 STG.E [R12.64], R226 ;  /* 0x000000e20c003986 */ /* 0x000fe2000c101904 */
[----:B------:R-:W-:Y:S01]  /*18f710*/  IADD3 R29, R25, c[0x0][0x198], RZ ;  /* 0x00006600191d7a10 */ /* 0x000fe20007ffe0ff */
[----:B------:R3:W-:Y:S04]  /*18f720*/  @P0 STG.E [R16.64], R26 ;  /* 0x0000001a10000986 */ /* 0x0007e8000c101904 */
[----:B------:R-:W-:-:S04]  /*18f730*/  IMAD.WIDE R20, R29, 0x4, R4 ;  /* 0x000000041d147825 */ /* 0x000fc800078e0204 */
[----:B-1----:R-:W-:-:S04]  /*18f740*/  IMAD.WIDE R2, R29, 0x4, R10 ;  /* 0x000000041d027825 */ /* 0x002fc800078e020a */
[----:B--2---:R-:W-:Y:S01]  /*18f750*/  IMAD.WIDE R14, R29, 0x4, R8 ;  /* 0x000000041d0e7825 */ /* 0x004fe200078e0208 */
[----:B---3--:R-:W2:Y:S04]  /*18f760*/  LDL.LU R26, [R1+0x5d9c] ;  /* 0x005d9c00011a7983 */ /* 0x008ea80000300800 */
[----:B------:R-:W-:Y:S01]  /*18f770*/  @P6 STG.E [R20.64], R151 ;  /* 0x0000009714006986 */ /* 0x000fe2000c101904 */
[----:B------:R1:W-:Y:S02]  /*18f780*/  @P5 STG.E [R2.64], R179 ;  /* 0x000000b302005986 */ /* 0x0003e4000c101904 */
[----:B------:R3:W-:Y:S01]  /*18f790*/  @P4 STG.E [R14.64], R227 ;  /* 0x000000e30e004986 */ /* 0x0007e2000c101904 */
[----:B------:R-:W-:Y:S02]  /*18f7a0*/  ISETP.LT.AND P2, PT, R190, c[0x0][0x178], !P2 ;  /* 0x00005e00be007a0c */ /* 0x000fe40005741270 */
[----:B------:R-:W-:-:S04]  /*18f7b0*/  ISETP.GE.AND P1, PT, R32, c[0x0][0x17c], PT ;  /* 0x00005f0020007a0c */ /* 0x000fc80003f26270 */
[----:B------:R-:W-:Y:S02]  /*18f7c0*/  ISETP.LT.AND P6, PT, R197, c[0x0][0x178], !P1 ;  /* 0x00005e00c5007a0c */ /* 0x000fe40004fc1270 */
[----:B------:R-:W-:Y:S02]  /*18f7d0*/  ISETP.LT.AND P3, PT, R196, c[0x0][0x178], !P1 ;  /* 0x00005e00c4007a0c */ /* 0x000fe40004f61270 */
[----:B------:R-:W-:Y:S02]  /*18f7e0*/  ISETP.LT.AND P4, PT, R191, c[0x0][0x178], !P1 ;  /* 0x00005e00bf007a0c */ /* 0x000fe40004f81270 */
[----:B------:R-:W-:Y:S01]  /*18f7f0*/  ISETP.LT.AND P5, PT, R190, c[0x0][0x178], !P1 ;  /* 0x00005e00be007a0c */ /* 0x000fe20004fa1270 */
[----:B------:R-:W-:Y:S02]  /*18f800*/  ISETP.GE.AND P1, PT, R24, c[0x0][0x17c], PT ;  /* 0x00005f0018007a0c */ /* 0x000fe40003f26270 */
[----:B------:R-:W2:Y:S01]  /*18f810*/  LDL.LU R24, [R1+0x5d90] ;  /* 0x005d900001187983 */ /* 0x000ea20000300800 */
[----:B------:R-:W2:Y:S01]  /*18f820*/  LDL.LU R22, [R1+0x5d70] ;  /* 0x005d700001167983 */ /* 0x000ea20000300800 */
[C---:B------:R-:W-:Y:S01]  /*18f830*/  IADD3 R23, R29.reuse, c[0x0][0x198], RZ ;  /* 0x000066001d177a10 */ /* 0x040fe20007ffe0ff */
[----:B------:R-:W-:-:S04]  /*18f840*/  IMAD.WIDE R12, R29, 0x4, R6 ;  /* 0x000000041d0c7825 */ /* 0x000fc800078e0206 */
[----:B------:R-:W-:-:S04]  /*18f850*/  IMAD.WIDE R16, R23, 0x4, R4 ;  /* 0x0000000417107825 */ /* 0x000fc800078e0204 */
[----:B------:R-:W-:-:S04]  /*18f860*/  IMAD.WIDE R18, R23, 0x4, R10 ;  /* 0x0000000417127825 */ /* 0x000fc800078e020a */
[----:B-1----:R-:W-:Y:S01]  /*18f870*/  IMAD.WIDE R2, R23, 0x4, R8 ;  /* 0x0000000417027825 */ /* 0x002fe200078e0208 */
[----:B------:R1:W-:Y:S03]  /*18f880*/  @P2 STG.E [R12.64], R27 ;  /* 0x0000001b0c002986 */ /* 0x0003e6000c101904 */
[----:B------:R1:W-:Y:S02]  /*18f890*/  @P6 STG.E [R16.64], R146 ;  /* 0x0000009210006986 */ /* 0x0003e4000c101904 */
[----:B------:R1:W-:Y:S01]  /*18f8a0*/  @P3 STG.E [R18.64], R166 ;  /* 0x000000a612003986 */ /* 0x0003e2000c101904 */
[----:B------:R1:W-:Y:S01]  /*18f8b0*/  @P4 STG.E [R2.64], R206 ;  /* 0x000000ce02004986 */ /* 0x0003e2000c101904 */
[----:B----4-:R-:W-:-:S03]  /*18f8c0*/  ISETP.GE.AND P4, PT, R0, c[0x0][0x17c], PT ;  /* 0x00005f0000007a0c */ /* 0x010fc60003f86270 */
[----:B------:R-:W4:Y:S01]  /*18f8d0*/  LDL.LU R0, [R1+0x5d54] ;  /* 0x005d540001007983 */ /* 0x000f220000300800 */
[----:B------:R-:W-:Y:S01]  /*18f8e0*/  ISETP.GE.AND P0, PT, R28, c[0x0][0x17c], PT ;  /* 0x00005f001c007a0c */ /* 0x000fe20003f06270 */
[----:B---3--:R-:W-:-:S03]  /*18f8f0*/  IMAD.WIDE R14, R23, 0x4, R6 ;  /* 0x00000004170e7825 */ /* 0x008fc600078e0206 */
[----:B------:R-:W-:Y:S02]  /*18f900*/  ISETP.LT.AND P3, PT, R197, c[0x0][0x178], !P0 ;  /* 0x00005e00c5007a0c */ /* 0x000fe40004761270 */
[----:B------:R-:W-:Y:S02]  /*18f910*/  ISETP.LT.AND P6, PT, R196, c[0x0][0x178], !P0 ;  /* 0x00005e00c4007a0c */ /* 0x000fe400047c1270 */
[----:B------:R-:W-:Y:S02]  /*18f920*/  ISETP.LT.AND P2, PT, R191, c[0x0][0x178], !P0 ;  /* 0x00005e00bf007a0c */ /* 0x000fe40004741270 */
[----:B------:R-:W-:Y:S01]  /*18f930*/  IADD3 R23, R23, c[0x0][0x198], RZ ;  /* 0x0000660017177a10 */ /* 0x000fe20007ffe0ff */
[----:B------:R3:W-:Y:S01]  /*18f940*/  @P5 STG.E [R14.64], R30 ;  /* 0x0000001e0e005986 */ /* 0x0007e2000c101904 */
[----:B------:R-:W-:Y:S02]  /*18f950*/  ISETP.LT.AND P0, PT, R190, c[0x0][0x178], !P0 ;  /* 0x00005e00be007a0c */ /* 0x000fe40004701270 */
[----:B------:R-:W-:-:S02]  /*18f960*/  ISETP.LT.AND P5, PT, R197, c[0x0][0x178], !P1 ;  /* 0x00005e00c5007a0c */ /* 0x000fc40004fa1270 */
[C---:B------:R-:W-:Y:S01]  /*18f970*/  IADD3 R25, R23.reuse, c[0x0][0x198], RZ ;  /* 0x0000660017197a10 */ /* 0x040fe20007ffe0ff */
[----:B-1----:R-:W-:-:S04]  /*18f980*/  IMAD.WIDE R12, R23, 0x4, R4 ;  /* 0x00000004170c7825 */ /* 0x002fc800078e0204 */
[----:B------:R-:W-:-:S04]  /*18f990*/  IMAD.WIDE R16, R23, 0x4, R10 ;  /* 0x0000000417107825 */ /* 0x000fc800078e020a */
[----:B------:R-:W-:-:S04]  /*18f9a0*/  IMAD.WIDE R18, R23, 0x4, R8 ;  /* 0x0000000417127825 */ /* 0x000fc800078e0208 */
[----:B------:R-:W-:Y:S01]  /*18f9b0*/  IMAD.WIDE R2, R23, 0x4, R6 ;  /* 0x0000000417027825 */ /* 0x000fe200078e0206 */
[----:B------:R1:W-:Y:S03]  /*18f9c0*/  @P3 STG.E [R12.64], R147 ;  /* 0x000000930c003986 */ /* 0x0003e6000c101904 */
[----:B------:R1:W-:Y:S01]  /*18f9d0*/  @P6 STG.E [R16.64], R167 ;  /* 0x000000a710006986 */ /* 0x0003e2000c101904 */
[----:B------:R-:W-:Y:S01]  /*18f9e0*/  ISETP.LT.AND P3, PT, R196, c[0x0][0x178], !P1 ;  /* 0x00005e00c4007a0c */ /* 0x000fe20004f61270 */
[----:B---3--:R-:W-:Y:S01]  /*18f9f0*/  IMAD.WIDE R14, R25, 0x4, R4 ;  /* 0x00000004190e7825 */ /* 0x008fe200078e0204 */
[----:B------:R3:W-:Y:S01]  /*18fa00*/  @P2 STG.E [R18.64], R207 ;  /* 0x000000cf12002986 */ /* 0x0007e2000c101904 */
[----:B------:R-:W-:Y:S02]  /*18fa10*/  ISETP.LT.AND P2, PT, R191, c[0x0][0x178], !P1 ;  /* 0x00005e00bf007a0c */ /* 0x000fe40004f41270 */
[----:B------:R-:W-:Y:S01]  /*18fa20*/  ISETP.LT.AND P1, PT, R190, c[0x0][0x178], !P1 ;  /* 0x00005e00be007a0c */ /* 0x000fe20004f21270 */
[----:B------:R-:W-:Y:S01]  /*18fa30*/  ISETP.LT.AND P6, PT, R197, c[0x0][0x178], !P4 ;  /* 0x00005e00c5007a0c */ /* 0x000fe200067c1270 */
[----:B------:R3:W-:Y:S01]  /*18fa40*/  @P0 STG.E [R2.64], R31 ;  /* 0x0000001f02000986 */ /* 0x0007e2000c101904 */
[----:B------:R-:W-:Y:S01]  /*18fa50*/  @P5 STG.E [R14.64], R130 ;  /* 0x000000820e005986 */ /* 0x000fe2000c101904 */
[----:B------:R-:W-:-:S02]  /*18fa60*/  ISETP.LT.AND P5, PT, R196, c[0x0][0x178], !P4 ;  /* 0x00005e00c4007a0c */ /* 0x000fc400067a1270 */
[C---:B------:R-:W-:Y:S01]  /*18fa70*/  IADD3 R23, R25.reuse, c[0x0][0x198], RZ ;  /* 0x0000660019177a10 */ /* 0x040fe20007ffe0ff */
[----:B------:R-:W-:-:S04]  /*18fa80*/  IMAD.WIDE R20, R25, 0x4, R10 ;  /* 0x0000000419147825 */ /* 0x000fc800078e020a */
[----:B-1----:R-:W-:-:S04]  /*18fa90*/  IMAD.WIDE R12, R25, 0x4, R8 ;  /* 0x00000004190c7825 */ /* 0x002fc800078e0208 */
[----:B------:R-:W-:-:S04]  /*18faa0*/  IMAD.WIDE R16, R25, 0x4, R6 ;  /* 0x0000000419107825 */ /* 0x000fc800078e0206 */
[C---:B---3--:R-:W-:Y:S01]  /*18fab0*/  IMAD.WIDE R18, R23.reuse, 0x4, R4 ;  /* 0x0000000417127825 */ /* 0x048fe200078e0204 */
[----:B------:R1:W-:Y:S03]  /*18fac0*/  @P3 STG.E [R20.64], R158 ;  /* 0x0000009e14003986 */ /* 0x0003e6000c101904 */
[----:B------:R3:W-:Y:S02]  /*18fad0*/  @P2 STG.E [R12.64], R214 ;  /* 0x000000d60c002986 */ /* 0x0007e4000c101904 */
[----:B------:R-:W-:Y:S01]  /*18fae0*/  IMAD.WIDE R2, R23, 0x4, R10 ;  /* 0x0000000417027825 */ /* 0x000fe200078e020a */
[----:B------:R-:W-:Y:S01]  /*18faf0*/  ISETP.LT.AND P3, PT, R191, c[0x0][0x178], !P4 ;  /* 0x00005e00bf007a0c */ /* 0x000fe20006761270 */
[----:B------:R2:W-:Y:S02]  /*18fb00*/  @P1 STG.E [R16.64], R34 ;  /* 0x0000002210001986 */ /* 0x0005e4000c101904 */
[----:B------:R2:W-:Y:S01]  /*18fb10*/  @P6 STG.E [R18.64], R131 ;  /* 0x0000008312006986 */ /* 0x0005e2000c101904 */
[----:B------:R-:W-:Y:S01]  /*18fb20*/  ISETP.LT.AND P4, PT, R190, c[0x0][0x178], !P4 ;  /* 0x00005e00be007a0c */ /* 0x000fe20006781270 */
[----:B------:R2:W-:Y:S02]  /*18fb30*/  @P5 STG.E [R2.64], R159 ;  /* 0x0000009f02005986 */ /* 0x0005e4000c101904 */
[----:B--2---:R-:W-:-:S02]  /*18fb40*/  ISETP.GE.AND P0, PT, R26, c[0x0][0x17c], PT ;  /* 0x00005f001a007a0c */ /* 0x004fc40003f06270 */
[----:B-1----:R-:W-:Y:S02]  /*18fb50*/  IADD3 R21, R23, c[0x0][0x198], RZ ;  /* 0x0000660017157a10 */ /* 0x002fe40007ffe0ff */
[----:B------:R-:W-:Y:S02]  /*18fb60*/  ISETP.LT.AND P6, PT, R197, c[0x0][0x178], !P0 ;  /* 0x00005e00c5007a0c */ /* 0x000fe400047c1270 */
[----:B------:R-:W-:Y:S02]  /*18fb70*/  ISETP.LT.AND P2, PT, R196, c[0x0][0x178], !P0 ;  /* 0x00005e00c4007a0c */ /* 0x000fe40004741270 */
[----:B------:R-:W-:Y:S01]  /*18fb80*/  ISETP.LT.AND P5, PT, R191, c[0x0][0x178], !P0 ;  /* 0x00005e00bf007a0c */ /* 0x000fe200047a1270 */
[----:B------:R-:W-:Y:S02]  /*18fb90*/  ISETP.LT.AND P0, PT, R190, c[0x0][0x178], !P0 ;  /* 0x00005e00be007a0c */ /* 0x000fe40004701270 */
[----:B------:R-:W-:-:S04]  /*18fba0*/  IMAD.WIDE R14, R23, 0x4, R8 ;  /* 0x00000004170e7825 */ /* 0x000fc800078e0208 */
[----:B---3--:R-:W-:-:S04]  /*18fbb0*/  IMAD.WIDE R12, R23, 0x4, R6 ;  /* 0x00000004170c7825 */ /* 0x008fc800078e0206 */
[----:B------:R-:W-:-:S04]  /*18fbc0*/  IMAD.WIDE R16, R21, 0x4, R4 ;  /* 0x0000000415107825 */ /* 0x000fc800078e0204 */
[----:B------:R-:W-:-:S04]  /*18fbd0*/  IMAD.WIDE R18, R21, 0x4, R10 ;  /* 0x0000000415127825 */ /* 0x000fc800078e020a */
[C---:B------:R-:W-:Y:S01]  /*18fbe0*/  IMAD.WIDE R2, R21.reuse, 0x4, R8 ;  /* 0x0000000415027825 */ /* 0x040fe200078e0208 */
[----:B------:R1:W-:Y:S03]  /*18fbf0*/  @P3 STG.E [R14.64], R215 ;  /* 0x000000d70e003986 */ /* 0x0003e6000c101904 */
[----:B------:R2:W-:Y:S01]  /*18fc00*/  @P4 STG.E [R12.64], R35 ;  /* 0x000000230c004986 */ /* 0x0005e2000c101904 */
[----:B------:R3:W-:Y:S01]  /*18fc10*/  @P6 STG.E [R16.64], R126 ;  /* 0x0000007e10006986 */ /* 0x0007e2000c101904 */
[----:B------:R2:W-:Y:S02]  /*18fc20*/  @P2 STG.E [R18.64], R170 ;  /* 0x000000aa12002986 */ /* 0x0005e4000c101904 */
[----:B------:R2:W-:Y:S01]  /*18fc30*/  @P5 STG.E [R2.64], R222 ;  /* 0x000000de02005986 */ /* 0x0005e2000c101904 */
[----:B------:R-:W-:Y:S01]  /*18fc40*/  ISETP.GE.AND P1, PT, R24, c[0x0][0x17c], PT ;  /* 0x00005f0018007a0c */ /* 0x000fe20003f26270 */
[----:B-1----:R-:W-:Y:S01]  /*18fc50*/  IMAD.WIDE R14, R21, 0x4, R6 ;  /* 0x00000004150e7825 */ /* 0x002fe200078e0206 */
[----:B------:R-:W-:-:S02]  /*18fc60*/  ISETP.GE.AND P3, PT, R22, c[0x0][0x17c], PT ;  /* 0x00005f0016007a0c */ /* 0x000fc40003f66270 */
        /* <DEDUP_REMOVED lines=8> */
[----:B--2---:R-:W-:-:S04]  /*18fcf0*/  IMAD.WIDE R12, R23, 0x4, R4 ;  /* 0x00000004170c7825 */ /* 0x004fc800078e0204 */
[----:B---3--:R-:W-:-:S04]  /*18fd00*/  IMAD.WIDE R16, R23, 0x4, R10 ;  /* 0x0000000417107825 */ /* 0x008fc800078e020a */
[----:B------:R-:W-:-:S04]  /*18fd10*/  IMAD.WIDE R18, R23, 0x4, R8 ;  /* 0x0000000417127825 */ /* 0x000fc800078e0208 */
[----:B------:R-:W-:-:S04]  /*18fd20*/  IMAD.WIDE R2, R23, 0x4, R6 ;  /* 0x0000000417027825 */ /* 0x000fc800078e0206 */
[----:B------:R-:W-:Y:S01]  /*18fd30*/  IMAD.WIDE R20, R25, 0x4, R4 ;  /* 0x0000000419147825 */ /* 0x000fe200078e0204 */
[----:B------:R2:W-:Y:S03]  /*18fd40*/  @P4 STG.E [R12.64], R127 ;  /* 0x0000007f0c004986 */ /* 0x0005e6000c101904 */
[----:B------:R3:W-:Y:S02]  /*18fd50*/  @P6 STG.E [R16.64], R171 ;  /* 0x000000ab10006986 */ /* 0x0007e4000c101904 */
[----:B------:R4:W-:Y:S01]  /*18fd60*/  @P5 STG.E [R18.64], R223 ;  /* 0x000000df12005986 */ /* 0x0009e2000c101904 */
[----:B------:R-:W-:Y:S01]  /*18fd70*/  ISETP.LT.AND P5, PT, R196, c[0x0][0x178], !P3 ;  /* 0x00005e00c4007a0c */ /* 0x000fe20005fa1270 */
[----:B------:R4:W-:Y:S01]  /*18fd80*/  @P1 STG.E [R2.64], R39 ;  /* 0x0000002702001986 */ /* 0x0009e2000c101904 */
[----:B------:R4:W-:Y:S01]  /*18fd90*/  @P0 STG.E [R20.64], R142 ;  /* 0x0000008e14000986 */ /* 0x0009e2000c101904 */
[----:B------:R-:W-:Y:S01]  /*18fda0*/  ISETP.LT.AND P0, PT, R191, c[0x0][0x178], !P3 ;  /* 0x00005e00bf007a0c */ /* 0x000fe20005f01270 */
[----:B------:R-:W-:Y:S01]  /*18fdb0*/  ISETP.LT.AND P3, PT, R190, c[0x0][0x178], !P3 ;  /* 0x00005e00be007a0c */ /* 0x000fe20005f61270 */
[C---:B------:R-:W-:Y:S01]  /*18fdc0*/  IADD3 R23, R25.reuse, c[0x0][0x198], RZ ;  /* 0x0000660019177a10 */ /* 0x040fe20007ffe0ff */
[----:B-1----:R-:W-:-:S04]  /*18fdd0*/  IMAD.WIDE R14, R25, 0x4, R8 ;  /* 0x00000004190e7825 */ /* 0x002fc800078e0208 */
[----:B--2---:R-:W-:-:S04]  /*18fde0*/  IMAD.WIDE R12, R25, 0x4, R10 ;  /* 0x00000004190c7825 */ /* 0x004fc800078e020a */
[----:B---3--:R-:W-:-:S04]  /*18fdf0*/  IMAD.WIDE R16, R25, 0x4, R6 ;  /* 0x0000000419107825 */ /* 0x008fc800078e0206 */
[----:B------:R-:W-:-:S04]  /*18fe00*/  IMAD.WIDE R4, R23, 0x4, R4 ;  /* 0x0000000417047825 */ /* 0x000fc800078e0204 */
[----:B------:R-:W-:-:S04]  /*18fe10*/  IMAD.WIDE R10, R23, 0x4, R10 ;  /* 0x00000004170a7825 */ /* 0x000fc800078e020a */
[C---:B------:R-:W-:Y:S01]  /*18fe20*/  IMAD.WIDE R8, R23.reuse, 0x4, R8 ;  /* 0x0000000417087825 */ /* 0x040fe200078e0208 */
[----:B------:R1:W-:Y:S04]  /*18fe30*/  @P5 STG.E [R12.64], R174 ;  /* 0x000000ae0c005986 */ /* 0x0003e8000c101904 */
[----:B------:R1:W-:Y:S01]  /*18fe40*/  @P0 STG.E [R14.64], R234 ;  /* 0x000000ea0e000986 */ /* 0x0003e2000c101904 */
[----:B------:R1:W-:Y:S02]  /*18fe50*/  @P3 STG.E [R16.64], R42 ;  /* 0x0000002a10003986 */ /* 0x0003e4000c101904 */
[----:B------:R-:W-:Y:S01]  /*18fe60*/  IMAD.WIDE R6, R23, 0x4, R6 ;  /* 0x0000000417067825 */ /* 0x000fe200078e0206 */
[----:B----4-:R-:W-:-:S04]  /*18fe70*/  ISETP.GE.AND P2, PT, R0, c[0x0][0x17c], PT ;  /* 0x00005f0000007a0c */ /* 0x010fc80003f46270 */
[----:B------:R-:W-:Y:S02]  /*18fe80*/  ISETP.LT.AND P4, PT, R197, c[0x0][0x178], !P2 ;  /* 0x00005e00c5007a0c */ /* 0x000fe40005781270 */
[----:B------:R-:W-:Y:S02]  /*18fe90*/  ISETP.LT.AND P6, PT, R196, c[0x0][0x178], !P2 ;  /* 0x00005e00c4007a0c */ /* 0x000fe400057c1270 */
[----:B------:R-:W-:Y:S01]  /*18fea0*/  ISETP.LT.AND P1, PT, R191, c[0x0][0x178], !P2 ;  /* 0x00005e00bf007a0c */ /* 0x000fe20005721270 */
[----:B------:R-:W-:-:S08]  /*18feb0*/  ISETP.LT.AND P2, PT, R190, c[0x0][0x178], !P2 ;  /* 0x00005e00be007a0c */ /* 0x000fd00005741270 */
[----:B------:R1:W-:Y:S02]  /*18fec0*/  @P4 STG.E [R4.64], R143 ;  /* 0x0000008f04004986 */ /* 0x0003e4000c101904 */
[----:B------:R1:W-:Y:S02]  /*18fed0*/  @P6 STG.E [R10.64], R175 ;  /* 0x000000af0a006986 */ /* 0x0003e4000c101904 */
[----:B------:R1:W-:Y:S01]  /*18fee0*/  @P1 STG.E [R8.64], R235 ;  /* 0x000000eb08001986 */ /* 0x0003e2000c101904 */
[----:B------:R-:W-:Y:S05]  /*18fef0*/  @!P2 EXIT ;  /* 0x000000000000a94d */ /* 0x000fea0003800000 */
[----:B------:R-:W-:Y:S01]  /*18ff00*/  STG.E [R6.64], R43 ;  /* 0x0000002b06007986 */ /* 0x000fe2000c101904 */
[----:B------:R-:W-:Y:S05]  /*18ff10*/  EXIT ;  /* 0x000000000000794d */ /* 0x000fea0003800000 */
.L_x_2:
[----:B------:R-:W-:-:S00]  /*18ff20*/  BRA `(.L_x_2) ;  /* 0xfffffff000007947 */ /* 0x000fc0000383ffff */
[----:B------:R-:W-:-:S00]  /*18ff30*/  NOP ;  /* 0x0000000000007918 */ /* 0x000fc00000000000 */
        /* <DEDUP_REMOVED lines=12> */
.L_x_3:


//--------------------- .nv.shared.matmul_kernel  --------------------------
	.section	.nv.shared.matmul_kernel,"aw",@nobits
	.sectionflags	@""
	.align	16
